	.target	sm_90a

	.elftype	@"ET_EXEC"


//--------------------- .note.nv.tkinfo           --------------------------
	.section	.note.nv.tkinfo,"",@"SHT_NOTE"
	.sectionflags	@"SHF_NOTE_NV_TKINFO"
	.tkinfo
        /*0018*/ 	.word	0x00000002
        /*0030*/ 	.string	""
        /*0030*/ 	.string	"ptxas"
        /*0030*/ 	.string	"Cuda compilation tools, release 13.0, V13.0.88"
        /*0030*/ 	.string	"Build cuda_13.0.r13.0/compiler.36424714_0"
        /*0030*/ 	.string	"-arch sm_90a -m 64 "



//--------------------- .note.nv.cuinfo           --------------------------
	.section	.note.nv.cuinfo,"",@"SHT_NOTE"
	.sectionflags	@"SHF_NOTE_NV_CUINFO"
        /*0018*/ 	.short	0x0002
        /*001a*/ 	.short	0x005a
        /*001c*/ 	.short	0x0082
	.zero		2


//--------------------- .nv.info                  --------------------------
	.section	.nv.info,"",@"SHT_CUDA_INFO"
	.align	4


	//----- nvinfo : EIATTR_REGCOUNT
	.align		4
        /*0000*/ 	.byte	0x04, 0x2f
        /*0002*/ 	.short	(.L_26 - .L_25)
	.align		4
.L_25:
        /*0004*/ 	.word	index@(_ZN7cutlass13device_kernelIN5flash11enable_sm90INS1_16FlashAttnFwdSm90INS1_25CollectiveMainloopFwdSm90ILi2EN4cute5tupleIJNS5_1CILi1EEES8_S8_EEENS6_IJNS7_ILi128EEENS7_ILi160EEENS7_ILi192EEEEEELi192ENS_12float_e4m3_tEfNS_4arch4Sm90ELb1ELb0ELb0ELb1ELb1ELb1ELb0ELb1ELb1ELb1ELb1ELb0EEENS1_21CollectiveEpilogueFwdINS6_IJSA_SC_SB_EEES9_NS_10bfloat16_tESG_Li256ELb1ELb1ELb1ELb1EEENS1_36VarlenDynamicPersistentTileSchedulerILi128ELi160ELi256ELi128ELb1ELb1ELb1ELb1ELb1ELb1EEEEEEEEEvNT_6ParamsE)
        /*0008*/ 	.word	0x000000a8


	//----- nvinfo : EIATTR_FRAME_SIZE
	.align		4
.L_26:
        /*000c*/ 	.byte	0x04, 0x11
        /*000e*/ 	.short	(.L_28 - .L_27)
	.align		4
.L_27:
        /*0010*/ 	.word	index@(_ZN7cutlass13device_kernelIN5flash11enable_sm90INS1_16FlashAttnFwdSm90INS1_25CollectiveMainloopFwdSm90ILi2EN4cute5tupleIJNS5_1CILi1EEES8_S8_EEENS6_IJNS7_ILi128EEENS7_ILi160EEENS7_ILi192EEEEEELi192ENS_12float_e4m3_tEfNS_4arch4Sm90ELb1ELb0ELb0ELb1ELb1ELb1ELb0ELb1ELb1ELb1ELb1ELb0EEENS1_21CollectiveEpilogueFwdINS6_IJSA_SC_SB_EEES9_NS_10bfloat16_tESG_Li256ELb1ELb1ELb1ELb1EEENS1_36VarlenDynamicPersistentTileSchedulerILi128ELi160ELi256ELi128ELb1ELb1ELb1ELb1ELb1ELb1EEEEEEEEEvNT_6ParamsE)
        /*0014*/ 	.word	0x00000148


	//----- nvinfo : EIATTR_REGCOUNT
	.align		4
.L_28:
        /*0018*/ 	.byte	0x04, 0x2f
        /*001a*/ 	.short	(.L_30 - .L_29)
	.align		4
.L_29:
        /*001c*/ 	.word	index@(_ZN7cutlass13device_kernelIN5flash11enable_sm90INS1_16FlashAttnFwdSm90INS1_25CollectiveMainloopFwdSm90ILi2EN4cute5tupleIJNS5_1CILi1EEES8_S8_EEENS6_IJNS7_ILi128EEENS7_ILi160EEENS7_ILi192EEEEEELi192ENS_12float_e4m3_tEfNS_4arch4Sm90ELb1ELb0ELb0ELb1ELb1ELb0ELb0ELb1ELb1ELb1ELb1ELb0EEENS1_21CollectiveEpilogueFwdINS6_IJSA_SC_SB_EEES9_NS_10bfloat16_tESG_Li256ELb1ELb1ELb1ELb1EEENS1_36VarlenDynamicPersistentTileSchedulerILi128ELi160ELi256ELi128ELb1ELb1ELb1ELb1ELb1ELb1EEEEEEEEEvNT_6ParamsE)
        /*0020*/ 	.word	0x000000a8


	//----- nvinfo : EIATTR_FRAME_SIZE
	.align		4
.L_30:
        /*0024*/ 	.byte	0x04, 0x11
        /*0026*/ 	.short	(.L_32 - .L_31)
	.align		4
.L_31:
        /*0028*/ 	.word	index@(_ZN7cutlass13device_kernelIN5flash11enable_sm90INS1_16FlashAttnFwdSm90INS1_25CollectiveMainloopFwdSm90ILi2EN4cute5tupleIJNS5_1CILi1EEES8_S8_EEENS6_IJNS7_ILi128EEENS7_ILi160EEENS7_ILi192EEEEEELi192ENS_12float_e4m3_tEfNS_4arch4Sm90ELb1ELb0ELb0ELb1ELb1ELb0ELb0ELb1ELb1ELb1ELb1ELb0EEENS1_21CollectiveEpilogueFwdINS6_IJSA_SC_SB_EEES9_NS_10bfloat16_tESG_Li256ELb1ELb1ELb1ELb1EEENS1_36VarlenDynamicPersistentTileSchedulerILi128ELi160ELi256ELi128ELb1ELb1ELb1ELb1ELb1ELb1EEEEEEEEEvNT_6ParamsE)
        /*002c*/ 	.word	0x00000030


	//----- nvinfo : EIATTR_REGCOUNT
	.align		4
.L_32:
        /*0030*/ 	.byte	0x04, 0x2f
        /*0032*/ 	.short	(.L_34 - .L_33)
	.align		4
.L_33:
        /*0034*/ 	.word	index@(_ZN7cutlass13device_kernelIN5flash11enable_sm90INS1_16FlashAttnFwdSm90INS1_25CollectiveMainloopFwdSm90ILi2EN4cute5tupleIJNS5_1CILi1EEES8_S8_EEENS6_IJNS7_ILi128EEENS7_ILi160EEENS7_ILi192EEEEEELi192ENS_12float_e4m3_tEfNS_4arch4Sm90ELb1ELb0ELb0ELb0ELb1ELb0ELb0ELb1ELb1ELb1ELb1ELb0EEENS1_21CollectiveEpilogueFwdINS6_IJSA_SC_SB_EEES9_NS_10bfloat16_tESG_Li256ELb0ELb1ELb1ELb1EEENS1_19SingleTileSchedulerILb0ELb1ELb1ELi128EEEEEEEEEvNT_6ParamsE)
        /*0038*/ 	.word	0x000000a8


	//----- nvinfo : EIATTR_FRAME_SIZE
	.align		4
.L_34:
        /*003c*/ 	.byte	0x04, 0x11
        /*003e*/ 	.short	(.L_36 - .L_35)
	.align		4
.L_35:
        /*0040*/ 	.word	index@(_ZN7cutlass13device_kernelIN5flash11enable_sm90INS1_16FlashAttnFwdSm90INS1_25CollectiveMainloopFwdSm90ILi2EN4cute5tupleIJNS5_1CILi1EEES8_S8_EEENS6_IJNS7_ILi128EEENS7_ILi160EEENS7_ILi192EEEEEELi192ENS_12float_e4m3_tEfNS_4arch4Sm90ELb1ELb0ELb0ELb0ELb1ELb0ELb0ELb1ELb1ELb1ELb1ELb0EEENS1_21CollectiveEpilogueFwdINS6_IJSA_SC_SB_EEES9_NS_10bfloat16_tESG_Li256ELb0ELb1ELb1ELb1EEENS1_19SingleTileSchedulerILb0ELb1ELb1ELi128EEEEEEEEEvNT_6ParamsE)
        /*0044*/ 	.word	0x00000018


	//----- nvinfo : EIATTR_REGCOUNT
	.align		4
.L_36:
        /*0048*/ 	.byte	0x04, 0x2f
        /*004a*/ 	.short	(.L_38 - .L_37)
	.align		4
.L_37:
        /*004c*/ 	.word	index@(_ZN7cutlass13device_kernelIN5flash11enable_sm90INS1_16FlashAttnFwdSm90INS1_25CollectiveMainloopFwdSm90ILi2EN4cute5tupleIJNS5_1CILi1EEES8_S8_EEENS6_IJNS7_ILi128EEESA_NS7_ILi192EEEEEELi192ENS_12float_e4m3_tEfNS_4arch4Sm90ELb0ELb1ELb0ELb1ELb1ELb1ELb0ELb1ELb1ELb1ELb1ELb0EEENS1_21CollectiveEpilogueFwdINS6_IJSA_SB_SA_EEES9_NS_10bfloat16_tESF_Li256ELb1ELb1ELb1ELb1EEENS1_36VarlenDynamicPersistentTileSchedulerILi128ELi128ELi256ELi128ELb1ELb1ELb1ELb1ELb0ELb1EEEEEEEEEvNT_6ParamsE)
        /*0050*/ 	.word	0x000000a8


	//----- nvinfo : EIATTR_FRAME_SIZE
	.align		4
.L_38:
        /*0054*/ 	.byte	0x04, 0x11
        /*0056*/ 	.short	(.L_40 - .L_39)
	.align		4
.L_39:
        /*0058*/ 	.word	index@(_ZN7cutlass13device_kernelIN5flash11enable_sm90INS1_16FlashAttnFwdSm90INS1_25CollectiveMainloopFwdSm90ILi2EN4cute5tupleIJNS5_1CILi1EEES8_S8_EEENS6_IJNS7_ILi128EEESA_NS7_ILi192EEEEEELi192ENS_12float_e4m3_tEfNS_4arch4Sm90ELb0ELb1ELb0ELb1ELb1ELb1ELb0ELb1ELb1ELb1ELb1ELb0EEENS1_21CollectiveEpilogueFwdINS6_IJSA_SB_SA_EEES9_NS_10bfloat16_tESF_Li256ELb1ELb1ELb1ELb1EEENS1_36VarlenDynamicPersistentTileSchedulerILi128ELi128ELi256ELi128ELb1ELb1ELb1ELb1ELb0ELb1EEEEEEEEEvNT_6ParamsE)
        /*005c*/ 	.word	0x00000040


	//----- nvinfo : EIATTR_REGCOUNT
	.align		4
.L_40:
        /*0060*/ 	.byte	0x04, 0x2f
        /*0062*/ 	.short	(.L_42 - .L_41)
	.align		4
.L_41:
        /*0064*/ 	.word	index@(_ZN7cutlass13device_kernelIN5flash11enable_sm90INS1_16FlashAttnFwdSm90INS1_25CollectiveMainloopFwdSm90ILi2EN4cute5tupleIJNS5_1CILi1EEES8_S8_EEENS6_IJNS7_ILi128EEESA_NS7_ILi192EEEEEELi192ENS_12float_e4m3_tEfNS_4arch4Sm90ELb0ELb1ELb0ELb1ELb1ELb0ELb0ELb1ELb1ELb1ELb1ELb0EEENS1_21CollectiveEpilogueFwdINS6_IJSA_SB_SA_EEES9_NS_10bfloat16_tESF_Li256ELb1ELb1ELb1ELb1EEENS1_36VarlenDynamicPersistentTileSchedulerILi128ELi128ELi256ELi128ELb1ELb1ELb1ELb1ELb0ELb1EEEEEEEEEvNT_6ParamsE)
        /*0068*/ 	.word	0x000000a8


	//----- nvinfo : EIATTR_FRAME_SIZE
	.align		4
.L_42:
        /*006c*/ 	.byte	0x04, 0x11
        /*006e*/ 	.short	(.L_44 - .L_43)
	.align		4
.L_43:
        /*0070*/ 	.word	index@(_ZN7cutlass13device_kernelIN5flash11enable_sm90INS1_16FlashAttnFwdSm90INS1_25CollectiveMainloopFwdSm90ILi2EN4cute5tupleIJNS5_1CILi1EEES8_S8_EEENS6_IJNS7_ILi128EEESA_NS7_ILi192EEEEEELi192ENS_12float_e4m3_tEfNS_4arch4Sm90ELb0ELb1ELb0ELb1ELb1ELb0ELb0ELb1ELb1ELb1ELb1ELb0EEENS1_21CollectiveEpilogueFwdINS6_IJSA_SB_SA_EEES9_NS_10bfloat16_tESF_Li256ELb1ELb1ELb1ELb1EEENS1_36VarlenDynamicPersistentTileSchedulerILi128ELi128ELi256ELi128ELb1ELb1ELb1ELb1ELb0ELb1EEEEEEEEEvNT_6ParamsE)
        /*0074*/ 	.word	0x00000010


	//----- nvinfo : EIATTR_REGCOUNT
	.align		4
.L_44:
        /*0078*/ 	.byte	0x04, 0x2f
        /*007a*/ 	.short	(.L_46 - .L_45)
	.align		4
.L_45:
        /*007c*/ 	.word	index@(_ZN7cutlass13device_kernelIN5flash11enable_sm90INS1_16FlashAttnFwdSm90INS1_25CollectiveMainloopFwdSm90ILi2EN4cute5tupleIJNS5_1CILi1EEES8_S8_EEENS6_IJNS7_ILi128EEESA_NS7_ILi192EEEEEELi192ENS_12float_e4m3_tEfNS_4arch4Sm90ELb0ELb1ELb0ELb0ELb1ELb0ELb0ELb1ELb1ELb1ELb1ELb0EEENS1_21CollectiveEpilogueFwdINS6_IJSA_SB_SA_EEES9_NS_10bfloat16_tESF_Li256ELb0ELb1ELb1ELb1EEENS1_19SingleTileSchedulerILb0ELb1ELb1ELi128EEEEEEEEEvNT_6ParamsE)
        /*0080*/ 	.word	0x000000a8


	//----- nvinfo : EIATTR_FRAME_SIZE
	.align		4
.L_46:
        /*0084*/ 	.byte	0x04, 0x11
        /*0086*/ 	.short	(.L_48 - .L_47)
	.align		4
.L_47:
        /*0088*/ 	.word	index@(_ZN7cutlass13device_kernelIN5flash11enable_sm90INS1_16FlashAttnFwdSm90INS1_25CollectiveMainloopFwdSm90ILi2EN4cute5tupleIJNS5_1CILi1EEES8_S8_EEENS6_IJNS7_ILi128EEESA_NS7_ILi192EEEEEELi192ENS_12float_e4m3_tEfNS_4arch4Sm90ELb0ELb1ELb0ELb0ELb1ELb0ELb0ELb1ELb1ELb1ELb1ELb0EEENS1_21CollectiveEpilogueFwdINS6_IJSA_SB_SA_EEES9_NS_10bfloat16_tESF_Li256ELb0ELb1ELb1ELb1EEENS1_19SingleTileSchedulerILb0ELb1ELb1ELi128EEEEEEEEEvNT_6ParamsE)
        /*008c*/ 	.word	0x00000000


	//----- nvinfo : EIATTR_REGCOUNT
	.align		4
.L_48:
        /*0090*/ 	.byte	0x04, 0x2f
        /*0092*/ 	.short	(.L_50 - .L_49)
	.align		4
.L_49:
        /*0094*/ 	.word	index@(_ZN7cutlass13device_kernelIN5flash11enable_sm90INS1_16FlashAttnFwdSm90INS1_25CollectiveMainloopFwdSm90ILi2EN4cute5tupleIJNS5_1CILi1EEES8_S8_EEENS6_IJNS7_ILi128EEENS7_ILi160EEENS7_ILi192EEEEEELi192ENS_12float_e4m3_tEfNS_4arch4Sm90ELb0ELb0ELb0ELb1ELb1ELb1ELb0ELb1ELb1ELb1ELb1ELb0EEENS1_21CollectiveEpilogueFwdINS6_IJSA_SC_SB_EEES9_NS_10bfloat16_tESG_Li256ELb1ELb1ELb1ELb1EEENS1_36VarlenDynamicPersistentTileSchedulerILi128ELi160ELi256ELi128ELb1ELb1ELb1ELb0ELb1ELb1EEEEEEEEEvNT_6ParamsE)
        /*0098*/ 	.word	0x000000a8


	//----- nvinfo : EIATTR_FRAME_SIZE
	.align		4
.L_50:
        /*009c*/ 	.byte	0x04, 0x11
        /*009e*/ 	.short	(.L_52 - .L_51)
	.align		4
.L_51:
        /*00a0*/ 	.word	index@(_ZN7cutlass13device_kernelIN5flash11enable_sm90INS1_16FlashAttnFwdSm90INS1_25CollectiveMainloopFwdSm90ILi2EN4cute5tupleIJNS5_1CILi1EEES8_S8_EEENS6_IJNS7_ILi128EEENS7_ILi160EEENS7_ILi192EEEEEELi192ENS_12float_e4m3_tEfNS_4arch4Sm90ELb0ELb0ELb0ELb1ELb1ELb1ELb0ELb1ELb1ELb1ELb1ELb0EEENS1_21CollectiveEpilogueFwdINS6_IJSA_SC_SB_EEES9_NS_10bfloat16_tESG_Li256ELb1ELb1ELb1ELb1EEENS1_36VarlenDynamicPersistentTileSchedulerILi128ELi160ELi256ELi128ELb1ELb1ELb1ELb0ELb1ELb1EEEEEEEEEvNT_6ParamsE)
        /*00a4*/ 	.word	0x00000140


	//----- nvinfo : EIATTR_REGCOUNT
	.align		4
.L_52:
        /*00a8*/ 	.byte	0x04, 0x2f
        /*00aa*/ 	.short	(.L_54 - .L_53)
	.align		4
.L_53:
        /*00ac*/ 	.word	index@(_ZN7cutlass13device_kernelIN5flash11enable_sm90INS1_16FlashAttnFwdSm90INS1_25CollectiveMainloopFwdSm90ILi2EN4cute5tupleIJNS5_1CILi1EEES8_S8_EEENS6_IJNS7_ILi128EEENS7_ILi160EEENS7_ILi192EEEEEELi192ENS_12float_e4m3_tEfNS_4arch4Sm90ELb0ELb0ELb0ELb1ELb1ELb0ELb0ELb1ELb1ELb1ELb1ELb0EEENS1_21CollectiveEpilogueFwdINS6_IJSA_SC_SB_EEES9_NS_10bfloat16_tESG_Li256ELb1ELb1ELb1ELb1EEENS1_36VarlenDynamicPersistentTileSchedulerILi128ELi160ELi256ELi128ELb1ELb1ELb1ELb0ELb1ELb1EEEEEEEEEvNT_6ParamsE)
        /*00b0*/ 	.word	0x000000a8


	//----- nvinfo : EIATTR_FRAME_SIZE
	.align		4
.L_54:
        /*00b4*/ 	.byte	0x04, 0x11
        /*00b6*/ 	.short	(.L_56 - .L_55)
	.align		4
.L_55:
        /*00b8*/ 	.word	index@(_ZN7cutlass13device_kernelIN5flash11enable_sm90INS1_16FlashAttnFwdSm90INS1_25CollectiveMainloopFwdSm90ILi2EN4cute5tupleIJNS5_1CILi1EEES8_S8_EEENS6_IJNS7_ILi128EEENS7_ILi160EEENS7_ILi192EEEEEELi192ENS_12float_e4m3_tEfNS_4arch4Sm90ELb0ELb0ELb0ELb1ELb1ELb0ELb0ELb1ELb1ELb1ELb1ELb0EEENS1_21CollectiveEpilogueFwdINS6_IJSA_SC_SB_EEES9_NS_10bfloat16_tESG_Li256ELb1ELb1ELb1ELb1EEENS1_36VarlenDynamicPersistentTileSchedulerILi128ELi160ELi256ELi128ELb1ELb1ELb1ELb0ELb1ELb1EEEEEEEEEvNT_6ParamsE)
        /*00bc*/ 	.word	0x00000030


	//----- nvinfo : EIATTR_REGCOUNT
	.align		4
.L_56:
        /*00c0*/ 	.byte	0x04, 0x2f
        /*00c2*/ 	.short	(.L_58 - .L_57)
	.align		4
.L_57:
        /*00c4*/ 	.word	index@(_ZN7cutlass13device_kernelIN5flash11enable_sm90INS1_16FlashAttnFwdSm90INS1_25CollectiveMainloopFwdSm90ILi2EN4cute5tupleIJNS5_1CILi1EEES8_S8_EEENS6_IJNS7_ILi128EEENS7_ILi160EEENS7_ILi192EEEEEELi192ENS_12float_e4m3_tEfNS_4arch4Sm90ELb0ELb0ELb0ELb0ELb1ELb0ELb0ELb1ELb1ELb1ELb1ELb0EEENS1_21CollectiveEpilogueFwdINS6_IJSA_SC_SB_EEES9_NS_10bfloat16_tESG_Li256ELb0ELb1ELb1ELb1EEENS1_19SingleTileSchedulerILb0ELb1ELb1ELi128EEEEEEEEEvNT_6ParamsE)
        /*00c8*/ 	.word	0x000000a8


	//----- nvinfo : EIATTR_FRAME_SIZE
	.align		4
.L_58:
        /*00cc*/ 	.byte	0x04, 0x11
        /*00ce*/ 	.short	(.L_60 - .L_59)
	.align		4
.L_59:
        /*00d0*/ 	.word	index@(_ZN7cutlass13device_kernelIN5flash11enable_sm90INS1_16FlashAttnFwdSm90INS1_25CollectiveMainloopFwdSm90ILi2EN4cute5tupleIJNS5_1CILi1EEES8_S8_EEENS6_IJNS7_ILi128EEENS7_ILi160EEENS7_ILi192EEEEEELi192ENS_12float_e4m3_tEfNS_4arch4Sm90ELb0ELb0ELb0ELb0ELb1ELb0ELb0ELb1ELb1ELb1ELb1ELb0EEENS1_21CollectiveEpilogueFwdINS6_IJSA_SC_SB_EEES9_NS_10bfloat16_tESG_Li256ELb0ELb1ELb1ELb1EEENS1_19SingleTileSchedulerILb0ELb1ELb1ELi128EEEEEEEEEvNT_6ParamsE)
        /*00d4*/ 	.word	0x00000010


	//----- nvinfo : EIATTR_MIN_STACK_SIZE
	.align		4
.L_60:
        /*00d8*/ 	.byte	0x04, 0x12
        /*00da*/ 	.short	(.L_62 - .L_61)
	.align		4
.L_61:
        /*00dc*/ 	.word	index@(_ZN7cutlass13device_kernelIN5flash11enable_sm90INS1_16FlashAttnFwdSm90INS1_25CollectiveMainloopFwdSm90ILi2EN4cute5tupleIJNS5_1CILi1EEES8_S8_EEENS6_IJNS7_ILi128EEENS7_ILi160EEENS7_ILi192EEEEEELi192ENS_12float_e4m3_tEfNS_4arch4Sm90ELb0ELb0ELb0ELb0ELb1ELb0ELb0ELb1ELb1ELb1ELb1ELb0EEENS1_21CollectiveEpilogueFwdINS6_IJSA_SC_SB_EEES9_NS_10bfloat16_tESG_Li256ELb0ELb1ELb1ELb1EEENS1_19SingleTileSchedulerILb0ELb1ELb1ELi128EEEEEEEEEvNT_6ParamsE)
        /*00e0*/ 	.word	0x00000010


	//----- nvinfo : EIATTR_MIN_STACK_SIZE
	.align		4
.L_62:
        /*00e4*/ 	.byte	0x04, 0x12
        /*00e6*/ 	.short	(.L_64 - .L_63)
	.align		4
.L_63:
        /*00e8*/ 	.word	index@(_ZN7cutlass13device_kernelIN5flash11enable_sm90INS1_16FlashAttnFwdSm90INS1_25CollectiveMainloopFwdSm90ILi2EN4cute5tupleIJNS5_1CILi1EEES8_S8_EEENS6_IJNS7_ILi128EEENS7_ILi160EEENS7_ILi192EEEEEELi192ENS_12float_e4m3_tEfNS_4arch4Sm90ELb0ELb0ELb0ELb1ELb1ELb0ELb0ELb1ELb1ELb1ELb1ELb0EEENS1_21CollectiveEpilogueFwdINS6_IJSA_SC_SB_EEES9_NS_10bfloat16_tESG_Li256ELb1ELb1ELb1ELb1EEENS1_36VarlenDynamicPersistentTileSchedulerILi128ELi160ELi256ELi128ELb1ELb1ELb1ELb0ELb1ELb1EEEEEEEEEvNT_6ParamsE)
        /*00ec*/ 	.word	0x00000030


	//----- nvinfo : EIATTR_MIN_STACK_SIZE
	.align		4
.L_64:
        /*00f0*/ 	.byte	0x04, 0x12
        /*00f2*/ 	.short	(.L_66 - .L_65)
	.align		4
.L_65:
        /*00f4*/ 	.word	index@(_ZN7cutlass13device_kernelIN5flash11enable_sm90INS1_16FlashAttnFwdSm90INS1_25CollectiveMainloopFwdSm90ILi2EN4cute5tupleIJNS5_1CILi1EEES8_S8_EEENS6_IJNS7_ILi128EEENS7_ILi160EEENS7_ILi192EEEEEELi192ENS_12float_e4m3_tEfNS_4arch4Sm90ELb0ELb0ELb0ELb1ELb1ELb1ELb0ELb1ELb1ELb1ELb1ELb0EEENS1_21CollectiveEpilogueFwdINS6_IJSA_SC_SB_EEES9_NS_10bfloat16_tESG_Li256ELb1ELb1ELb1ELb1EEENS1_36VarlenDynamicPersistentTileSchedulerILi128ELi160ELi256ELi128ELb1ELb1ELb1ELb0ELb1ELb1EEEEEEEEEvNT_6ParamsE)
        /*00f8*/ 	.word	0x00000140


	//----- nvinfo : EIATTR_MIN_STACK_SIZE
	.align		4
.L_66:
        /*00fc*/ 	.byte	0x04, 0x12
        /*00fe*/ 	.short	(.L_68 - .L_67)
	.align		4
.L_67:
        /*0100*/ 	.word	index@(_ZN7cutlass13device_kernelIN5flash11enable_sm90INS1_16FlashAttnFwdSm90INS1_25CollectiveMainloopFwdSm90ILi2EN4cute5tupleIJNS5_1CILi1EEES8_S8_EEENS6_IJNS7_ILi128EEESA_NS7_ILi192EEEEEELi192ENS_12float_e4m3_tEfNS_4arch4Sm90ELb0ELb1ELb0ELb0ELb1ELb0ELb0ELb1ELb1ELb1ELb1ELb0EEENS1_21CollectiveEpilogueFwdINS6_IJSA_SB_SA_EEES9_NS_10bfloat16_tESF_Li256ELb0ELb1ELb1ELb1EEENS1_19SingleTileSchedulerILb0ELb1ELb1ELi128EEEEEEEEEvNT_6ParamsE)
        /*0104*/ 	.word	0x00000000


	//----- nvinfo : EIATTR_MIN_STACK_SIZE
	.align		4
.L_68:
        /*0108*/ 	.byte	0x04, 0x12
        /*010a*/ 	.short	(.L_70 - .L_69)
	.align		4
.L_69:
        /*010c*/ 	.word	index@(_ZN7cutlass13device_kernelIN5flash11enable_sm90INS1_16FlashAttnFwdSm90INS1_25CollectiveMainloopFwdSm90ILi2EN4cute5tupleIJNS5_1CILi1EEES8_S8_EEENS6_IJNS7_ILi128EEESA_NS7_ILi192EEEEEELi192ENS_12float_e4m3_tEfNS_4arch4Sm90ELb0ELb1ELb0ELb1ELb1ELb0ELb0ELb1ELb1ELb1ELb1ELb0EEENS1_21CollectiveEpilogueFwdINS6_IJSA_SB_SA_EEES9_NS_10bfloat16_tESF_Li256ELb1ELb1ELb1ELb1EEENS1_36VarlenDynamicPersistentTileSchedulerILi128ELi128ELi256ELi128ELb1ELb1ELb1ELb1ELb0ELb1EEEEEEEEEvNT_6ParamsE)
        /*0110*/ 	.word	0x00000010


	//----- nvinfo : EIATTR_MIN_STACK_SIZE
	.align		4
.L_70:
        /*0114*/ 	.byte	0x04, 0x12
        /*0116*/ 	.short	(.L_72 - .L_71)
	.align		4
.L_71:
        /*0118*/ 	.word	index@(_ZN7cutlass13device_kernelIN5flash11enable_sm90INS1_16FlashAttnFwdSm90INS1_25CollectiveMainloopFwdSm90ILi2EN4cute5tupleIJNS5_1CILi1EEES8_S8_EEENS6_IJNS7_ILi128EEESA_NS7_ILi192EEEEEELi192ENS_12float_e4m3_tEfNS_4arch4Sm90ELb0ELb1ELb0ELb1ELb1ELb1ELb0ELb1ELb1ELb1ELb1ELb0EEENS1_21CollectiveEpilogueFwdINS6_IJSA_SB_SA_EEES9_NS_10bfloat16_tESF_Li256ELb1ELb1ELb1ELb1EEENS1_36VarlenDynamicPersistentTileSchedulerILi128ELi128ELi256ELi128ELb1ELb1ELb1ELb1ELb0ELb1EEEEEEEEEvNT_6ParamsE)
        /*011c*/ 	.word	0x00000040


	//----- nvinfo : EIATTR_MIN_STACK_SIZE
	.align		4
.L_72:
        /*0120*/ 	.byte	0x04, 0x12
        /*0122*/ 	.short	(.L_74 - .L_73)
	.align		4
.L_73:
        /*0124*/ 	.word	index@(_ZN7cutlass13device_kernelIN5flash11enable_sm90INS1_16FlashAttnFwdSm90INS1_25CollectiveMainloopFwdSm90ILi2EN4cute5tupleIJNS5_1CILi1EEES8_S8_EEENS6_IJNS7_ILi128EEENS7_ILi160EEENS7_ILi192EEEEEELi192ENS_12float_e4m3_tEfNS_4arch4Sm90ELb1ELb0ELb0ELb0ELb1ELb0ELb0ELb1ELb1ELb1ELb1ELb0EEENS1_21CollectiveEpilogueFwdINS6_IJSA_SC_SB_EEES9_NS_10bfloat16_tESG_Li256ELb0ELb1ELb1ELb1EEENS1_19SingleTileSchedulerILb0ELb1ELb1ELi128EEEEEEEEEvNT_6ParamsE)
        /*0128*/ 	.word	0x00000018


	//----- nvinfo : EIATTR_MIN_STACK_SIZE
	.align		4
.L_74:
        /*012c*/ 	.byte	0x04, 0x12
        /*012e*/ 	.short	(.L_76 - .L_75)
	.align		4
.L_75:
        /*0130*/ 	.word	index@(_ZN7cutlass13device_kernelIN5flash11enable_sm90INS1_16FlashAttnFwdSm90INS1_25CollectiveMainloopFwdSm90ILi2EN4cute5tupleIJNS5_1CILi1EEES8_S8_EEENS6_IJNS7_ILi128EEENS7_ILi160EEENS7_ILi192EEEEEELi192ENS_12float_e4m3_tEfNS_4arch4Sm90ELb1ELb0ELb0ELb1ELb1ELb0ELb0ELb1ELb1ELb1ELb1ELb0EEENS1_21CollectiveEpilogueFwdINS6_IJSA_SC_SB_EEES9_NS_10bfloat16_tESG_Li256ELb1ELb1ELb1ELb1EEENS1_36VarlenDynamicPersistentTileSchedulerILi128ELi160ELi256ELi128ELb1ELb1ELb1ELb1ELb1ELb1EEEEEEEEEvNT_6ParamsE)
        /*0134*/ 	.word	0x00000030


	//----- nvinfo : EIATTR_MIN_STACK_SIZE
	.align		4
.L_76:
        /*0138*/ 	.byte	0x04, 0x12
        /*013a*/ 	.short	(.L_78 - .L_77)
	.align		4
.L_77:
        /*013c*/ 	.word	index@(_ZN7cutlass13device_kernelIN5flash11enable_sm90INS1_16FlashAttnFwdSm90INS1_25CollectiveMainloopFwdSm90ILi2EN4cute5tupleIJNS5_1CILi1EEES8_S8_EEENS6_IJNS7_ILi128EEENS7_ILi160EEENS7_ILi192EEEEEELi192ENS_12float_e4m3_tEfNS_4arch4Sm90ELb1ELb0ELb0ELb1ELb1ELb1ELb0ELb1ELb1ELb1ELb1ELb0EEENS1_21CollectiveEpilogueFwdINS6_IJSA_SC_SB_EEES9_NS_10bfloat16_tESG_Li256ELb1ELb1ELb1ELb1EEENS1_36VarlenDynamicPersistentTileSchedulerILi128ELi160ELi256ELi128ELb1ELb1ELb1ELb1ELb1ELb1EEEEEEEEEvNT_6ParamsE)
        /*0140*/ 	.word	0x00000148
.L_78:


//--------------------- .nv.compat                --------------------------
	.section	.nv.compat,"",@"SHT_CUDA_COMPAT_INFO"
	.align	4
        /*0000*/ 	.byte	0x02, 0x09, 0x01, 0x00, 0x02, 0x02, 0x04, 0x00, 0x02, 0x05, 0x05, 0x00, 0x03, 0x07, 0x01, 0x01
        /*0010*/ 	.byte	0x02, 0x03, 0x01, 0x00, 0x02, 0x06, 0x01, 0x00, 0x04, 0x0b, 0x08, 0x00, 0x00, 0x00, 0x00, 0x00
        /*0020*/ 	.byte	0x00, 0x00, 0x00, 0x00


//--------------------- .nv.info._ZN7cutlass13device_kernelIN5flash11enable_sm90INS1_16FlashAttnFwdSm90INS1_25CollectiveMainloopFwdSm90ILi2EN4cute5tupleIJNS5_1CILi1EEES8_S8_EEENS6_IJNS7_ILi128EEENS7_ILi160EEENS7_ILi192EEEEEELi192ENS_12float_e4m3_tEfNS_4arch4Sm90ELb0ELb0ELb0ELb0ELb1ELb0ELb0ELb1ELb1ELb1ELb1ELb0EEENS1_21CollectiveEpilogueFwdINS6_IJSA_SC_SB_EEES9_NS_10bfloat16_tESG_Li256ELb0ELb1ELb1ELb1EEENS1_19SingleTileSchedulerILb0ELb1ELb1ELi128EEEEEEEEEvNT_6ParamsE --------------------------
	.section	.nv.info._ZN7cutlass13device_kernelIN5flash11enable_sm90INS1_16FlashAttnFwdSm90INS1_25CollectiveMainloopFwdSm90ILi2EN4cute5tupleIJNS5_1CILi1EEES8_S8_EEENS6_IJNS7_ILi128EEENS7_ILi160EEENS7_ILi192EEEEEELi192ENS_12float_e4m3_tEfNS_4arch4Sm90ELb0ELb0ELb0ELb0ELb1ELb0ELb0ELb1ELb1ELb1ELb1ELb0EEENS1_21CollectiveEpilogueFwdINS6_IJSA_SC_SB_EEES9_NS_10bfloat16_tESG_Li256ELb0ELb1ELb1ELb1EEENS1_19SingleTileSchedulerILb0ELb1ELb1ELi128EEEEEEEEEvNT_6ParamsE,"",@"SHT_CUDA_INFO"
	.sectionflags	@""
	.align	4


	//----- nvinfo : EIATTR_CUDA_API_VERSION
	.align		4
        /*0000*/ 	.byte	0x04, 0x37
        /*0002*/ 	.short	(.L_80 - .L_79)
.L_79:
        /*0004*/ 	.word	0x00000082


	//----- nvinfo : EIATTR_KPARAM_INFO
	.align		4
.L_80:
        /*0008*/ 	.byte	0x04, 0x17
        /*000a*/ 	.short	(.L_82 - .L_81)
.L_81:
        /*000c*/ 	.word	0x00000000
        /*0010*/ 	.short	0x0000
        /*0012*/ 	.short	0x0070
        /*0014*/ 	.byte	0x00, 0xf0, 0x01, 0x28


	//----- nvinfo : EIATTR_SPARSE_MMA_MASK
	.align		4
.L_82:
        /*0018*/ 	.byte	0x03, 0x50
        /*001a*/ 	.short	0x0000


	//----- nvinfo : EIATTR_MAXREG_COUNT
	.align		4
        /*001c*/ 	.byte	0x03, 0x1b
        /*001e*/ 	.short	0x00a8


	//----- nvinfo : EIATTR_NUM_BARRIERS
	.align		4
        /*0020*/ 	.byte	0x02, 0x4c
        /*0022*/ 	.byte	0x10
	.zero		1


	//----- nvinfo : EIATTR_EXTERNS
	.align		4
        /*0024*/ 	.byte	0x04, 0x0f
        /*0026*/ 	.short	(.L_84 - .L_83)


	//   ....[0]....
	.align		4
.L_83:
        /*0028*/ 	.word	index@(__assertfail)


	//----- nvinfo : EIATTR_ANNOTATIONS
	.align		4
.L_84:
        /*002c*/ 	.byte	0x04, 0x55
        /*002e*/ 	.short	(.L_86 - .L_85)


	//   ....[0]....
.L_85:
        /*0030*/ 	.word	0x00000001
        /*0034*/ 	.byte	0xa0, 0xc8, 0x00, 0x00, 0x01, 0x00, 0x00, 0x00, 0x30, 0xcc, 0x00, 0x00, 0x01, 0x00, 0x00, 0x00
        /*0044*/ 	.byte	0x10, 0xcd, 0x00, 0x00, 0x01, 0x00, 0x00, 0x00, 0xd0, 0xe5, 0x00, 0x00, 0x01, 0x00, 0x00, 0x00
        /*0054*/ 	.byte	0x90, 0xf5, 0x00, 0x00, 0x01, 0x00, 0x00, 0x00, 0xf0, 0xf5, 0x00, 0x00, 0x01, 0x00, 0x00, 0x00
        /*0064*/ 	.byte	0x70, 0xfe, 0x00, 0x00, 0x01, 0x00, 0x00, 0x00, 0xd0, 0xfe, 0x00, 0x00


	//----- nvinfo : EIATTR_MERCURY_ISA_VERSION
	.align		4
.L_86:
        /*0070*/ 	.byte	0x03, 0x5f
        /*0072*/ 	.short	0x0101


	//----- nvinfo : EIATTR_INT_WARP_WIDE_INSTR_OFFSETS
	.align		4
        /*0074*/ 	.byte	0x04, 0x31
        /*0076*/ 	.short	(.L_88 - .L_87)


	//   ....[0]....
.L_87:
        /*0078*/ 	.word	0x000000c0


	//   ....[1]....
        /*007c*/ 	.word	0x000000d0


	//   ....[2]....
        /*0080*/ 	.word	0x00000170


	//----- nvinfo : EIATTR_COOP_GROUP_MASK_REGIDS
	.align		4
.L_88:
        /*0084*/ 	.byte	0x04, 0x29
        /*0086*/ 	.short	(.L_90 - .L_89)


	//   ....[0]....
.L_89:
        /*0088*/ 	.word	0xffffffff


	//   ....[1]....
        /*008c*/ 	.word	0xffffffff


	//   ....[2]....
        /*0090*/ 	.word	0xffffffff


	//   ....[3]....
        /*0094*/ 	.word	0xffffffff


	//   ....[4]....
        /*0098*/ 	.word	0xffffffff


	//   ....[5]....
        /*009c*/ 	.word	0xffffffff


	//   ....[6]....
        /*00a0*/ 	.word	0xffffffff


	//   ....[7]....
        /*00a4*/ 	.word	0xffffffff


	//   ....[8]....
        /*00a8*/ 	.word	0xffffffff


	//   ....[9]....
        /*00ac*/ 	.word	0xffffffff


	//   ....[10]....
        /*00b0*/ 	.word	0xffffffff


	//   ....[11]....
        /*00b4*/ 	.word	0xffffffff


	//   ....[12]....
        /*00b8*/ 	.word	0xffffffff


	//   ....[13]....
        /*00bc*/ 	.word	0xffffffff


	//   ....[14]....
        /*00c0*/ 	.word	0xffffffff


	//   ....[15]....
        /*00c4*/ 	.word	0xffffffff


	//   ....[16]....
        /*00c8*/ 	.word	0xffffffff


	//   ....[17]....
        /*00cc*/ 	.word	0xffffffff


	//   ....[18]....
        /*00d0*/ 	.word	0xffffffff


	//   ....[19]....
        /*00d4*/ 	.word	0xffffffff


	//   ....[20]....
        /*00d8*/ 	.word	0xffffffff


	//   ....[21]....
        /*00dc*/ 	.word	0xffffffff


	//   ....[22]....
        /*00e0*/ 	.word	0xffffffff


	//   ....[23]....
        /*00e4*/ 	.word	0xffffffff


	//   ....[24]....
        /*00e8*/ 	.word	0xffffffff


	//   ....[25]....
        /*00ec*/ 	.word	0xffffffff


	//   ....[26]....
        /*00f0*/ 	.word	0xffffffff


	//   ....[27]....
        /*00f4*/ 	.word	0xffffffff


	//   ....[28]....
        /*00f8*/ 	.word	0xffffffff


	//   ....[29]....
        /*00fc*/ 	.word	0xffffffff


	//   ....[30]....
        /*0100*/ 	.word	0xffffffff


	//   ....[31]....
        /*0104*/ 	.word	0xffffffff


	//   ....[32]....
        /*0108*/ 	.word	0xffffffff


	//   ....[33]....
        /*010c*/ 	.word	0xffffffff


	//   ....[34]....
        /*0110*/ 	.word	0xffffffff


	//   ....[35]....
        /*0114*/ 	.word	0xffffffff


	//   ....[36]....
        /*0118*/ 	.word	0xffffffff


	//   ....[37]....
        /*011c*/ 	.word	0xffffffff


	//   ....[38]....
        /*0120*/ 	.word	0xffffffff


	//   ....[39]....
        /*0124*/ 	.word	0xffffffff


	//   ....[40]....
        /*0128*/ 	.word	0xffffffff


	//   ....[41]....
        /*012c*/ 	.word	0xffffffff


	//   ....[42]....
        /*0130*/ 	.word	0xffffffff


	//   ....[43]....
        /*0134*/ 	.word	0xffffffff


	//   ....[44]....
        /*0138*/ 	.word	0xffffffff


	//   ....[45]....
        /*013c*/ 	.word	0xffffffff


	//   ....[46]....
        /*0140*/ 	.word	0xffffffff


	//   ....[47]....
        /*0144*/ 	.word	0xffffffff


	//   ....[48]....
        /*0148*/ 	.word	0xffffffff


	//   ....[49]....
        /*014c*/ 	.word	0xffffffff


	//   ....[50]....
        /*0150*/ 	.word	0xffffffff


	//   ....[51]....
        /*0154*/ 	.word	0xffffffff


	//   ....[52]....
        /*0158*/ 	.word	0xffffffff


	//   ....[53]....
        /*015c*/ 	.word	0xffffffff


	//   ....[54]....
        /*0160*/ 	.word	0xffffffff


	//   ....[55]....
        /*0164*/ 	.word	0xffffffff


	//   ....[56]....
        /*0168*/ 	.word	0xffffffff


	//   ....[57]....
        /*016c*/ 	.word	0xffffffff


	//   ....[58]....
        /*0170*/ 	.word	0xffffffff


	//   ....[59]....
        /*0174*/ 	.word	0xffffffff


	//   ....[60]....
        /*0178*/ 	.word	0xffffffff


	//   ....[61]....
        /*017c*/ 	.word	0xffffffff


	//   ....[62]....
        /*0180*/ 	.word	0xffffffff


	//   ....[63]....
        /*0184*/ 	.word	0xffffffff


	//   ....[64]....
        /*0188*/ 	.word	0xffffffff


	//   ....[65]....
        /*018c*/ 	.word	0xffffffff


	//   ....[66]....
        /*0190*/ 	.word	0xffffffff


	//   ....[67]....
        /*0194*/ 	.word	0xffffffff


	//   ....[68]....
        /*0198*/ 	.word	0xffffffff


	//   ....[69]....
        /*019c*/ 	.word	0xffffffff


	//   ....[70]....
        /*01a0*/ 	.word	0xffffffff


	//   ....[71]....
        /*01a4*/ 	.word	0xffffffff


	//   ....[72]....
        /*01a8*/ 	.word	0xffffffff


	//   ....[73]....
        /*01ac*/ 	.word	0xffffffff


	//   ....[74]....
        /*01b0*/ 	.word	0xffffffff


	//   ....[75]....
        /*01b4*/ 	.word	0xffffffff


	//   ....[76]....
        /*01b8*/ 	.word	0xffffffff


	//   ....[77]....
        /*01bc*/ 	.word	0xffffffff


	//   ....[78]....
        /*01c0*/ 	.word	0xffffffff


	//   ....[79]....
        /*01c4*/ 	.word	0xffffffff


	//   ....[80]....
        /*01c8*/ 	.word	0xffffffff


	//   ....[81]....
        /*01cc*/ 	.word	0xffffffff


	//   ....[82]....
        /*01d0*/ 	.word	0xffffffff


	//   ....[83]....
        /*01d4*/ 	.word	0xffffffff


	//   ....[84]....
        /*01d8*/ 	.word	0xffffffff


	//   ....[85]....
        /*01dc*/ 	.word	0xffffffff


	//   ....[86]....
        /*01e0*/ 	.word	0xffffffff


	//   ....[87]....
        /*01e4*/ 	.word	0xffffffff


	//   ....[88]....
        /*01e8*/ 	.word	0xffffffff


	//   ....[89]....
        /*01ec*/ 	.word	0xffffffff


	//   ....[90]....
        /*01f0*/ 	.word	0xffffffff


	//   ....[91]....
        /*01f4*/ 	.word	0xffffffff


	//   ....[92]....
        /*01f8*/ 	.word	0xffffffff


	//   ....[93]....
        /*01fc*/ 	.word	0xffffffff


	//   ....[94]....
        /*0200*/ 	.word	0xffffffff


	//   ....[95]....
        /*0204*/ 	.word	0xffffffff


	//   ....[96]....
        /*0208*/ 	.word	0xffffffff


	//   ....[97]....
        /*020c*/ 	.word	0xffffffff


	//   ....[98]....
        /*0210*/ 	.word	0xffffffff


	//   ....[99]....
        /*0214*/ 	.word	0xffffffff


	//   ....[100]....
        /*0218*/ 	.word	0xffffffff


	//   ....[101]....
        /*021c*/ 	.word	0xffffffff


	//   ....[102]....
        /*0220*/ 	.word	0xffffffff


	//   ....[103]....
        /*0224*/ 	.word	0xffffffff


	//   ....[104]....
        /*0228*/ 	.word	0xffffffff


	//   ....[105]....
        /*022c*/ 	.word	0xffffffff


	//   ....[106]....
        /*0230*/ 	.word	0xffffffff


	//   ....[107]....
        /*0234*/ 	.word	0xffffffff


	//   ....[108]....
        /*0238*/ 	.word	0xffffffff


	//   ....[109]....
        /*023c*/ 	.word	0xffffffff


	//   ....[110]....
        /*0240*/ 	.word	0xffffffff


	//   ....[111]....
        /*0244*/ 	.word	0xffffffff


	//   ....[112]....
        /*0248*/ 	.word	0xffffffff


	//   ....[113]....
        /*024c*/ 	.word	0xffffffff


	//   ....[114]....
        /*0250*/ 	.word	0xffffffff


	//   ....[115]....
        /*0254*/ 	.word	0xffffffff


	//   ....[116]....
        /*0258*/ 	.word	0xffffffff


	//   ....[117]....
        /*025c*/ 	.word	0xffffffff


	//   ....[118]....
        /*0260*/ 	.word	0xffffffff


	//   ....[119]....
        /*0264*/ 	.word	0xffffffff


	//   ....[120]....
        /*0268*/ 	.word	0xffffffff


	//   ....[121]....
        /*026c*/ 	.word	0xffffffff


	//   ....[122]....
        /*0270*/ 	.word	0xffffffff


	//   ....[123]....
        /*0274*/ 	.word	0xffffffff


	//   ....[124]....
        /*0278*/ 	.word	0xffffffff


	//   ....[125]....
        /*027c*/ 	.word	0xffffffff


	//   ....[126]....
        /*0280*/ 	.word	0xffffffff


	//   ....[127]....
        /*0284*/ 	.word	0xffffffff


	//   ....[128]....
        /*0288*/ 	.word	0xffffffff


	//   ....[129]....
        /*028c*/ 	.word	0xffffffff


	//   ....[130]....
        /*0290*/ 	.word	0xffffffff


	//   ....[131]....
        /*0294*/ 	.word	0xffffffff


	//   ....[132]....
        /*0298*/ 	.word	0xffffffff


	//   ....[133]....
        /*029c*/ 	.word	0xffffffff


	//   ....[134]....
        /*02a0*/ 	.word	0xffffffff


	//   ....[135]....
        /*02a4*/ 	.word	0xffffffff


	//   ....[136]....
        /*02a8*/ 	.word	0xffffffff


	//   ....[137]....
        /*02ac*/ 	.word	0xffffffff


	//   ....[138]....
        /*02b0*/ 	.word	0xffffffff


	//   ....[139]....
        /*02b4*/ 	.word	0xffffffff


	//   ....[140]....
        /*02b8*/ 	.word	0xffffffff


	//   ....[141]....
        /*02bc*/ 	.word	0xffffffff


	//   ....[142]....
        /*02c0*/ 	.word	0xffffffff


	//   ....[143]....
        /*02c4*/ 	.word	0xffffffff


	//   ....[144]....
        /*02c8*/ 	.word	0xffffffff


	//   ....[145]....
        /*02cc*/ 	.word	0xffffffff


	//   ....[146]....
        /*02d0*/ 	.word	0xffffffff


	//   ....[147]....
        /*02d4*/ 	.word	0xffffffff


	//   ....[148]....
        /*02d8*/ 	.word	0xffffffff


	//   ....[149]....
        /*02dc*/ 	.word	0xffffffff


	//   ....[150]....
        /*02e0*/ 	.word	0xffffffff


	//   ....[151]....
        /*02e4*/ 	.word	0xffffffff


	//   ....[152]....
        /*02e8*/ 	.word	0xffffffff


	//   ....[153]....
        /*02ec*/ 	.word	0xffffffff


	//   ....[154]....
        /*02f0*/ 	.word	0xffffffff


	//   ....[155]....
        /*02f4*/ 	.word	0xffffffff


	//   ....[156]....
        /*02f8*/ 	.word	0xffffffff


	//   ....[157]....
        /*02fc*/ 	.word	0xffffffff


	//   ....[158]....
        /*0300*/ 	.word	0xffffffff


	//   ....[159]....
        /*0304*/ 	.word	0xffffffff


	//   ....[160]....
        /*0308*/ 	.word	0xffffffff


	//   ....[161]....
        /*030c*/ 	.word	0xffffffff


	//   ....[162]....
        /*0310*/ 	.word	0xffffffff


	//   ....[163]....
        /*0314*/ 	.word	0xffffffff


	//   ....[164]....
        /*0318*/ 	.word	0xffffffff


	//   ....[165]....
        /*031c*/ 	.word	0xffffffff


	//   ....[166]....
        /*0320*/ 	.word	0xffffffff


	//   ....[167]....
        /*0324*/ 	.word	0xffffffff


	//   ....[168]....
        /*0328*/ 	.word	0xffffffff


	//   ....[169]....
        /*032c*/ 	.word	0xffffffff


	//   ....[170]....
        /*0330*/ 	.word	0xffffffff


	//   ....[171]....
        /*0334*/ 	.word	0xffffffff


	//   ....[172]....
        /*0338*/ 	.word	0xffffffff


	//   ....[173]....
        /*033c*/ 	.word	0x0500000f


	//   ....[174]....
        /*0340*/ 	.word	0x0500000f


	//   ....[175]....
        /*0344*/ 	.word	0x0500000f


	//   ....[176]....
        /*0348*/ 	.word	0x0500000f


	//   ....[177]....
        /*034c*/ 	.word	0x0500000f


	//   ....[178]....
        /*0350*/ 	.word	0x0500000f


	//   ....[179]....
        /*0354*/ 	.word	0x0500000f


	//   ....[180]....
        /*0358*/ 	.word	0x0500000f


	//   ....[181]....
        /*035c*/ 	.word	0x0500000f


	//   ....[182]....
        /*0360*/ 	.word	0x0500000f


	//   ....[183]....
        /*0364*/ 	.word	0x0500000f


	//   ....[184]....
        /*0368*/ 	.word	0x0500000f


	//   ....[185]....
        /*036c*/ 	.word	0x0500000f


	//   ....[186]....
        /*0370*/ 	.word	0x0500000f


	//   ....[187]....
        /*0374*/ 	.word	0x0500000f


	//   ....[188]....
        /*0378*/ 	.word	0x0500000f


	//   ....[189]....
        /*037c*/ 	.word	0x0500000f


	//   ....[190]....
        /*0380*/ 	.word	0x0500000f


	//   ....[191]....
        /*0384*/ 	.word	0x0500000f


	//   ....[192]....
        /*0388*/ 	.word	0x0500000f


	//   ....[193]....
        /*038c*/ 	.word	0x0500000f


	//   ....[194]....
        /*0390*/ 	.word	0x0500000f


	//   ....[195]....
        /*0394*/ 	.word	0x0500000f


	//   ....[196]....
        /*0398*/ 	.word	0x0500000f


	//   ....[197]....
        /*039c*/ 	.word	0x0500000f


	//   ....[198]....
        /*03a0*/ 	.word	0x0500000f


	//   ....[199]....
        /*03a4*/ 	.word	0x0500000f


	//   ....[200]....
        /*03a8*/ 	.word	0x0500000f


	//   ....[201]....
        /*03ac*/ 	.word	0x0500000f


	//   ....[202]....
        /*03b0*/ 	.word	0x0500000f


	//   ....[203]....
        /*03b4*/ 	.word	0x0500000f


	//   ....[204]....
        /*03b8*/ 	.word	0x0500000f


	//   ....[205]....
        /*03bc*/ 	.word	0x0500000f


	//   ....[206]....
        /*03c0*/ 	.word	0x0500000f


	//   ....[207]....
        /*03c4*/ 	.word	0x0500000f


	//   ....[208]....
        /*03c8*/ 	.word	0x0500000f


	//   ....[209]....
        /*03cc*/ 	.word	0x0500000f


	//   ....[210]....
        /*03d0*/ 	.word	0x0500000f


	//   ....[211]....
        /*03d4*/ 	.word	0x0500000f


	//   ....[212]....
        /*03d8*/ 	.word	0x0500000f


	//   ....[213]....
        /*03dc*/ 	.word	0x0500000f


	//   ....[214]....
        /*03e0*/ 	.word	0x0500000f


	//   ....[215]....
        /*03e4*/ 	.word	0x0500000f


	//   ....[216]....
        /*03e8*/ 	.word	0x0500000f


	//   ....[217]....
        /*03ec*/ 	.word	0x0500000f


	//   ....[218]....
        /*03f0*/ 	.word	0x0500000f


	//   ....[219]....
        /*03f4*/ 	.word	0x0500000f


	//   ....[220]....
        /*03f8*/ 	.word	0x0500000f


	//   ....[221]....
        /*03fc*/ 	.word	0x0500000f


	//----- nvinfo : EIATTR_COOP_GROUP_INSTR_OFFSETS
	.align		4
.L_90:
        /*0400*/ 	.byte	0x04, 0x28
        /*0402*/ 	.short	(.L_92 - .L_91)


	//   ....[0]....
.L_91:
        /*0404*/ 	.word	0x00000080


	//   ....[1]....
        /*0408*/ 	.word	0x00000090


	//   ....[2]....
        /*040c*/ 	.word	0x000002d0


	//   ....[3]....
        /*0410*/ 	.word	0x00000430


	//   ....[4]....
        /*0414*/ 	.word	0x00000550


	//   ....[5]....
        /*0418*/ 	.word	0x000006b0


	//   ....[6]....
        /*041c*/ 	.word	0x000014d0


	//   ....[7]....
        /*0420*/ 	.word	0x000030c0


	//   ....[8]....
        /*0424*/ 	.word	0x00003190


	//   ....[9]....
        /*0428*/ 	.word	0x00003620


	//   ....[10]....
        /*042c*/ 	.word	0x00003750


	//   ....[11]....
        /*0430*/ 	.word	0x00006400


	//   ....[12]....
        /*0434*/ 	.word	0x00006410


	//   ....[13]....
        /*0438*/ 	.word	0x00006480


	//   ....[14]....
        /*043c*/ 	.word	0x00006490


	//   ....[15]....
        /*0440*/ 	.word	0x000081c0


	//   ....[16]....
        /*0444*/ 	.word	0x000081d0


	//   ....[17]....
        /*0448*/ 	.word	0x00008200


	//   ....[18]....
        /*044c*/ 	.word	0x00008210


	//   ....[19]....
        /*0450*/ 	.word	0x000094b0


	//   ....[20]....
        /*0454*/ 	.word	0x000094c0


	//   ....[21]....
        /*0458*/ 	.word	0x000094d0


	//   ....[22]....
        /*045c*/ 	.word	0x000094e0


	//   ....[23]....
        /*0460*/ 	.word	0x000094f0


	//   ....[24]....
        /*0464*/ 	.word	0x00009500


	//   ....[25]....
        /*0468*/ 	.word	0x00009510


	//   ....[26]....
        /*046c*/ 	.word	0x00009520


	//   ....[27]....
        /*0470*/ 	.word	0x00009530


	//   ....[28]....
        /*0474*/ 	.word	0x00009540


	//   ....[29]....
        /*0478*/ 	.word	0x00009550


	//   ....[30]....
        /*047c*/ 	.word	0x00009560


	//   ....[31]....
        /*0480*/ 	.word	0x00009570


	//   ....[32]....
        /*0484*/ 	.word	0x00009580


	//   ....[33]....
        /*0488*/ 	.word	0x00009590


	//   ....[34]....
        /*048c*/ 	.word	0x000095c0


	//   ....[35]....
        /*0490*/ 	.word	0x000095d0


	//   ....[36]....
        /*0494*/ 	.word	0x000095e0


	//   ....[37]....
        /*0498*/ 	.word	0x000095f0


	//   ....[38]....
        /*049c*/ 	.word	0x00009600


	//   ....[39]....
        /*04a0*/ 	.word	0x00009610


	//   ....[40]....
        /*04a4*/ 	.word	0x00009630


	//   ....[41]....
        /*04a8*/ 	.word	0x00009660


	//   ....[42]....
        /*04ac*/ 	.word	0x00009680


	//   ....[43]....
        /*04b0*/ 	.word	0x00009690


	//   ....[44]....
        /*04b4*/ 	.word	0x000096a0


	//   ....[45]....
        /*04b8*/ 	.word	0x000096b0


	//   ....[46]....
        /*04bc*/ 	.word	0x000096d0


	//   ....[47]....
        /*04c0*/ 	.word	0x000096e0


	//   ....[48]....
        /*04c4*/ 	.word	0x000096f0


	//   ....[49]....
        /*04c8*/ 	.word	0x00009700


	//   ....[50]....
        /*04cc*/ 	.word	0x00009720


	//   ....[51]....
        /*04d0*/ 	.word	0x00009730


	//   ....[52]....
        /*04d4*/ 	.word	0x00009740


	//   ....[53]....
        /*04d8*/ 	.word	0x00009750


	//   ....[54]....
        /*04dc*/ 	.word	0x00009760


	//   ....[55]....
        /*04e0*/ 	.word	0x00009770


	//   ....[56]....
        /*04e4*/ 	.word	0x00009790


	//   ....[57]....
        /*04e8*/ 	.word	0x000097a0


	//   ....[58]....
        /*04ec*/ 	.word	0x000097b0


	//   ....[59]....
        /*04f0*/ 	.word	0x000097c0


	//   ....[60]....
        /*04f4*/ 	.word	0x000097d0


	//   ....[61]....
        /*04f8*/ 	.word	0x000097e0


	//   ....[62]....
        /*04fc*/ 	.word	0x000097f0


	//   ....[63]....
        /*0500*/ 	.word	0x00009800


	//   ....[64]....
        /*0504*/ 	.word	0x00009810


	//   ....[65]....
        /*0508*/ 	.word	0x00009820


	//   ....[66]....
        /*050c*/ 	.word	0x00009830


	//   ....[67]....
        /*0510*/ 	.word	0x00009840


	//   ....[68]....
        /*0514*/ 	.word	0x00009850


	//   ....[69]....
        /*0518*/ 	.word	0x00009860


	//   ....[70]....
        /*051c*/ 	.word	0x00009870


	//   ....[71]....
        /*0520*/ 	.word	0x00009880


	//   ....[72]....
        /*0524*/ 	.word	0x00009890


	//   ....[73]....
        /*0528*/ 	.word	0x000098a0


	//   ....[74]....
        /*052c*/ 	.word	0x000098b0


	//   ....[75]....
        /*0530*/ 	.word	0x000098c0


	//   ....[76]....
        /*0534*/ 	.word	0x000098d0


	//   ....[77]....
        /*0538*/ 	.word	0x000098e0


	//   ....[78]....
        /*053c*/ 	.word	0x000098f0


	//   ....[79]....
        /*0540*/ 	.word	0x00009900


	//   ....[80]....
        /*0544*/ 	.word	0x00009910


	//   ....[81]....
        /*0548*/ 	.word	0x00009920


	//   ....[82]....
        /*054c*/ 	.word	0x00009940


	//   ....[83]....
        /*0550*/ 	.word	0x00009970


	//   ....[84]....
        /*0554*/ 	.word	0x000099a0


	//   ....[85]....
        /*0558*/ 	.word	0x000099d0


	//   ....[86]....
        /*055c*/ 	.word	0x00009a00


	//   ....[87]....
        /*0560*/ 	.word	0x00009a30


	//   ....[88]....
        /*0564*/ 	.word	0x00009a60


	//   ....[89]....
        /*0568*/ 	.word	0x00009a90


	//   ....[90]....
        /*056c*/ 	.word	0x00009ac0


	//   ....[91]....
        /*0570*/ 	.word	0x00009af0


	//   ....[92]....
        /*0574*/ 	.word	0x00009b30


	//   ....[93]....
        /*0578*/ 	.word	0x00009b60


	//   ....[94]....
        /*057c*/ 	.word	0x00009b80


	//   ....[95]....
        /*0580*/ 	.word	0x00009ba0


	//   ....[96]....
        /*0584*/ 	.word	0x00009bc0


	//   ....[97]....
        /*0588*/ 	.word	0x00009bf0


	//   ....[98]....
        /*058c*/ 	.word	0x00009c20


	//   ....[99]....
        /*0590*/ 	.word	0x00009c60


	//   ....[100]....
        /*0594*/ 	.word	0x00009ca0


	//   ....[101]....
        /*0598*/ 	.word	0x00009cd0


	//   ....[102]....
        /*059c*/ 	.word	0x00009d10


	//   ....[103]....
        /*05a0*/ 	.word	0x00009d50


	//   ....[104]....
        /*05a4*/ 	.word	0x00009d80


	//   ....[105]....
        /*05a8*/ 	.word	0x00009db0


	//   ....[106]....
        /*05ac*/ 	.word	0x00009dd0


	//   ....[107]....
        /*05b0*/ 	.word	0x00009e00


	//   ....[108]....
        /*05b4*/ 	.word	0x00009e20


	//   ....[109]....
        /*05b8*/ 	.word	0x00009e40


	//   ....[110]....
        /*05bc*/ 	.word	0x00009e50


	//   ....[111]....
        /*05c0*/ 	.word	0x00009e60


	//   ....[112]....
        /*05c4*/ 	.word	0x00009e70


	//   ....[113]....
        /*05c8*/ 	.word	0x00009ea0


	//   ....[114]....
        /*05cc*/ 	.word	0x00009ec0


	//   ....[115]....
        /*05d0*/ 	.word	0x0000a2b0


	//   ....[116]....
        /*05d4*/ 	.word	0x0000a310


	//   ....[117]....
        /*05d8*/ 	.word	0x0000a350


	//   ....[118]....
        /*05dc*/ 	.word	0x0000a390


	//   ....[119]....
        /*05e0*/ 	.word	0x0000a3d0


	//   ....[120]....
        /*05e4*/ 	.word	0x0000a400


	//   ....[121]....
        /*05e8*/ 	.word	0x0000ad90


	//   ....[122]....
        /*05ec*/ 	.word	0x0000adc0


	//   ....[123]....
        /*05f0*/ 	.word	0x0000bc10


	//   ....[124]....
        /*05f4*/ 	.word	0x0000d1a0


	//   ....[125]....
        /*05f8*/ 	.word	0x0000d1e0


	//   ....[126]....
        /*05fc*/ 	.word	0x0000d210


	//   ....[127]....
        /*0600*/ 	.word	0x0000d230


	//   ....[128]....
        /*0604*/ 	.word	0x0000d300


	//   ....[129]....
        /*0608*/ 	.word	0x0000d310


	//   ....[130]....
        /*060c*/ 	.word	0x0000d3a0


	//   ....[131]....
        /*0610*/ 	.word	0x0000d3b0


	//   ....[132]....
        /*0614*/ 	.word	0x0000d3c0


	//   ....[133]....
        /*0618*/ 	.word	0x0000d450


	//   ....[134]....
        /*061c*/ 	.word	0x0000d890


	//   ....[135]....
        /*0620*/ 	.word	0x0000d8c0


	//   ....[136]....
        /*0624*/ 	.word	0x0000d8e0


	//   ....[137]....
        /*0628*/ 	.word	0x0000d950


	//   ....[138]....
        /*062c*/ 	.word	0x0000d9a0


	//   ....[139]....
        /*0630*/ 	.word	0x0000d9d0


	//   ....[140]....
        /*0634*/ 	.word	0x0000d9f0


	//   ....[141]....
        /*0638*/ 	.word	0x0000da60


	//   ....[142]....
        /*063c*/ 	.word	0x0000da80


	//   ....[143]....
        /*0640*/ 	.word	0x0000db10


	//   ....[144]....
        /*0644*/ 	.word	0x0000e130


	//   ....[145]....
        /*0648*/ 	.word	0x0000e160


	//   ....[146]....
        /*064c*/ 	.word	0x0000e190


	//   ....[147]....
        /*0650*/ 	.word	0x0000e200


	//   ....[148]....
        /*0654*/ 	.word	0x0000e250


	//   ....[149]....
        /*0658*/ 	.word	0x0000e280


	//   ....[150]....
        /*065c*/ 	.word	0x0000e2b0


	//   ....[151]....
        /*0660*/ 	.word	0x0000e330


	//   ....[152]....
        /*0664*/ 	.word	0x0000ebc0


	//   ....[153]....
        /*0668*/ 	.word	0x0000ebe0


	//   ....[154]....
        /*066c*/ 	.word	0x0000ebf0


	//   ....[155]....
        /*0670*/ 	.word	0x0000ec00


	//   ....[156]....
        /*0674*/ 	.word	0x0000ec10


	//   ....[157]....
        /*0678*/ 	.word	0x0000ec70


	//   ....[158]....
        /*067c*/ 	.word	0x0000ec80


	//   ....[159]....
        /*0680*/ 	.word	0x0000ec90


	//   ....[160]....
        /*0684*/ 	.word	0x0000ecf0


	//   ....[161]....
        /*0688*/ 	.word	0x0000ed10


	//   ....[162]....
        /*068c*/ 	.word	0x0000f170


	//   ....[163]....
        /*0690*/ 	.word	0x0000f190


	//   ....[164]....
        /*0694*/ 	.word	0x0000f1b0


	//   ....[165]....
        /*0698*/ 	.word	0x0000f1d0


	//   ....[166]....
        /*069c*/ 	.word	0x0000f1f0


	//   ....[167]....
        /*06a0*/ 	.word	0x0000f240


	//   ....[168]....
        /*06a4*/ 	.word	0x0000f260


	//   ....[169]....
        /*06a8*/ 	.word	0x0000f270


	//   ....[170]....
        /*06ac*/ 	.word	0x0000f2c0


	//   ....[171]....
        /*06b0*/ 	.word	0x0000f320


	//   ....[172]....
        /*06b4*/ 	.word	0x000106d0


	//   ....[173]....
        /*06b8*/ 	.word	0x00010bd0


	//   ....[174]....
        /*06bc*/ 	.word	0x00010cc0


	//   ....[175]....
        /*06c0*/ 	.word	0x00010da0


	//   ....[176]....
        /*06c4*/ 	.word	0x00010e30


	//   ....[177]....
        /*06c8*/ 	.word	0x00010f30


	//   ....[178]....
        /*06cc*/ 	.word	0x00010f90


	//   ....[179]....
        /*06d0*/ 	.word	0x00011090


	//   ....[180]....
        /*06d4*/ 	.word	0x000110f0


	//   ....[181]....
        /*06d8*/ 	.word	0x000111c0


	//   ....[182]....
        /*06dc*/ 	.word	0x00011280


	//   ....[183]....
        /*06e0*/ 	.word	0x00011350


	//   ....[184]....
        /*06e4*/ 	.word	0x000114d0


	//   ....[185]....
        /*06e8*/ 	.word	0x00011570


	//   ....[186]....
        /*06ec*/ 	.word	0x00011690


	//   ....[187]....
        /*06f0*/ 	.word	0x000116e0


	//   ....[188]....
        /*06f4*/ 	.word	0x000117c0


	//   ....[189]....
        /*06f8*/ 	.word	0x00011870


	//   ....[190]....
        /*06fc*/ 	.word	0x000118e0


	//   ....[191]....
        /*0700*/ 	.word	0x000119b0


	//   ....[192]....
        /*0704*/ 	.word	0x00011a20


	//   ....[193]....
        /*0708*/ 	.word	0x00011af0


	//   ....[194]....
        /*070c*/ 	.word	0x00011b80


	//   ....[195]....
        /*0710*/ 	.word	0x00011be0


	//   ....[196]....
        /*0714*/ 	.word	0x00011ca0


	//   ....[197]....
        /*0718*/ 	.word	0x00011d50


	//   ....[198]....
        /*071c*/ 	.word	0x00011db0


	//   ....[199]....
        /*0720*/ 	.word	0x00011eb0


	//   ....[200]....
        /*0724*/ 	.word	0x00011f20


	//   ....[201]....
        /*0728*/ 	.word	0x00011ff0


	//   ....[202]....
        /*072c*/ 	.word	0x00012130


	//   ....[203]....
        /*0730*/ 	.word	0x000121d0


	//   ....[204]....
        /*0734*/ 	.word	0x00012230


	//   ....[205]....
        /*0738*/ 	.word	0x00012300


	//   ....[206]....
        /*073c*/ 	.word	0x00012360


	//   ....[207]....
        /*0740*/ 	.word	0x00012430


	//   ....[208]....
        /*0744*/ 	.word	0x00012490


	//   ....[209]....
        /*0748*/ 	.word	0x00012560


	//   ....[210]....
        /*074c*/ 	.word	0x000125c0


	//   ....[211]....
        /*0750*/ 	.word	0x00012690


	//   ....[212]....
        /*0754*/ 	.word	0x00012770


	//   ....[213]....
        /*0758*/ 	.word	0x00012810


	//   ....[214]....
        /*075c*/ 	.word	0x00012880


	//   ....[215]....
        /*0760*/ 	.word	0x00012940


	//   ....[216]....
        /*0764*/ 	.word	0x000129a0


	//   ....[217]....
        /*0768*/ 	.word	0x00012a60


	//   ....[218]....
        /*076c*/ 	.word	0x00012ac0


	//   ....[219]....
        /*0770*/ 	.word	0x00012b80


	//   ....[220]....
        /*0774*/ 	.word	0x00012be0


	//   ....[221]....
        /*0778*/ 	.word	0x00012ca0


	//----- nvinfo : EIATTR_REG_RECONFIG
	.align		4
.L_92:
        /*077c*/ 	.byte	0x01, 0x54
	.zero		2


	//----- nvinfo : EIATTR_SYSCALL_OFFSETS
	.align		4
        /*0780*/ 	.byte	0x04, 0x46
        /*0782*/ 	.short	(.L_94 - .L_93)


	//   ....[0]....
.L_93:
        /*0784*/ 	.word	0x00001690


	//   ....[1]....
        /*0788*/ 	.word	0x0000c360


	//   ....[2]....
        /*078c*/ 	.word	0x0000c4a0


	//   ....[3]....
        /*0790*/ 	.word	0x0000c5e0


	//   ....[4]....
        /*0794*/ 	.word	0x0000c700


	//   ....[5]....
        /*0798*/ 	.word	0x0000deb0


	//----- nvinfo : EIATTR_MBARRIER_INSTR_OFFSETS
	.align		4
.L_94:
        /*079c*/ 	.byte	0x04, 0x39
        /*079e*/ 	.short	(.L_96 - .L_95)


	//   ....[0]....
.L_95:
        /*07a0*/ 	.word	0x00000180
        /*07a4*/ 	.word	0x000000ff
        /*07a8*/ 	.word	0x00033400
        /*07ac*/ 	.short	0x0100
        /*07ae*/ 	.byte	0x08
	.zero		1


	//   ....[1]....
        /*07b0*/ 	.word	0x00000190
        /*07b4*/ 	.word	0x000000ff
        /*07b8*/ 	.word	0x00033420
        /*07bc*/ 	.short	0x0100
        /*07be*/ 	.byte	0x08
	.zero		1


	//   ....[2]....
        /*07c0*/ 	.word	0x00000280
        /*07c4*/ 	.word	0x000000ff
        /*07c8*/ 	.word	0x00033430
        /*07cc*/ 	.short	0x0100
        /*07ce*/ 	.byte	0x08
	.zero		1


	//   ....[3]....
        /*07d0*/ 	.word	0x00000290
        /*07d4*/ 	.word	0x000000ff
        /*07d8*/ 	.word	0x00033440
        /*07dc*/ 	.short	0x0100
        /*07de*/ 	.byte	0x08
	.zero		1


	//   ....[4]....
        /*07e0*/ 	.word	0x000002a0
        /*07e4*/ 	.word	0x000000ff
        /*07e8*/ 	.word	0x00033438
        /*07ec*/ 	.short	0x0100
        /*07ee*/ 	.byte	0x08
	.zero		1


	//   ....[5]....
        /*07f0*/ 	.word	0x000002b0
        /*07f4*/ 	.word	0x000000ff
        /*07f8*/ 	.word	0x00033448
        /*07fc*/ 	.short	0x0100
        /*07fe*/ 	.byte	0x08
	.zero		1


	//   ....[6]....
        /*0800*/ 	.word	0x000003e0
        /*0804*/ 	.word	0x000000ff
        /*0808*/ 	.word	0x00033450
        /*080c*/ 	.short	0x0100
        /*080e*/ 	.byte	0x08
	.zero		1


	//   ....[7]....
        /*0810*/ 	.word	0x000003f0
        /*0814*/ 	.word	0x000000ff
        /*0818*/ 	.word	0x00033460
        /*081c*/ 	.short	0x0100
        /*081e*/ 	.byte	0x08
	.zero		1


	//   ....[8]....
        /*0820*/ 	.word	0x00000400
        /*0824*/ 	.word	0x000000ff
        /*0828*/ 	.word	0x00033458
        /*082c*/ 	.short	0x0100
        /*082e*/ 	.byte	0x08
	.zero		1


	//   ....[9]....
        /*0830*/ 	.word	0x00000410
        /*0834*/ 	.word	0x000000ff
        /*0838*/ 	.word	0x00033468
        /*083c*/ 	.short	0x0100
        /*083e*/ 	.byte	0x08
	.zero		1


	//   ....[10]....
        /*0840*/ 	.word	0x00000500
        /*0844*/ 	.word	0x000000ff
        /*0848*/ 	.word	0x00033470
        /*084c*/ 	.short	0x0100
        /*084e*/ 	.byte	0x06
	.zero		1


	//   ....[11]....
        /*0850*/ 	.word	0x00000510
        /*0854*/ 	.word	0x000000ff
        /*0858*/ 	.word	0x00033480
        /*085c*/ 	.short	0x0100
        /*085e*/ 	.byte	0x06
	.zero		1


	//   ....[12]....
        /*0860*/ 	.word	0x00000520
        /*0864*/ 	.word	0x000000ff
        /*0868*/ 	.word	0x00033478
        /*086c*/ 	.short	0x0100
        /*086e*/ 	.byte	0x06
	.zero		1


	//   ....[13]....
        /*0870*/ 	.word	0x00000530
        /*0874*/ 	.word	0x000000ff
        /*0878*/ 	.word	0x00033488
        /*087c*/ 	.short	0x0100
        /*087e*/ 	.byte	0x06
	.zero		1


	//   ....[14]....
        /*0880*/ 	.word	0x00000660
        /*0884*/ 	.word	0x000000ff
        /*0888*/ 	.word	0x00033490
        /*088c*/ 	.short	0x0100
        /*088e*/ 	.byte	0x08
	.zero		1


	//   ....[15]....
        /*0890*/ 	.word	0x00000670
        /*0894*/ 	.word	0x000000ff
        /*0898*/ 	.word	0x000334a0
        /*089c*/ 	.short	0x0100
        /*089e*/ 	.byte	0x08
	.zero		1


	//   ....[16]....
        /*08a0*/ 	.word	0x00000680
        /*08a4*/ 	.word	0x000000ff
        /*08a8*/ 	.word	0x00033498
        /*08ac*/ 	.short	0x0100
        /*08ae*/ 	.byte	0x08
	.zero		1


	//   ....[17]....
        /*08b0*/ 	.word	0x00000690
        /*08b4*/ 	.word	0x000000ff
        /*08b8*/ 	.word	0x000334a8
        /*08bc*/ 	.short	0x0100
        /*08be*/ 	.byte	0x08
	.zero		1


	//   ....[18]....
        /*08c0*/ 	.word	0x000007d0
        /*08c4*/ 	.word	0x000000ff
        /*08c8*/ 	.word	0x000334b0
        /*08cc*/ 	.short	0x0100
        /*08ce*/ 	.byte	0x08
	.zero		1


	//   ....[19]....
        /*08d0*/ 	.word	0x000007e0
        /*08d4*/ 	.word	0x000000ff
        /*08d8*/ 	.word	0x000334c0
        /*08dc*/ 	.short	0x0100
        /*08de*/ 	.byte	0x08
	.zero		1


	//   ....[20]....
        /*08e0*/ 	.word	0x000007f0
        /*08e4*/ 	.word	0x000000ff
        /*08e8*/ 	.word	0x000334b8
        /*08ec*/ 	.short	0x0100
        /*08ee*/ 	.byte	0x08
	.zero		1


	//   ....[21]....
        /*08f0*/ 	.word	0x00000800
        /*08f4*/ 	.word	0x000000ff
        /*08f8*/ 	.word	0x000334c8
        /*08fc*/ 	.short	0x0100
        /*08fe*/ 	.byte	0x08
	.zero		1


	//   ....[22]....
        /*0900*/ 	.word	0x000016b0
        /*0904*/ 	.word	0x000000ff
        /*0908*/ 	.word	0x00033400
        /*090c*/ 	.short	0x010a
        /*090e*/ 	.byte	0x24
	.zero		1


	//   ....[23]....
        /*0910*/ 	.word	0x00001720
        /*0914*/ 	.word	0x000000ff
        /*0918*/ 	.word	0x00033430
        /*091c*/ 	.short	0x010a
        /*091e*/ 	.byte	0x24
	.zero		1


	//   ....[24]....
        /*0920*/ 	.word	0x00001780
        /*0924*/ 	.word	0x000000ff
        /*0928*/ 	.word	0x00033430
        /*092c*/ 	.short	0x010a
        /*092e*/ 	.byte	0x24
	.zero		1


	//   ....[25]....
        /*0930*/ 	.word	0x00002580
        /*0934*/ 	.word	0x000000ff
        /*0938*/ 	.word	0x00000000
        /*093c*/ 	.short	0x0101
        /*093e*/ 	.byte	0x04
	.zero		1


	//   ....[26]....
        /*0940*/ 	.word	0x00004f50
        /*0944*/ 	.word	0x000000ff
        /*0948*/ 	.word	0x00033430
        /*094c*/ 	.short	0x010a
        /*094e*/ 	.byte	0x04
	.zero		1


	//   ....[27]....
        /*0950*/ 	.word	0x00004f90
        /*0954*/ 	.word	0x000000ff
        /*0958*/ 	.word	0x00033430
        /*095c*/ 	.short	0x010a
        /*095e*/ 	.byte	0x04
	.zero		1


	//   ....[28]....
        /*0960*/ 	.word	0x00005c60
        /*0964*/ 	.word	0x000000ff
        /*0968*/ 	.word	0x00033450
        /*096c*/ 	.short	0x010a
        /*096e*/ 	.byte	0x04
	.zero		1


	//   ....[29]....
        /*0970*/ 	.word	0x00005ca0
        /*0974*/ 	.word	0x000000ff
        /*0978*/ 	.word	0x00033450
        /*097c*/ 	.short	0x010a
        /*097e*/ 	.byte	0x04
	.zero		1


	//   ....[30]....
        /*0980*/ 	.word	0x00006470
        /*0984*/ 	.word	0x000000ff
        /*0988*/ 	.word	0x00000000
        /*098c*/ 	.short	0x0101
        /*098e*/ 	.byte	0x04
	.zero		1


	//   ....[31]....
        /*0990*/ 	.word	0x000075b0
        /*0994*/ 	.word	0x000000ff
        /*0998*/ 	.word	0x00000000
        /*099c*/ 	.short	0x0101
        /*099e*/ 	.byte	0x04
	.zero		1


	//   ....[32]....
        /*09a0*/ 	.word	0x00007e20
        /*09a4*/ 	.word	0x000000ff
        /*09a8*/ 	.word	0x00033450
        /*09ac*/ 	.short	0x010a
        /*09ae*/ 	.byte	0x09
	.zero		1


	//   ....[33]....
        /*09b0*/ 	.word	0x00007e60
        /*09b4*/ 	.word	0x000000ff
        /*09b8*/ 	.word	0x00033450
        /*09bc*/ 	.short	0x010a
        /*09be*/ 	.byte	0x09
	.zero		1


	//   ....[34]....
        /*09c0*/ 	.word	0x000084f0
        /*09c4*/ 	.word	0x000000ff
        /*09c8*/ 	.word	0x00000000
        /*09cc*/ 	.short	0x0101
        /*09ce*/ 	.byte	0x04
	.zero		1


	//   ....[35]....
        /*09d0*/ 	.word	0x0000a420
        /*09d4*/ 	.word	0x000000ff
        /*09d8*/ 	.word	0x00000000
        /*09dc*/ 	.short	0x0101
        /*09de*/ 	.byte	0x04
	.zero		1


	//   ....[36]....
        /*09e0*/ 	.word	0x0000cea0
        /*09e4*/ 	.word	0x000000ff
        /*09e8*/ 	.word	0x00033480
        /*09ec*/ 	.short	0x010a
        /*09ee*/ 	.byte	0x29
	.zero		1


	//   ....[37]....
        /*09f0*/ 	.word	0x0000d5a0
        /*09f4*/ 	.word	0x000000ff
        /*09f8*/ 	.word	0x00033470
        /*09fc*/ 	.short	0x0107
        /*09fe*/ 	.byte	0x29
	.zero		1


	//   ....[38]....
        /*0a00*/ 	.word	0x0000d630
        /*0a04*/ 	.word	0x000000ff
        /*0a08*/ 	.word	0x00033470
        /*0a0c*/ 	.short	0x0101
        /*0a0e*/ 	.byte	0x29
	.zero		1


	//   ....[39]....
        /*0a10*/ 	.word	0x0000d660
        /*0a14*/ 	.word	0x000000ff
        /*0a18*/ 	.word	0x00033440
        /*0a1c*/ 	.short	0x010a
        /*0a1e*/ 	.byte	0x29
	.zero		1


	//   ....[40]....
        /*0a20*/ 	.word	0x0000dc50
        /*0a24*/ 	.word	0x000000ff
        /*0a28*/ 	.word	0x00033430
        /*0a2c*/ 	.short	0x0107
        /*0a2e*/ 	.byte	0x29
	.zero		1


	//   ....[41]....
        /*0a30*/ 	.word	0x0000dce0
        /*0a34*/ 	.word	0x000000ff
        /*0a38*/ 	.word	0x00033430
        /*0a3c*/ 	.short	0x0101
        /*0a3e*/ 	.byte	0x29
	.zero		1


	//   ....[42]....
        /*0a40*/ 	.word	0x0000e440
        /*0a44*/ 	.word	0x000000ff
        /*0a48*/ 	.word	0x00033400
        /*0a4c*/ 	.short	0x0107
        /*0a4e*/ 	.byte	0x29
	.zero		1


	//   ....[43]....
        /*0a50*/ 	.word	0x0000e4a0
        /*0a54*/ 	.word	0x000000ff
        /*0a58*/ 	.word	0x00033400
        /*0a5c*/ 	.short	0x0101
        /*0a5e*/ 	.byte	0x29
	.zero		1


	//   ....[44]....
        /*0a60*/ 	.word	0x0000e4b0
        /*0a64*/ 	.word	0x000000ff
        /*0a68*/ 	.word	0x00033420
        /*0a6c*/ 	.short	0x010a
        /*0a6e*/ 	.byte	0x29
	.zero		1


	//   ....[45]....
        /*0a70*/ 	.word	0x0000e8d0
        /*0a74*/ 	.word	0x00000005
        /*0a78*/ 	.word	0x00033480
        /*0a7c*/ 	.short	0x010a
        /*0a7e*/ 	.byte	0x3f
	.zero		1


	//   ....[46]....
        /*0a80*/ 	.word	0x0000ee40
        /*0a84*/ 	.word	0x00000005
        /*0a88*/ 	.word	0x00033470
        /*0a8c*/ 	.short	0x0107
        /*0a8e*/ 	.byte	0x3f
	.zero		1


	//   ....[47]....
        /*0a90*/ 	.word	0x0000eed0
        /*0a94*/ 	.word	0x00000005
        /*0a98*/ 	.word	0x00033470
        /*0a9c*/ 	.short	0x0101
        /*0a9e*/ 	.byte	0x3f
	.zero		1


	//   ....[48]....
        /*0aa0*/ 	.word	0x0000ef00
        /*0aa4*/ 	.word	0x00000005
        /*0aa8*/ 	.word	0x00033440
        /*0aac*/ 	.short	0x010a
        /*0aae*/ 	.byte	0x3f
	.zero		1


	//   ....[49]....
        /*0ab0*/ 	.word	0x0000f400
        /*0ab4*/ 	.word	0x00000005
        /*0ab8*/ 	.word	0x00033430
        /*0abc*/ 	.short	0x0107
        /*0abe*/ 	.byte	0x3f
	.zero		1


	//   ....[50]....
        /*0ac0*/ 	.word	0x0000f4a0
        /*0ac4*/ 	.word	0x00000005
        /*0ac8*/ 	.word	0x00033430
        /*0acc*/ 	.short	0x0101
        /*0ace*/ 	.byte	0x3f
	.zero		1


	//   ....[51]....
        /*0ad0*/ 	.word	0x0000f520
        /*0ad4*/ 	.word	0x00000005
        /*0ad8*/ 	.word	0x00033470
        /*0adc*/ 	.short	0x010a
        /*0ade*/ 	.byte	0x3f
	.zero		1


	//   ....[52]....
        /*0ae0*/ 	.word	0x0000f5c0
        /*0ae4*/ 	.word	0x00000005
        /*0ae8*/ 	.word	0x00033460
        /*0aec*/ 	.short	0x010a
        /*0aee*/ 	.byte	0x3f
	.zero		1


	//   ....[53]....
        /*0af0*/ 	.word	0x0000fc80
        /*0af4*/ 	.word	0x00000005
        /*0af8*/ 	.word	0x00033450
        /*0afc*/ 	.short	0x0101
        /*0afe*/ 	.byte	0x3f
	.zero		1


	//   ....[54]....
        /*0b00*/ 	.word	0x0000fd20
        /*0b04*/ 	.word	0x00000005
        /*0b08*/ 	.word	0x00000000
        /*0b0c*/ 	.short	0x0101
        /*0b0e*/ 	.byte	0x3f
	.zero		1


	//   ....[55]....
        /*0b10*/ 	.word	0x0000fdf0
        /*0b14*/ 	.word	0x00000000
        /*0b18*/ 	.word	0x00033470
        /*0b1c*/ 	.short	0x010a
        /*0b1e*/ 	.byte	0x3f
	.zero		1


	//   ....[56]....
        /*0b20*/ 	.word	0x0000fea0
        /*0b24*/ 	.word	0x00000000
        /*0b28*/ 	.word	0x00033460
        /*0b2c*/ 	.short	0x010a
        /*0b2e*/ 	.byte	0x3f
	.zero		1


	//   ....[57]....
        /*0b30*/ 	.word	0x00010560
        /*0b34*/ 	.word	0x00000000
        /*0b38*/ 	.word	0x00033450
        /*0b3c*/ 	.short	0x0101
        /*0b3e*/ 	.byte	0x3f
	.zero		1


	//   ....[58]....
        /*0b40*/ 	.word	0x000105e0
        /*0b44*/ 	.word	0x00000000
        /*0b48*/ 	.word	0x00000000
        /*0b4c*/ 	.short	0x0101
        /*0b4e*/ 	.byte	0x3f
	.zero		1


	//   ....[59]....
        /*0b50*/ 	.word	0x00010680
        /*0b54*/ 	.word	0x00000005
        /*0b58*/ 	.word	0x00033420
        /*0b5c*/ 	.short	0x010a
        /*0b5e*/ 	.byte	0x3f
	.zero		1


	//   ....[60]....
        /*0b60*/ 	.word	0x000107a0
        /*0b64*/ 	.word	0x00000004
        /*0b68*/ 	.word	0x00033440
        /*0b6c*/ 	.short	0x010a
        /*0b6e*/ 	.byte	0x3f
	.zero		1


	//   ....[61]....
        /*0b70*/ 	.word	0x00010840
        /*0b74*/ 	.word	0x00000005
        /*0b78*/ 	.word	0x00033440
        /*0b7c*/ 	.short	0x010a
        /*0b7e*/ 	.byte	0x3f
	.zero		1


	//   ....[62]....
        /*0b80*/ 	.word	0x00010880
        /*0b84*/ 	.word	0x00000004
        /*0b88*/ 	.word	0x00033460
        /*0b8c*/ 	.short	0x010a
        /*0b8e*/ 	.byte	0x3f
	.zero		1


	//   ....[63]....
        /*0b90*/ 	.word	0x000108c0
        /*0b94*/ 	.word	0x00000005
        /*0b98*/ 	.word	0x00033460
        /*0b9c*/ 	.short	0x010a
        /*0b9e*/ 	.byte	0x3f
	.zero		1


	//   ....[64]....
        /*0ba0*/ 	.word	0x00010900
        /*0ba4*/ 	.word	0x00000004
        /*0ba8*/ 	.word	0x00033480
        /*0bac*/ 	.short	0x010a
        /*0bae*/ 	.byte	0x3f
	.zero		1


	//   ....[65]....
        /*0bb0*/ 	.word	0x00010940
        /*0bb4*/ 	.word	0x00000005
        /*0bb8*/ 	.word	0x00033480
        /*0bbc*/ 	.short	0x010a
        /*0bbe*/ 	.byte	0x3f
	.zero		1


	//   ....[66]....
        /*0bc0*/ 	.word	0x000109b0
        /*0bc4*/ 	.word	0x00000003
        /*0bc8*/ 	.word	0x00033400
        /*0bcc*/ 	.short	0x010a
        /*0bce*/ 	.byte	0x3f
	.zero		1


	//   ....[67]....
        /*0bd0*/ 	.word	0x00010a10
        /*0bd4*/ 	.word	0x00000003
        /*0bd8*/ 	.word	0x00033430
        /*0bdc*/ 	.short	0x010a
        /*0bde*/ 	.byte	0x3f
	.zero		1


	//   ....[68]....
        /*0be0*/ 	.word	0x00010a70
        /*0be4*/ 	.word	0x00000007
        /*0be8*/ 	.word	0x00033430
        /*0bec*/ 	.short	0x010a
        /*0bee*/ 	.byte	0x3f
	.zero		1


	//   ....[69]....
        /*0bf0*/ 	.word	0x00010ad0
        /*0bf4*/ 	.word	0x00000007
        /*0bf8*/ 	.word	0x00033450
        /*0bfc*/ 	.short	0x010a
        /*0bfe*/ 	.byte	0x3f
	.zero		1


	//   ....[70]....
        /*0c00*/ 	.word	0x00010b30
        /*0c04*/ 	.word	0x00000003
        /*0c08*/ 	.word	0x00033450
        /*0c0c*/ 	.short	0x010a
        /*0c0e*/ 	.byte	0x3f
	.zero		1


	//   ....[71]....
        /*0c10*/ 	.word	0x00010c10
        /*0c14*/ 	.word	0x00000003
        /*0c18*/ 	.word	0x00033480
        /*0c1c*/ 	.short	0x010a
        /*0c1e*/ 	.byte	0x3f
	.zero		1


	//   ....[72]....
        /*0c20*/ 	.word	0x00011420
        /*0c24*/ 	.word	0x00000003
        /*0c28*/ 	.word	0x00033440
        /*0c2c*/ 	.short	0x010a
        /*0c2e*/ 	.byte	0x3f
	.zero		1


	//   ....[73]....
        /*0c30*/ 	.word	0x00012030
        /*0c34*/ 	.word	0x00000003
        /*0c38*/ 	.word	0x00033420
        /*0c3c*/ 	.short	0x010a
        /*0c3e*/ 	.byte	0x3f
	.zero		1


	//   ....[74]....
        /*0c40*/ 	.word	0x00012080
        /*0c44*/ 	.word	0x00000005
        /*0c48*/ 	.word	0x00033480
        /*0c4c*/ 	.short	0x010a
        /*0c4e*/ 	.byte	0x3f
	.zero		1


	//   ....[75]....
        /*0c50*/ 	.word	0x000126c0
        /*0c54*/ 	.word	0x00000005
        /*0c58*/ 	.word	0x00033440
        /*0c5c*/ 	.short	0x010a
        /*0c5e*/ 	.byte	0x3f
	.zero		1


	//   ....[76]....
        /*0c60*/ 	.word	0x00012cd0
        /*0c64*/ 	.word	0x00000005
        /*0c68*/ 	.word	0x00033470
        /*0c6c*/ 	.short	0x010a
        /*0c6e*/ 	.byte	0x3f
	.zero		1


	//   ....[77]....
        /*0c70*/ 	.word	0x00012d20
        /*0c74*/ 	.word	0x00000005
        /*0c78*/ 	.word	0x00033460
        /*0c7c*/ 	.short	0x010a
        /*0c7e*/ 	.byte	0x3f
	.zero		1


	//   ....[78]....
        /*0c80*/ 	.word	0x00012d70
        /*0c84*/ 	.word	0x00000000
        /*0c88*/ 	.word	0x00033470
        /*0c8c*/ 	.short	0x010a
        /*0c8e*/ 	.byte	0x3f
	.zero		1


	//   ....[79]....
        /*0c90*/ 	.word	0x00012dc0
        /*0c94*/ 	.word	0x00000000
        /*0c98*/ 	.word	0x00033460
        /*0c9c*/ 	.short	0x010a
        /*0c9e*/ 	.byte	0x3f
	.zero		1


	//   ....[80]....
        /*0ca0*/ 	.word	0x00012e10
        /*0ca4*/ 	.word	0x00000005
        /*0ca8*/ 	.word	0x00033420
        /*0cac*/ 	.short	0x010a
        /*0cae*/ 	.byte	0x3f
	.zero		1


	//   ....[81]....
        /*0cb0*/ 	.word	0x00012e60
        /*0cb4*/ 	.word	0x00000004
        /*0cb8*/ 	.word	0x00033440
        /*0cbc*/ 	.short	0x010a
        /*0cbe*/ 	.byte	0x3f
	.zero		1


	//   ....[82]....
        /*0cc0*/ 	.word	0x00012eb0
        /*0cc4*/ 	.word	0x00000005
        /*0cc8*/ 	.word	0x00033440
        /*0ccc*/ 	.short	0x010a
        /*0cce*/ 	.byte	0x3f
	.zero		1


	//   ....[83]....
        /*0cd0*/ 	.word	0x00012f00
        /*0cd4*/ 	.word	0x00000004
        /*0cd8*/ 	.word	0x00033460
        /*0cdc*/ 	.short	0x010a
        /*0cde*/ 	.byte	0x3f
	.zero		1


	//   ....[84]....
        /*0ce0*/ 	.word	0x00012f50
        /*0ce4*/ 	.word	0x00000005
        /*0ce8*/ 	.word	0x00033460
        /*0cec*/ 	.short	0x010a
        /*0cee*/ 	.byte	0x3f
	.zero		1


	//   ....[85]....
        /*0cf0*/ 	.word	0x00012fa0
        /*0cf4*/ 	.word	0x00000004
        /*0cf8*/ 	.word	0x00033480
        /*0cfc*/ 	.short	0x010a
        /*0cfe*/ 	.byte	0x3f
	.zero		1


	//----- nvinfo : EIATTR_NUM_MBARRIERS
	.align		4
.L_96:
        /*0d00*/ 	.byte	0x03, 0x38
        /*0d02*/ 	.short	0x0016


	//----- nvinfo : EIATTR_EXIT_INSTR_OFFSETS
	.align		4
        /*0d04*/ 	.byte	0x04, 0x1c
        /*0d06*/ 	.short	(.L_98 - .L_97)


	//   ....[0]....
.L_97:
        /*0d08*/ 	.word	0x00010990


	//----- nvinfo : EIATTR_MAX_THREADS
	.align		4
.L_98:
        /*0d0c*/ 	.byte	0x04, 0x05
        /*0d0e*/ 	.short	(.L_100 - .L_99)
.L_99:
        /*0d10*/ 	.word	0x00000180
        /*0d14*/ 	.word	0x00000001
        /*0d18*/ 	.word	0x00000001


	//----- nvinfo : EIATTR_CRS_STACK_SIZE
	.align		4
.L_100:
        /*0d1c*/ 	.byte	0x04, 0x1e
        /*0d1e*/ 	.short	(.L_102 - .L_101)
.L_101:
        /*0d20*/ 	.word	0x00000000


	//----- nvinfo : EIATTR_CBANK_PARAM_SIZE
	.align		4
.L_102:
        /*0d24*/ 	.byte	0x03, 0x19
        /*0d26*/ 	.short	0x0a70


	//----- nvinfo : EIATTR_PARAM_CBANK
	.align		4
        /*0d28*/ 	.byte	0x04, 0x0a
        /*0d2a*/ 	.short	(.L_104 - .L_103)
	.align		4
.L_103:
        /*0d2c*/ 	.word	index@(.nv.constant0._ZN7cutlass13device_kernelIN5flash11enable_sm90INS1_16FlashAttnFwdSm90INS1_25CollectiveMainloopFwdSm90ILi2EN4cute5tupleIJNS5_1CILi1EEES8_S8_EEENS6_IJNS7_ILi128EEENS7_ILi160EEENS7_ILi192EEEEEELi192ENS_12float_e4m3_tEfNS_4arch4Sm90ELb0ELb0ELb0ELb0ELb1ELb0ELb0ELb1ELb1ELb1ELb1ELb0EEENS1_21CollectiveEpilogueFwdINS6_IJSA_SC_SB_EEES9_NS_10bfloat16_tESG_Li256ELb0ELb1ELb1ELb1EEENS1_19SingleTileSchedulerILb0ELb1ELb1ELi128EEEEEEEEEvNT_6ParamsE)
        /*0d30*/ 	.short	0x0210
        /*0d32*/ 	.short	0x0a70


	//----- nvinfo : EIATTR_SW_WAR
	.align		4
.L_104:
        /*0d34*/ 	.byte	0x04, 0x36
        /*0d36*/ 	.short	(.L_106 - .L_105)
.L_105:
        /*0d38*/ 	.word	0x00000008
.L_106:


//--------------------- .nv.info._ZN7cutlass13device_kernelIN5flash11enable_sm90INS1_16FlashAttnFwdSm90INS1_25CollectiveMainloopFwdSm90ILi2EN4cute5tupleIJNS5_1CILi1EEES8_S8_EEENS6_IJNS7_ILi128EEENS7_ILi160EEENS7_ILi192EEEEEELi192ENS_12float_e4m3_tEfNS_4arch4Sm90ELb0ELb0ELb0ELb1ELb1ELb0ELb0ELb1ELb1ELb1ELb1ELb0EEENS1_21CollectiveEpilogueFwdINS6_IJSA_SC_SB_EEES9_NS_10bfloat16_tESG_Li256ELb1ELb1ELb1ELb1EEENS1_36VarlenDynamicPersistentTileSchedulerILi128ELi160ELi256ELi128ELb1ELb1ELb1ELb0ELb1ELb1EEEEEEEEEvNT_6ParamsE --------------------------
	.section	.nv.info._ZN7cutlass13device_kernelIN5flash11enable_sm90INS1_16FlashAttnFwdSm90INS1_25CollectiveMainloopFwdSm90ILi2EN4cute5tupleIJNS5_1CILi1EEES8_S8_EEENS6_IJNS7_ILi128EEENS7_ILi160EEENS7_ILi192EEEEEELi192ENS_12float_e4m3_tEfNS_4arch4Sm90ELb0ELb0ELb0ELb1ELb1ELb0ELb0ELb1ELb1ELb1ELb1ELb0EEENS1_21CollectiveEpilogueFwdINS6_IJSA_SC_SB_EEES9_NS_10bfloat16_tESG_Li256ELb1ELb1ELb1ELb1EEENS1_36VarlenDynamicPersistentTileSchedulerILi128ELi160ELi256ELi128ELb1ELb1ELb1ELb0ELb1ELb1EEEEEEEEEvNT_6ParamsE,"",@"SHT_CUDA_INFO"
	.sectionflags	@""
	.align	4


	//----- nvinfo : EIATTR_CUDA_API_VERSION
	.align		4
        /*0000*/ 	.byte	0x04, 0x37
        /*0002*/ 	.short	(.L_108 - .L_107)
.L_107:
        /*0004*/ 	.word	0x00000082


	//----- nvinfo : EIATTR_KPARAM_INFO
	.align		4
.L_108:
        /*0008*/ 	.byte	0x04, 0x17
        /*000a*/ 	.short	(.L_110 - .L_109)
.L_109:
        /*000c*/ 	.word	0x00000000
        /*0010*/ 	.short	0x0000
        /*0012*/ 	.short	0x0070
        /*0014*/ 	.byte	0x00, 0xf0, 0x01, 0x2a


	//----- nvinfo : EIATTR_SPARSE_MMA_MASK
	.align		4
.L_110:
        /*0018*/ 	.byte	0x03, 0x50
        /*001a*/ 	.short	0x0000


	//----- nvinfo : EIATTR_MAXREG_COUNT
	.align		4
        /*001c*/ 	.byte	0x03, 0x1b
        /*001e*/ 	.short	0x00a8


	//----- nvinfo : EIATTR_NUM_BARRIERS
	.align		4
        /*0020*/ 	.byte	0x02, 0x4c
        /*0022*/ 	.byte	0x10
	.zero		1


	//----- nvinfo : EIATTR_EXTERNS
	.align		4
        /*0024*/ 	.byte	0x04, 0x0f
        /*0026*/ 	.short	(.L_112 - .L_111)


	//   ....[0]....
	.align		4
.L_111:
        /*0028*/ 	.word	index@(__assertfail)


	//----- nvinfo : EIATTR_ANNOTATIONS
	.align		4
.L_112:
        /*002c*/ 	.byte	0x04, 0x55
        /*002e*/ 	.short	(.L_114 - .L_113)


	//   ....[0]....
.L_113:
        /*0030*/ 	.word	0x00000001
        /*0034*/ 	.byte	0x20, 0x0c, 0x00, 0x00, 0x01, 0x00, 0x00, 0x00, 0x10, 0x0d, 0x00, 0x00, 0x01, 0x00, 0x00, 0x00
        /* <DEDUP_REMOVED lines=23> */
        /*01b4*/ 	.byte	0xf0, 0x4e, 0x01, 0x00


	//----- nvinfo : EIATTR_MERCURY_ISA_VERSION
	.align		4
.L_114:
        /*01b8*/ 	.byte	0x03, 0x5f
        /*01ba*/ 	.short	0x0101


	//----- nvinfo : EIATTR_UNUSED_LOAD_BYTE_OFFSET
	.align		4
        /*01bc*/ 	.byte	0x04, 0x44
        /*01be*/ 	.short	(.L_116 - .L_115)


	//   ....[0]....
.L_115:
        /*01c0*/ 	.word	0x00000980
        /*01c4*/ 	.word	0x0000fff0


	//   ....[1]....
        /*01c8*/ 	.word	0x000091f0
        /*01cc*/ 	.word	0x0000fff0


	//----- nvinfo : EIATTR_INT_WARP_WIDE_INSTR_OFFSETS
	.align		4
.L_116:
        /*01d0*/ 	.byte	0x04, 0x31
        /*01d2*/ 	.short	(.L_118 - .L_117)


	//   ....[0]....
.L_117:
        /*01d4*/ 	.word	0x000000c0


	//   ....[1]....
        /*01d8*/ 	.word	0x000000d0


	//   ....[2]....
        /*01dc*/ 	.word	0x00000170


	//   ....[3]....
        /*01e0*/ 	.word	0x0000f9d0


	//   ....[4]....
        /*01e4*/ 	.word	0x0000fa60


	//   ....[5]....
        /*01e8*/ 	.word	0x00013920


	//   ....[6]....
        /*01ec*/ 	.word	0x000139b0


	//----- nvinfo : EIATTR_COOP_GROUP_MASK_REGIDS
	.align		4
.L_118:
        /*01f0*/ 	.byte	0x04, 0x29
        /*01f2*/ 	.short	(.L_120 - .L_119)


	//   ....[0]....
.L_119:
        /*01f4*/ 	.word	0xffffffff


	//   ....[1]....
        /*01f8*/ 	.word	0xffffffff


	//   ....[2]....
        /*01fc*/ 	.word	0xffffffff


	//   ....[3]....
        /*0200*/ 	.word	0xffffffff


	//   ....[4]....
        /*0204*/ 	.word	0xffffffff


	//   ....[5]....
        /*0208*/ 	.word	0xffffffff


	//   ....[6]....
        /*020c*/ 	.word	0xffffffff


	//   ....[7]....
        /*0210*/ 	.word	0xffffffff


	//   ....[8]....
        /*0214*/ 	.word	0xffffffff


	//   ....[9]....
        /*0218*/ 	.word	0xffffffff


	//   ....[10]....
        /*021c*/ 	.word	0xffffffff


	//   ....[11]....
        /*0220*/ 	.word	0xffffffff


	//   ....[12]....
        /*0224*/ 	.word	0xffffffff


	//   ....[13]....
        /*0228*/ 	.word	0xffffffff


	//   ....[14]....
        /*022c*/ 	.word	0xffffffff


	//   ....[15]....
        /*0230*/ 	.word	0xffffffff


	//   ....[16]....
        /*0234*/ 	.word	0xffffffff


	//   ....[17]....
        /*0238*/ 	.word	0xffffffff


	//   ....[18]....
        /*023c*/ 	.word	0xffffffff


	//   ....[19]....
        /*0240*/ 	.word	0xffffffff


	//   ....[20]....
        /*0244*/ 	.word	0xffffffff


	//   ....[21]....
        /*0248*/ 	.word	0xffffffff


	//   ....[22]....
        /*024c*/ 	.word	0xffffffff


	//   ....[23]....
        /*0250*/ 	.word	0xffffffff


	//   ....[24]....
        /*0254*/ 	.word	0xffffffff


	//   ....[25]....
        /*0258*/ 	.word	0xffffffff


	//   ....[26]....
        /*025c*/ 	.word	0xffffffff


	//   ....[27]....
        /*0260*/ 	.word	0xffffffff


	//   ....[28]....
        /*0264*/ 	.word	0xffffffff


	//   ....[29]....
        /*0268*/ 	.word	0xffffffff


	//   ....[30]....
        /*026c*/ 	.word	0xffffffff


	//   ....[31]....
        /*0270*/ 	.word	0xffffffff


	//   ....[32]....
        /*0274*/ 	.word	0xffffffff


	//   ....[33]....
        /*0278*/ 	.word	0xffffffff


	//   ....[34]....
        /*027c*/ 	.word	0xffffffff


	//   ....[35]....
        /*0280*/ 	.word	0xffffffff


	//   ....[36]....
        /*0284*/ 	.word	0xffffffff


	//   ....[37]....
        /*0288*/ 	.word	0xffffffff


	//   ....[38]....
        /*028c*/ 	.word	0xffffffff


	//   ....[39]....
        /*0290*/ 	.word	0xffffffff


	//   ....[40]....
        /*0294*/ 	.word	0xffffffff


	//   ....[41]....
        /*0298*/ 	.word	0xffffffff


	//   ....[42]....
        /*029c*/ 	.word	0xffffffff


	//   ....[43]....
        /*02a0*/ 	.word	0xffffffff


	//   ....[44]....
        /*02a4*/ 	.word	0xffffffff


	//   ....[45]....
        /*02a8*/ 	.word	0xffffffff


	//   ....[46]....
        /*02ac*/ 	.word	0xffffffff


	//   ....[47]....
        /*02b0*/ 	.word	0xffffffff


	//   ....[48]....
        /*02b4*/ 	.word	0xffffffff


	//   ....[49]....
        /*02b8*/ 	.word	0xffffffff


	//   ....[50]....
        /*02bc*/ 	.word	0xffffffff


	//   ....[51]....
        /*02c0*/ 	.word	0xffffffff


	//   ....[52]....
        /*02c4*/ 	.word	0xffffffff


	//   ....[53]....
        /*02c8*/ 	.word	0xffffffff


	//   ....[54]....
        /*02cc*/ 	.word	0xffffffff


	//   ....[55]....
        /*02d0*/ 	.word	0xffffffff


	//   ....[56]....
        /*02d4*/ 	.word	0xffffffff


	//   ....[57]....
        /*02d8*/ 	.word	0xffffffff


	//   ....[58]....
        /*02dc*/ 	.word	0xffffffff


	//   ....[59]....
        /*02e0*/ 	.word	0xffffffff


	//   ....[60]....
        /*02e4*/ 	.word	0xffffffff


	//   ....[61]....
        /*02e8*/ 	.word	0xffffffff


	//   ....[62]....
        /*02ec*/ 	.word	0xffffffff


	//   ....[63]....
        /*02f0*/ 	.word	0xffffffff


	//   ....[64]....
        /*02f4*/ 	.word	0xffffffff


	//   ....[65]....
        /*02f8*/ 	.word	0xffffffff


	//   ....[66]....
        /*02fc*/ 	.word	0xffffffff


	//   ....[67]....
        /*0300*/ 	.word	0xffffffff


	//   ....[68]....
        /*0304*/ 	.word	0xffffffff


	//   ....[69]....
        /*0308*/ 	.word	0xffffffff


	//   ....[70]....
        /*030c*/ 	.word	0xffffffff


	//   ....[71]....
        /*0310*/ 	.word	0xffffffff


	//   ....[72]....
        /*0314*/ 	.word	0xffffffff


	//   ....[73]....
        /*0318*/ 	.word	0xffffffff


	//   ....[74]....
        /*031c*/ 	.word	0xffffffff


	//   ....[75]....
        /*0320*/ 	.word	0xffffffff


	//   ....[76]....
        /*0324*/ 	.word	0xffffffff


	//   ....[77]....
        /*0328*/ 	.word	0xffffffff


	//   ....[78]....
        /*032c*/ 	.word	0xffffffff


	//   ....[79]....
        /*0330*/ 	.word	0xffffffff


	//   ....[80]....
        /*0334*/ 	.word	0xffffffff


	//   ....[81]....
        /*0338*/ 	.word	0xffffffff


	//   ....[82]....
        /*033c*/ 	.word	0xffffffff


	//   ....[83]....
        /*0340*/ 	.word	0xffffffff


	//   ....[84]....
        /*0344*/ 	.word	0xffffffff


	//   ....[85]....
        /*0348*/ 	.word	0xffffffff


	//   ....[86]....
        /*034c*/ 	.word	0xffffffff


	//   ....[87]....
        /*0350*/ 	.word	0xffffffff


	//   ....[88]....
        /*0354*/ 	.word	0xffffffff


	//   ....[89]....
        /*0358*/ 	.word	0xffffffff


	//   ....[90]....
        /*035c*/ 	.word	0xffffffff


	//   ....[91]....
        /*0360*/ 	.word	0xffffffff


	//   ....[92]....
        /*0364*/ 	.word	0xffffffff


	//   ....[93]....
        /*0368*/ 	.word	0xffffffff


	//   ....[94]....
        /*036c*/ 	.word	0xffffffff


	//   ....[95]....
        /*0370*/ 	.word	0xffffffff


	//   ....[96]....
        /*0374*/ 	.word	0xffffffff


	//   ....[97]....
        /*0378*/ 	.word	0xffffffff


	//   ....[98]....
        /*037c*/ 	.word	0xffffffff


	//   ....[99]....
        /*0380*/ 	.word	0xffffffff


	//   ....[100]....
        /*0384*/ 	.word	0xffffffff


	//   ....[101]....
        /*0388*/ 	.word	0xffffffff


	//   ....[102]....
        /*038c*/ 	.word	0xffffffff


	//   ....[103]....
        /*0390*/ 	.word	0xffffffff


	//   ....[104]....
        /*0394*/ 	.word	0xffffffff


	//   ....[105]....
        /*0398*/ 	.word	0xffffffff


	//   ....[106]....
        /*039c*/ 	.word	0xffffffff


	//   ....[107]....
        /*03a0*/ 	.word	0xffffffff


	//   ....[108]....
        /*03a4*/ 	.word	0xffffffff


	//   ....[109]....
        /*03a8*/ 	.word	0xffffffff


	//   ....[110]....
        /*03ac*/ 	.word	0xffffffff


	//   ....[111]....
        /*03b0*/ 	.word	0xffffffff


	//   ....[112]....
        /*03b4*/ 	.word	0xffffffff


	//   ....[113]....
        /*03b8*/ 	.word	0xffffffff


	//   ....[114]....
        /*03bc*/ 	.word	0xffffffff


	//   ....[115]....
        /*03c0*/ 	.word	0xffffffff


	//   ....[116]....
        /*03c4*/ 	.word	0xffffffff


	//   ....[117]....
        /*03c8*/ 	.word	0xffffffff


	//   ....[118]....
        /*03cc*/ 	.word	0xffffffff


	//   ....[119]....
        /*03d0*/ 	.word	0xffffffff


	//   ....[120]....
        /*03d4*/ 	.word	0xffffffff


	//   ....[121]....
        /*03d8*/ 	.word	0xffffffff


	//   ....[122]....
        /*03dc*/ 	.word	0xffffffff


	//   ....[123]....
        /*03e0*/ 	.word	0xffffffff


	//   ....[124]....
        /*03e4*/ 	.word	0xffffffff


	//   ....[125]....
        /*03e8*/ 	.word	0xffffffff


	//   ....[126]....
        /*03ec*/ 	.word	0xffffffff


	//   ....[127]....
        /*03f0*/ 	.word	0xffffffff


	//   ....[128]....
        /*03f4*/ 	.word	0xffffffff


	//   ....[129]....
        /*03f8*/ 	.word	0xffffffff


	//   ....[130]....
        /*03fc*/ 	.word	0xffffffff


	//   ....[131]....
        /*0400*/ 	.word	0xffffffff


	//   ....[132]....
        /*0404*/ 	.word	0xffffffff


	//   ....[133]....
        /*0408*/ 	.word	0xffffffff


	//   ....[134]....
        /*040c*/ 	.word	0xffffffff


	//   ....[135]....
        /*0410*/ 	.word	0xffffffff


	//   ....[136]....
        /*0414*/ 	.word	0xffffffff


	//   ....[137]....
        /*0418*/ 	.word	0xffffffff


	//   ....[138]....
        /*041c*/ 	.word	0xffffffff


	//   ....[139]....
        /*0420*/ 	.word	0xffffffff


	//   ....[140]....
        /*0424*/ 	.word	0xffffffff


	//   ....[141]....
        /*0428*/ 	.word	0xffffffff


	//   ....[142]....
        /*042c*/ 	.word	0xffffffff


	//   ....[143]....
        /*0430*/ 	.word	0xffffffff


	//   ....[144]....
        /*0434*/ 	.word	0xffffffff


	//   ....[145]....
        /*0438*/ 	.word	0xffffffff


	//   ....[146]....
        /*043c*/ 	.word	0xffffffff


	//   ....[147]....
        /*0440*/ 	.word	0xffffffff


	//   ....[148]....
        /*0444*/ 	.word	0xffffffff


	//   ....[149]....
        /*0448*/ 	.word	0xffffffff


	//   ....[150]....
        /*044c*/ 	.word	0xffffffff


	//   ....[151]....
        /*0450*/ 	.word	0xffffffff


	//   ....[152]....
        /*0454*/ 	.word	0xffffffff


	//   ....[153]....
        /*0458*/ 	.word	0xffffffff


	//   ....[154]....
        /*045c*/ 	.word	0xffffffff


	//   ....[155]....
        /*0460*/ 	.word	0xffffffff


	//   ....[156]....
        /*0464*/ 	.word	0xffffffff


	//   ....[157]....
        /*0468*/ 	.word	0xffffffff


	//   ....[158]....
        /*046c*/ 	.word	0xffffffff


	//   ....[159]....
        /*0470*/ 	.word	0xffffffff


	//   ....[160]....
        /*0474*/ 	.word	0xffffffff


	//   ....[161]....
        /*0478*/ 	.word	0xffffffff


	//   ....[162]....
        /*047c*/ 	.word	0xffffffff


	//   ....[163]....
        /*0480*/ 	.word	0xffffffff


	//   ....[164]....
        /*0484*/ 	.word	0xffffffff


	//   ....[165]....
        /*0488*/ 	.word	0xffffffff


	//   ....[166]....
        /*048c*/ 	.word	0xffffffff


	//   ....[167]....
        /*0490*/ 	.word	0xffffffff


	//   ....[168]....
        /*0494*/ 	.word	0xffffffff


	//   ....[169]....
        /*0498*/ 	.word	0xffffffff


	//   ....[170]....
        /*049c*/ 	.word	0xffffffff


	//   ....[171]....
        /*04a0*/ 	.word	0xffffffff


	//   ....[172]....
        /*04a4*/ 	.word	0xffffffff


	//   ....[173]....
        /*04a8*/ 	.word	0xffffffff


	//   ....[174]....
        /*04ac*/ 	.word	0xffffffff


	//   ....[175]....
        /*04b0*/ 	.word	0xffffffff


	//   ....[176]....
        /*04b4*/ 	.word	0xffffffff


	//   ....[177]....
        /*04b8*/ 	.word	0xffffffff


	//   ....[178]....
        /*04bc*/ 	.word	0xffffffff


	//   ....[179]....
        /*04c0*/ 	.word	0xffffffff


	//   ....[180]....
        /*04c4*/ 	.word	0xffffffff


	//   ....[181]....
        /*04c8*/ 	.word	0xffffffff


	//   ....[182]....
        /*04cc*/ 	.word	0xffffffff


	//   ....[183]....
        /*04d0*/ 	.word	0xffffffff


	//   ....[184]....
        /*04d4*/ 	.word	0xffffffff


	//   ....[185]....
        /*04d8*/ 	.word	0xffffffff


	//   ....[186]....
        /*04dc*/ 	.word	0xffffffff


	//   ....[187]....
        /*04e0*/ 	.word	0xffffffff


	//   ....[188]....
        /*04e4*/ 	.word	0xffffffff


	//   ....[189]....
        /*04e8*/ 	.word	0xffffffff


	//   ....[190]....
        /*04ec*/ 	.word	0xffffffff


	//   ....[191]....
        /*04f0*/ 	.word	0xffffffff


	//   ....[192]....
        /*04f4*/ 	.word	0xffffffff


	//   ....[193]....
        /*04f8*/ 	.word	0xffffffff


	//   ....[194]....
        /*04fc*/ 	.word	0xffffffff


	//   ....[195]....
        /*0500*/ 	.word	0xffffffff


	//   ....[196]....
        /*0504*/ 	.word	0xffffffff


	//   ....[197]....
        /*0508*/ 	.word	0xffffffff


	//   ....[198]....
        /*050c*/ 	.word	0xffffffff


	//   ....[199]....
        /*0510*/ 	.word	0xffffffff


	//   ....[200]....
        /*0514*/ 	.word	0xffffffff


	//   ....[201]....
        /*0518*/ 	.word	0xffffffff


	//   ....[202]....
        /*051c*/ 	.word	0xffffffff


	//   ....[203]....
        /*0520*/ 	.word	0xffffffff


	//   ....[204]....
        /*0524*/ 	.word	0xffffffff


	//   ....[205]....
        /*0528*/ 	.word	0xffffffff


	//   ....[206]....
        /*052c*/ 	.word	0xffffffff


	//   ....[207]....
        /*0530*/ 	.word	0xffffffff


	//   ....[208]....
        /*0534*/ 	.word	0xffffffff


	//   ....[209]....
        /*0538*/ 	.word	0xffffffff


	//   ....[210]....
        /*053c*/ 	.word	0xffffffff


	//   ....[211]....
        /*0540*/ 	.word	0xffffffff


	//   ....[212]....
        /*0544*/ 	.word	0xffffffff


	//   ....[213]....
        /*0548*/ 	.word	0xffffffff


	//   ....[214]....
        /*054c*/ 	.word	0xffffffff


	//   ....[215]....
        /*0550*/ 	.word	0xffffffff


	//   ....[216]....
        /*0554*/ 	.word	0xffffffff


	//   ....[217]....
        /*0558*/ 	.word	0xffffffff


	//   ....[218]....
        /*055c*/ 	.word	0xffffffff


	//   ....[219]....
        /*0560*/ 	.word	0xffffffff


	//   ....[220]....
        /*0564*/ 	.word	0xffffffff


	//   ....[221]....
        /*0568*/ 	.word	0xffffffff


	//   ....[222]....
        /*056c*/ 	.word	0xffffffff


	//   ....[223]....
        /*0570*/ 	.word	0x0500000f


	//   ....[224]....
        /*0574*/ 	.word	0x0500000f


	//   ....[225]....
        /*0578*/ 	.word	0x0500000f


	//   ....[226]....
        /*057c*/ 	.word	0x0500000f


	//   ....[227]....
        /*0580*/ 	.word	0x0500000f


	//   ....[228]....
        /*0584*/ 	.word	0x0500000f


	//   ....[229]....
        /*0588*/ 	.word	0x0500000f


	//   ....[230]....
        /*058c*/ 	.word	0x0500000f


	//   ....[231]....
        /*0590*/ 	.word	0x0500000f


	//   ....[232]....
        /*0594*/ 	.word	0x0500000f


	//   ....[233]....
        /*0598*/ 	.word	0x0500000f


	//   ....[234]....
        /*059c*/ 	.word	0x0500000f


	//   ....[235]....
        /*05a0*/ 	.word	0x0500000f


	//   ....[236]....
        /*05a4*/ 	.word	0x0500000f


	//   ....[237]....
        /*05a8*/ 	.word	0x0500000f


	//   ....[238]....
        /*05ac*/ 	.word	0x0500000f


	//   ....[239]....
        /*05b0*/ 	.word	0x0500000f


	//   ....[240]....
        /*05b4*/ 	.word	0x0500000f


	//   ....[241]....
        /*05b8*/ 	.word	0x0500000f


	//   ....[242]....
        /*05bc*/ 	.word	0x0500000f


	//   ....[243]....
        /*05c0*/ 	.word	0x0500000f


	//   ....[244]....
        /*05c4*/ 	.word	0x0500000f


	//   ....[245]....
        /*05c8*/ 	.word	0x0500000f


	//   ....[246]....
        /*05cc*/ 	.word	0x0500000f


	//   ....[247]....
        /*05d0*/ 	.word	0x0500000f


	//   ....[248]....
        /*05d4*/ 	.word	0x0500000f


	//   ....[249]....
        /*05d8*/ 	.word	0x0500000f


	//   ....[250]....
        /*05dc*/ 	.word	0x0500000f


	//   ....[251]....
        /*05e0*/ 	.word	0x0500000f


	//   ....[252]....
        /*05e4*/ 	.word	0x0500000f


	//   ....[253]....
        /*05e8*/ 	.word	0x0500000f


	//   ....[254]....
        /*05ec*/ 	.word	0x0500000f


	//   ....[255]....
        /*05f0*/ 	.word	0x0500000f


	//   ....[0]....
        /*05f4*/ 	.word	0x0500000f


	//   ....[1]....
        /*05f8*/ 	.word	0x0500000f


	//   ....[2]....
        /*05fc*/ 	.word	0x0500000f


	//   ....[3]....
        /*0600*/ 	.word	0x0500000f


	//   ....[4]....
        /*0604*/ 	.word	0x0500000f


	//   ....[5]....
        /*0608*/ 	.word	0x0500000f


	//   ....[6]....
        /*060c*/ 	.word	0x0500000f


	//   ....[7]....
        /*0610*/ 	.word	0x0500000f


	//   ....[8]....
        /*0614*/ 	.word	0x0500000f


	//   ....[9]....
        /*0618*/ 	.word	0x0500000f


	//   ....[10]....
        /*061c*/ 	.word	0x0500000f


	//   ....[11]....
        /*0620*/ 	.word	0x0500000f


	//   ....[12]....
        /*0624*/ 	.word	0x0500000f


	//   ....[13]....
        /*0628*/ 	.word	0x0500000f


	//   ....[14]....
        /*062c*/ 	.word	0x0500000f


	//   ....[15]....
        /*0630*/ 	.word	0x0500000f


	//   ....[16]....
        /*0634*/ 	.word	0x0500000f


	//----- nvinfo : EIATTR_COOP_GROUP_INSTR_OFFSETS
	.align		4
.L_120:
        /*0638*/ 	.byte	0x04, 0x28
        /*063a*/ 	.short	(.L_122 - .L_121)


	//   ....[0]....
.L_121:
        /*063c*/ 	.word	0x00000080


	//   ....[1]....
        /*0640*/ 	.word	0x00000090


	//   ....[2]....
        /*0644*/ 	.word	0x000002d0


	//   ....[3]....
        /*0648*/ 	.word	0x00000430


	//   ....[4]....
        /*064c*/ 	.word	0x00000550


	//   ....[5]....
        /*0650*/ 	.word	0x000006b0


	//   ....[6]....
        /*0654*/ 	.word	0x00001c70


	//   ....[7]....
        /*0658*/ 	.word	0x00003720


	//   ....[8]....
        /*065c*/ 	.word	0x00003820


	//   ....[9]....
        /*0660*/ 	.word	0x00003eb0


	//   ....[10]....
        /*0664*/ 	.word	0x00003f20


	//   ....[11]....
        /*0668*/ 	.word	0x00006b70


	//   ....[12]....
        /*066c*/ 	.word	0x00006b80


	//   ....[13]....
        /*0670*/ 	.word	0x00006bc0


	//   ....[14]....
        /*0674*/ 	.word	0x00006bd0


	//   ....[15]....
        /*0678*/ 	.word	0x00008880


	//   ....[16]....
        /*067c*/ 	.word	0x00008890


	//   ....[17]....
        /*0680*/ 	.word	0x000088c0


	//   ....[18]....
        /*0684*/ 	.word	0x000088d0


	//   ....[19]....
        /*0688*/ 	.word	0x00009d70


	//   ....[20]....
        /*068c*/ 	.word	0x00009d90


	//   ....[21]....
        /*0690*/ 	.word	0x00009dc0


	//   ....[22]....
        /*0694*/ 	.word	0x00009de0


	//   ....[23]....
        /*0698*/ 	.word	0x00009e00


	//   ....[24]....
        /*069c*/ 	.word	0x00009e20


	//   ....[25]....
        /*06a0*/ 	.word	0x00009e50


	//   ....[26]....
        /*06a4*/ 	.word	0x00009e60


	//   ....[27]....
        /*06a8*/ 	.word	0x00009e70


	//   ....[28]....
        /*06ac*/ 	.word	0x00009e80


	//   ....[29]....
        /*06b0*/ 	.word	0x00009e90


	//   ....[30]....
        /*06b4*/ 	.word	0x00009ea0


	//   ....[31]....
        /*06b8*/ 	.word	0x00009eb0


	//   ....[32]....
        /*06bc*/ 	.word	0x00009ec0


	//   ....[33]....
        /*06c0*/ 	.word	0x00009ed0


	//   ....[34]....
        /*06c4*/ 	.word	0x00009ee0


	//   ....[35]....
        /*06c8*/ 	.word	0x00009ef0


	//   ....[36]....
        /*06cc*/ 	.word	0x00009f00


	//   ....[37]....
        /*06d0*/ 	.word	0x00009f10


	//   ....[38]....
        /*06d4*/ 	.word	0x00009f20


	//   ....[39]....
        /*06d8*/ 	.word	0x00009f30


	//   ....[40]....
        /*06dc*/ 	.word	0x00009f40


	//   ....[41]....
        /*06e0*/ 	.word	0x00009f50


	//   ....[42]....
        /*06e4*/ 	.word	0x00009f60


	//   ....[43]....
        /*06e8*/ 	.word	0x00009f70


	//   ....[44]....
        /*06ec*/ 	.word	0x00009f80


	//   ....[45]....
        /*06f0*/ 	.word	0x00009f90


	//   ....[46]....
        /*06f4*/ 	.word	0x00009fa0


	//   ....[47]....
        /*06f8*/ 	.word	0x00009fb0


	//   ....[48]....
        /*06fc*/ 	.word	0x00009fc0


	//   ....[49]....
        /*0700*/ 	.word	0x00009fd0


	//   ....[50]....
        /*0704*/ 	.word	0x00009fe0


	//   ....[51]....
        /*0708*/ 	.word	0x00009ff0


	//   ....[52]....
        /*070c*/ 	.word	0x0000a000


	//   ....[53]....
        /*0710*/ 	.word	0x0000a010


	//   ....[54]....
        /*0714*/ 	.word	0x0000a020


	//   ....[55]....
        /*0718*/ 	.word	0x0000a030


	//   ....[56]....
        /*071c*/ 	.word	0x0000a040


	//   ....[57]....
        /*0720*/ 	.word	0x0000a050


	//   ....[58]....
        /*0724*/ 	.word	0x0000a060


	//   ....[59]....
        /*0728*/ 	.word	0x0000a070


	//   ....[60]....
        /*072c*/ 	.word	0x0000a080


	//   ....[61]....
        /*0730*/ 	.word	0x0000a090


	//   ....[62]....
        /*0734*/ 	.word	0x0000a0a0


	//   ....[63]....
        /*0738*/ 	.word	0x0000a0b0


	//   ....[64]....
        /*073c*/ 	.word	0x0000a0c0


	//   ....[65]....
        /*0740*/ 	.word	0x0000a0d0


	//   ....[66]....
        /*0744*/ 	.word	0x0000a0e0


	//   ....[67]....
        /*0748*/ 	.word	0x0000a0f0


	//   ....[68]....
        /*074c*/ 	.word	0x0000a100


	//   ....[69]....
        /*0750*/ 	.word	0x0000a110


	//   ....[70]....
        /*0754*/ 	.word	0x0000a120


	//   ....[71]....
        /*0758*/ 	.word	0x0000a130


	//   ....[72]....
        /*075c*/ 	.word	0x0000a140


	//   ....[73]....
        /*0760*/ 	.word	0x0000a150


	//   ....[74]....
        /*0764*/ 	.word	0x0000a160


	//   ....[75]....
        /*0768*/ 	.word	0x0000a170


	//   ....[76]....
        /*076c*/ 	.word	0x0000a180


	//   ....[77]....
        /*0770*/ 	.word	0x0000a190


	//   ....[78]....
        /*0774*/ 	.word	0x0000a1a0


	//   ....[79]....
        /*0778*/ 	.word	0x0000a1b0


	//   ....[80]....
        /*077c*/ 	.word	0x0000a1c0


	//   ....[81]....
        /*0780*/ 	.word	0x0000a1d0


	//   ....[82]....
        /*0784*/ 	.word	0x0000a1e0


	//   ....[83]....
        /*0788*/ 	.word	0x0000a1f0


	//   ....[84]....
        /*078c*/ 	.word	0x0000a200


	//   ....[85]....
        /*0790*/ 	.word	0x0000a210


	//   ....[86]....
        /*0794*/ 	.word	0x0000a220


	//   ....[87]....
        /*0798*/ 	.word	0x0000a230


	//   ....[88]....
        /*079c*/ 	.word	0x0000a240


	//   ....[89]....
        /*07a0*/ 	.word	0x0000a250


	//   ....[90]....
        /*07a4*/ 	.word	0x0000a260


	//   ....[91]....
        /*07a8*/ 	.word	0x0000a270


	//   ....[92]....
        /*07ac*/ 	.word	0x0000a280


	//   ....[93]....
        /*07b0*/ 	.word	0x0000a290


	//   ....[94]....
        /*07b4*/ 	.word	0x0000a2a0


	//   ....[95]....
        /*07b8*/ 	.word	0x0000a2b0


	//   ....[96]....
        /*07bc*/ 	.word	0x0000a2c0


	//   ....[97]....
        /*07c0*/ 	.word	0x0000a2d0


	//   ....[98]....
        /*07c4*/ 	.word	0x0000a2e0


	//   ....[99]....
        /*07c8*/ 	.word	0x0000a2f0


	//   ....[100]....
        /*07cc*/ 	.word	0x0000a300


	//   ....[101]....
        /*07d0*/ 	.word	0x0000a310


	//   ....[102]....
        /*07d4*/ 	.word	0x0000a320


	//   ....[103]....
        /*07d8*/ 	.word	0x0000a330


	//   ....[104]....
        /*07dc*/ 	.word	0x0000a340


	//   ....[105]....
        /*07e0*/ 	.word	0x0000a350


	//   ....[106]....
        /*07e4*/ 	.word	0x0000a360


	//   ....[107]....
        /*07e8*/ 	.word	0x0000a370


	//   ....[108]....
        /*07ec*/ 	.word	0x0000a380


	//   ....[109]....
        /*07f0*/ 	.word	0x0000a390


	//   ....[110]....
        /*07f4*/ 	.word	0x0000a3a0


	//   ....[111]....
        /*07f8*/ 	.word	0x0000a3b0


	//   ....[112]....
        /*07fc*/ 	.word	0x0000a3c0


	//   ....[113]....
        /*0800*/ 	.word	0x0000a3d0


	//   ....[114]....
        /*0804*/ 	.word	0x0000a3e0


	//   ....[115]....
        /*0808*/ 	.word	0x0000b2d0


	//   ....[116]....
        /*080c*/ 	.word	0x0000b2f0


	//   ....[117]....
        /*0810*/ 	.word	0x0000b300


	//   ....[118]....
        /*0814*/ 	.word	0x0000b310


	//   ....[119]....
        /*0818*/ 	.word	0x0000bc10


	//   ....[120]....
        /*081c*/ 	.word	0x0000bc30


	//   ....[121]....
        /*0820*/ 	.word	0x0000bd70


	//   ....[122]....
        /*0824*/ 	.word	0x0000bd90


	//   ....[123]....
        /*0828*/ 	.word	0x0000be90


	//   ....[124]....
        /*082c*/ 	.word	0x0000beb0


	//   ....[125]....
        /*0830*/ 	.word	0x0000bfc0


	//   ....[126]....
        /*0834*/ 	.word	0x0000bfe0


	//   ....[127]....
        /*0838*/ 	.word	0x0000c460


	//   ....[128]....
        /*083c*/ 	.word	0x0000c470


	//   ....[129]....
        /*0840*/ 	.word	0x0000cc30


	//   ....[130]....
        /*0844*/ 	.word	0x0000cc40


	//   ....[131]....
        /*0848*/ 	.word	0x0000dd40


	//   ....[132]....
        /*084c*/ 	.word	0x0000dd70


	//   ....[133]....
        /*0850*/ 	.word	0x0000de90


	//   ....[134]....
        /*0854*/ 	.word	0x0000deb0


	//   ....[135]....
        /*0858*/ 	.word	0x0000dfb0


	//   ....[136]....
        /*085c*/ 	.word	0x0000dfd0


	//   ....[137]....
        /*0860*/ 	.word	0x0000e0e0


	//   ....[138]....
        /*0864*/ 	.word	0x0000e100


	//   ....[139]....
        /*0868*/ 	.word	0x0000e290


	//   ....[140]....
        /*086c*/ 	.word	0x0000e4b0


	//   ....[141]....
        /*0870*/ 	.word	0x0000e4e0


	//   ....[142]....
        /*0874*/ 	.word	0x0000e510


	//   ....[143]....
        /*0878*/ 	.word	0x0000e540


	//   ....[144]....
        /*087c*/ 	.word	0x0000e570


	//   ....[145]....
        /*0880*/ 	.word	0x0000e5b0


	//   ....[146]....
        /*0884*/ 	.word	0x0000e730


	//   ....[147]....
        /*0888*/ 	.word	0x0000e760


	//   ....[148]....
        /*088c*/ 	.word	0x0000e790


	//   ....[149]....
        /*0890*/ 	.word	0x0000e7c0


	//   ....[150]....
        /*0894*/ 	.word	0x0000e7f0


	//   ....[151]....
        /*0898*/ 	.word	0x0000e820


	//   ....[152]....
        /*089c*/ 	.word	0x0000e8b0


	//   ....[153]....
        /*08a0*/ 	.word	0x0000e900


	//   ....[154]....
        /*08a4*/ 	.word	0x0000e910


	//   ....[155]....
        /*08a8*/ 	.word	0x0000e9b0


	//   ....[156]....
        /*08ac*/ 	.word	0x00010920


	//   ....[157]....
        /*08b0*/ 	.word	0x00010950


	//   ....[158]....
        /*08b4*/ 	.word	0x00010980


	//   ....[159]....
        /*08b8*/ 	.word	0x00010a90


	//   ....[160]....
        /*08bc*/ 	.word	0x00010aa0


	//   ....[161]....
        /*08c0*/ 	.word	0x00010b30


	//   ....[162]....
        /*08c4*/ 	.word	0x00010b40


	//   ....[163]....
        /*08c8*/ 	.word	0x00010b50


	//   ....[164]....
        /*08cc*/ 	.word	0x00010be0


	//   ....[165]....
        /*08d0*/ 	.word	0x00010c80


	//   ....[166]....
        /*08d4*/ 	.word	0x00011060


	//   ....[167]....
        /*08d8*/ 	.word	0x000110a0


	//   ....[168]....
        /*08dc*/ 	.word	0x000110d0


	//   ....[169]....
        /*08e0*/ 	.word	0x000110f0


	//   ....[170]....
        /*08e4*/ 	.word	0x000111c0


	//   ....[171]....
        /*08e8*/ 	.word	0x000111d0


	//   ....[172]....
        /*08ec*/ 	.word	0x00011260


	//   ....[173]....
        /*08f0*/ 	.word	0x00011270


	//   ....[174]....
        /*08f4*/ 	.word	0x00011280


	//   ....[175]....
        /*08f8*/ 	.word	0x00011350


	//   ....[176]....
        /*08fc*/ 	.word	0x00011b20


	//   ....[177]....
        /*0900*/ 	.word	0x00011b50


	//   ....[178]....
        /*0904*/ 	.word	0x00011bb0


	//   ....[179]....
        /*0908*/ 	.word	0x00011c00


	//   ....[180]....
        /*090c*/ 	.word	0x00011c50


	//   ....[181]....
        /*0910*/ 	.word	0x00011cb0


	//   ....[182]....
        /*0914*/ 	.word	0x00011cd0


	//   ....[183]....
        /*0918*/ 	.word	0x00011d10


	//   ....[184]....
        /*091c*/ 	.word	0x000126e0


	//   ....[185]....
        /*0920*/ 	.word	0x000126f0


	//   ....[186]....
        /*0924*/ 	.word	0x00012700


	//   ....[187]....
        /*0928*/ 	.word	0x00012740


	//   ....[188]....
        /*092c*/ 	.word	0x00012780


	//   ....[189]....
        /*0930*/ 	.word	0x00012790


	//   ....[190]....
        /*0934*/ 	.word	0x000127f0


	//   ....[191]....
        /*0938*/ 	.word	0x00012820


	//   ....[192]....
        /*093c*/ 	.word	0x00012860


	//   ....[193]....
        /*0940*/ 	.word	0x000128c0


	//   ....[194]....
        /*0944*/ 	.word	0x00012ce0


	//   ....[195]....
        /*0948*/ 	.word	0x00012cf0


	//   ....[196]....
        /*094c*/ 	.word	0x00012d00


	//   ....[197]....
        /*0950*/ 	.word	0x00012d10


	//   ....[198]....
        /*0954*/ 	.word	0x00012d20


	//   ....[199]....
        /*0958*/ 	.word	0x00012d80


	//   ....[200]....
        /*095c*/ 	.word	0x00012d90


	//   ....[201]....
        /*0960*/ 	.word	0x00012df0


	//   ....[202]....
        /*0964*/ 	.word	0x00012e20


	//   ....[203]....
        /*0968*/ 	.word	0x00012e60


	//   ....[204]....
        /*096c*/ 	.word	0x00014490


	//   ....[205]....
        /*0970*/ 	.word	0x000144e0


	//   ....[206]....
        /*0974*/ 	.word	0x00014510


	//   ....[207]....
        /*0978*/ 	.word	0x00014540


	//   ....[208]....
        /*097c*/ 	.word	0x00014570


	//   ....[209]....
        /*0980*/ 	.word	0x00014580


	//   ....[210]....
        /*0984*/ 	.word	0x000145b0


	//   ....[211]....
        /*0988*/ 	.word	0x00014600


	//   ....[212]....
        /*098c*/ 	.word	0x00014760


	//   ....[213]....
        /*0990*/ 	.word	0x00014790


	//   ....[214]....
        /*0994*/ 	.word	0x000147c0


	//   ....[215]....
        /*0998*/ 	.word	0x000147f0


	//   ....[216]....
        /*099c*/ 	.word	0x00014820


	//   ....[217]....
        /*09a0*/ 	.word	0x00014860


	//   ....[218]....
        /*09a4*/ 	.word	0x000148e0


	//   ....[219]....
        /*09a8*/ 	.word	0x00014930


	//   ....[220]....
        /*09ac*/ 	.word	0x00014940


	//   ....[221]....
        /*09b0*/ 	.word	0x000149d0


	//   ....[222]....
        /*09b4*/ 	.word	0x00015010


	//   ....[223]....
        /*09b8*/ 	.word	0x00015560


	//   ....[224]....
        /*09bc*/ 	.word	0x00015640


	//   ....[225]....
        /*09c0*/ 	.word	0x00015710


	//   ....[226]....
        /*09c4*/ 	.word	0x00015890


	//   ....[227]....
        /*09c8*/ 	.word	0x00015920


	//   ....[228]....
        /*09cc*/ 	.word	0x00015980


	//   ....[229]....
        /*09d0*/ 	.word	0x00015a80


	//   ....[230]....
        /*09d4*/ 	.word	0x00015ae0


	//   ....[231]....
        /*09d8*/ 	.word	0x00015bb0


	//   ....[232]....
        /*09dc*/ 	.word	0x00015c70


	//   ....[233]....
        /*09e0*/ 	.word	0x00015d40


	//   ....[234]....
        /*09e4*/ 	.word	0x00015ec0


	//   ....[235]....
        /*09e8*/ 	.word	0x00015f80


	//   ....[236]....
        /*09ec*/ 	.word	0x000160d0


	//   ....[237]....
        /*09f0*/ 	.word	0x00016120


	//   ....[238]....
        /*09f4*/ 	.word	0x00016220


	//   ....[239]....
        /*09f8*/ 	.word	0x000162d0


	//   ....[240]....
        /*09fc*/ 	.word	0x00016330


	//   ....[241]....
        /*0a00*/ 	.word	0x000163d0


	//   ....[242]....
        /*0a04*/ 	.word	0x000164a0


	//   ....[243]....
        /*0a08*/ 	.word	0x00016570


	//   ....[244]....
        /*0a0c*/ 	.word	0x00016610


	//   ....[245]....
        /*0a10*/ 	.word	0x00016680


	//   ....[246]....
        /*0a14*/ 	.word	0x00016700


	//   ....[247]....
        /*0a18*/ 	.word	0x000167c0


	//   ....[248]....
        /*0a1c*/ 	.word	0x00016840


	//   ....[249]....
        /*0a20*/ 	.word	0x00016920


	//   ....[250]....
        /*0a24*/ 	.word	0x000169a0


	//   ....[251]....
        /*0a28*/ 	.word	0x00016a60


	//   ....[252]....
        /*0a2c*/ 	.word	0x00016b90


	//   ....[253]....
        /*0a30*/ 	.word	0x00016c20


	//   ....[254]....
        /*0a34*/ 	.word	0x00016c80


	//   ....[255]....
        /*0a38*/ 	.word	0x00016d60


	//   ....[0]....
        /*0a3c*/ 	.word	0x00016dc0


	//   ....[1]....
        /*0a40*/ 	.word	0x00016e90


	//   ....[2]....
        /*0a44*/ 	.word	0x00016ef0


	//   ....[3]....
        /*0a48*/ 	.word	0x00016fc0


	//   ....[4]....
        /*0a4c*/ 	.word	0x00017020


	//   ....[5]....
        /*0a50*/ 	.word	0x000170f0


	//   ....[6]....
        /*0a54*/ 	.word	0x000171e0


	//   ....[7]....
        /*0a58*/ 	.word	0x00017270


	//   ....[8]....
        /*0a5c*/ 	.word	0x000172d0


	//   ....[9]....
        /*0a60*/ 	.word	0x000173a0


	//   ....[10]....
        /*0a64*/ 	.word	0x00017400


	//   ....[11]....
        /*0a68*/ 	.word	0x000174d0


	//   ....[12]....
        /*0a6c*/ 	.word	0x00017530


	//   ....[13]....
        /*0a70*/ 	.word	0x00017600


	//   ....[14]....
        /*0a74*/ 	.word	0x00017660


	//   ....[15]....
        /*0a78*/ 	.word	0x00017730


	//   ....[16]....
        /*0a7c*/ 	.word	0x00017980


	//----- nvinfo : EIATTR_REG_RECONFIG
	.align		4
.L_122:
        /*0a80*/ 	.byte	0x01, 0x54
	.zero		2


	//----- nvinfo : EIATTR_SYSCALL_OFFSETS
	.align		4
        /*0a84*/ 	.byte	0x04, 0x46
        /*0a86*/ 	.short	(.L_124 - .L_123)


	//   ....[0]....
.L_123:
        /*0a88*/ 	.word	0x00001df0


	//   ....[1]....
        /*0a8c*/ 	.word	0x0000fbd0


	//   ....[2]....
        /*0a90*/ 	.word	0x0000fd40


	//   ....[3]....
        /*0a94*/ 	.word	0x0000fe90


	//   ....[4]....
        /*0a98*/ 	.word	0x0000ffd0


	//   ....[5]....
        /*0a9c*/ 	.word	0x00011770


	//----- nvinfo : EIATTR_MBARRIER_INSTR_OFFSETS
	.align		4
.L_124:
        /*0aa0*/ 	.byte	0x04, 0x39
        /*0aa2*/ 	.short	(.L_126 - .L_125)


	//   ....[0]....
.L_125:
        /*0aa4*/ 	.word	0x00000180
        /*0aa8*/ 	.word	0x000000ff
        /*0aac*/ 	.word	0x00033400
        /*0ab0*/ 	.short	0x0100
        /*0ab2*/ 	.byte	0x08
	.zero		1


	//   ....[1]....
        /*0ab4*/ 	.word	0x00000190
        /*0ab8*/ 	.word	0x000000ff
        /*0abc*/ 	.word	0x00033420
        /*0ac0*/ 	.short	0x0100
        /*0ac2*/ 	.byte	0x08
	.zero		1


	//   ....[2]....
        /*0ac4*/ 	.word	0x00000280
        /*0ac8*/ 	.word	0x000000ff
        /*0acc*/ 	.word	0x00033430
        /*0ad0*/ 	.short	0x0100
        /*0ad2*/ 	.byte	0x08
	.zero		1


	//   ....[3]....
        /*0ad4*/ 	.word	0x00000290
        /*0ad8*/ 	.word	0x000000ff
        /*0adc*/ 	.word	0x00033440
        /*0ae0*/ 	.short	0x0100
        /*0ae2*/ 	.byte	0x08
	.zero		1


	//   ....[4]....
        /*0ae4*/ 	.word	0x000002a0
        /*0ae8*/ 	.word	0x000000ff
        /*0aec*/ 	.word	0x00033438
        /*0af0*/ 	.short	0x0100
        /*0af2*/ 	.byte	0x08
	.zero		1


	//   ....[5]....
        /*0af4*/ 	.word	0x000002b0
        /*0af8*/ 	.word	0x000000ff
        /*0afc*/ 	.word	0x00033448
        /*0b00*/ 	.short	0x0100
        /*0b02*/ 	.byte	0x08
	.zero		1


	//   ....[6]....
        /*0b04*/ 	.word	0x000003e0
        /*0b08*/ 	.word	0x000000ff
        /*0b0c*/ 	.word	0x00033450
        /*0b10*/ 	.short	0x0100
        /*0b12*/ 	.byte	0x08
	.zero		1


	//   ....[7]....
        /*0b14*/ 	.word	0x000003f0
        /*0b18*/ 	.word	0x000000ff
        /*0b1c*/ 	.word	0x00033460
        /*0b20*/ 	.short	0x0100
        /*0b22*/ 	.byte	0x08
	.zero		1


	//   ....[8]....
        /*0b24*/ 	.word	0x00000400
        /*0b28*/ 	.word	0x000000ff
        /*0b2c*/ 	.word	0x00033458
        /*0b30*/ 	.short	0x0100
        /*0b32*/ 	.byte	0x08
	.zero		1


	//   ....[9]....
        /*0b34*/ 	.word	0x00000410
        /*0b38*/ 	.word	0x000000ff
        /*0b3c*/ 	.word	0x00033468
        /*0b40*/ 	.short	0x0100
        /*0b42*/ 	.byte	0x08
	.zero		1


	//   ....[10]....
        /*0b44*/ 	.word	0x00000500
        /*0b48*/ 	.word	0x000000ff
        /*0b4c*/ 	.word	0x00033470
        /*0b50*/ 	.short	0x0100
        /*0b52*/ 	.byte	0x06
	.zero		1


	//   ....[11]....
        /*0b54*/ 	.word	0x00000510
        /*0b58*/ 	.word	0x000000ff
        /*0b5c*/ 	.word	0x00033480
        /*0b60*/ 	.short	0x0100
        /*0b62*/ 	.byte	0x06
	.zero		1


	//   ....[12]....
        /*0b64*/ 	.word	0x00000520
        /*0b68*/ 	.word	0x000000ff
        /*0b6c*/ 	.word	0x00033478
        /*0b70*/ 	.short	0x0100
        /*0b72*/ 	.byte	0x06
	.zero		1


	//   ....[13]....
        /*0b74*/ 	.word	0x00000530
        /*0b78*/ 	.word	0x000000ff
        /*0b7c*/ 	.word	0x00033488
        /*0b80*/ 	.short	0x0100
        /*0b82*/ 	.byte	0x06
	.zero		1


	//   ....[14]....
        /*0b84*/ 	.word	0x00000660
        /*0b88*/ 	.word	0x000000ff
        /*0b8c*/ 	.word	0x00033490
        /*0b90*/ 	.short	0x0100
        /*0b92*/ 	.byte	0x08
	.zero		1


	//   ....[15]....
        /*0b94*/ 	.word	0x00000670
        /*0b98*/ 	.word	0x000000ff
        /*0b9c*/ 	.word	0x000334a0
        /*0ba0*/ 	.short	0x0100
        /*0ba2*/ 	.byte	0x08
	.zero		1


	//   ....[16]....
        /*0ba4*/ 	.word	0x00000680
        /*0ba8*/ 	.word	0x000000ff
        /*0bac*/ 	.word	0x00033498
        /*0bb0*/ 	.short	0x0100
        /*0bb2*/ 	.byte	0x08
	.zero		1


	//   ....[17]....
        /*0bb4*/ 	.word	0x00000690
        /*0bb8*/ 	.word	0x000000ff
        /*0bbc*/ 	.word	0x000334a8
        /*0bc0*/ 	.short	0x0100
        /*0bc2*/ 	.byte	0x08
	.zero		1


	//   ....[18]....
        /*0bc4*/ 	.word	0x000007e0
        /*0bc8*/ 	.word	0x000000ff
        /*0bcc*/ 	.word	0x000334b0
        /*0bd0*/ 	.short	0x0100
        /*0bd2*/ 	.byte	0x08
	.zero		1


	//   ....[19]....
        /*0bd4*/ 	.word	0x000007f0
        /*0bd8*/ 	.word	0x000000ff
        /*0bdc*/ 	.word	0x000334c0
        /*0be0*/ 	.short	0x0100
        /*0be2*/ 	.byte	0x08
	.zero		1


	//   ....[20]....
        /*0be4*/ 	.word	0x00000800
        /*0be8*/ 	.word	0x000000ff
        /*0bec*/ 	.word	0x000334b8
        /*0bf0*/ 	.short	0x0100
        /*0bf2*/ 	.byte	0x08
	.zero		1


	//   ....[21]....
        /*0bf4*/ 	.word	0x00000810
        /*0bf8*/ 	.word	0x000000ff
        /*0bfc*/ 	.word	0x000334c8
        /*0c00*/ 	.short	0x0100
        /*0c02*/ 	.byte	0x08
	.zero		1


	//   ....[22]....
        /*0c04*/ 	.word	0x00001e70
        /*0c08*/ 	.word	0x000000ff
        /*0c0c*/ 	.word	0x00033400
        /*0c10*/ 	.short	0x010a
        /*0c12*/ 	.byte	0x32
	.zero		1


	//   ....[23]....
        /*0c14*/ 	.word	0x00001ef0
        /*0c18*/ 	.word	0x00000004
        /*0c1c*/ 	.word	0x00033430
        /*0c20*/ 	.short	0x010a
        /*0c22*/ 	.byte	0x3f
	.zero		1


	//   ....[24]....
        /*0c24*/ 	.word	0x00001f40
        /*0c28*/ 	.word	0x00000004
        /*0c2c*/ 	.word	0x00033430
        /*0c30*/ 	.short	0x010a
        /*0c32*/ 	.byte	0x3f
	.zero		1


	//   ....[25]....
        /*0c34*/ 	.word	0x00002de0
        /*0c38*/ 	.word	0x000000ff
        /*0c3c*/ 	.word	0x00000000
        /*0c40*/ 	.short	0x0101
        /*0c42*/ 	.byte	0x06
	.zero		1


	//   ....[26]....
        /*0c44*/ 	.word	0x000056a0
        /*0c48*/ 	.word	0x000000ff
        /*0c4c*/ 	.word	0x00033430
        /*0c50*/ 	.short	0x010a
        /*0c52*/ 	.byte	0x06
	.zero		1


	//   ....[27]....
        /*0c54*/ 	.word	0x000056e0
        /*0c58*/ 	.word	0x000000ff
        /*0c5c*/ 	.word	0x00033430
        /*0c60*/ 	.short	0x010a
        /*0c62*/ 	.byte	0x06
	.zero		1


	//   ....[28]....
        /*0c64*/ 	.word	0x00006360
        /*0c68*/ 	.word	0x000000ff
        /*0c6c*/ 	.word	0x00033450
        /*0c70*/ 	.short	0x010a
        /*0c72*/ 	.byte	0x06
	.zero		1


	//   ....[29]....
        /*0c74*/ 	.word	0x000063a0
        /*0c78*/ 	.word	0x000000ff
        /*0c7c*/ 	.word	0x00033450
        /*0c80*/ 	.short	0x010a
        /*0c82*/ 	.byte	0x06
	.zero		1


	//   ....[30]....
        /*0c84*/ 	.word	0x000066e0
        /*0c88*/ 	.word	0x000000ff
        /*0c8c*/ 	.word	0x00000000
        /*0c90*/ 	.short	0x0101
        /*0c92*/ 	.byte	0x06
	.zero		1


	//   ....[31]....
        /*0c94*/ 	.word	0x00007cf0
        /*0c98*/ 	.word	0x000000ff
        /*0c9c*/ 	.word	0x00000000
        /*0ca0*/ 	.short	0x0101
        /*0ca2*/ 	.byte	0x06
	.zero		1


	//   ....[32]....
        /*0ca4*/ 	.word	0x00008580
        /*0ca8*/ 	.word	0x000000ff
        /*0cac*/ 	.word	0x00033450
        /*0cb0*/ 	.short	0x010a
        /*0cb2*/ 	.byte	0x05
	.zero		1


	//   ....[33]....
        /*0cb4*/ 	.word	0x000085c0
        /*0cb8*/ 	.word	0x000000ff
        /*0cbc*/ 	.word	0x00033450
        /*0cc0*/ 	.short	0x010a
        /*0cc2*/ 	.byte	0x05
	.zero		1


	//   ....[34]....
        /*0cc4*/ 	.word	0x00008eb0
        /*0cc8*/ 	.word	0x000000ff
        /*0ccc*/ 	.word	0x00000000
        /*0cd0*/ 	.short	0x0101
        /*0cd2*/ 	.byte	0x04
	.zero		1


	//   ....[35]....
        /*0cd4*/ 	.word	0x0000bbf0
        /*0cd8*/ 	.word	0x000000ff
        /*0cdc*/ 	.word	0x00000000
        /*0ce0*/ 	.short	0x0101
        /*0ce2*/ 	.byte	0x08
	.zero		1


	//   ....[36]....
        /*0ce4*/ 	.word	0x0000c280
        /*0ce8*/ 	.word	0x000000ff
        /*0cec*/ 	.word	0x00000000
        /*0cf0*/ 	.short	0x0101
        /*0cf2*/ 	.byte	0x08
	.zero		1


	//   ....[37]....
        /*0cf4*/ 	.word	0x00010640
        /*0cf8*/ 	.word	0x00000004
        /*0cfc*/ 	.word	0x00033480
        /*0d00*/ 	.short	0x010a
        /*0d02*/ 	.byte	0x3f
	.zero		1


	//   ....[38]....
        /*0d04*/ 	.word	0x00010d50
        /*0d08*/ 	.word	0x00000004
        /*0d0c*/ 	.word	0x00033470
        /*0d10*/ 	.short	0x0107
        /*0d12*/ 	.byte	0x3f
	.zero		1


	//   ....[39]....
        /*0d14*/ 	.word	0x00010e10
        /*0d18*/ 	.word	0x00000004
        /*0d1c*/ 	.word	0x00033470
        /*0d20*/ 	.short	0x0101
        /*0d22*/ 	.byte	0x3f
	.zero		1


	//   ....[40]....
        /*0d24*/ 	.word	0x00010e40
        /*0d28*/ 	.word	0x00000004
        /*0d2c*/ 	.word	0x00033440
        /*0d30*/ 	.short	0x010a
        /*0d32*/ 	.byte	0x3f
	.zero		1


	//   ....[41]....
        /*0d34*/ 	.word	0x000114b0
        /*0d38*/ 	.word	0x00000004
        /*0d3c*/ 	.word	0x00033430
        /*0d40*/ 	.short	0x0107
        /*0d42*/ 	.byte	0x3f
	.zero		1


	//   ....[42]....
        /*0d44*/ 	.word	0x00011580
        /*0d48*/ 	.word	0x00000004
        /*0d4c*/ 	.word	0x00033430
        /*0d50*/ 	.short	0x0101
        /*0d52*/ 	.byte	0x3f
	.zero		1


	//   ....[43]....
        /*0d54*/ 	.word	0x00011e20
        /*0d58*/ 	.word	0x00000010
        /*0d5c*/ 	.word	0x00033400
        /*0d60*/ 	.short	0x0107
        /*0d62*/ 	.byte	0x3f
	.zero		1


	//   ....[44]....
        /*0d64*/ 	.word	0x00011f20
        /*0d68*/ 	.word	0x00000010
        /*0d6c*/ 	.word	0x00033400
        /*0d70*/ 	.short	0x0101
        /*0d72*/ 	.byte	0x3f
	.zero		1


	//   ....[45]....
        /*0d74*/ 	.word	0x00011f40
        /*0d78*/ 	.word	0x00000010
        /*0d7c*/ 	.word	0x00033420
        /*0d80*/ 	.short	0x010a
        /*0d82*/ 	.byte	0x3f
	.zero		1


	//   ....[46]....
        /*0d84*/ 	.word	0x00012430
        /*0d88*/ 	.word	0x00000004
        /*0d8c*/ 	.word	0x00033480
        /*0d90*/ 	.short	0x010a
        /*0d92*/ 	.byte	0x3f
	.zero		1


	//   ....[47]....
        /*0d94*/ 	.word	0x00012960
        /*0d98*/ 	.word	0x00000004
        /*0d9c*/ 	.word	0x00033470
        /*0da0*/ 	.short	0x0107
        /*0da2*/ 	.byte	0x3f
	.zero		1


	//   ....[48]....
        /*0da4*/ 	.word	0x00012a20
        /*0da8*/ 	.word	0x00000004
        /*0dac*/ 	.word	0x00033470
        /*0db0*/ 	.short	0x0101
        /*0db2*/ 	.byte	0x3f
	.zero		1


	//   ....[49]....
        /*0db4*/ 	.word	0x00012a50
        /*0db8*/ 	.word	0x00000004
        /*0dbc*/ 	.word	0x00033440
        /*0dc0*/ 	.short	0x010a
        /*0dc2*/ 	.byte	0x3f
	.zero		1


	//   ....[50]....
        /*0dc4*/ 	.word	0x00012f50
        /*0dc8*/ 	.word	0x00000004
        /*0dcc*/ 	.word	0x00033430
        /*0dd0*/ 	.short	0x0107
        /*0dd2*/ 	.byte	0x3f
	.zero		1


	//   ....[51]....
        /*0dd4*/ 	.word	0x00013020
        /*0dd8*/ 	.word	0x00000004
        /*0ddc*/ 	.word	0x00033430
        /*0de0*/ 	.short	0x0101
        /*0de2*/ 	.byte	0x3f
	.zero		1


	//   ....[52]....
        /*0de4*/ 	.word	0x000130a0
        /*0de8*/ 	.word	0x00000000
        /*0dec*/ 	.word	0x00033470
        /*0df0*/ 	.short	0x010a
        /*0df2*/ 	.byte	0x3f
	.zero		1


	//   ....[53]....
        /*0df4*/ 	.word	0x00013130
        /*0df8*/ 	.word	0x00000000
        /*0dfc*/ 	.word	0x00033460
        /*0e00*/ 	.short	0x010a
        /*0e02*/ 	.byte	0x3f
	.zero		1


	//   ....[54]....
        /*0e04*/ 	.word	0x00013800
        /*0e08*/ 	.word	0x00000000
        /*0e0c*/ 	.word	0x00033450
        /*0e10*/ 	.short	0x0101
        /*0e12*/ 	.byte	0x3f
	.zero		1


	//   ....[55]....
        /*0e14*/ 	.word	0x00013880
        /*0e18*/ 	.word	0x00000000
        /*0e1c*/ 	.word	0x00000000
        /*0e20*/ 	.short	0x0101
        /*0e22*/ 	.byte	0x3f
	.zero		1


	//   ....[56]....
        /*0e24*/ 	.word	0x00013a50
        /*0e28*/ 	.word	0x00000003
        /*0e2c*/ 	.word	0x00033470
        /*0e30*/ 	.short	0x010a
        /*0e32*/ 	.byte	0x3f
	.zero		1


	//   ....[57]....
        /*0e34*/ 	.word	0x00013ad0
        /*0e38*/ 	.word	0x00000003
        /*0e3c*/ 	.word	0x00033460
        /*0e40*/ 	.short	0x010a
        /*0e42*/ 	.byte	0x3f
	.zero		1


	//   ....[58]....
        /*0e44*/ 	.word	0x000141b0
        /*0e48*/ 	.word	0x00000003
        /*0e4c*/ 	.word	0x00033450
        /*0e50*/ 	.short	0x0101
        /*0e52*/ 	.byte	0x3f
	.zero		1


	//   ....[59]....
        /*0e54*/ 	.word	0x00014230
        /*0e58*/ 	.word	0x00000000
        /*0e5c*/ 	.word	0x00000000
        /*0e60*/ 	.short	0x0101
        /*0e62*/ 	.byte	0x3f
	.zero		1


	//   ....[60]....
        /*0e64*/ 	.word	0x00014f90
        /*0e68*/ 	.word	0x00000004
        /*0e6c*/ 	.word	0x00033420
        /*0e70*/ 	.short	0x010a
        /*0e72*/ 	.byte	0x3f
	.zero		1


	//   ....[61]....
        /*0e74*/ 	.word	0x00015110
        /*0e78*/ 	.word	0x00000005
        /*0e7c*/ 	.word	0x00033440
        /*0e80*/ 	.short	0x010a
        /*0e82*/ 	.byte	0x3f
	.zero		1


	//   ....[62]....
        /*0e84*/ 	.word	0x000151b0
        /*0e88*/ 	.word	0x0000001b
        /*0e8c*/ 	.word	0x00033440
        /*0e90*/ 	.short	0x010a
        /*0e92*/ 	.byte	0x3f
	.zero		1


	//   ....[63]....
        /*0e94*/ 	.word	0x000151f0
        /*0e98*/ 	.word	0x00000005
        /*0e9c*/ 	.word	0x00033460
        /*0ea0*/ 	.short	0x010a
        /*0ea2*/ 	.byte	0x3f
	.zero		1


	//   ....[64]....
        /*0ea4*/ 	.word	0x00015230
        /*0ea8*/ 	.word	0x0000001b
        /*0eac*/ 	.word	0x00033460
        /*0eb0*/ 	.short	0x010a
        /*0eb2*/ 	.byte	0x3f
	.zero		1


	//   ....[65]....
        /*0eb4*/ 	.word	0x00015270
        /*0eb8*/ 	.word	0x00000005
        /*0ebc*/ 	.word	0x00033480
        /*0ec0*/ 	.short	0x010a
        /*0ec2*/ 	.byte	0x3f
	.zero		1


	//   ....[66]....
        /*0ec4*/ 	.word	0x000152b0
        /*0ec8*/ 	.word	0x0000001b
        /*0ecc*/ 	.word	0x00033480
        /*0ed0*/ 	.short	0x010a
        /*0ed2*/ 	.byte	0x3f
	.zero		1


	//   ....[67]....
        /*0ed4*/ 	.word	0x00015320
        /*0ed8*/ 	.word	0x00000003
        /*0edc*/ 	.word	0x00033400
        /*0ee0*/ 	.short	0x010a
        /*0ee2*/ 	.byte	0x3f
	.zero		1


	//   ....[68]....
        /*0ee4*/ 	.word	0x00015370
        /*0ee8*/ 	.word	0x00000004
        /*0eec*/ 	.word	0x00033430
        /*0ef0*/ 	.short	0x010a
        /*0ef2*/ 	.byte	0x3f
	.zero		1


	//   ....[69]....
        /*0ef4*/ 	.word	0x000153d0
        /*0ef8*/ 	.word	0x00000003
        /*0efc*/ 	.word	0x00033430
        /*0f00*/ 	.short	0x010a
        /*0f02*/ 	.byte	0x3f
	.zero		1


	//   ....[70]....
        /*0f04*/ 	.word	0x00015430
        /*0f08*/ 	.word	0x00000003
        /*0f0c*/ 	.word	0x00033450
        /*0f10*/ 	.short	0x010a
        /*0f12*/ 	.byte	0x3f
	.zero		1


	//   ....[71]....
        /*0f14*/ 	.word	0x00015490
        /*0f18*/ 	.word	0x00000007
        /*0f1c*/ 	.word	0x00033450
        /*0f20*/ 	.short	0x010a
        /*0f22*/ 	.byte	0x3f
	.zero		1


	//   ....[72]....
        /*0f24*/ 	.word	0x00015590
        /*0f28*/ 	.word	0x00000004
        /*0f2c*/ 	.word	0x00033480
        /*0f30*/ 	.short	0x010a
        /*0f32*/ 	.byte	0x3f
	.zero		1


	//   ....[73]....
        /*0f34*/ 	.word	0x00015e10
        /*0f38*/ 	.word	0x00000004
        /*0f3c*/ 	.word	0x00033440
        /*0f40*/ 	.short	0x010a
        /*0f42*/ 	.byte	0x3f
	.zero		1


	//   ....[74]....
        /*0f44*/ 	.word	0x00016a90
        /*0f48*/ 	.word	0x00000010
        /*0f4c*/ 	.word	0x00033420
        /*0f50*/ 	.short	0x010a
        /*0f52*/ 	.byte	0x3f
	.zero		1


	//   ....[75]....
        /*0f54*/ 	.word	0x00016ae0
        /*0f58*/ 	.word	0x00000004
        /*0f5c*/ 	.word	0x00033480
        /*0f60*/ 	.short	0x010a
        /*0f62*/ 	.byte	0x3f
	.zero		1


	//   ....[76]....
        /*0f64*/ 	.word	0x00017130
        /*0f68*/ 	.word	0x00000004
        /*0f6c*/ 	.word	0x00033440
        /*0f70*/ 	.short	0x010a
        /*0f72*/ 	.byte	0x3f
	.zero		1


	//   ....[77]....
        /*0f74*/ 	.word	0x00017760
        /*0f78*/ 	.word	0x00000000
        /*0f7c*/ 	.word	0x00033470
        /*0f80*/ 	.short	0x010a
        /*0f82*/ 	.byte	0x3f
	.zero		1


	//   ....[78]....
        /*0f84*/ 	.word	0x000177b0
        /*0f88*/ 	.word	0x00000000
        /*0f8c*/ 	.word	0x00033460
        /*0f90*/ 	.short	0x010a
        /*0f92*/ 	.byte	0x3f
	.zero		1


	//   ....[79]....
        /*0f94*/ 	.word	0x00017800
        /*0f98*/ 	.word	0x00000003
        /*0f9c*/ 	.word	0x00033470
        /*0fa0*/ 	.short	0x010a
        /*0fa2*/ 	.byte	0x3f
	.zero		1


	//   ....[80]....
        /*0fa4*/ 	.word	0x00017850
        /*0fa8*/ 	.word	0x00000003
        /*0fac*/ 	.word	0x00033460
        /*0fb0*/ 	.short	0x010a
        /*0fb2*/ 	.byte	0x3f
	.zero		1


	//   ....[81]....
        /*0fb4*/ 	.word	0x000178a0
        /*0fb8*/ 	.word	0x00000004
        /*0fbc*/ 	.word	0x00033420
        /*0fc0*/ 	.short	0x010a
        /*0fc2*/ 	.byte	0x3f
	.zero		1


	//   ....[82]....
        /*0fc4*/ 	.word	0x00017a40
        /*0fc8*/ 	.word	0x00000005
        /*0fcc*/ 	.word	0x00033440
        /*0fd0*/ 	.short	0x010a
        /*0fd2*/ 	.byte	0x3f
	.zero		1


	//   ....[83]....
        /*0fd4*/ 	.word	0x00017a90
        /*0fd8*/ 	.word	0x0000001b
        /*0fdc*/ 	.word	0x00033440
        /*0fe0*/ 	.short	0x010a
        /*0fe2*/ 	.byte	0x3f
	.zero		1


	//   ....[84]....
        /*0fe4*/ 	.word	0x00017ae0
        /*0fe8*/ 	.word	0x00000005
        /*0fec*/ 	.word	0x00033460
        /*0ff0*/ 	.short	0x010a
        /*0ff2*/ 	.byte	0x3f
	.zero		1


	//   ....[85]....
        /*0ff4*/ 	.word	0x00017b30
        /*0ff8*/ 	.word	0x0000001b
        /*0ffc*/ 	.word	0x00033460
        /*1000*/ 	.short	0x010a
        /*1002*/ 	.byte	0x3f
	.zero		1


	//   ....[86]....
        /*1004*/ 	.word	0x00017b80
        /*1008*/ 	.word	0x00000005
        /*100c*/ 	.word	0x00033480
        /*1010*/ 	.short	0x010a
        /*1012*/ 	.byte	0x3f
	.zero		1


	//----- nvinfo : EIATTR_NUM_MBARRIERS
	.align		4
.L_126:
        /*1014*/ 	.byte	0x03, 0x38
        /*1016*/ 	.short	0x0016


	//----- nvinfo : EIATTR_EXIT_INSTR_OFFSETS
	.align		4
        /*1018*/ 	.byte	0x04, 0x1c
        /*101a*/ 	.short	(.L_128 - .L_127)


	//   ....[0]....
.L_127:
        /*101c*/ 	.word	0x000009c0


	//   ....[1]....
        /*1020*/ 	.word	0x0000e240


	//   ....[2]....
        /*1024*/ 	.word	0x00015300


	//----- nvinfo : EIATTR_MAX_THREADS
	.align		4
.L_128:
        /*1028*/ 	.byte	0x04, 0x05
        /*102a*/ 	.short	(.L_130 - .L_129)
.L_129:
        /*102c*/ 	.word	0x00000180
        /*1030*/ 	.word	0x00000001
        /*1034*/ 	.word	0x00000001


	//----- nvinfo : EIATTR_CRS_STACK_SIZE
	.align		4
.L_130:
        /*1038*/ 	.byte	0x04, 0x1e
        /*103a*/ 	.short	(.L_132 - .L_131)
.L_131:
        /*103c*/ 	.word	0x00000000


	//----- nvinfo : EIATTR_CBANK_PARAM_SIZE
	.align		4
.L_132:
        /*1040*/ 	.byte	0x03, 0x19
        /*1042*/ 	.short	0x0af0


	//----- nvinfo : EIATTR_PARAM_CBANK
	.align		4
        /*1044*/ 	.byte	0x04, 0x0a
        /*1046*/ 	.short	(.L_134 - .L_133)
	.align		4
.L_133:
        /*1048*/ 	.word	index@(.nv.constant0._ZN7cutlass13device_kernelIN5flash11enable_sm90INS1_16FlashAttnFwdSm90INS1_25CollectiveMainloopFwdSm90ILi2EN4cute5tupleIJNS5_1CILi1EEES8_S8_EEENS6_IJNS7_ILi128EEENS7_ILi160EEENS7_ILi192EEEEEELi192ENS_12float_e4m3_tEfNS_4arch4Sm90ELb0ELb0ELb0ELb1ELb1ELb0ELb0ELb1ELb1ELb1ELb1ELb0EEENS1_21CollectiveEpilogueFwdINS6_IJSA_SC_SB_EEES9_NS_10bfloat16_tESG_Li256ELb1ELb1ELb1ELb1EEENS1_36VarlenDynamicPersistentTileSchedulerILi128ELi160ELi256ELi128ELb1ELb1ELb1ELb0ELb1ELb1EEEEEEEEEvNT_6ParamsE)
        /*104c*/ 	.short	0x0210
        /*104e*/ 	.short	0x0af0


	//----- nvinfo : EIATTR_SW_WAR
	.align		4
.L_134:
        /*1050*/ 	.byte	0x04, 0x36
        /*1052*/ 	.short	(.L_136 - .L_135)
.L_135:
        /*1054*/ 	.word	0x00000008
.L_136:


//--------------------- .nv.info._ZN7cutlass13device_kernelIN5flash11enable_sm90INS1_16FlashAttnFwdSm90INS1_25CollectiveMainloopFwdSm90ILi2EN4cute5tupleIJNS5_1CILi1EEES8_S8_EEENS6_IJNS7_ILi128EEENS7_ILi160EEENS7_ILi192EEEEEELi192ENS_12float_e4m3_tEfNS_4arch4Sm90ELb0ELb0ELb0ELb1ELb1ELb1ELb0ELb1ELb1ELb1ELb1ELb0EEENS1_21CollectiveEpilogueFwdINS6_IJSA_SC_SB_EEES9_NS_10bfloat16_tESG_Li256ELb1ELb1ELb1ELb1EEENS1_36VarlenDynamicPersistentTileSchedulerILi128ELi160ELi256ELi128ELb1ELb1ELb1ELb0ELb1ELb1EEEEEEEEEvNT_6ParamsE --------------------------
	.section	.nv.info._ZN7cutlass13device_kernelIN5flash11enable_sm90INS1_16FlashAttnFwdSm90INS1_25CollectiveMainloopFwdSm90ILi2EN4cute5tupleIJNS5_1CILi1EEES8_S8_EEENS6_IJNS7_ILi128EEENS7_ILi160EEENS7_ILi192EEEEEELi192ENS_12float_e4m3_tEfNS_4arch4Sm90ELb0ELb0ELb0ELb1ELb1ELb1ELb0ELb1ELb1ELb1ELb1ELb0EEENS1_21CollectiveEpilogueFwdINS6_IJSA_SC_SB_EEES9_NS_10bfloat16_tESG_Li256ELb1ELb1ELb1ELb1EEENS1_36VarlenDynamicPersistentTileSchedulerILi128ELi160ELi256ELi128ELb1ELb1ELb1ELb0ELb1ELb1EEEEEEEEEvNT_6ParamsE,"",@"SHT_CUDA_INFO"
	.sectionflags	@""
	.align	4


	//----- nvinfo : EIATTR_CUDA_API_VERSION
	.align		4
        /*0000*/ 	.byte	0x04, 0x37
        /*0002*/ 	.short	(.L_138 - .L_137)
.L_137:
        /*0004*/ 	.word	0x00000082


	//----- nvinfo : EIATTR_KPARAM_INFO
	.align		4
.L_138:
        /*0008*/ 	.byte	0x04, 0x17
        /*000a*/ 	.short	(.L_140 - .L_139)
.L_139:
        /*000c*/ 	.word	0x00000000
        /*0010*/ 	.short	0x0000
        /*0012*/ 	.short	0x0070
        /*0014*/ 	.byte	0x00, 0xf0, 0x01, 0x2a


	//----- nvinfo : EIATTR_SPARSE_MMA_MASK
	.align		4
.L_140:
        /*0018*/ 	.byte	0x03, 0x50
        /*001a*/ 	.short	0x0000


	//----- nvinfo : EIATTR_MAXREG_COUNT
	.align		4
        /*001c*/ 	.byte	0x03, 0x1b
        /*001e*/ 	.short	0x00a8


	//----- nvinfo : EIATTR_NUM_BARRIERS
	.align		4
        /*0020*/ 	.byte	0x02, 0x4c
        /*0022*/ 	.byte	0x10
	.zero		1


	//----- nvinfo : EIATTR_EXTERNS
	.align		4
        /*0024*/ 	.byte	0x04, 0x0f
        /*0026*/ 	.short	(.L_142 - .L_141)


	//   ....[0]....
	.align		4
.L_141:
        /*0028*/ 	.word	index@(__assertfail)


	//----- nvinfo : EIATTR_ANNOTATIONS
	.align		4
.L_142:
        /*002c*/ 	.byte	0x04, 0x55
        /*002e*/ 	.short	(.L_144 - .L_143)


	//   ....[0]....
.L_143:
        /* <DEDUP_REMOVED lines=172> */
        /*0ae4*/ 	.byte	0x80, 0x3c, 0x03, 0x00, 0x01, 0x00, 0x00, 0x00, 0xa0, 0x3c, 0x03, 0x00


	//----- nvinfo : EIATTR_MERCURY_ISA_VERSION
	.align		4
.L_144:
        /*0af0*/ 	.byte	0x03, 0x5f
        /*0af2*/ 	.short	0x0101


	//----- nvinfo : EIATTR_UNUSED_LOAD_BYTE_OFFSET
	.align		4
        /*0af4*/ 	.byte	0x04, 0x44
        /*0af6*/ 	.short	(.L_146 - .L_145)


	//   ....[0]....
.L_145:
        /*0af8*/ 	.word	0x00000a90
        /*0afc*/ 	.word	0x0000fff0


	//   ....[1]....
        /*0b00*/ 	.word	0x000207a0
        /*0b04*/ 	.word	0x0000fff0


	//----- nvinfo : EIATTR_INT_WARP_WIDE_INSTR_OFFSETS
	.align		4
.L_146:
        /*0b08*/ 	.byte	0x04, 0x31
        /*0b0a*/ 	.short	(.L_148 - .L_147)


	//   ....[0]....
.L_147:
        /*0b0c*/ 	.word	0x00000130


	//   ....[1]....
        /*0b10*/ 	.word	0x00000170


	//   ....[2]....
        /*0b14*/ 	.word	0x000001e0


	//   ....[3]....
        /*0b18*/ 	.word	0x000291a0


	//   ....[4]....
        /*0b1c*/ 	.word	0x00029230


	//   ....[5]....
        /*0b20*/ 	.word	0x0002d110


	//   ....[6]....
        /*0b24*/ 	.word	0x0002d1a0


	//----- nvinfo : EIATTR_COOP_GROUP_MASK_REGIDS
	.align		4
.L_148:
        /*0b28*/ 	.byte	0x04, 0x29
        /*0b2a*/ 	.short	(.L_150 - .L_149)


	//   ....[0]....
.L_149:
        /*0b2c*/ 	.word	0xffffffff


	//   ....[1]....
        /*0b30*/ 	.word	0xffffffff


	//   ....[2]....
        /*0b34*/ 	.word	0xffffffff


	//   ....[3]....
        /*0b38*/ 	.word	0xffffffff


	//   ....[4]....
        /*0b3c*/ 	.word	0xffffffff


	//   ....[5]....
        /*0b40*/ 	.word	0xffffffff


	//   ....[6]....
        /*0b44*/ 	.word	0xffffffff


	//   ....[7]....
        /*0b48*/ 	.word	0xffffffff


	//   ....[8]....
        /*0b4c*/ 	.word	0xffffffff


	//   ....[9]....
        /*0b50*/ 	.word	0xffffffff


	//   ....[10]....
        /*0b54*/ 	.word	0xffffffff


	//   ....[11]....
        /*0b58*/ 	.word	0xffffffff


	//   ....[12]....
        /*0b5c*/ 	.word	0xffffffff


	//   ....[13]....
        /*0b60*/ 	.word	0xffffffff


	//   ....[14]....
        /*0b64*/ 	.word	0xffffffff


	//   ....[15]....
        /*0b68*/ 	.word	0xffffffff


	//   ....[16]....
        /*0b6c*/ 	.word	0xffffffff


	//   ....[17]....
        /*0b70*/ 	.word	0xffffffff


	//   ....[18]....
        /*0b74*/ 	.word	0xffffffff


	//   ....[19]....
        /*0b78*/ 	.word	0xffffffff


	//   ....[20]....
        /*0b7c*/ 	.word	0xffffffff


	//   ....[21]....
        /*0b80*/ 	.word	0xffffffff


	//   ....[22]....
        /*0b84*/ 	.word	0xffffffff


	//   ....[23]....
        /*0b88*/ 	.word	0xffffffff


	//   ....[24]....
        /*0b8c*/ 	.word	0xffffffff


	//   ....[25]....
        /*0b90*/ 	.word	0xffffffff


	//   ....[26]....
        /*0b94*/ 	.word	0xffffffff


	//   ....[27]....
        /*0b98*/ 	.word	0xffffffff


	//   ....[28]....
        /*0b9c*/ 	.word	0xffffffff


	//   ....[29]....
        /*0ba0*/ 	.word	0xffffffff


	//   ....[30]....
        /*0ba4*/ 	.word	0xffffffff


	//   ....[31]....
        /*0ba8*/ 	.word	0xffffffff


	//   ....[32]....
        /*0bac*/ 	.word	0xffffffff


	//   ....[33]....
        /*0bb0*/ 	.word	0xffffffff


	//   ....[34]....
        /*0bb4*/ 	.word	0xffffffff


	//   ....[35]....
        /*0bb8*/ 	.word	0xffffffff


	//   ....[36]....
        /*0bbc*/ 	.word	0xffffffff


	//   ....[37]....
        /*0bc0*/ 	.word	0xffffffff


	//   ....[38]....
        /*0bc4*/ 	.word	0xffffffff


	//   ....[39]....
        /*0bc8*/ 	.word	0xffffffff


	//   ....[40]....
        /*0bcc*/ 	.word	0xffffffff


	//   ....[41]....
        /*0bd0*/ 	.word	0xffffffff


	//   ....[42]....
        /*0bd4*/ 	.word	0xffffffff


	//   ....[43]....
        /*0bd8*/ 	.word	0xffffffff


	//   ....[44]....
        /*0bdc*/ 	.word	0xffffffff


	//   ....[45]....
        /*0be0*/ 	.word	0xffffffff


	//   ....[46]....
        /*0be4*/ 	.word	0xffffffff


	//   ....[47]....
        /*0be8*/ 	.word	0xffffffff


	//   ....[48]....
        /*0bec*/ 	.word	0xffffffff


	//   ....[49]....
        /*0bf0*/ 	.word	0xffffffff


	//   ....[50]....
        /*0bf4*/ 	.word	0xffffffff


	//   ....[51]....
        /*0bf8*/ 	.word	0xffffffff


	//   ....[52]....
        /*0bfc*/ 	.word	0xffffffff


	//   ....[53]....
        /*0c00*/ 	.word	0xffffffff


	//   ....[54]....
        /*0c04*/ 	.word	0xffffffff


	//   ....[55]....
        /*0c08*/ 	.word	0xffffffff


	//   ....[56]....
        /*0c0c*/ 	.word	0xffffffff


	//   ....[57]....
        /*0c10*/ 	.word	0xffffffff


	//   ....[58]....
        /*0c14*/ 	.word	0xffffffff


	//   ....[59]....
        /*0c18*/ 	.word	0xffffffff


	//   ....[60]....
        /*0c1c*/ 	.word	0xffffffff


	//   ....[61]....
        /*0c20*/ 	.word	0xffffffff


	//   ....[62]....
        /*0c24*/ 	.word	0xffffffff


	//   ....[63]....
        /*0c28*/ 	.word	0xffffffff


	//   ....[64]....
        /*0c2c*/ 	.word	0xffffffff


	//   ....[65]....
        /*0c30*/ 	.word	0xffffffff


	//   ....[66]....
        /*0c34*/ 	.word	0xffffffff


	//   ....[67]....
        /*0c38*/ 	.word	0xffffffff


	//   ....[68]....
        /*0c3c*/ 	.word	0xffffffff


	//   ....[69]....
        /*0c40*/ 	.word	0xffffffff


	//   ....[70]....
        /*0c44*/ 	.word	0xffffffff


	//   ....[71]....
        /*0c48*/ 	.word	0xffffffff


	//   ....[72]....
        /*0c4c*/ 	.word	0xffffffff


	//   ....[73]....
        /*0c50*/ 	.word	0xffffffff


	//   ....[74]....
        /*0c54*/ 	.word	0xffffffff


	//   ....[75]....
        /*0c58*/ 	.word	0xffffffff


	//   ....[76]....
        /*0c5c*/ 	.word	0xffffffff


	//   ....[77]....
        /*0c60*/ 	.word	0xffffffff


	//   ....[78]....
        /*0c64*/ 	.word	0xffffffff


	//   ....[79]....
        /*0c68*/ 	.word	0xffffffff


	//   ....[80]....
        /*0c6c*/ 	.word	0xffffffff


	//   ....[81]....
        /*0c70*/ 	.word	0xffffffff


	//   ....[82]....
        /*0c74*/ 	.word	0xffffffff


	//   ....[83]....
        /*0c78*/ 	.word	0xffffffff


	//   ....[84]....
        /*0c7c*/ 	.word	0xffffffff


	//   ....[85]....
        /*0c80*/ 	.word	0xffffffff


	//   ....[86]....
        /*0c84*/ 	.word	0xffffffff


	//   ....[87]....
        /*0c88*/ 	.word	0xffffffff


	//   ....[88]....
        /*0c8c*/ 	.word	0xffffffff


	//   ....[89]....
        /*0c90*/ 	.word	0xffffffff


	//   ....[90]....
        /*0c94*/ 	.word	0xffffffff


	//   ....[91]....
        /*0c98*/ 	.word	0xffffffff


	//   ....[92]....
        /*0c9c*/ 	.word	0xffffffff


	//   ....[93]....
        /*0ca0*/ 	.word	0xffffffff


	//   ....[94]....
        /*0ca4*/ 	.word	0xffffffff


	//   ....[95]....
        /*0ca8*/ 	.word	0xffffffff


	//   ....[96]....
        /*0cac*/ 	.word	0xffffffff


	//   ....[97]....
        /*0cb0*/ 	.word	0xffffffff


	//   ....[98]....
        /*0cb4*/ 	.word	0xffffffff


	//   ....[99]....
        /*0cb8*/ 	.word	0xffffffff


	//   ....[100]....
        /*0cbc*/ 	.word	0xffffffff


	//   ....[101]....
        /*0cc0*/ 	.word	0xffffffff


	//   ....[102]....
        /*0cc4*/ 	.word	0xffffffff


	//   ....[103]....
        /*0cc8*/ 	.word	0xffffffff


	//   ....[104]....
        /*0ccc*/ 	.word	0xffffffff


	//   ....[105]....
        /*0cd0*/ 	.word	0xffffffff


	//   ....[106]....
        /*0cd4*/ 	.word	0xffffffff


	//   ....[107]....
        /*0cd8*/ 	.word	0xffffffff


	//   ....[108]....
        /*0cdc*/ 	.word	0xffffffff


	//   ....[109]....
        /*0ce0*/ 	.word	0xffffffff


	//   ....[110]....
        /*0ce4*/ 	.word	0xffffffff


	//   ....[111]....
        /*0ce8*/ 	.word	0xffffffff


	//   ....[112]....
        /*0cec*/ 	.word	0xffffffff


	//   ....[113]....
        /*0cf0*/ 	.word	0xffffffff


	//   ....[114]....
        /*0cf4*/ 	.word	0xffffffff


	//   ....[115]....
        /*0cf8*/ 	.word	0xffffffff


	//   ....[116]....
        /*0cfc*/ 	.word	0xffffffff


	//   ....[117]....
        /*0d00*/ 	.word	0xffffffff


	//   ....[118]....
        /*0d04*/ 	.word	0xffffffff


	//   ....[119]....
        /*0d08*/ 	.word	0xffffffff


	//   ....[120]....
        /*0d0c*/ 	.word	0xffffffff


	//   ....[121]....
        /*0d10*/ 	.word	0xffffffff


	//   ....[122]....
        /*0d14*/ 	.word	0xffffffff


	//   ....[123]....
        /*0d18*/ 	.word	0xffffffff


	//   ....[124]....
        /*0d1c*/ 	.word	0xffffffff


	//   ....[125]....
        /*0d20*/ 	.word	0xffffffff


	//   ....[126]....
        /*0d24*/ 	.word	0xffffffff


	//   ....[127]....
        /*0d28*/ 	.word	0xffffffff


	//   ....[128]....
        /*0d2c*/ 	.word	0xffffffff


	//   ....[129]....
        /*0d30*/ 	.word	0xffffffff


	//   ....[130]....
        /*0d34*/ 	.word	0xffffffff


	//   ....[131]....
        /*0d38*/ 	.word	0xffffffff


	//   ....[132]....
        /*0d3c*/ 	.word	0xffffffff


	//   ....[133]....
        /*0d40*/ 	.word	0xffffffff


	//   ....[134]....
        /*0d44*/ 	.word	0xffffffff


	//   ....[135]....
        /*0d48*/ 	.word	0xffffffff


	//   ....[136]....
        /*0d4c*/ 	.word	0xffffffff


	//   ....[137]....
        /*0d50*/ 	.word	0xffffffff


	//   ....[138]....
        /*0d54*/ 	.word	0xffffffff


	//   ....[139]....
        /*0d58*/ 	.word	0xffffffff


	//   ....[140]....
        /*0d5c*/ 	.word	0xffffffff


	//   ....[141]....
        /*0d60*/ 	.word	0xffffffff


	//   ....[142]....
        /*0d64*/ 	.word	0xffffffff


	//   ....[143]....
        /*0d68*/ 	.word	0xffffffff


	//   ....[144]....
        /*0d6c*/ 	.word	0xffffffff


	//   ....[145]....
        /*0d70*/ 	.word	0xffffffff


	//   ....[146]....
        /*0d74*/ 	.word	0xffffffff


	//   ....[147]....
        /*0d78*/ 	.word	0xffffffff


	//   ....[148]....
        /*0d7c*/ 	.word	0xffffffff


	//   ....[149]....
        /*0d80*/ 	.word	0xffffffff


	//   ....[150]....
        /*0d84*/ 	.word	0xffffffff


	//   ....[151]....
        /*0d88*/ 	.word	0xffffffff


	//   ....[152]....
        /*0d8c*/ 	.word	0xffffffff


	//   ....[153]....
        /*0d90*/ 	.word	0xffffffff


	//   ....[154]....
        /*0d94*/ 	.word	0xffffffff


	//   ....[155]....
        /*0d98*/ 	.word	0xffffffff


	//   ....[156]....
        /*0d9c*/ 	.word	0xffffffff


	//   ....[157]....
        /*0da0*/ 	.word	0xffffffff


	//   ....[158]....
        /*0da4*/ 	.word	0xffffffff


	//   ....[159]....
        /*0da8*/ 	.word	0xffffffff


	//   ....[160]....
        /*0dac*/ 	.word	0xffffffff


	//   ....[161]....
        /*0db0*/ 	.word	0xffffffff


	//   ....[162]....
        /*0db4*/ 	.word	0xffffffff


	//   ....[163]....
        /*0db8*/ 	.word	0xffffffff


	//   ....[164]....
        /*0dbc*/ 	.word	0xffffffff


	//   ....[165]....
        /*0dc0*/ 	.word	0xffffffff


	//   ....[166]....
        /*0dc4*/ 	.word	0xffffffff


	//   ....[167]....
        /*0dc8*/ 	.word	0xffffffff


	//   ....[168]....
        /*0dcc*/ 	.word	0xffffffff


	//   ....[169]....
        /*0dd0*/ 	.word	0xffffffff


	//   ....[170]....
        /*0dd4*/ 	.word	0xffffffff


	//   ....[171]....
        /*0dd8*/ 	.word	0xffffffff


	//   ....[172]....
        /*0ddc*/ 	.word	0xffffffff


	//   ....[173]....
        /*0de0*/ 	.word	0xffffffff


	//   ....[174]....
        /*0de4*/ 	.word	0xffffffff


	//   ....[175]....
        /*0de8*/ 	.word	0xffffffff


	//   ....[176]....
        /*0dec*/ 	.word	0xffffffff


	//   ....[177]....
        /*0df0*/ 	.word	0xffffffff


	//   ....[178]....
        /*0df4*/ 	.word	0xffffffff


	//   ....[179]....
        /*0df8*/ 	.word	0xffffffff


	//   ....[180]....
        /*0dfc*/ 	.word	0xffffffff


	//   ....[181]....
        /*0e00*/ 	.word	0xffffffff


	//   ....[182]....
        /*0e04*/ 	.word	0xffffffff


	//   ....[183]....
        /*0e08*/ 	.word	0xffffffff


	//   ....[184]....
        /*0e0c*/ 	.word	0xffffffff


	//   ....[185]....
        /*0e10*/ 	.word	0xffffffff


	//   ....[186]....
        /*0e14*/ 	.word	0xffffffff


	//   ....[187]....
        /*0e18*/ 	.word	0xffffffff


	//   ....[188]....
        /*0e1c*/ 	.word	0xffffffff


	//   ....[189]....
        /*0e20*/ 	.word	0xffffffff


	//   ....[190]....
        /*0e24*/ 	.word	0xffffffff


	//   ....[191]....
        /*0e28*/ 	.word	0xffffffff


	//   ....[192]....
        /*0e2c*/ 	.word	0xffffffff


	//   ....[193]....
        /*0e30*/ 	.word	0xffffffff


	//   ....[194]....
        /*0e34*/ 	.word	0xffffffff


	//   ....[195]....
        /*0e38*/ 	.word	0xffffffff


	//   ....[196]....
        /*0e3c*/ 	.word	0xffffffff


	//   ....[197]....
        /*0e40*/ 	.word	0xffffffff


	//   ....[198]....
        /*0e44*/ 	.word	0xffffffff


	//   ....[199]....
        /*0e48*/ 	.word	0xffffffff


	//   ....[200]....
        /*0e4c*/ 	.word	0xffffffff


	//   ....[201]....
        /*0e50*/ 	.word	0xffffffff


	//   ....[202]....
        /*0e54*/ 	.word	0xffffffff


	//   ....[203]....
        /*0e58*/ 	.word	0xffffffff


	//   ....[204]....
        /*0e5c*/ 	.word	0xffffffff


	//   ....[205]....
        /*0e60*/ 	.word	0xffffffff


	//   ....[206]....
        /*0e64*/ 	.word	0xffffffff


	//   ....[207]....
        /*0e68*/ 	.word	0xffffffff


	//   ....[208]....
        /*0e6c*/ 	.word	0xffffffff


	//   ....[209]....
        /*0e70*/ 	.word	0xffffffff


	//   ....[210]....
        /*0e74*/ 	.word	0xffffffff


	//   ....[211]....
        /*0e78*/ 	.word	0xffffffff


	//   ....[212]....
        /*0e7c*/ 	.word	0xffffffff


	//   ....[213]....
        /*0e80*/ 	.word	0xffffffff


	//   ....[214]....
        /*0e84*/ 	.word	0xffffffff


	//   ....[215]....
        /*0e88*/ 	.word	0xffffffff


	//   ....[216]....
        /*0e8c*/ 	.word	0xffffffff


	//   ....[217]....
        /*0e90*/ 	.word	0xffffffff


	//   ....[218]....
        /*0e94*/ 	.word	0xffffffff


	//   ....[219]....
        /*0e98*/ 	.word	0xffffffff


	//   ....[220]....
        /*0e9c*/ 	.word	0xffffffff


	//   ....[221]....
        /*0ea0*/ 	.word	0xffffffff


	//   ....[222]....
        /*0ea4*/ 	.word	0xffffffff


	//   ....[223]....
        /*0ea8*/ 	.word	0xffffffff


	//   ....[224]....
        /*0eac*/ 	.word	0xffffffff


	//   ....[225]....
        /*0eb0*/ 	.word	0xffffffff


	//   ....[226]....
        /*0eb4*/ 	.word	0xffffffff


	//   ....[227]....
        /*0eb8*/ 	.word	0xffffffff


	//   ....[228]....
        /*0ebc*/ 	.word	0xffffffff


	//   ....[229]....
        /*0ec0*/ 	.word	0xffffffff


	//   ....[230]....
        /*0ec4*/ 	.word	0xffffffff


	//   ....[231]....
        /*0ec8*/ 	.word	0xffffffff


	//   ....[232]....
        /*0ecc*/ 	.word	0xffffffff


	//   ....[233]....
        /*0ed0*/ 	.word	0xffffffff


	//   ....[234]....
        /*0ed4*/ 	.word	0xffffffff


	//   ....[235]....
        /*0ed8*/ 	.word	0xffffffff


	//   ....[236]....
        /*0edc*/ 	.word	0xffffffff


	//   ....[237]....
        /*0ee0*/ 	.word	0xffffffff


	//   ....[238]....
        /*0ee4*/ 	.word	0xffffffff


	//   ....[239]....
        /*0ee8*/ 	.word	0xffffffff


	//   ....[240]....
        /*0eec*/ 	.word	0xffffffff


	//   ....[241]....
        /*0ef0*/ 	.word	0xffffffff


	//   ....[242]....
        /*0ef4*/ 	.word	0xffffffff


	//   ....[243]....
        /*0ef8*/ 	.word	0xffffffff


	//   ....[244]....
        /*0efc*/ 	.word	0xffffffff


	//   ....[245]....
        /*0f00*/ 	.word	0xffffffff


	//   ....[246]....
        /*0f04*/ 	.word	0xffffffff


	//   ....[247]....
        /*0f08*/ 	.word	0xffffffff


	//   ....[248]....
        /*0f0c*/ 	.word	0xffffffff


	//   ....[249]....
        /*0f10*/ 	.word	0x0500000f


	//   ....[250]....
        /*0f14*/ 	.word	0x0500000f


	//   ....[251]....
        /*0f18*/ 	.word	0x0500000f


	//   ....[252]....
        /*0f1c*/ 	.word	0x0500000f


	//   ....[253]....
        /*0f20*/ 	.word	0x0500000f


	//   ....[254]....
        /*0f24*/ 	.word	0x0500000f


	//   ....[255]....
        /*0f28*/ 	.word	0x0500000f


	//   ....[0]....
        /*0f2c*/ 	.word	0x0500000f


	//   ....[1]....
        /*0f30*/ 	.word	0x0500000f


	//   ....[2]....
        /*0f34*/ 	.word	0x0500000f


	//   ....[3]....
        /*0f38*/ 	.word	0x0500000f


	//   ....[4]....
        /*0f3c*/ 	.word	0x0500000f


	//   ....[5]....
        /*0f40*/ 	.word	0x0500000f


	//   ....[6]....
        /*0f44*/ 	.word	0x0500000f


	//   ....[7]....
        /*0f48*/ 	.word	0x0500000f


	//   ....[8]....
        /*0f4c*/ 	.word	0x0500000f


	//   ....[9]....
        /*0f50*/ 	.word	0x0500000f


	//   ....[10]....
        /*0f54*/ 	.word	0x0500000f


	//   ....[11]....
        /*0f58*/ 	.word	0x0500000f


	//   ....[12]....
        /*0f5c*/ 	.word	0x0500000f


	//   ....[13]....
        /*0f60*/ 	.word	0x0500000f


	//   ....[14]....
        /*0f64*/ 	.word	0x0500000f


	//   ....[15]....
        /*0f68*/ 	.word	0x0500000f


	//   ....[16]....
        /*0f6c*/ 	.word	0x0500000f


	//   ....[17]....
        /*0f70*/ 	.word	0x0500000f


	//   ....[18]....
        /*0f74*/ 	.word	0x0500000f


	//   ....[19]....
        /*0f78*/ 	.word	0x0500000f


	//   ....[20]....
        /*0f7c*/ 	.word	0x0500000f


	//   ....[21]....
        /*0f80*/ 	.word	0x0500000f


	//   ....[22]....
        /*0f84*/ 	.word	0x0500000f


	//   ....[23]....
        /*0f88*/ 	.word	0x0500000f


	//   ....[24]....
        /*0f8c*/ 	.word	0x0500000f


	//   ....[25]....
        /*0f90*/ 	.word	0x0500000f


	//   ....[26]....
        /*0f94*/ 	.word	0x0500000f


	//   ....[27]....
        /*0f98*/ 	.word	0x0500000f


	//   ....[28]....
        /*0f9c*/ 	.word	0x0500000f


	//   ....[29]....
        /*0fa0*/ 	.word	0x0500000f


	//   ....[30]....
        /*0fa4*/ 	.word	0x0500000f


	//   ....[31]....
        /*0fa8*/ 	.word	0x0500000f


	//   ....[32]....
        /*0fac*/ 	.word	0x0500000f


	//   ....[33]....
        /*0fb0*/ 	.word	0x0500000f


	//   ....[34]....
        /*0fb4*/ 	.word	0x0500000f


	//   ....[35]....
        /*0fb8*/ 	.word	0x0500000f


	//   ....[36]....
        /*0fbc*/ 	.word	0x0500000f


	//   ....[37]....
        /*0fc0*/ 	.word	0x0500000f


	//   ....[38]....
        /*0fc4*/ 	.word	0x0500000f


	//   ....[39]....
        /*0fc8*/ 	.word	0x0500000f


	//   ....[40]....
        /*0fcc*/ 	.word	0x0500000f


	//   ....[41]....
        /*0fd0*/ 	.word	0x0500000f


	//   ....[42]....
        /*0fd4*/ 	.word	0x0500000f


	//   ....[43]....
        /*0fd8*/ 	.word	0x0500000f


	//   ....[44]....
        /*0fdc*/ 	.word	0x0500000f


	//   ....[45]....
        /*0fe0*/ 	.word	0x0500000f


	//   ....[46]....
        /*0fe4*/ 	.word	0x0500000f


	//   ....[47]....
        /*0fe8*/ 	.word	0x0500000f


	//   ....[48]....
        /*0fec*/ 	.word	0x0500000f


	//   ....[49]....
        /*0ff0*/ 	.word	0x0500000f


	//   ....[50]....
        /*0ff4*/ 	.word	0x0500000f


	//   ....[51]....
        /*0ff8*/ 	.word	0x0500000f


	//   ....[52]....
        /*0ffc*/ 	.word	0x0500000f


	//   ....[53]....
        /*1000*/ 	.word	0x0500000f


	//   ....[54]....
        /*1004*/ 	.word	0x0500000f


	//   ....[55]....
        /*1008*/ 	.word	0x0500000f


	//   ....[56]....
        /*100c*/ 	.word	0x0500000f


	//   ....[57]....
        /*1010*/ 	.word	0x0500000f


	//   ....[58]....
        /*1014*/ 	.word	0x0500000f


	//   ....[59]....
        /*1018*/ 	.word	0x0500000f


	//   ....[60]....
        /*101c*/ 	.word	0x0500000f


	//   ....[61]....
        /*1020*/ 	.word	0x0500000f


	//   ....[62]....
        /*1024*/ 	.word	0x0500000f


	//   ....[63]....
        /*1028*/ 	.word	0x0500000f


	//   ....[64]....
        /*102c*/ 	.word	0x0500000f


	//   ....[65]....
        /*1030*/ 	.word	0x0500000f


	//   ....[66]....
        /*1034*/ 	.word	0x0500000f


	//   ....[67]....
        /*1038*/ 	.word	0x0500000f


	//   ....[68]....
        /*103c*/ 	.word	0x0500000f


	//   ....[69]....
        /*1040*/ 	.word	0x0500000f


	//   ....[70]....
        /*1044*/ 	.word	0x0500000f


	//   ....[71]....
        /*1048*/ 	.word	0x0500000f


	//   ....[72]....
        /*104c*/ 	.word	0x0500000f


	//   ....[73]....
        /*1050*/ 	.word	0x0500000f


	//   ....[74]....
        /*1054*/ 	.word	0x0500000f


	//   ....[75]....
        /*1058*/ 	.word	0x0500000f


	//   ....[76]....
        /*105c*/ 	.word	0x0500000f


	//   ....[77]....
        /*1060*/ 	.word	0x0500000f


	//   ....[78]....
        /*1064*/ 	.word	0x0500000f


	//   ....[79]....
        /*1068*/ 	.word	0x0500000f


	//   ....[80]....
        /*106c*/ 	.word	0x0500000f


	//   ....[81]....
        /*1070*/ 	.word	0x0500000f


	//   ....[82]....
        /*1074*/ 	.word	0x0500000f


	//   ....[83]....
        /*1078*/ 	.word	0x0500000f


	//   ....[84]....
        /*107c*/ 	.word	0x0500000f


	//   ....[85]....
        /*1080*/ 	.word	0x0500000f


	//   ....[86]....
        /*1084*/ 	.word	0x0500000f


	//   ....[87]....
        /*1088*/ 	.word	0x0500000f


	//   ....[88]....
        /*108c*/ 	.word	0x0500000f


	//   ....[89]....
        /*1090*/ 	.word	0x0500000f


	//   ....[90]....
        /*1094*/ 	.word	0x0500000f


	//   ....[91]....
        /*1098*/ 	.word	0x0500000f


	//   ....[92]....
        /*109c*/ 	.word	0x0500000f


	//   ....[93]....
        /*10a0*/ 	.word	0x0500000f


	//   ....[94]....
        /*10a4*/ 	.word	0x0500000f


	//   ....[95]....
        /*10a8*/ 	.word	0x0500000f


	//   ....[96]....
        /*10ac*/ 	.word	0x0500000f


	//   ....[97]....
        /*10b0*/ 	.word	0x0500000f


	//   ....[98]....
        /*10b4*/ 	.word	0x0500000f


	//   ....[99]....
        /*10b8*/ 	.word	0x0500000f


	//   ....[100]....
        /*10bc*/ 	.word	0x0500000f


	//   ....[101]....
        /*10c0*/ 	.word	0x0500000f


	//   ....[102]....
        /*10c4*/ 	.word	0x0500000f


	//   ....[103]....
        /*10c8*/ 	.word	0x0500000f


	//   ....[104]....
        /*10cc*/ 	.word	0x0500000f


	//   ....[105]....
        /*10d0*/ 	.word	0x0500000f


	//   ....[106]....
        /*10d4*/ 	.word	0x0500000f


	//   ....[107]....
        /*10d8*/ 	.word	0x0500000f


	//   ....[108]....
        /*10dc*/ 	.word	0x0500000f


	//   ....[109]....
        /*10e0*/ 	.word	0x0500000f


	//   ....[110]....
        /*10e4*/ 	.word	0x0500000f


	//   ....[111]....
        /*10e8*/ 	.word	0x0500000f


	//   ....[112]....
        /*10ec*/ 	.word	0x0500000f


	//   ....[113]....
        /*10f0*/ 	.word	0x0500000f


	//   ....[114]....
        /*10f4*/ 	.word	0x0500000f


	//   ....[115]....
        /*10f8*/ 	.word	0x0500000f


	//   ....[116]....
        /*10fc*/ 	.word	0x0500000f


	//   ....[117]....
        /*1100*/ 	.word	0x0500000f


	//   ....[118]....
        /*1104*/ 	.word	0x0500000f


	//   ....[119]....
        /*1108*/ 	.word	0x0500000f


	//   ....[120]....
        /*110c*/ 	.word	0x0500000f


	//   ....[121]....
        /*1110*/ 	.word	0x0500000f


	//   ....[122]....
        /*1114*/ 	.word	0x0500000f


	//   ....[123]....
        /*1118*/ 	.word	0x0500000f


	//   ....[124]....
        /*111c*/ 	.word	0x0500000f


	//   ....[125]....
        /*1120*/ 	.word	0x0500000f


	//   ....[126]....
        /*1124*/ 	.word	0x0500000f


	//   ....[127]....
        /*1128*/ 	.word	0x0500000f


	//   ....[128]....
        /*112c*/ 	.word	0x0500000f


	//   ....[129]....
        /*1130*/ 	.word	0x0500000f


	//   ....[130]....
        /*1134*/ 	.word	0x0500000f


	//   ....[131]....
        /*1138*/ 	.word	0x0500000f


	//   ....[132]....
        /*113c*/ 	.word	0x0500000f


	//   ....[133]....
        /*1140*/ 	.word	0x0500000f


	//   ....[134]....
        /*1144*/ 	.word	0x0500000f


	//   ....[135]....
        /*1148*/ 	.word	0x0500000f


	//   ....[136]....
        /*114c*/ 	.word	0x0500000f


	//   ....[137]....
        /*1150*/ 	.word	0x0500000f


	//   ....[138]....
        /*1154*/ 	.word	0x0500000f


	//   ....[139]....
        /*1158*/ 	.word	0x0500000f


	//   ....[140]....
        /*115c*/ 	.word	0x0500000f


	//   ....[141]....
        /*1160*/ 	.word	0x0500000f


	//   ....[142]....
        /*1164*/ 	.word	0x0500000f


	//   ....[143]....
        /*1168*/ 	.word	0x0500000f


	//   ....[144]....
        /*116c*/ 	.word	0x0500000f


	//   ....[145]....
        /*1170*/ 	.word	0x0500000f


	//   ....[146]....
        /*1174*/ 	.word	0x0500000f


	//   ....[147]....
        /*1178*/ 	.word	0x0500000f


	//   ....[148]....
        /*117c*/ 	.word	0x0500000f


	//   ....[149]....
        /*1180*/ 	.word	0x0500000f


	//   ....[150]....
        /*1184*/ 	.word	0x0500000f


	//   ....[151]....
        /*1188*/ 	.word	0x0500000f


	//   ....[152]....
        /*118c*/ 	.word	0x0500000f


	//   ....[153]....
        /*1190*/ 	.word	0x0500000f


	//   ....[154]....
        /*1194*/ 	.word	0x0500000f


	//   ....[155]....
        /*1198*/ 	.word	0x0500000f


	//   ....[156]....
        /*119c*/ 	.word	0x0500000f


	//   ....[157]....
        /*11a0*/ 	.word	0x0500000f


	//   ....[158]....
        /*11a4*/ 	.word	0x0500000f


	//   ....[159]....
        /*11a8*/ 	.word	0x0500000f


	//   ....[160]....
        /*11ac*/ 	.word	0x0500000f


	//   ....[161]....
        /*11b0*/ 	.word	0x0500000f


	//   ....[162]....
        /*11b4*/ 	.word	0x0500000f


	//   ....[163]....
        /*11b8*/ 	.word	0x0500000f


	//   ....[164]....
        /*11bc*/ 	.word	0x0500000f


	//   ....[165]....
        /*11c0*/ 	.word	0x0500000f


	//   ....[166]....
        /*11c4*/ 	.word	0x0500000f


	//   ....[167]....
        /*11c8*/ 	.word	0x0500000f


	//   ....[168]....
        /*11cc*/ 	.word	0x0500000f


	//   ....[169]....
        /*11d0*/ 	.word	0x0500000f


	//   ....[170]....
        /*11d4*/ 	.word	0x0500000f


	//   ....[171]....
        /*11d8*/ 	.word	0x0500000f


	//   ....[172]....
        /*11dc*/ 	.word	0x0500000f


	//   ....[173]....
        /*11e0*/ 	.word	0x0500000f


	//   ....[174]....
        /*11e4*/ 	.word	0x0500000f


	//   ....[175]....
        /*11e8*/ 	.word	0x0500000f


	//   ....[176]....
        /*11ec*/ 	.word	0x0500000f


	//   ....[177]....
        /*11f0*/ 	.word	0x0500000f


	//   ....[178]....
        /*11f4*/ 	.word	0x0500000f


	//   ....[179]....
        /*11f8*/ 	.word	0x0500000f


	//   ....[180]....
        /*11fc*/ 	.word	0x0500000f


	//   ....[181]....
        /*1200*/ 	.word	0x0500000f


	//   ....[182]....
        /*1204*/ 	.word	0x0500000f


	//   ....[183]....
        /*1208*/ 	.word	0x0500000f


	//   ....[184]....
        /*120c*/ 	.word	0x0500000f


	//   ....[185]....
        /*1210*/ 	.word	0x0500000f


	//   ....[186]....
        /*1214*/ 	.word	0x0500000f


	//   ....[187]....
        /*1218*/ 	.word	0x0500000f


	//   ....[188]....
        /*121c*/ 	.word	0x0500000f


	//   ....[189]....
        /*1220*/ 	.word	0x0500000f


	//   ....[190]....
        /*1224*/ 	.word	0x0500000f


	//   ....[191]....
        /*1228*/ 	.word	0x0500000f


	//   ....[192]....
        /*122c*/ 	.word	0x0500000f


	//   ....[193]....
        /*1230*/ 	.word	0x0500000f


	//   ....[194]....
        /*1234*/ 	.word	0x0500000f


	//   ....[195]....
        /*1238*/ 	.word	0x0500000f


	//   ....[196]....
        /*123c*/ 	.word	0x0500000f


	//   ....[197]....
        /*1240*/ 	.word	0x0500000f


	//   ....[198]....
        /*1244*/ 	.word	0x0500000f


	//----- nvinfo : EIATTR_COOP_GROUP_INSTR_OFFSETS
	.align		4
.L_150:
        /*1248*/ 	.byte	0x04, 0x28
        /*124a*/ 	.short	(.L_152 - .L_151)


	//   ....[0]....
.L_151:
        /*124c*/ 	.word	0x00000070


	//   ....[1]....
        /*1250*/ 	.word	0x00000140


	//   ....[2]....
        /*1254*/ 	.word	0x00000190


	//   ....[3]....
        /*1258*/ 	.word	0x000003c0


	//   ....[4]....
        /*125c*/ 	.word	0x00000520


	//   ....[5]....
        /*1260*/ 	.word	0x00000640


	//   ....[6]....
        /*1264*/ 	.word	0x000007a0


	//   ....[7]....
        /*1268*/ 	.word	0x00003ec0


	//   ....[8]....
        /*126c*/ 	.word	0x00003ed0


	//   ....[9]....
        /*1270*/ 	.word	0x00006bb0


	//   ....[10]....
        /*1274*/ 	.word	0x00006bc0


	//   ....[11]....
        /*1278*/ 	.word	0x0000a090


	//   ....[12]....
        /*127c*/ 	.word	0x0000a0a0


	//   ....[13]....
        /*1280*/ 	.word	0x0000d000


	//   ....[14]....
        /*1284*/ 	.word	0x0000d010


	//   ....[15]....
        /*1288*/ 	.word	0x000100d0


	//   ....[16]....
        /*128c*/ 	.word	0x000100e0


	//   ....[17]....
        /*1290*/ 	.word	0x00010360


	//   ....[18]....
        /*1294*/ 	.word	0x00010370


	//   ....[19]....
        /*1298*/ 	.word	0x00010870


	//   ....[20]....
        /*129c*/ 	.word	0x000108b0


	//   ....[21]....
        /*12a0*/ 	.word	0x00010b10


	//   ....[22]....
        /*12a4*/ 	.word	0x00010b30


	//   ....[23]....
        /*12a8*/ 	.word	0x000117d0


	//   ....[24]....
        /*12ac*/ 	.word	0x00011d80


	//   ....[25]....
        /*12b0*/ 	.word	0x00011d90


	//   ....[26]....
        /*12b4*/ 	.word	0x00011da0


	//   ....[27]....
        /*12b8*/ 	.word	0x00011db0


	//   ....[28]....
        /*12bc*/ 	.word	0x00015370


	//   ....[29]....
        /*12c0*/ 	.word	0x00015380


	//   ....[30]....
        /*12c4*/ 	.word	0x00015390


	//   ....[31]....
        /*12c8*/ 	.word	0x000153a0


	//   ....[32]....
        /*12cc*/ 	.word	0x0001a4b0


	//   ....[33]....
        /*12d0*/ 	.word	0x0001a4d0


	//   ....[34]....
        /*12d4*/ 	.word	0x0001a940


	//   ....[35]....
        /*12d8*/ 	.word	0x0001a960


	//   ....[36]....
        /*12dc*/ 	.word	0x0001dc90


	//   ....[37]....
        /*12e0*/ 	.word	0x0001dcb0


	//   ....[38]....
        /*12e4*/ 	.word	0x0001df80


	//   ....[39]....
        /*12e8*/ 	.word	0x0001dfa0


	//   ....[40]....
        /*12ec*/ 	.word	0x0001fdb0


	//   ....[41]....
        /*12f0*/ 	.word	0x0001fe10


	//   ....[42]....
        /*12f4*/ 	.word	0x0001fe30


	//   ....[43]....
        /*12f8*/ 	.word	0x0001fe50


	//   ....[44]....
        /*12fc*/ 	.word	0x00020e00


	//   ....[45]....
        /*1300*/ 	.word	0x00020e40


	//   ....[46]....
        /*1304*/ 	.word	0x00020e70


	//   ....[47]....
        /*1308*/ 	.word	0x00020ea0


	//   ....[48]....
        /*130c*/ 	.word	0x00020ed0


	//   ....[49]....
        /*1310*/ 	.word	0x00020f00


	//   ....[50]....
        /*1314*/ 	.word	0x00020f30


	//   ....[51]....
        /*1318*/ 	.word	0x00020f60


	//   ....[52]....
        /*131c*/ 	.word	0x00020f90


	//   ....[53]....
        /*1320*/ 	.word	0x00020fc0


	//   ....[54]....
        /*1324*/ 	.word	0x00020ff0


	//   ....[55]....
        /*1328*/ 	.word	0x00021020


	//   ....[56]....
        /*132c*/ 	.word	0x00021050


	//   ....[57]....
        /*1330*/ 	.word	0x00021080


	//   ....[58]....
        /*1334*/ 	.word	0x000210c0


	//   ....[59]....
        /*1338*/ 	.word	0x000210f0


	//   ....[60]....
        /*133c*/ 	.word	0x00021120


	//   ....[61]....
        /*1340*/ 	.word	0x00021150


	//   ....[62]....
        /*1344*/ 	.word	0x00021180


	//   ....[63]....
        /*1348*/ 	.word	0x000211b0


	//   ....[64]....
        /*134c*/ 	.word	0x000211e0


	//   ....[65]....
        /*1350*/ 	.word	0x00021210


	//   ....[66]....
        /*1354*/ 	.word	0x00021240


	//   ....[67]....
        /*1358*/ 	.word	0x00021270


	//   ....[68]....
        /*135c*/ 	.word	0x000212a0


	//   ....[69]....
        /*1360*/ 	.word	0x000212d0


	//   ....[70]....
        /*1364*/ 	.word	0x00021300


	//   ....[71]....
        /*1368*/ 	.word	0x00021330


	//   ....[72]....
        /*136c*/ 	.word	0x00021360


	//   ....[73]....
        /*1370*/ 	.word	0x00021390


	//   ....[74]....
        /*1374*/ 	.word	0x000213c0


	//   ....[75]....
        /*1378*/ 	.word	0x000213f0


	//   ....[76]....
        /*137c*/ 	.word	0x00021420


	//   ....[77]....
        /*1380*/ 	.word	0x00021450


	//   ....[78]....
        /*1384*/ 	.word	0x00021480


	//   ....[79]....
        /*1388*/ 	.word	0x000214b0


	//   ....[80]....
        /*138c*/ 	.word	0x000214e0


	//   ....[81]....
        /*1390*/ 	.word	0x00021510


	//   ....[82]....
        /*1394*/ 	.word	0x00021540


	//   ....[83]....
        /*1398*/ 	.word	0x00021570


	//   ....[84]....
        /*139c*/ 	.word	0x000215a0


	//   ....[85]....
        /*13a0*/ 	.word	0x000215d0


	//   ....[86]....
        /*13a4*/ 	.word	0x00021600


	//   ....[87]....
        /*13a8*/ 	.word	0x00021630


	//   ....[88]....
        /*13ac*/ 	.word	0x00021660


	//   ....[89]....
        /*13b0*/ 	.word	0x00021690


	//   ....[90]....
        /*13b4*/ 	.word	0x000216c0


	//   ....[91]....
        /*13b8*/ 	.word	0x000216f0


	//   ....[92]....
        /*13bc*/ 	.word	0x00021720


	//   ....[93]....
        /*13c0*/ 	.word	0x00021750


	//   ....[94]....
        /*13c4*/ 	.word	0x00021780


	//   ....[95]....
        /*13c8*/ 	.word	0x000217b0


	//   ....[96]....
        /*13cc*/ 	.word	0x000217e0


	//   ....[97]....
        /*13d0*/ 	.word	0x00021810


	//   ....[98]....
        /*13d4*/ 	.word	0x00021840


	//   ....[99]....
        /*13d8*/ 	.word	0x00021870


	//   ....[100]....
        /*13dc*/ 	.word	0x000218a0


	//   ....[101]....
        /*13e0*/ 	.word	0x000218d0


	//   ....[102]....
        /*13e4*/ 	.word	0x00021900


	//   ....[103]....
        /*13e8*/ 	.word	0x00021930


	//   ....[104]....
        /*13ec*/ 	.word	0x00021960


	//   ....[105]....
        /*13f0*/ 	.word	0x00021990


	//   ....[106]....
        /*13f4*/ 	.word	0x000219c0


	//   ....[107]....
        /*13f8*/ 	.word	0x000219f0


	//   ....[108]....
        /*13fc*/ 	.word	0x00021a20


	//   ....[109]....
        /*1400*/ 	.word	0x00021a50


	//   ....[110]....
        /*1404*/ 	.word	0x00021a80


	//   ....[111]....
        /*1408*/ 	.word	0x00021ab0


	//   ....[112]....
        /*140c*/ 	.word	0x00021ae0


	//   ....[113]....
        /*1410*/ 	.word	0x00021b10


	//   ....[114]....
        /*1414*/ 	.word	0x00021b40


	//   ....[115]....
        /*1418*/ 	.word	0x00021b50


	//   ....[116]....
        /*141c*/ 	.word	0x00021b60


	//   ....[117]....
        /*1420*/ 	.word	0x00021b70


	//   ....[118]....
        /*1424*/ 	.word	0x00021b80


	//   ....[119]....
        /*1428*/ 	.word	0x00021b90


	//   ....[120]....
        /*142c*/ 	.word	0x00021ba0


	//   ....[121]....
        /*1430*/ 	.word	0x00021bb0


	//   ....[122]....
        /*1434*/ 	.word	0x00021bc0


	//   ....[123]....
        /*1438*/ 	.word	0x00021bd0


	//   ....[124]....
        /*143c*/ 	.word	0x00021be0


	//   ....[125]....
        /*1440*/ 	.word	0x00021bf0


	//   ....[126]....
        /*1444*/ 	.word	0x00021c00


	//   ....[127]....
        /*1448*/ 	.word	0x00021c30


	//   ....[128]....
        /*144c*/ 	.word	0x00021c60


	//   ....[129]....
        /*1450*/ 	.word	0x00021c70


	//   ....[130]....
        /*1454*/ 	.word	0x00021ca0


	//   ....[131]....
        /*1458*/ 	.word	0x00021cd0


	//   ....[132]....
        /*145c*/ 	.word	0x00021ce0


	//   ....[133]....
        /*1460*/ 	.word	0x00021d10


	//   ....[134]....
        /*1464*/ 	.word	0x00021d40


	//   ....[135]....
        /*1468*/ 	.word	0x00021d70


	//   ....[136]....
        /*146c*/ 	.word	0x00021da0


	//   ....[137]....
        /*1470*/ 	.word	0x00021dd0


	//   ....[138]....
        /*1474*/ 	.word	0x00021e00


	//   ....[139]....
        /*1478*/ 	.word	0x00021e30


	//   ....[140]....
        /*147c*/ 	.word	0x00022830


	//   ....[141]....
        /*1480*/ 	.word	0x00022850


	//   ....[142]....
        /*1484*/ 	.word	0x00022860


	//   ....[143]....
        /*1488*/ 	.word	0x00022870


	//   ....[144]....
        /*148c*/ 	.word	0x00023120


	//   ....[145]....
        /*1490*/ 	.word	0x00023130


	//   ....[146]....
        /*1494*/ 	.word	0x000232e0


	//   ....[147]....
        /*1498*/ 	.word	0x000232f0


	//   ....[148]....
        /*149c*/ 	.word	0x00023440


	//   ....[149]....
        /*14a0*/ 	.word	0x00023450


	//   ....[150]....
        /*14a4*/ 	.word	0x000235a0


	//   ....[151]....
        /*14a8*/ 	.word	0x000235b0


	//   ....[152]....
        /*14ac*/ 	.word	0x000239a0


	//   ....[153]....
        /*14b0*/ 	.word	0x000239b0


	//   ....[154]....
        /*14b4*/ 	.word	0x00024600


	//   ....[155]....
        /*14b8*/ 	.word	0x00024610


	//   ....[156]....
        /*14bc*/ 	.word	0x00025d90


	//   ....[157]....
        /*14c0*/ 	.word	0x00025da0


	//   ....[158]....
        /*14c4*/ 	.word	0x00025f00


	//   ....[159]....
        /*14c8*/ 	.word	0x00025f10


	//   ....[160]....
        /*14cc*/ 	.word	0x00026060


	//   ....[161]....
        /*14d0*/ 	.word	0x00026070


	//   ....[162]....
        /*14d4*/ 	.word	0x000261c0


	//   ....[163]....
        /*14d8*/ 	.word	0x000261d0


	//   ....[164]....
        /*14dc*/ 	.word	0x00026370


	//   ....[165]....
        /*14e0*/ 	.word	0x00026580


	//   ....[166]....
        /*14e4*/ 	.word	0x000265b0


	//   ....[167]....
        /*14e8*/ 	.word	0x000265e0


	//   ....[168]....
        /*14ec*/ 	.word	0x00026610


	//   ....[169]....
        /*14f0*/ 	.word	0x00026640


	//   ....[170]....
        /*14f4*/ 	.word	0x00026670


	//   ....[171]....
        /*14f8*/ 	.word	0x00026800


	//   ....[172]....
        /*14fc*/ 	.word	0x00026830


	//   ....[173]....
        /*1500*/ 	.word	0x00026860


	//   ....[174]....
        /*1504*/ 	.word	0x00026890


	//   ....[175]....
        /*1508*/ 	.word	0x000268c0


	//   ....[176]....
        /*150c*/ 	.word	0x000268f0


	//   ....[177]....
        /*1510*/ 	.word	0x00026980


	//   ....[178]....
        /*1514*/ 	.word	0x000269b0


	//   ....[179]....
        /*1518*/ 	.word	0x000269c0


	//   ....[180]....
        /*151c*/ 	.word	0x00026a50


	//   ....[181]....
        /*1520*/ 	.word	0x00027b30


	//   ....[182]....
        /*1524*/ 	.word	0x0002a0f0


	//   ....[183]....
        /*1528*/ 	.word	0x0002a130


	//   ....[184]....
        /*152c*/ 	.word	0x0002a250


	//   ....[185]....
        /*1530*/ 	.word	0x0002a260


	//   ....[186]....
        /*1534*/ 	.word	0x0002a2f0


	//   ....[187]....
        /*1538*/ 	.word	0x0002a300


	//   ....[188]....
        /*153c*/ 	.word	0x0002a310


	//   ....[189]....
        /*1540*/ 	.word	0x0002a3a0


	//   ....[190]....
        /*1544*/ 	.word	0x0002a440


	//   ....[191]....
        /*1548*/ 	.word	0x0002a450


	//   ....[192]....
        /*154c*/ 	.word	0x0002a880


	//   ....[193]....
        /*1550*/ 	.word	0x0002a8c0


	//   ....[194]....
        /*1554*/ 	.word	0x0002a8f0


	//   ....[195]....
        /*1558*/ 	.word	0x0002a9e0


	//   ....[196]....
        /*155c*/ 	.word	0x0002a9f0


	//   ....[197]....
        /*1560*/ 	.word	0x0002aa80


	//   ....[198]....
        /*1564*/ 	.word	0x0002aa90


	//   ....[199]....
        /*1568*/ 	.word	0x0002aaa0


	//   ....[200]....
        /*156c*/ 	.word	0x0002aab0


	//   ....[201]....
        /*1570*/ 	.word	0x0002ab90


	//   ....[202]....
        /*1574*/ 	.word	0x0002b320


	//   ....[203]....
        /*1578*/ 	.word	0x0002b350


	//   ....[204]....
        /*157c*/ 	.word	0x0002b370


	//   ....[205]....
        /*1580*/ 	.word	0x0002b400


	//   ....[206]....
        /*1584*/ 	.word	0x0002b420


	//   ....[207]....
        /*1588*/ 	.word	0x0002b4b0


	//   ....[208]....
        /*158c*/ 	.word	0x0002b4d0


	//   ....[209]....
        /*1590*/ 	.word	0x0002b4e0


	//   ....[210]....
        /*1594*/ 	.word	0x0002bed0


	//   ....[211]....
        /*1598*/ 	.word	0x0002bee0


	//   ....[212]....
        /*159c*/ 	.word	0x0002bef0


	//   ....[213]....
        /*15a0*/ 	.word	0x0002bf30


	//   ....[214]....
        /*15a4*/ 	.word	0x0002bf70


	//   ....[215]....
        /*15a8*/ 	.word	0x0002bf80


	//   ....[216]....
        /*15ac*/ 	.word	0x0002bfe0


	//   ....[217]....
        /*15b0*/ 	.word	0x0002c010


	//   ....[218]....
        /*15b4*/ 	.word	0x0002c050


	//   ....[219]....
        /*15b8*/ 	.word	0x0002c0b0


	//   ....[220]....
        /*15bc*/ 	.word	0x0002c4c0


	//   ....[221]....
        /*15c0*/ 	.word	0x0002c4d0


	//   ....[222]....
        /*15c4*/ 	.word	0x0002c4e0


	//   ....[223]....
        /*15c8*/ 	.word	0x0002c4f0


	//   ....[224]....
        /*15cc*/ 	.word	0x0002c500


	//   ....[225]....
        /*15d0*/ 	.word	0x0002c560


	//   ....[226]....
        /*15d4*/ 	.word	0x0002c570


	//   ....[227]....
        /*15d8*/ 	.word	0x0002c5d0


	//   ....[228]....
        /*15dc*/ 	.word	0x0002c600


	//   ....[229]....
        /*15e0*/ 	.word	0x0002c640


	//   ....[230]....
        /*15e4*/ 	.word	0x0002dc50


	//   ....[231]....
        /*15e8*/ 	.word	0x0002dc80


	//   ....[232]....
        /*15ec*/ 	.word	0x0002dce0


	//   ....[233]....
        /*15f0*/ 	.word	0x0002dd10


	//   ....[234]....
        /*15f4*/ 	.word	0x0002dd40


	//   ....[235]....
        /*15f8*/ 	.word	0x0002dd70


	//   ....[236]....
        /*15fc*/ 	.word	0x0002dda0


	//   ....[237]....
        /*1600*/ 	.word	0x0002ddd0


	//   ....[238]....
        /*1604*/ 	.word	0x0002df70


	//   ....[239]....
        /*1608*/ 	.word	0x0002dfa0


	//   ....[240]....
        /*160c*/ 	.word	0x0002dfd0


	//   ....[241]....
        /*1610*/ 	.word	0x0002e000


	//   ....[242]....
        /*1614*/ 	.word	0x0002e030


	//   ....[243]....
        /*1618*/ 	.word	0x0002e060


	//   ....[244]....
        /*161c*/ 	.word	0x0002e120


	//   ....[245]....
        /*1620*/ 	.word	0x0002e140


	//   ....[246]....
        /*1624*/ 	.word	0x0002e150


	//   ....[247]....
        /*1628*/ 	.word	0x0002e1b0


	//   ....[248]....
        /*162c*/ 	.word	0x0002e7f0


	//   ....[249]....
        /*1630*/ 	.word	0x0002eb90


	//   ....[250]....
        /*1634*/ 	.word	0x0002ec20


	//   ....[251]....
        /*1638*/ 	.word	0x0002ecc0


	//   ....[252]....
        /*163c*/ 	.word	0x0002ed50


	//   ....[253]....
        /*1640*/ 	.word	0x0002ee40


	//   ....[254]....
        /*1644*/ 	.word	0x0002eed0


	//   ....[255]....
        /*1648*/ 	.word	0x0002ef70


	//   ....[0]....
        /*164c*/ 	.word	0x0002f000


	//   ....[1]....
        /*1650*/ 	.word	0x0002f0f0


	//   ....[2]....
        /*1654*/ 	.word	0x0002f180


	//   ....[3]....
        /*1658*/ 	.word	0x0002f220


	//   ....[4]....
        /*165c*/ 	.word	0x0002f2b0


	//   ....[5]....
        /*1660*/ 	.word	0x0002f390


	//   ....[6]....
        /*1664*/ 	.word	0x0002f440


	//   ....[7]....
        /*1668*/ 	.word	0x0002f4d0


	//   ....[8]....
        /*166c*/ 	.word	0x0002f520


	//   ....[9]....
        /*1670*/ 	.word	0x0002f570


	//   ....[10]....
        /*1674*/ 	.word	0x0002f660


	//   ....[11]....
        /*1678*/ 	.word	0x0002f6f0


	//   ....[12]....
        /*167c*/ 	.word	0x0002f740


	//   ....[13]....
        /*1680*/ 	.word	0x0002f790


	//   ....[14]....
        /*1684*/ 	.word	0x0002fad0


	//   ....[15]....
        /*1688*/ 	.word	0x0002fbe0


	//   ....[16]....
        /*168c*/ 	.word	0x0002fd10


	//   ....[17]....
        /*1690*/ 	.word	0x0002fe20


	//   ....[18]....
        /*1694*/ 	.word	0x0002ff50


	//   ....[19]....
        /*1698*/ 	.word	0x00030070


	//   ....[20]....
        /*169c*/ 	.word	0x00030190


	//   ....[21]....
        /*16a0*/ 	.word	0x000301e0


	//   ....[22]....
        /*16a4*/ 	.word	0x00030260


	//   ....[23]....
        /*16a8*/ 	.word	0x000302d0


	//   ....[24]....
        /*16ac*/ 	.word	0x00030330


	//   ....[25]....
        /*16b0*/ 	.word	0x00030380


	//   ....[26]....
        /*16b4*/ 	.word	0x000303e0


	//   ....[27]....
        /*16b8*/ 	.word	0x00030450


	//   ....[28]....
        /*16bc*/ 	.word	0x000304b0


	//   ....[29]....
        /*16c0*/ 	.word	0x00030500


	//   ....[30]....
        /*16c4*/ 	.word	0x00030580


	//   ....[31]....
        /*16c8*/ 	.word	0x000305f0


	//   ....[32]....
        /*16cc*/ 	.word	0x00030650


	//   ....[33]....
        /*16d0*/ 	.word	0x000306a0


	//   ....[34]....
        /*16d4*/ 	.word	0x00030700


	//   ....[35]....
        /*16d8*/ 	.word	0x00030790


	//   ....[36]....
        /*16dc*/ 	.word	0x000307f0


	//   ....[37]....
        /*16e0*/ 	.word	0x00030840


	//   ....[38]....
        /*16e4*/ 	.word	0x000308a0


	//   ....[39]....
        /*16e8*/ 	.word	0x00030930


	//   ....[40]....
        /*16ec*/ 	.word	0x00030990


	//   ....[41]....
        /*16f0*/ 	.word	0x000309e0


	//   ....[42]....
        /*16f4*/ 	.word	0x00030a40


	//   ....[43]....
        /*16f8*/ 	.word	0x00030ad0


	//   ....[44]....
        /*16fc*/ 	.word	0x00030b30


	//   ....[45]....
        /*1700*/ 	.word	0x00030b80


	//   ....[46]....
        /*1704*/ 	.word	0x00030be0


	//   ....[47]....
        /*1708*/ 	.word	0x00030c70


	//   ....[48]....
        /*170c*/ 	.word	0x00030cd0


	//   ....[49]....
        /*1710*/ 	.word	0x00030d20


	//   ....[50]....
        /*1714*/ 	.word	0x00030d80


	//   ....[51]....
        /*1718*/ 	.word	0x00030e10


	//   ....[52]....
        /*171c*/ 	.word	0x00030e70


	//   ....[53]....
        /*1720*/ 	.word	0x00030ec0


	//   ....[54]....
        /*1724*/ 	.word	0x00030f20


	//   ....[55]....
        /*1728*/ 	.word	0x00030fb0


	//   ....[56]....
        /*172c*/ 	.word	0x00031010


	//   ....[57]....
        /*1730*/ 	.word	0x00031060


	//   ....[58]....
        /*1734*/ 	.word	0x000310c0


	//   ....[59]....
        /*1738*/ 	.word	0x00031150


	//   ....[60]....
        /*173c*/ 	.word	0x000311b0


	//   ....[61]....
        /*1740*/ 	.word	0x00031200


	//   ....[62]....
        /*1744*/ 	.word	0x00031260


	//   ....[63]....
        /*1748*/ 	.word	0x000312f0


	//   ....[64]....
        /*174c*/ 	.word	0x00031350


	//   ....[65]....
        /*1750*/ 	.word	0x000313a0


	//   ....[66]....
        /*1754*/ 	.word	0x00031400


	//   ....[67]....
        /*1758*/ 	.word	0x00031490


	//   ....[68]....
        /*175c*/ 	.word	0x000314f0


	//   ....[69]....
        /*1760*/ 	.word	0x00031540


	//   ....[70]....
        /*1764*/ 	.word	0x000315a0


	//   ....[71]....
        /*1768*/ 	.word	0x00031630


	//   ....[72]....
        /*176c*/ 	.word	0x00031690


	//   ....[73]....
        /*1770*/ 	.word	0x000316e0


	//   ....[74]....
        /*1774*/ 	.word	0x00031740


	//   ....[75]....
        /*1778*/ 	.word	0x000317d0


	//   ....[76]....
        /*177c*/ 	.word	0x00031830


	//   ....[77]....
        /*1780*/ 	.word	0x00031880


	//   ....[78]....
        /*1784*/ 	.word	0x000318e0


	//   ....[79]....
        /*1788*/ 	.word	0x00031970


	//   ....[80]....
        /*178c*/ 	.word	0x000319d0


	//   ....[81]....
        /*1790*/ 	.word	0x00031a20


	//   ....[82]....
        /*1794*/ 	.word	0x00031aa0


	//   ....[83]....
        /*1798*/ 	.word	0x00031af0


	//   ....[84]....
        /*179c*/ 	.word	0x00031b50


	//   ....[85]....
        /*17a0*/ 	.word	0x00031ba0


	//   ....[86]....
        /*17a4*/ 	.word	0x00031c00


	//   ....[87]....
        /*17a8*/ 	.word	0x00031c70


	//   ....[88]....
        /*17ac*/ 	.word	0x00031cd0


	//   ....[89]....
        /*17b0*/ 	.word	0x00031d20


	//   ....[90]....
        /*17b4*/ 	.word	0x00031da0


	//   ....[91]....
        /*17b8*/ 	.word	0x00031e10


	//   ....[92]....
        /*17bc*/ 	.word	0x00031e70


	//   ....[93]....
        /*17c0*/ 	.word	0x00031ec0


	//   ....[94]....
        /*17c4*/ 	.word	0x00031f40


	//   ....[95]....
        /*17c8*/ 	.word	0x00031fb0


	//   ....[96]....
        /*17cc*/ 	.word	0x00032010


	//   ....[97]....
        /*17d0*/ 	.word	0x00032060


	//   ....[98]....
        /*17d4*/ 	.word	0x000320e0


	//   ....[99]....
        /*17d8*/ 	.word	0x00032150


	//   ....[100]....
        /*17dc*/ 	.word	0x000321b0


	//   ....[101]....
        /*17e0*/ 	.word	0x00032200


	//   ....[102]....
        /*17e4*/ 	.word	0x00032280


	//   ....[103]....
        /*17e8*/ 	.word	0x000322f0


	//   ....[104]....
        /*17ec*/ 	.word	0x00032350


	//   ....[105]....
        /*17f0*/ 	.word	0x000323a0


	//   ....[106]....
        /*17f4*/ 	.word	0x00032470


	//   ....[107]....
        /*17f8*/ 	.word	0x000324f0


	//   ....[108]....
        /*17fc*/ 	.word	0x00032590


	//   ....[109]....
        /*1800*/ 	.word	0x000325e0


	//   ....[110]....
        /*1804*/ 	.word	0x00032670


	//   ....[111]....
        /*1808*/ 	.word	0x000326c0


	//   ....[112]....
        /*180c*/ 	.word	0x00032750


	//   ....[113]....
        /*1810*/ 	.word	0x000327e0


	//   ....[114]....
        /*1814*/ 	.word	0x00032870


	//   ....[115]....
        /*1818*/ 	.word	0x00032900


	//   ....[116]....
        /*181c*/ 	.word	0x00032990


	//   ....[117]....
        /*1820*/ 	.word	0x00032a20


	//   ....[118]....
        /*1824*/ 	.word	0x00032aa0


	//   ....[119]....
        /*1828*/ 	.word	0x00032af0


	//   ....[120]....
        /*182c*/ 	.word	0x00032b90


	//   ....[121]....
        /*1830*/ 	.word	0x00032c20


	//   ....[122]....
        /*1834*/ 	.word	0x00032ca0


	//   ....[123]....
        /*1838*/ 	.word	0x00032cf0


	//   ....[124]....
        /*183c*/ 	.word	0x00032d80


	//   ....[125]....
        /*1840*/ 	.word	0x00032e10


	//   ....[126]....
        /*1844*/ 	.word	0x00032ea0


	//   ....[127]....
        /*1848*/ 	.word	0x00032f30


	//   ....[128]....
        /*184c*/ 	.word	0x00032fc0


	//   ....[129]....
        /*1850*/ 	.word	0x00033050


	//   ....[130]....
        /*1854*/ 	.word	0x00033110


	//   ....[131]....
        /*1858*/ 	.word	0x000333e0


	//   ....[132]....
        /*185c*/ 	.word	0x000334e0


	//   ....[133]....
        /*1860*/ 	.word	0x00033580


	//   ....[134]....
        /*1864*/ 	.word	0x00033700


	//   ....[135]....
        /*1868*/ 	.word	0x00033790


	//   ....[136]....
        /*186c*/ 	.word	0x000337f0


	//   ....[137]....
        /*1870*/ 	.word	0x000338f0


	//   ....[138]....
        /*1874*/ 	.word	0x00033950


	//   ....[139]....
        /*1878*/ 	.word	0x00033a30


	//   ....[140]....
        /*187c*/ 	.word	0x00033b20


	//   ....[141]....
        /*1880*/ 	.word	0x00033bf0


	//   ....[142]....
        /*1884*/ 	.word	0x00033d60


	//   ....[143]....
        /*1888*/ 	.word	0x00033e20


	//   ....[144]....
        /*188c*/ 	.word	0x00033f70


	//   ....[145]....
        /*1890*/ 	.word	0x00033fc0


	//   ....[146]....
        /*1894*/ 	.word	0x000340c0


	//   ....[147]....
        /*1898*/ 	.word	0x00034170


	//   ....[148]....
        /*189c*/ 	.word	0x000341d0


	//   ....[149]....
        /*18a0*/ 	.word	0x00034270


	//   ....[150]....
        /*18a4*/ 	.word	0x00034330


	//   ....[151]....
        /*18a8*/ 	.word	0x00034400


	//   ....[152]....
        /*18ac*/ 	.word	0x000344b0


	//   ....[153]....
        /*18b0*/ 	.word	0x00034510


	//   ....[154]....
        /*18b4*/ 	.word	0x00034570


	//   ....[155]....
        /*18b8*/ 	.word	0x00034670


	//   ....[156]....
        /*18bc*/ 	.word	0x000346d0


	//   ....[157]....
        /*18c0*/ 	.word	0x000347d0


	//   ....[158]....
        /*18c4*/ 	.word	0x00034830


	//   ....[159]....
        /*18c8*/ 	.word	0x00034910


	//   ....[160]....
        /*18cc*/ 	.word	0x00034a40


	//   ....[161]....
        /*18d0*/ 	.word	0x00034ad0


	//   ....[162]....
        /*18d4*/ 	.word	0x00034b30


	//   ....[163]....
        /*18d8*/ 	.word	0x00034c10


	//   ....[164]....
        /*18dc*/ 	.word	0x00034c70


	//   ....[165]....
        /*18e0*/ 	.word	0x00034d40


	//   ....[166]....
        /*18e4*/ 	.word	0x00034da0


	//   ....[167]....
        /*18e8*/ 	.word	0x00034e70


	//   ....[168]....
        /*18ec*/ 	.word	0x00034ed0


	//   ....[169]....
        /*18f0*/ 	.word	0x00034fa0


	//   ....[170]....
        /*18f4*/ 	.word	0x00035090


	//   ....[171]....
        /*18f8*/ 	.word	0x00035120


	//   ....[172]....
        /*18fc*/ 	.word	0x00035180


	//   ....[173]....
        /*1900*/ 	.word	0x00035250


	//   ....[174]....
        /*1904*/ 	.word	0x000352b0


	//   ....[175]....
        /*1908*/ 	.word	0x00035380


	//   ....[176]....
        /*190c*/ 	.word	0x000353e0


	//   ....[177]....
        /*1910*/ 	.word	0x000354b0


	//   ....[178]....
        /*1914*/ 	.word	0x00035510


	//   ....[179]....
        /*1918*/ 	.word	0x000355e0


	//   ....[180]....
        /*191c*/ 	.word	0x000357b0


	//   ....[181]....
        /*1920*/ 	.word	0x00035850


	//   ....[182]....
        /*1924*/ 	.word	0x000359d0


	//   ....[183]....
        /*1928*/ 	.word	0x00035a40


	//   ....[184]....
        /*192c*/ 	.word	0x00035ab0


	//   ....[185]....
        /*1930*/ 	.word	0x00035b20


	//   ....[186]....
        /*1934*/ 	.word	0x00035b90


	//   ....[187]....
        /*1938*/ 	.word	0x00035c10


	//   ....[188]....
        /*193c*/ 	.word	0x00035c90


	//   ....[189]....
        /*1940*/ 	.word	0x00035d20


	//   ....[190]....
        /*1944*/ 	.word	0x00035d90


	//   ....[191]....
        /*1948*/ 	.word	0x00035e00


	//   ....[192]....
        /*194c*/ 	.word	0x00035e70


	//   ....[193]....
        /*1950*/ 	.word	0x00035ef0


	//   ....[194]....
        /*1954*/ 	.word	0x00035f60


	//   ....[195]....
        /*1958*/ 	.word	0x00036000


	//   ....[196]....
        /*195c*/ 	.word	0x00036050


	//   ....[197]....
        /*1960*/ 	.word	0x000360e0


	//   ....[198]....
        /*1964*/ 	.word	0x00036210


	//----- nvinfo : EIATTR_REG_RECONFIG
	.align		4
.L_152:
        /*1968*/ 	.byte	0x01, 0x54
	.zero		2


	//----- nvinfo : EIATTR_SYSCALL_OFFSETS
	.align		4
        /*196c*/ 	.byte	0x04, 0x46
        /*196e*/ 	.short	(.L_154 - .L_153)


	//   ....[0]....
.L_153:
        /*1970*/ 	.word	0x00002440


	//   ....[1]....
        /*1974*/ 	.word	0x00002590


	//   ....[2]....
        /*1978*/ 	.word	0x00011980


	//   ....[3]....
        /*197c*/ 	.word	0x00011cb0


	//   ....[4]....
        /*1980*/ 	.word	0x00029390


	//   ....[5]....
        /*1984*/ 	.word	0x00029520


	//   ....[6]....
        /*1988*/ 	.word	0x00029670


	//   ....[7]....
        /*198c*/ 	.word	0x000297b0


	//   ....[8]....
        /*1990*/ 	.word	0x0002afb0


	//----- nvinfo : EIATTR_MBARRIER_INSTR_OFFSETS
	.align		4
.L_154:
        /*1994*/ 	.byte	0x04, 0x39
        /*1996*/ 	.short	(.L_156 - .L_155)


	//   ....[0]....
.L_155:
        /*1998*/ 	.word	0x00000270
        /*199c*/ 	.word	0x000000ff
        /*19a0*/ 	.word	0x00033400
        /*19a4*/ 	.short	0x0100
        /*19a6*/ 	.byte	0x08
	.zero		1


	//   ....[1]....
        /*19a8*/ 	.word	0x00000280
        /*19ac*/ 	.word	0x000000ff
        /*19b0*/ 	.word	0x00033420
        /*19b4*/ 	.short	0x0100
        /*19b6*/ 	.byte	0x08
	.zero		1


	//   ....[2]....
        /*19b8*/ 	.word	0x00000370
        /*19bc*/ 	.word	0x000000ff
        /*19c0*/ 	.word	0x00033430
        /*19c4*/ 	.short	0x0100
        /*19c6*/ 	.byte	0x08
	.zero		1


	//   ....[3]....
        /*19c8*/ 	.word	0x00000380
        /*19cc*/ 	.word	0x000000ff
        /*19d0*/ 	.word	0x00033440
        /*19d4*/ 	.short	0x0100
        /*19d6*/ 	.byte	0x08
	.zero		1


	//   ....[4]....
        /*19d8*/ 	.word	0x00000390
        /*19dc*/ 	.word	0x000000ff
        /*19e0*/ 	.word	0x00033438
        /*19e4*/ 	.short	0x0100
        /*19e6*/ 	.byte	0x08
	.zero		1


	//   ....[5]....
        /*19e8*/ 	.word	0x000003a0
        /*19ec*/ 	.word	0x000000ff
        /*19f0*/ 	.word	0x00033448
        /*19f4*/ 	.short	0x0100
        /*19f6*/ 	.byte	0x08
	.zero		1


	//   ....[6]....
        /*19f8*/ 	.word	0x000004d0
        /*19fc*/ 	.word	0x000000ff
        /*1a00*/ 	.word	0x00033450
        /*1a04*/ 	.short	0x0100
        /*1a06*/ 	.byte	0x08
	.zero		1


	//   ....[7]....
        /*1a08*/ 	.word	0x000004e0
        /*1a0c*/ 	.word	0x000000ff
        /*1a10*/ 	.word	0x00033460
        /*1a14*/ 	.short	0x0100
        /*1a16*/ 	.byte	0x08
	.zero		1


	//   ....[8]....
        /*1a18*/ 	.word	0x000004f0
        /*1a1c*/ 	.word	0x000000ff
        /*1a20*/ 	.word	0x00033458
        /*1a24*/ 	.short	0x0100
        /*1a26*/ 	.byte	0x08
	.zero		1


	//   ....[9]....
        /*1a28*/ 	.word	0x00000500
        /*1a2c*/ 	.word	0x000000ff
        /*1a30*/ 	.word	0x00033468
        /*1a34*/ 	.short	0x0100
        /*1a36*/ 	.byte	0x08
	.zero		1


	//   ....[10]....
        /*1a38*/ 	.word	0x000005f0
        /*1a3c*/ 	.word	0x000000ff
        /*1a40*/ 	.word	0x00033470
        /*1a44*/ 	.short	0x0100
        /*1a46*/ 	.byte	0x06
	.zero		1


	//   ....[11]....
        /*1a48*/ 	.word	0x00000600
        /*1a4c*/ 	.word	0x000000ff
        /*1a50*/ 	.word	0x00033480
        /*1a54*/ 	.short	0x0100
        /*1a56*/ 	.byte	0x06
	.zero		1


	//   ....[12]....
        /*1a58*/ 	.word	0x00000610
        /*1a5c*/ 	.word	0x000000ff
        /*1a60*/ 	.word	0x00033478
        /*1a64*/ 	.short	0x0100
        /*1a66*/ 	.byte	0x06
	.zero		1


	//   ....[13]....
        /*1a68*/ 	.word	0x00000620
        /*1a6c*/ 	.word	0x000000ff
        /*1a70*/ 	.word	0x00033488
        /*1a74*/ 	.short	0x0100
        /*1a76*/ 	.byte	0x06
	.zero		1


	//   ....[14]....
        /*1a78*/ 	.word	0x00000750
        /*1a7c*/ 	.word	0x000000ff
        /*1a80*/ 	.word	0x00033490
        /*1a84*/ 	.short	0x0100
        /*1a86*/ 	.byte	0x08
	.zero		1


	//   ....[15]....
        /*1a88*/ 	.word	0x00000760
        /*1a8c*/ 	.word	0x000000ff
        /*1a90*/ 	.word	0x000334a0
        /*1a94*/ 	.short	0x0100
        /*1a96*/ 	.byte	0x08
	.zero		1


	//   ....[16]....
        /*1a98*/ 	.word	0x00000770
        /*1a9c*/ 	.word	0x000000ff
        /*1aa0*/ 	.word	0x00033498
        /*1aa4*/ 	.short	0x0100
        /*1aa6*/ 	.byte	0x08
	.zero		1


	//   ....[17]....
        /*1aa8*/ 	.word	0x00000780
        /*1aac*/ 	.word	0x000000ff
        /*1ab0*/ 	.word	0x000334a8
        /*1ab4*/ 	.short	0x0100
        /*1ab6*/ 	.byte	0x08
	.zero		1


	//   ....[18]....
        /*1ab8*/ 	.word	0x000008c0
        /*1abc*/ 	.word	0x000000ff
        /*1ac0*/ 	.word	0x000334b0
        /*1ac4*/ 	.short	0x0100
        /*1ac6*/ 	.byte	0x08
	.zero		1


	//   ....[19]....
        /*1ac8*/ 	.word	0x000008d0
        /*1acc*/ 	.word	0x000000ff
        /*1ad0*/ 	.word	0x000334c0
        /*1ad4*/ 	.short	0x0100
        /*1ad6*/ 	.byte	0x08
	.zero		1


	//   ....[20]....
        /*1ad8*/ 	.word	0x000008e0
        /*1adc*/ 	.word	0x000000ff
        /*1ae0*/ 	.word	0x000334b8
        /*1ae4*/ 	.short	0x0100
        /*1ae6*/ 	.byte	0x08
	.zero		1


	//   ....[21]....
        /*1ae8*/ 	.word	0x000008f0
        /*1aec*/ 	.word	0x000000ff
        /*1af0*/ 	.word	0x000334c8
        /*1af4*/ 	.short	0x0100
        /*1af6*/ 	.byte	0x08
	.zero		1


	//   ....[22]....
        /*1af8*/ 	.word	0x00003e70
        /*1afc*/ 	.word	0x0000005d
        /*1b00*/ 	.word	0x00033490
        /*1b04*/ 	.short	0x010a
        /*1b06*/ 	.byte	0x3f
	.zero		1


	//   ....[23]....
        /*1b08*/ 	.word	0x0000a020
        /*1b0c*/ 	.word	0x0000005d
        /*1b10*/ 	.word	0x00033490
        /*1b14*/ 	.short	0x010a
        /*1b16*/ 	.byte	0x3f
	.zero		1


	//   ....[24]....
        /*1b18*/ 	.word	0x0000fee0
        /*1b1c*/ 	.word	0x0000005d
        /*1b20*/ 	.word	0x00033490
        /*1b24*/ 	.short	0x010a
        /*1b26*/ 	.byte	0x3f
	.zero		1


	//   ....[25]....
        /*1b28*/ 	.word	0x000106a0
        /*1b2c*/ 	.word	0x0000000b
        /*1b30*/ 	.word	0x00000000
        /*1b34*/ 	.short	0x0101
        /*1b36*/ 	.byte	0x3f
	.zero		1


	//   ....[26]....
        /*1b38*/ 	.word	0x000106e0
        /*1b3c*/ 	.word	0x0000005d
        /*1b40*/ 	.word	0x000334b0
        /*1b44*/ 	.short	0x010a
        /*1b46*/ 	.byte	0x3f
	.zero		1


	//   ....[27]....
        /*1b48*/ 	.word	0x00010e40
        /*1b4c*/ 	.word	0x0000005d
        /*1b50*/ 	.word	0x00000000
        /*1b54*/ 	.short	0x0101
        /*1b56*/ 	.byte	0x3f
	.zero		1


	//   ....[28]....
        /*1b58*/ 	.word	0x00011a10
        /*1b5c*/ 	.word	0x00000012
        /*1b60*/ 	.word	0x00033400
        /*1b64*/ 	.short	0x010a
        /*1b66*/ 	.byte	0x3f
	.zero		1


	//   ....[29]....
        /*1b68*/ 	.word	0x00011a60
        /*1b6c*/ 	.word	0x00000012
        /*1b70*/ 	.word	0x00033400
        /*1b74*/ 	.short	0x010a
        /*1b76*/ 	.byte	0x3f
	.zero		1


	//   ....[30]....
        /*1b78*/ 	.word	0x00012390
        /*1b7c*/ 	.word	0x00000012
        /*1b80*/ 	.word	0x00033400
        /*1b84*/ 	.short	0x010a
        /*1b86*/ 	.byte	0x3f
	.zero		1


	//   ....[31]....
        /*1b88*/ 	.word	0x000157c0
        /*1b8c*/ 	.word	0x00000012
        /*1b90*/ 	.word	0x00033400
        /*1b94*/ 	.short	0x010a
        /*1b96*/ 	.byte	0x3f
	.zero		1


	//   ....[32]....
        /*1b98*/ 	.word	0x00018940
        /*1b9c*/ 	.word	0x00000000
        /*1ba0*/ 	.word	0x00033430
        /*1ba4*/ 	.short	0x010a
        /*1ba6*/ 	.byte	0x3f
	.zero		1


	//   ....[33]....
        /*1ba8*/ 	.word	0x00018990
        /*1bac*/ 	.word	0x00000000
        /*1bb0*/ 	.word	0x00033430
        /*1bb4*/ 	.short	0x010a
        /*1bb6*/ 	.byte	0x3f
	.zero		1


	//   ....[34]....
        /*1bb8*/ 	.word	0x0001ae50
        /*1bbc*/ 	.word	0x00000000
        /*1bc0*/ 	.word	0x00000000
        /*1bc4*/ 	.short	0x0101
        /*1bc6*/ 	.byte	0x3f
	.zero		1


	//   ....[35]....
        /*1bc8*/ 	.word	0x0001c510
        /*1bcc*/ 	.word	0x00000005
        /*1bd0*/ 	.word	0x00033430
        /*1bd4*/ 	.short	0x010a
        /*1bd6*/ 	.byte	0x3f
	.zero		1


	//   ....[36]....
        /*1bd8*/ 	.word	0x0001c560
        /*1bdc*/ 	.word	0x00000005
        /*1be0*/ 	.word	0x00033430
        /*1be4*/ 	.short	0x010a
        /*1be6*/ 	.byte	0x3f
	.zero		1


	//   ....[37]....
        /*1be8*/ 	.word	0x0001d670
        /*1bec*/ 	.word	0x00000004
        /*1bf0*/ 	.word	0x00033450
        /*1bf4*/ 	.short	0x010a
        /*1bf6*/ 	.byte	0x3f
	.zero		1


	//   ....[38]....
        /*1bf8*/ 	.word	0x0001d6b0
        /*1bfc*/ 	.word	0x00000004
        /*1c00*/ 	.word	0x00033450
        /*1c04*/ 	.short	0x010a
        /*1c06*/ 	.byte	0x3f
	.zero		1


	//   ....[39]....
        /*1c08*/ 	.word	0x0001da00
        /*1c0c*/ 	.word	0x00000003
        /*1c10*/ 	.word	0x00000000
        /*1c14*/ 	.short	0x0101
        /*1c16*/ 	.byte	0x3f
	.zero		1


	//   ....[40]....
        /*1c18*/ 	.word	0x0001f270
        /*1c1c*/ 	.word	0x00000000
        /*1c20*/ 	.word	0x00000000
        /*1c24*/ 	.short	0x0101
        /*1c26*/ 	.byte	0x3f
	.zero		1


	//   ....[41]....
        /*1c28*/ 	.word	0x0001fa40
        /*1c2c*/ 	.word	0x00000003
        /*1c30*/ 	.word	0x00033450
        /*1c34*/ 	.short	0x010a
        /*1c36*/ 	.byte	0x3f
	.zero		1


	//   ....[42]....
        /*1c38*/ 	.word	0x0001fac0
        /*1c3c*/ 	.word	0x00000003
        /*1c40*/ 	.word	0x00033450
        /*1c44*/ 	.short	0x010a
        /*1c46*/ 	.byte	0x3f
	.zero		1


	//   ....[43]....
        /*1c48*/ 	.word	0x00020390
        /*1c4c*/ 	.word	0x00000003
        /*1c50*/ 	.word	0x00000000
        /*1c54*/ 	.short	0x0101
        /*1c56*/ 	.byte	0x3f
	.zero		1


	//   ....[44]....
        /*1c58*/ 	.word	0x00023050
        /*1c5c*/ 	.word	0x00000000
        /*1c60*/ 	.word	0x00000000
        /*1c64*/ 	.short	0x0101
        /*1c66*/ 	.byte	0x3f
	.zero		1


	//   ....[45]....
        /*1c68*/ 	.word	0x000238a0
        /*1c6c*/ 	.word	0x00000024
        /*1c70*/ 	.word	0x00000000
        /*1c74*/ 	.short	0x0101
        /*1c76*/ 	.byte	0x3f
	.zero		1


	//   ....[46]....
        /*1c78*/ 	.word	0x00027c10
        /*1c7c*/ 	.word	0x00000016
        /*1c80*/ 	.word	0x00033420
        /*1c84*/ 	.short	0x010a
        /*1c86*/ 	.byte	0x3f
	.zero		1


	//   ....[47]....
        /*1c88*/ 	.word	0x00027ca0
        /*1c8c*/ 	.word	0x0000000b
        /*1c90*/ 	.word	0x000334a0
        /*1c94*/ 	.short	0x010a
        /*1c96*/ 	.byte	0x3f
	.zero		1


	//   ....[48]....
        /*1c98*/ 	.word	0x000280f0
        /*1c9c*/ 	.word	0x0000000b
        /*1ca0*/ 	.word	0x000334c0
        /*1ca4*/ 	.short	0x010a
        /*1ca6*/ 	.byte	0x3f
	.zero		1


	//   ....[49]....
        /*1ca8*/ 	.word	0x00028600
        /*1cac*/ 	.word	0x0000000a
        /*1cb0*/ 	.word	0x000334a0
        /*1cb4*/ 	.short	0x010a
        /*1cb6*/ 	.byte	0x3f
	.zero		1


	//   ....[50]....
        /*1cb8*/ 	.word	0x00028a40
        /*1cbc*/ 	.word	0x0000000a
        /*1cc0*/ 	.word	0x000334c0
        /*1cc4*/ 	.short	0x010a
        /*1cc6*/ 	.byte	0x3f
	.zero		1


	//   ....[51]....
        /*1cc8*/ 	.word	0x00029de0
        /*1ccc*/ 	.word	0x00000000
        /*1cd0*/ 	.word	0x00033480
        /*1cd4*/ 	.short	0x010a
        /*1cd6*/ 	.byte	0x3f
	.zero		1


	//   ....[52]....
        /*1cd8*/ 	.word	0x0002a550
        /*1cdc*/ 	.word	0x00000000
        /*1ce0*/ 	.word	0x00033470
        /*1ce4*/ 	.short	0x0107
        /*1ce6*/ 	.byte	0x3f
	.zero		1


	//   ....[53]....
        /*1ce8*/ 	.word	0x0002a610
        /*1cec*/ 	.word	0x00000000
        /*1cf0*/ 	.word	0x00033470
        /*1cf4*/ 	.short	0x0101
        /*1cf6*/ 	.byte	0x3f
	.zero		1


	//   ....[54]....
        /*1cf8*/ 	.word	0x0002a660
        /*1cfc*/ 	.word	0x00000000
        /*1d00*/ 	.word	0x00033440
        /*1d04*/ 	.short	0x010a
        /*1d06*/ 	.byte	0x3f
	.zero		1


	//   ....[55]....
        /*1d08*/ 	.word	0x0002acc0
        /*1d0c*/ 	.word	0x00000000
        /*1d10*/ 	.word	0x00033430
        /*1d14*/ 	.short	0x0107
        /*1d16*/ 	.byte	0x3f
	.zero		1


	//   ....[56]....
        /*1d18*/ 	.word	0x0002ada0
        /*1d1c*/ 	.word	0x00000000
        /*1d20*/ 	.word	0x00033430
        /*1d24*/ 	.short	0x0101
        /*1d26*/ 	.byte	0x3f
	.zero		1


	//   ....[57]....
        /*1d28*/ 	.word	0x0002b620
        /*1d2c*/ 	.word	0x00000016
        /*1d30*/ 	.word	0x00033400
        /*1d34*/ 	.short	0x0107
        /*1d36*/ 	.byte	0x3f
	.zero		1


	//   ....[58]....
        /*1d38*/ 	.word	0x0002b720
        /*1d3c*/ 	.word	0x00000016
        /*1d40*/ 	.word	0x00033400
        /*1d44*/ 	.short	0x0101
        /*1d46*/ 	.byte	0x3f
	.zero		1


	//   ....[59]....
        /*1d48*/ 	.word	0x0002b750
        /*1d4c*/ 	.word	0x00000016
        /*1d50*/ 	.word	0x00033420
        /*1d54*/ 	.short	0x010a
        /*1d56*/ 	.byte	0x3f
	.zero		1


	//   ....[60]....
        /*1d58*/ 	.word	0x0002bc20
        /*1d5c*/ 	.word	0x00000004
        /*1d60*/ 	.word	0x00033480
        /*1d64*/ 	.short	0x010a
        /*1d66*/ 	.byte	0x3f
	.zero		1


	//   ....[61]....
        /*1d68*/ 	.word	0x0002c150
        /*1d6c*/ 	.word	0x00000004
        /*1d70*/ 	.word	0x00033470
        /*1d74*/ 	.short	0x0107
        /*1d76*/ 	.byte	0x3f
	.zero		1


	//   ....[62]....
        /*1d78*/ 	.word	0x0002c210
        /*1d7c*/ 	.word	0x00000004
        /*1d80*/ 	.word	0x00033470
        /*1d84*/ 	.short	0x0101
        /*1d86*/ 	.byte	0x3f
	.zero		1


	//   ....[63]....
        /*1d88*/ 	.word	0x0002c240
        /*1d8c*/ 	.word	0x00000004
        /*1d90*/ 	.word	0x00033440
        /*1d94*/ 	.short	0x010a
        /*1d96*/ 	.byte	0x3f
	.zero		1


	//   ....[64]....
        /*1d98*/ 	.word	0x0002c730
        /*1d9c*/ 	.word	0x00000004
        /*1da0*/ 	.word	0x00033430
        /*1da4*/ 	.short	0x0107
        /*1da6*/ 	.byte	0x3f
	.zero		1


	//   ....[65]....
        /*1da8*/ 	.word	0x0002c800
        /*1dac*/ 	.word	0x00000004
        /*1db0*/ 	.word	0x00033430
        /*1db4*/ 	.short	0x0101
        /*1db6*/ 	.byte	0x3f
	.zero		1


	//   ....[66]....
        /*1db8*/ 	.word	0x0002c880
        /*1dbc*/ 	.word	0x00000000
        /*1dc0*/ 	.word	0x00033470
        /*1dc4*/ 	.short	0x010a
        /*1dc6*/ 	.byte	0x3f
	.zero		1


	//   ....[67]....
        /*1dc8*/ 	.word	0x0002c910
        /*1dcc*/ 	.word	0x00000000
        /*1dd0*/ 	.word	0x00033460
        /*1dd4*/ 	.short	0x010a
        /*1dd6*/ 	.byte	0x3f
	.zero		1


	//   ....[68]....
        /*1dd8*/ 	.word	0x0002cfe0
        /*1ddc*/ 	.word	0x00000000
        /*1de0*/ 	.word	0x00033450
        /*1de4*/ 	.short	0x0101
        /*1de6*/ 	.byte	0x3f
	.zero		1


	//   ....[69]....
        /*1de8*/ 	.word	0x0002d070
        /*1dec*/ 	.word	0x00000000
        /*1df0*/ 	.word	0x00000000
        /*1df4*/ 	.short	0x0101
        /*1df6*/ 	.byte	0x3f
	.zero		1


	//   ....[70]....
        /*1df8*/ 	.word	0x0002d230
        /*1dfc*/ 	.word	0x00000003
        /*1e00*/ 	.word	0x00033470
        /*1e04*/ 	.short	0x010a
        /*1e06*/ 	.byte	0x3f
	.zero		1


	//   ....[71]....
        /*1e08*/ 	.word	0x0002d2b0
        /*1e0c*/ 	.word	0x00000003
        /*1e10*/ 	.word	0x00033460
        /*1e14*/ 	.short	0x010a
        /*1e16*/ 	.byte	0x3f
	.zero		1


	//   ....[72]....
        /*1e18*/ 	.word	0x0002d990
        /*1e1c*/ 	.word	0x00000003
        /*1e20*/ 	.word	0x00033450
        /*1e24*/ 	.short	0x0101
        /*1e26*/ 	.byte	0x3f
	.zero		1


	//   ....[73]....
        /*1e28*/ 	.word	0x0002da40
        /*1e2c*/ 	.word	0x00000003
        /*1e30*/ 	.word	0x00000000
        /*1e34*/ 	.short	0x0101
        /*1e36*/ 	.byte	0x3f
	.zero		1


	//   ....[74]....
        /*1e38*/ 	.word	0x0002e770
        /*1e3c*/ 	.word	0x00000005
        /*1e40*/ 	.word	0x00033420
        /*1e44*/ 	.short	0x010a
        /*1e46*/ 	.byte	0x3f
	.zero		1


	//   ....[75]....
        /*1e48*/ 	.word	0x0002e8e0
        /*1e4c*/ 	.word	0x00000003
        /*1e50*/ 	.word	0x00033440
        /*1e54*/ 	.short	0x010a
        /*1e56*/ 	.byte	0x3f
	.zero		1


	//   ....[76]....
        /*1e58*/ 	.word	0x0002e980
        /*1e5c*/ 	.word	0x0000001d
        /*1e60*/ 	.word	0x00033440
        /*1e64*/ 	.short	0x010a
        /*1e66*/ 	.byte	0x3f
	.zero		1


	//   ....[77]....
        /*1e68*/ 	.word	0x0002e9c0
        /*1e6c*/ 	.word	0x00000003
        /*1e70*/ 	.word	0x00033460
        /*1e74*/ 	.short	0x010a
        /*1e76*/ 	.byte	0x3f
	.zero		1


	//   ....[78]....
        /*1e78*/ 	.word	0x0002ea00
        /*1e7c*/ 	.word	0x0000001d
        /*1e80*/ 	.word	0x00033460
        /*1e84*/ 	.short	0x010a
        /*1e86*/ 	.byte	0x3f
	.zero		1


	//   ....[79]....
        /*1e88*/ 	.word	0x0002ea40
        /*1e8c*/ 	.word	0x00000003
        /*1e90*/ 	.word	0x00033480
        /*1e94*/ 	.short	0x010a
        /*1e96*/ 	.byte	0x3f
	.zero		1


	//   ....[80]....
        /*1e98*/ 	.word	0x0002ea80
        /*1e9c*/ 	.word	0x0000001d
        /*1ea0*/ 	.word	0x00033480
        /*1ea4*/ 	.short	0x010a
        /*1ea6*/ 	.byte	0x3f
	.zero		1


	//   ....[81]....
        /*1ea8*/ 	.word	0x0002eae0
        /*1eac*/ 	.word	0x0000005d
        /*1eb0*/ 	.word	0x00033490
        /*1eb4*/ 	.short	0x010a
        /*1eb6*/ 	.byte	0x3f
	.zero		1


	//   ....[82]....
        /*1eb8*/ 	.word	0x0002ed90
        /*1ebc*/ 	.word	0x0000005d
        /*1ec0*/ 	.word	0x00033490
        /*1ec4*/ 	.short	0x010a
        /*1ec6*/ 	.byte	0x3f
	.zero		1


	//   ....[83]....
        /*1ec8*/ 	.word	0x0002f040
        /*1ecc*/ 	.word	0x0000005d
        /*1ed0*/ 	.word	0x00033490
        /*1ed4*/ 	.short	0x010a
        /*1ed6*/ 	.byte	0x3f
	.zero		1


	//   ....[84]....
        /*1ed8*/ 	.word	0x0002f2f0
        /*1edc*/ 	.word	0x0000005d
        /*1ee0*/ 	.word	0x000334b0
        /*1ee4*/ 	.short	0x010a
        /*1ee6*/ 	.byte	0x3f
	.zero		1


	//   ....[85]....
        /*1ee8*/ 	.word	0x0002f5b0
        /*1eec*/ 	.word	0x00000012
        /*1ef0*/ 	.word	0x00033400
        /*1ef4*/ 	.short	0x010a
        /*1ef6*/ 	.byte	0x3f
	.zero		1


	//   ....[86]....
        /*1ef8*/ 	.word	0x0002f7d0
        /*1efc*/ 	.word	0x00000012
        /*1f00*/ 	.word	0x00033400
        /*1f04*/ 	.short	0x010a
        /*1f06*/ 	.byte	0x3f
	.zero		1


	//   ....[87]....
        /*1f08*/ 	.word	0x0002f820
        /*1f0c*/ 	.word	0x00000000
        /*1f10*/ 	.word	0x00033430
        /*1f14*/ 	.short	0x010a
        /*1f16*/ 	.byte	0x3f
	.zero		1


	//   ....[88]....
        /*1f18*/ 	.word	0x0002f870
        /*1f1c*/ 	.word	0x00000005
        /*1f20*/ 	.word	0x00033430
        /*1f24*/ 	.short	0x010a
        /*1f26*/ 	.byte	0x3f
	.zero		1


	//   ....[89]....
        /*1f28*/ 	.word	0x0002f8c0
        /*1f2c*/ 	.word	0x00000004
        /*1f30*/ 	.word	0x00033450
        /*1f34*/ 	.short	0x010a
        /*1f36*/ 	.byte	0x3f
	.zero		1


	//   ....[90]....
        /*1f38*/ 	.word	0x0002f910
        /*1f3c*/ 	.word	0x00000003
        /*1f40*/ 	.word	0x00033450
        /*1f44*/ 	.short	0x010a
        /*1f46*/ 	.byte	0x3f
	.zero		1


	//   ....[91]....
        /*1f48*/ 	.word	0x000331d0
        /*1f4c*/ 	.word	0x00000016
        /*1f50*/ 	.word	0x00033420
        /*1f54*/ 	.short	0x010a
        /*1f56*/ 	.byte	0x3f
	.zero		1


	//   ....[92]....
        /*1f58*/ 	.word	0x00033220
        /*1f5c*/ 	.word	0x0000000b
        /*1f60*/ 	.word	0x000334a0
        /*1f64*/ 	.short	0x010a
        /*1f66*/ 	.byte	0x3f
	.zero		1


	//   ....[93]....
        /*1f68*/ 	.word	0x00033270
        /*1f6c*/ 	.word	0x0000000b
        /*1f70*/ 	.word	0x000334c0
        /*1f74*/ 	.short	0x010a
        /*1f76*/ 	.byte	0x3f
	.zero		1


	//   ....[94]....
        /*1f78*/ 	.word	0x000332c0
        /*1f7c*/ 	.word	0x0000000a
        /*1f80*/ 	.word	0x000334a0
        /*1f84*/ 	.short	0x010a
        /*1f86*/ 	.byte	0x3f
	.zero		1


	//   ....[95]....
        /*1f88*/ 	.word	0x00033310
        /*1f8c*/ 	.word	0x0000000a
        /*1f90*/ 	.word	0x000334c0
        /*1f94*/ 	.short	0x010a
        /*1f96*/ 	.byte	0x3f
	.zero		1


	//   ....[96]....
        /*1f98*/ 	.word	0x00033430
        /*1f9c*/ 	.word	0x00000000
        /*1fa0*/ 	.word	0x00033480
        /*1fa4*/ 	.short	0x010a
        /*1fa6*/ 	.byte	0x3f
	.zero		1


	//   ....[97]....
        /*1fa8*/ 	.word	0x00033cb0
        /*1fac*/ 	.word	0x00000000
        /*1fb0*/ 	.word	0x00033440
        /*1fb4*/ 	.short	0x010a
        /*1fb6*/ 	.byte	0x3f
	.zero		1


	//   ....[98]....
        /*1fb8*/ 	.word	0x00034940
        /*1fbc*/ 	.word	0x00000016
        /*1fc0*/ 	.word	0x00033420
        /*1fc4*/ 	.short	0x010a
        /*1fc6*/ 	.byte	0x3f
	.zero		1


	//   ....[99]....
        /*1fc8*/ 	.word	0x00034990
        /*1fcc*/ 	.word	0x00000004
        /*1fd0*/ 	.word	0x00033480
        /*1fd4*/ 	.short	0x010a
        /*1fd6*/ 	.byte	0x3f
	.zero		1


	//   ....[100]....
        /*1fd8*/ 	.word	0x00034fe0
        /*1fdc*/ 	.word	0x00000004
        /*1fe0*/ 	.word	0x00033440
        /*1fe4*/ 	.short	0x010a
        /*1fe6*/ 	.byte	0x3f
	.zero		1


	//   ....[101]....
        /*1fe8*/ 	.word	0x00035610
        /*1fec*/ 	.word	0x00000000
        /*1ff0*/ 	.word	0x00033470
        /*1ff4*/ 	.short	0x010a
        /*1ff6*/ 	.byte	0x3f
	.zero		1


	//   ....[102]....
        /*1ff8*/ 	.word	0x00035660
        /*1ffc*/ 	.word	0x00000000
        /*2000*/ 	.word	0x00033460
        /*2004*/ 	.short	0x010a
        /*2006*/ 	.byte	0x3f
	.zero		1


	//   ....[103]....
        /*2008*/ 	.word	0x000356b0
        /*200c*/ 	.word	0x00000003
        /*2010*/ 	.word	0x00033470
        /*2014*/ 	.short	0x010a
        /*2016*/ 	.byte	0x3f
	.zero		1


	//   ....[104]....
        /*2018*/ 	.word	0x00035700
        /*201c*/ 	.word	0x00000003
        /*2020*/ 	.word	0x00033460
        /*2024*/ 	.short	0x010a
        /*2026*/ 	.byte	0x3f
	.zero		1


	//   ....[105]....
        /*2028*/ 	.word	0x00036130
        /*202c*/ 	.word	0x00000005
        /*2030*/ 	.word	0x00033420
        /*2034*/ 	.short	0x010a
        /*2036*/ 	.byte	0x3f
	.zero		1


	//   ....[106]....
        /*2038*/ 	.word	0x000362d0
        /*203c*/ 	.word	0x00000003
        /*2040*/ 	.word	0x00033440
        /*2044*/ 	.short	0x010a
        /*2046*/ 	.byte	0x3f
	.zero		1


	//   ....[107]....
        /*2048*/ 	.word	0x00036320
        /*204c*/ 	.word	0x0000001d
        /*2050*/ 	.word	0x00033440
        /*2054*/ 	.short	0x010a
        /*2056*/ 	.byte	0x3f
	.zero		1


	//   ....[108]....
        /*2058*/ 	.word	0x00036370
        /*205c*/ 	.word	0x00000003
        /*2060*/ 	.word	0x00033460
        /*2064*/ 	.short	0x010a
        /*2066*/ 	.byte	0x3f
	.zero		1


	//   ....[109]....
        /*2068*/ 	.word	0x000363c0
        /*206c*/ 	.word	0x0000001d
        /*2070*/ 	.word	0x00033460
        /*2074*/ 	.short	0x010a
        /*2076*/ 	.byte	0x3f
	.zero		1


	//   ....[110]....
        /*2078*/ 	.word	0x00036410
        /*207c*/ 	.word	0x00000003
        /*2080*/ 	.word	0x00033480
        /*2084*/ 	.short	0x010a
        /*2086*/ 	.byte	0x3f
	.zero		1


	//----- nvinfo : EIATTR_NUM_MBARRIERS
	.align		4
.L_156:
        /*2088*/ 	.byte	0x03, 0x38
        /*208a*/ 	.short	0x0016


	//----- nvinfo : EIATTR_EXIT_INSTR_OFFSETS
	.align		4
        /*208c*/ 	.byte	0x04, 0x1c
        /*208e*/ 	.short	(.L_158 - .L_157)


	//   ....[0]....
.L_157:
        /*2090*/ 	.word	0x0002ead0


	//----- nvinfo : EIATTR_MAX_THREADS
	.align		4
.L_158:
        /*2094*/ 	.byte	0x04, 0x05
        /*2096*/ 	.short	(.L_160 - .L_159)
.L_159:
        /*2098*/ 	.word	0x00000180
        /*209c*/ 	.word	0x00000001
        /*20a0*/ 	.word	0x00000001


	//----- nvinfo : EIATTR_CRS_STACK_SIZE
	.align		4
.L_160:
        /*20a4*/ 	.byte	0x04, 0x1e
        /*20a6*/ 	.short	(.L_162 - .L_161)
.L_161:
        /*20a8*/ 	.word	0x00000000


	//----- nvinfo : EIATTR_CBANK_PARAM_SIZE
	.align		4
.L_162:
        /*20ac*/ 	.byte	0x03, 0x19
        /*20ae*/ 	.short	0x0af0


	//----- nvinfo : EIATTR_PARAM_CBANK
	.align		4
        /*20b0*/ 	.byte	0x04, 0x0a
        /*20b2*/ 	.short	(.L_164 - .L_163)
	.align		4
.L_163:
        /*20b4*/ 	.word	index@(.nv.constant0._ZN7cutlass13device_kernelIN5flash11enable_sm90INS1_16FlashAttnFwdSm90INS1_25CollectiveMainloopFwdSm90ILi2EN4cute5tupleIJNS5_1CILi1EEES8_S8_EEENS6_IJNS7_ILi128EEENS7_ILi160EEENS7_ILi192EEEEEELi192ENS_12float_e4m3_tEfNS_4arch4Sm90ELb0ELb0ELb0ELb1ELb1ELb1ELb0ELb1ELb1ELb1ELb1ELb0EEENS1_21CollectiveEpilogueFwdINS6_IJSA_SC_SB_EEES9_NS_10bfloat16_tESG_Li256ELb1ELb1ELb1ELb1EEENS1_36VarlenDynamicPersistentTileSchedulerILi128ELi160ELi256ELi128ELb1ELb1ELb1ELb0ELb1ELb1EEEEEEEEEvNT_6ParamsE)
        /*20b8*/ 	.short	0x0210
        /*20ba*/ 	.short	0x0af0


	//----- nvinfo : EIATTR_SW_WAR
	.align		4
.L_164:
        /*20bc*/ 	.byte	0x04, 0x36
        /*20be*/ 	.short	(.L_166 - .L_165)
.L_165:
        /*20c0*/ 	.word	0x00000008
.L_166:


//--------------------- .nv.info._ZN7cutlass13device_kernelIN5flash11enable_sm90INS1_16FlashAttnFwdSm90INS1_25CollectiveMainloopFwdSm90ILi2EN4cute5tupleIJNS5_1CILi1EEES8_S8_EEENS6_IJNS7_ILi128EEESA_NS7_ILi192EEEEEELi192ENS_12float_e4m3_tEfNS_4arch4Sm90ELb0ELb1ELb0ELb0ELb1ELb0ELb0ELb1ELb1ELb1ELb1ELb0EEENS1_21CollectiveEpilogueFwdINS6_IJSA_SB_SA_EEES9_NS_10bfloat16_tESF_Li256ELb0ELb1ELb1ELb1EEENS1_19SingleTileSchedulerILb0ELb1ELb1ELi128EEEEEEEEEvNT_6ParamsE --------------------------
	.section	.nv.info._ZN7cutlass13device_kernelIN5flash11enable_sm90INS1_16FlashAttnFwdSm90INS1_25CollectiveMainloopFwdSm90ILi2EN4cute5tupleIJNS5_1CILi1EEES8_S8_EEENS6_IJNS7_ILi128EEESA_NS7_ILi192EEEEEELi192ENS_12float_e4m3_tEfNS_4arch4Sm90ELb0ELb1ELb0ELb0ELb1ELb0ELb0ELb1ELb1ELb1ELb1ELb0EEENS1_21CollectiveEpilogueFwdINS6_IJSA_SB_SA_EEES9_NS_10bfloat16_tESF_Li256ELb0ELb1ELb1ELb1EEENS1_19SingleTileSchedulerILb0ELb1ELb1ELi128EEEEEEEEEvNT_6ParamsE,"",@"SHT_CUDA_INFO"
	.sectionflags	@""
	.align	4


	//----- nvinfo : EIATTR_CUDA_API_VERSION
	.align		4
        /*0000*/ 	.byte	0x04, 0x37
        /*0002*/ 	.short	(.L_168 - .L_167)
.L_167:
        /*0004*/ 	.word	0x00000082


	//----- nvinfo : EIATTR_KPARAM_INFO
	.align		4
.L_168:
        /*0008*/ 	.byte	0x04, 0x17
        /*000a*/ 	.short	(.L_170 - .L_169)
.L_169:
        /*000c*/ 	.word	0x00000000
        /*0010*/ 	.short	0x0000
        /*0012*/ 	.short	0x0070
        /*0014*/ 	.byte	0x00, 0xf0, 0x01, 0x28


	//----- nvinfo : EIATTR_SPARSE_MMA_MASK
	.align		4
.L_170:
        /*0018*/ 	.byte	0x03, 0x50
        /*001a*/ 	.short	0x0000


	//----- nvinfo : EIATTR_MAXREG_COUNT
	.align		4
        /*001c*/ 	.byte	0x03, 0x1b
        /*001e*/ 	.short	0x00a8


	//----- nvinfo : EIATTR_NUM_BARRIERS
	.align		4
        /*0020*/ 	.byte	0x02, 0x4c
        /*0022*/ 	.byte	0x10
	.zero		1


	//----- nvinfo : EIATTR_EXTERNS
	.align		4
        /*0024*/ 	.byte	0x04, 0x0f
        /*0026*/ 	.short	(.L_172 - .L_171)


	//   ....[0]....
	.align		4
.L_171:
        /*0028*/ 	.word	index@(__assertfail)


	//----- nvinfo : EIATTR_MERCURY_ISA_VERSION
	.align		4
.L_172:
        /*002c*/ 	.byte	0x03, 0x5f
        /*002e*/ 	.short	0x0101


	//----- nvinfo : EIATTR_INT_WARP_WIDE_INSTR_OFFSETS
	.align		4
        /*0030*/ 	.byte	0x04, 0x31
        /*0032*/ 	.short	(.L_174 - .L_173)


	//   ....[0]....
.L_173:
        /*0034*/ 	.word	0x000000b0


	//   ....[1]....
        /*0038*/ 	.word	0x000000c0


	//   ....[2]....
        /*003c*/ 	.word	0x00000160


	//----- nvinfo : EIATTR_COOP_GROUP_MASK_REGIDS
	.align		4
.L_174:
        /*0040*/ 	.byte	0x04, 0x29
        /*0042*/ 	.short	(.L_176 - .L_175)


	//   ....[0]....
.L_175:
        /*0044*/ 	.word	0xffffffff


	//   ....[1]....
        /*0048*/ 	.word	0xffffffff


	//   ....[2]....
        /*004c*/ 	.word	0xffffffff


	//   ....[3]....
        /*0050*/ 	.word	0xffffffff


	//   ....[4]....
        /*0054*/ 	.word	0xffffffff


	//   ....[5]....
        /*0058*/ 	.word	0xffffffff


	//   ....[6]....
        /*005c*/ 	.word	0xffffffff


	//   ....[7]....
        /*0060*/ 	.word	0xffffffff


	//   ....[8]....
        /*0064*/ 	.word	0xffffffff


	//   ....[9]....
        /*0068*/ 	.word	0xffffffff


	//   ....[10]....
        /*006c*/ 	.word	0xffffffff


	//   ....[11]....
        /*0070*/ 	.word	0xffffffff


	//   ....[12]....
        /*0074*/ 	.word	0xffffffff


	//   ....[13]....
        /*0078*/ 	.word	0xffffffff


	//   ....[14]....
        /*007c*/ 	.word	0xffffffff


	//   ....[15]....
        /*0080*/ 	.word	0xffffffff


	//   ....[16]....
        /*0084*/ 	.word	0xffffffff


	//   ....[17]....
        /*0088*/ 	.word	0xffffffff


	//   ....[18]....
        /*008c*/ 	.word	0xffffffff


	//   ....[19]....
        /*0090*/ 	.word	0xffffffff


	//   ....[20]....
        /*0094*/ 	.word	0xffffffff


	//   ....[21]....
        /*0098*/ 	.word	0xffffffff


	//   ....[22]....
        /*009c*/ 	.word	0xffffffff


	//   ....[23]....
        /*00a0*/ 	.word	0xffffffff


	//   ....[24]....
        /*00a4*/ 	.word	0xffffffff


	//   ....[25]....
        /*00a8*/ 	.word	0xffffffff


	//   ....[26]....
        /*00ac*/ 	.word	0xffffffff


	//   ....[27]....
        /*00b0*/ 	.word	0xffffffff


	//   ....[28]....
        /*00b4*/ 	.word	0xffffffff


	//   ....[29]....
        /*00b8*/ 	.word	0xffffffff


	//   ....[30]....
        /*00bc*/ 	.word	0xffffffff


	//   ....[31]....
        /*00c0*/ 	.word	0xffffffff


	//   ....[32]....
        /*00c4*/ 	.word	0xffffffff


	//   ....[33]....
        /*00c8*/ 	.word	0xffffffff


	//   ....[34]....
        /*00cc*/ 	.word	0xffffffff


	//   ....[35]....
        /*00d0*/ 	.word	0xffffffff


	//   ....[36]....
        /*00d4*/ 	.word	0xffffffff


	//   ....[37]....
        /*00d8*/ 	.word	0xffffffff


	//   ....[38]....
        /*00dc*/ 	.word	0xffffffff


	//   ....[39]....
        /*00e0*/ 	.word	0xffffffff


	//   ....[40]....
        /*00e4*/ 	.word	0xffffffff


	//   ....[41]....
        /*00e8*/ 	.word	0xffffffff


	//   ....[42]....
        /*00ec*/ 	.word	0xffffffff


	//   ....[43]....
        /*00f0*/ 	.word	0xffffffff


	//   ....[44]....
        /*00f4*/ 	.word	0xffffffff


	//   ....[45]....
        /*00f8*/ 	.word	0xffffffff


	//   ....[46]....
        /*00fc*/ 	.word	0xffffffff


	//   ....[47]....
        /*0100*/ 	.word	0xffffffff


	//   ....[48]....
        /*0104*/ 	.word	0xffffffff


	//   ....[49]....
        /*0108*/ 	.word	0xffffffff


	//   ....[50]....
        /*010c*/ 	.word	0xffffffff


	//   ....[51]....
        /*0110*/ 	.word	0xffffffff


	//   ....[52]....
        /*0114*/ 	.word	0xffffffff


	//   ....[53]....
        /*0118*/ 	.word	0xffffffff


	//   ....[54]....
        /*011c*/ 	.word	0xffffffff


	//   ....[55]....
        /*0120*/ 	.word	0xffffffff


	//   ....[56]....
        /*0124*/ 	.word	0xffffffff


	//   ....[57]....
        /*0128*/ 	.word	0xffffffff


	//   ....[58]....
        /*012c*/ 	.word	0xffffffff


	//   ....[59]....
        /*0130*/ 	.word	0xffffffff


	//   ....[60]....
        /*0134*/ 	.word	0xffffffff


	//   ....[61]....
        /*0138*/ 	.word	0xffffffff


	//   ....[62]....
        /*013c*/ 	.word	0xffffffff


	//   ....[63]....
        /*0140*/ 	.word	0xffffffff


	//   ....[64]....
        /*0144*/ 	.word	0xffffffff


	//   ....[65]....
        /*0148*/ 	.word	0xffffffff


	//   ....[66]....
        /*014c*/ 	.word	0xffffffff


	//   ....[67]....
        /*0150*/ 	.word	0xffffffff


	//   ....[68]....
        /*0154*/ 	.word	0xffffffff


	//   ....[69]....
        /*0158*/ 	.word	0xffffffff


	//   ....[70]....
        /*015c*/ 	.word	0xffffffff


	//   ....[71]....
        /*0160*/ 	.word	0xffffffff


	//   ....[72]....
        /*0164*/ 	.word	0xffffffff


	//   ....[73]....
        /*0168*/ 	.word	0xffffffff


	//   ....[74]....
        /*016c*/ 	.word	0xffffffff


	//   ....[75]....
        /*0170*/ 	.word	0xffffffff


	//   ....[76]....
        /*0174*/ 	.word	0xffffffff


	//   ....[77]....
        /*0178*/ 	.word	0xffffffff


	//   ....[78]....
        /*017c*/ 	.word	0xffffffff


	//   ....[79]....
        /*0180*/ 	.word	0xffffffff


	//   ....[80]....
        /*0184*/ 	.word	0xffffffff


	//   ....[81]....
        /*0188*/ 	.word	0xffffffff


	//   ....[82]....
        /*018c*/ 	.word	0xffffffff


	//   ....[83]....
        /*0190*/ 	.word	0xffffffff


	//   ....[84]....
        /*0194*/ 	.word	0xffffffff


	//   ....[85]....
        /*0198*/ 	.word	0xffffffff


	//   ....[86]....
        /*019c*/ 	.word	0xffffffff


	//   ....[87]....
        /*01a0*/ 	.word	0xffffffff


	//   ....[88]....
        /*01a4*/ 	.word	0xffffffff


	//   ....[89]....
        /*01a8*/ 	.word	0xffffffff


	//   ....[90]....
        /*01ac*/ 	.word	0xffffffff


	//   ....[91]....
        /*01b0*/ 	.word	0xffffffff


	//   ....[92]....
        /*01b4*/ 	.word	0xffffffff


	//   ....[93]....
        /*01b8*/ 	.word	0xffffffff


	//   ....[94]....
        /*01bc*/ 	.word	0xffffffff


	//   ....[95]....
        /*01c0*/ 	.word	0xffffffff


	//   ....[96]....
        /*01c4*/ 	.word	0xffffffff


	//   ....[97]....
        /*01c8*/ 	.word	0xffffffff


	//   ....[98]....
        /*01cc*/ 	.word	0xffffffff


	//   ....[99]....
        /*01d0*/ 	.word	0xffffffff


	//   ....[100]....
        /*01d4*/ 	.word	0xffffffff


	//   ....[101]....
        /*01d8*/ 	.word	0xffffffff


	//   ....[102]....
        /*01dc*/ 	.word	0xffffffff


	//   ....[103]....
        /*01e0*/ 	.word	0xffffffff


	//   ....[104]....
        /*01e4*/ 	.word	0xffffffff


	//   ....[105]....
        /*01e8*/ 	.word	0xffffffff


	//   ....[106]....
        /*01ec*/ 	.word	0xffffffff


	//   ....[107]....
        /*01f0*/ 	.word	0xffffffff


	//   ....[108]....
        /*01f4*/ 	.word	0xffffffff


	//   ....[109]....
        /*01f8*/ 	.word	0xffffffff


	//   ....[110]....
        /*01fc*/ 	.word	0xffffffff


	//   ....[111]....
        /*0200*/ 	.word	0xffffffff


	//   ....[112]....
        /*0204*/ 	.word	0xffffffff


	//   ....[113]....
        /*0208*/ 	.word	0xffffffff


	//   ....[114]....
        /*020c*/ 	.word	0xffffffff


	//   ....[115]....
        /*0210*/ 	.word	0xffffffff


	//   ....[116]....
        /*0214*/ 	.word	0xffffffff


	//   ....[117]....
        /*0218*/ 	.word	0xffffffff


	//   ....[118]....
        /*021c*/ 	.word	0xffffffff


	//   ....[119]....
        /*0220*/ 	.word	0xffffffff


	//   ....[120]....
        /*0224*/ 	.word	0xffffffff


	//   ....[121]....
        /*0228*/ 	.word	0xffffffff


	//   ....[122]....
        /*022c*/ 	.word	0xffffffff


	//   ....[123]....
        /*0230*/ 	.word	0xffffffff


	//   ....[124]....
        /*0234*/ 	.word	0xffffffff


	//   ....[125]....
        /*0238*/ 	.word	0xffffffff


	//   ....[126]....
        /*023c*/ 	.word	0xffffffff


	//   ....[127]....
        /*0240*/ 	.word	0xffffffff


	//   ....[128]....
        /*0244*/ 	.word	0xffffffff


	//   ....[129]....
        /*0248*/ 	.word	0xffffffff


	//   ....[130]....
        /*024c*/ 	.word	0xffffffff


	//   ....[131]....
        /*0250*/ 	.word	0xffffffff


	//   ....[132]....
        /*0254*/ 	.word	0xffffffff


	//   ....[133]....
        /*0258*/ 	.word	0xffffffff


	//   ....[134]....
        /*025c*/ 	.word	0xffffffff


	//   ....[135]....
        /*0260*/ 	.word	0xffffffff


	//   ....[136]....
        /*0264*/ 	.word	0xffffffff


	//   ....[137]....
        /*0268*/ 	.word	0xffffffff


	//   ....[138]....
        /*026c*/ 	.word	0xffffffff


	//   ....[139]....
        /*0270*/ 	.word	0xffffffff


	//   ....[140]....
        /*0274*/ 	.word	0xffffffff


	//   ....[141]....
        /*0278*/ 	.word	0xffffffff


	//   ....[142]....
        /*027c*/ 	.word	0xffffffff


	//   ....[143]....
        /*0280*/ 	.word	0xffffffff


	//   ....[144]....
        /*0284*/ 	.word	0xffffffff


	//   ....[145]....
        /*0288*/ 	.word	0xffffffff


	//   ....[146]....
        /*028c*/ 	.word	0xffffffff


	//   ....[147]....
        /*0290*/ 	.word	0xffffffff


	//   ....[148]....
        /*0294*/ 	.word	0xffffffff


	//   ....[149]....
        /*0298*/ 	.word	0xffffffff


	//   ....[150]....
        /*029c*/ 	.word	0xffffffff


	//   ....[151]....
        /*02a0*/ 	.word	0xffffffff


	//   ....[152]....
        /*02a4*/ 	.word	0xffffffff


	//   ....[153]....
        /*02a8*/ 	.word	0xffffffff


	//   ....[154]....
        /*02ac*/ 	.word	0xffffffff


	//   ....[155]....
        /*02b0*/ 	.word	0xffffffff


	//   ....[156]....
        /*02b4*/ 	.word	0xffffffff


	//   ....[157]....
        /*02b8*/ 	.word	0xffffffff


	//   ....[158]....
        /*02bc*/ 	.word	0xffffffff


	//   ....[159]....
        /*02c0*/ 	.word	0xffffffff


	//   ....[160]....
        /*02c4*/ 	.word	0xffffffff


	//   ....[161]....
        /*02c8*/ 	.word	0xffffffff


	//   ....[162]....
        /*02cc*/ 	.word	0xffffffff


	//   ....[163]....
        /*02d0*/ 	.word	0xffffffff


	//   ....[164]....
        /*02d4*/ 	.word	0xffffffff


	//   ....[165]....
        /*02d8*/ 	.word	0xffffffff


	//   ....[166]....
        /*02dc*/ 	.word	0xffffffff


	//   ....[167]....
        /*02e0*/ 	.word	0xffffffff


	//   ....[168]....
        /*02e4*/ 	.word	0xffffffff


	//   ....[169]....
        /*02e8*/ 	.word	0xffffffff


	//   ....[170]....
        /*02ec*/ 	.word	0xffffffff


	//   ....[171]....
        /*02f0*/ 	.word	0xffffffff


	//   ....[172]....
        /*02f4*/ 	.word	0xffffffff


	//   ....[173]....
        /*02f8*/ 	.word	0xffffffff


	//   ....[174]....
        /*02fc*/ 	.word	0xffffffff


	//   ....[175]....
        /*0300*/ 	.word	0xffffffff


	//   ....[176]....
        /*0304*/ 	.word	0xffffffff


	//   ....[177]....
        /*0308*/ 	.word	0xffffffff


	//   ....[178]....
        /*030c*/ 	.word	0xffffffff


	//   ....[179]....
        /*0310*/ 	.word	0x0500000f


	//   ....[180]....
        /*0314*/ 	.word	0x0500000f


	//   ....[181]....
        /*0318*/ 	.word	0x0500000f


	//   ....[182]....
        /*031c*/ 	.word	0x0500000f


	//   ....[183]....
        /*0320*/ 	.word	0x0500000f


	//   ....[184]....
        /*0324*/ 	.word	0x0500000f


	//   ....[185]....
        /*0328*/ 	.word	0x0500000f


	//   ....[186]....
        /*032c*/ 	.word	0x0500000f


	//   ....[187]....
        /*0330*/ 	.word	0x0500000f


	//   ....[188]....
        /*0334*/ 	.word	0x0500000f


	//   ....[189]....
        /*0338*/ 	.word	0x0500000f


	//   ....[190]....
        /*033c*/ 	.word	0x0500000f


	//   ....[191]....
        /*0340*/ 	.word	0x0500000f


	//   ....[192]....
        /*0344*/ 	.word	0x0500000f


	//   ....[193]....
        /*0348*/ 	.word	0x0500000f


	//   ....[194]....
        /*034c*/ 	.word	0x0500000f


	//   ....[195]....
        /*0350*/ 	.word	0x0500000f


	//   ....[196]....
        /*0354*/ 	.word	0x0500000f


	//   ....[197]....
        /*0358*/ 	.word	0x0500000f


	//   ....[198]....
        /*035c*/ 	.word	0x0500000f


	//   ....[199]....
        /*0360*/ 	.word	0x0500000f


	//   ....[200]....
        /*0364*/ 	.word	0x0500000f


	//   ....[201]....
        /*0368*/ 	.word	0x0500000f


	//   ....[202]....
        /*036c*/ 	.word	0x0500000f


	//   ....[203]....
        /*0370*/ 	.word	0x0500000f


	//   ....[204]....
        /*0374*/ 	.word	0x0500000f


	//   ....[205]....
        /*0378*/ 	.word	0x0500000f


	//   ....[206]....
        /*037c*/ 	.word	0x0500000f


	//   ....[207]....
        /*0380*/ 	.word	0x0500000f


	//   ....[208]....
        /*0384*/ 	.word	0x0500000f


	//   ....[209]....
        /*0388*/ 	.word	0x0500000f


	//   ....[210]....
        /*038c*/ 	.word	0x0500000f


	//   ....[211]....
        /*0390*/ 	.word	0x0500000f


	//   ....[212]....
        /*0394*/ 	.word	0x0500000f


	//   ....[213]....
        /*0398*/ 	.word	0x0500000f


	//   ....[214]....
        /*039c*/ 	.word	0x0500000f


	//   ....[215]....
        /*03a0*/ 	.word	0x0500000f


	//   ....[216]....
        /*03a4*/ 	.word	0x0500000f


	//   ....[217]....
        /*03a8*/ 	.word	0x0500000f


	//   ....[218]....
        /*03ac*/ 	.word	0x0500000f


	//   ....[219]....
        /*03b0*/ 	.word	0x0500000f


	//----- nvinfo : EIATTR_COOP_GROUP_INSTR_OFFSETS
	.align		4
.L_176:
        /*03b4*/ 	.byte	0x04, 0x28
        /*03b6*/ 	.short	(.L_178 - .L_177)


	//   ....[0]....
.L_177:
        /*03b8*/ 	.word	0x00000070


	//   ....[1]....
        /*03bc*/ 	.word	0x00000080


	//   ....[2]....
        /*03c0*/ 	.word	0x000002c0


	//   ....[3]....
        /*03c4*/ 	.word	0x00000420


	//   ....[4]....
        /*03c8*/ 	.word	0x00000540


	//   ....[5]....
        /*03cc*/ 	.word	0x000006a0


	//   ....[6]....
        /*03d0*/ 	.word	0x00001950


	//   ....[7]....
        /*03d4*/ 	.word	0x00002210


	//   ....[8]....
        /*03d8*/ 	.word	0x000024a0


	//   ....[9]....
        /*03dc*/ 	.word	0x00003630


	//   ....[10]....
        /*03e0*/ 	.word	0x00003740


	//   ....[11]....
        /*03e4*/ 	.word	0x00004050


	//   ....[12]....
        /*03e8*/ 	.word	0x000040c0


	//   ....[13]....
        /*03ec*/ 	.word	0x00005ac0


	//   ....[14]....
        /*03f0*/ 	.word	0x00005ce0


	//   ....[15]....
        /*03f4*/ 	.word	0x000068d0


	//   ....[16]....
        /*03f8*/ 	.word	0x000069d0


	//   ....[17]....
        /*03fc*/ 	.word	0x00007210


	//   ....[18]....
        /*0400*/ 	.word	0x00007290


	//   ....[19]....
        /*0404*/ 	.word	0x00009250


	//   ....[20]....
        /*0408*/ 	.word	0x00009260


	//   ....[21]....
        /*040c*/ 	.word	0x00009290


	//   ....[22]....
        /*0410*/ 	.word	0x000092a0


	//   ....[23]....
        /*0414*/ 	.word	0x0000af90


	//   ....[24]....
        /*0418*/ 	.word	0x0000b1b0


	//   ....[25]....
        /*041c*/ 	.word	0x0000bda0


	//   ....[26]....
        /*0420*/ 	.word	0x0000bea0


	//   ....[27]....
        /*0424*/ 	.word	0x0000c6e0


	//   ....[28]....
        /*0428*/ 	.word	0x0000c760


	//   ....[29]....
        /*042c*/ 	.word	0x0000dd60


	//   ....[30]....
        /*0430*/ 	.word	0x0000dd70


	//   ....[31]....
        /*0434*/ 	.word	0x0000dda0


	//   ....[32]....
        /*0438*/ 	.word	0x0000ddb0


	//   ....[33]....
        /*043c*/ 	.word	0x0000f050


	//   ....[34]....
        /*0440*/ 	.word	0x0000f060


	//   ....[35]....
        /*0444*/ 	.word	0x0000f070


	//   ....[36]....
        /*0448*/ 	.word	0x0000f080


	//   ....[37]....
        /*044c*/ 	.word	0x0000f090


	//   ....[38]....
        /*0450*/ 	.word	0x0000f0a0


	//   ....[39]....
        /*0454*/ 	.word	0x0000f0b0


	//   ....[40]....
        /*0458*/ 	.word	0x0000f0c0


	//   ....[41]....
        /*045c*/ 	.word	0x0000f0d0


	//   ....[42]....
        /*0460*/ 	.word	0x0000f0e0


	//   ....[43]....
        /*0464*/ 	.word	0x0000f0f0


	//   ....[44]....
        /*0468*/ 	.word	0x0000f100


	//   ....[45]....
        /*046c*/ 	.word	0x0000f110


	//   ....[46]....
        /*0470*/ 	.word	0x0000f120


	//   ....[47]....
        /*0474*/ 	.word	0x0000f130


	//   ....[48]....
        /*0478*/ 	.word	0x0000f140


	//   ....[49]....
        /*047c*/ 	.word	0x0000f150


	//   ....[50]....
        /*0480*/ 	.word	0x0000f160


	//   ....[51]....
        /*0484*/ 	.word	0x0000f170


	//   ....[52]....
        /*0488*/ 	.word	0x0000f180


	//   ....[53]....
        /*048c*/ 	.word	0x0000f190


	//   ....[54]....
        /*0490*/ 	.word	0x0000f1b0


	//   ....[55]....
        /*0494*/ 	.word	0x0000f1c0


	//   ....[56]....
        /*0498*/ 	.word	0x0000f1d0


	//   ....[57]....
        /*049c*/ 	.word	0x0000f1e0


	//   ....[58]....
        /*04a0*/ 	.word	0x0000f1f0


	//   ....[59]....
        /*04a4*/ 	.word	0x0000f200


	//   ....[60]....
        /*04a8*/ 	.word	0x0000f210


	//   ....[61]....
        /*04ac*/ 	.word	0x0000f230


	//   ....[62]....
        /*04b0*/ 	.word	0x0000f240


	//   ....[63]....
        /*04b4*/ 	.word	0x0000f250


	//   ....[64]....
        /*04b8*/ 	.word	0x0000f260


	//   ....[65]....
        /*04bc*/ 	.word	0x0000f270


	//   ....[66]....
        /*04c0*/ 	.word	0x0000f280


	//   ....[67]....
        /*04c4*/ 	.word	0x0000f2a0


	//   ....[68]....
        /*04c8*/ 	.word	0x0000f2b0


	//   ....[69]....
        /*04cc*/ 	.word	0x0000f2c0


	//   ....[70]....
        /*04d0*/ 	.word	0x0000f2d0


	//   ....[71]....
        /*04d4*/ 	.word	0x0000f2e0


	//   ....[72]....
        /*04d8*/ 	.word	0x0000f2f0


	//   ....[73]....
        /*04dc*/ 	.word	0x0000f300


	//   ....[74]....
        /*04e0*/ 	.word	0x0000f310


	//   ....[75]....
        /*04e4*/ 	.word	0x0000f330


	//   ....[76]....
        /*04e8*/ 	.word	0x0000f350


	//   ....[77]....
        /*04ec*/ 	.word	0x0000f380


	//   ....[78]....
        /*04f0*/ 	.word	0x0000f3a0


	//   ....[79]....
        /*04f4*/ 	.word	0x0000f3d0


	//   ....[80]....
        /*04f8*/ 	.word	0x0000f3e0


	//   ....[81]....
        /*04fc*/ 	.word	0x0000f3f0


	//   ....[82]....
        /*0500*/ 	.word	0x0000f400


	//   ....[83]....
        /*0504*/ 	.word	0x0000f410


	//   ....[84]....
        /*0508*/ 	.word	0x0000f430


	//   ....[85]....
        /*050c*/ 	.word	0x0000f440


	//   ....[86]....
        /*0510*/ 	.word	0x0000f460


	//   ....[87]....
        /*0514*/ 	.word	0x0000f480


	//   ....[88]....
        /*0518*/ 	.word	0x0000f4b0


	//   ....[89]....
        /*051c*/ 	.word	0x0000f4c0


	//   ....[90]....
        /*0520*/ 	.word	0x0000f4d0


	//   ....[91]....
        /*0524*/ 	.word	0x0000f4e0


	//   ....[92]....
        /*0528*/ 	.word	0x0000f4f0


	//   ....[93]....
        /*052c*/ 	.word	0x0000f500


	//   ....[94]....
        /*0530*/ 	.word	0x0000f510


	//   ....[95]....
        /*0534*/ 	.word	0x0000f520


	//   ....[96]....
        /*0538*/ 	.word	0x0000f550


	//   ....[97]....
        /*053c*/ 	.word	0x0000f590


	//   ....[98]....
        /*0540*/ 	.word	0x0000f5c0


	//   ....[99]....
        /*0544*/ 	.word	0x0000f5f0


	//   ....[100]....
        /*0548*/ 	.word	0x0000f620


	//   ....[101]....
        /*054c*/ 	.word	0x0000f650


	//   ....[102]....
        /*0550*/ 	.word	0x0000f680


	//   ....[103]....
        /*0554*/ 	.word	0x0000f6c0


	//   ....[104]....
        /*0558*/ 	.word	0x0000f6f0


	//   ....[105]....
        /*055c*/ 	.word	0x0000f720


	//   ....[106]....
        /*0560*/ 	.word	0x0000f760


	//   ....[107]....
        /*0564*/ 	.word	0x0000f7a0


	//   ....[108]....
        /*0568*/ 	.word	0x0000f7c0


	//   ....[109]....
        /*056c*/ 	.word	0x0000f7d0


	//   ....[110]....
        /*0570*/ 	.word	0x0000f7e0


	//   ....[111]....
        /*0574*/ 	.word	0x0000f7f0


	//   ....[112]....
        /*0578*/ 	.word	0x0000f800


	//   ....[113]....
        /*057c*/ 	.word	0x0000f810


	//   ....[114]....
        /*0580*/ 	.word	0x0000f820


	//   ....[115]....
        /*0584*/ 	.word	0x0000f830


	//   ....[116]....
        /*0588*/ 	.word	0x0000f840


	//   ....[117]....
        /*058c*/ 	.word	0x0000f870


	//   ....[118]....
        /*0590*/ 	.word	0x0000f8b0


	//   ....[119]....
        /*0594*/ 	.word	0x0000f8c0


	//   ....[120]....
        /*0598*/ 	.word	0x0000f8e0


	//   ....[121]....
        /*059c*/ 	.word	0x0000f900


	//   ....[122]....
        /*05a0*/ 	.word	0x0000f930


	//   ....[123]....
        /*05a4*/ 	.word	0x0000f950


	//   ....[124]....
        /*05a8*/ 	.word	0x0000f980


	//   ....[125]....
        /*05ac*/ 	.word	0x0000f9b0


	//   ....[126]....
        /*05b0*/ 	.word	0x0000f9e0


	//   ....[127]....
        /*05b4*/ 	.word	0x0000fa00


	//   ....[128]....
        /*05b8*/ 	.word	0x0000fa10


	//   ....[129]....
        /*05bc*/ 	.word	0x0000fe60


	//   ....[130]....
        /*05c0*/ 	.word	0x0000fed0


	//   ....[131]....
        /*05c4*/ 	.word	0x0000ff00


	//   ....[132]....
        /*05c8*/ 	.word	0x0000ff40


	//   ....[133]....
        /*05cc*/ 	.word	0x0000ff70


	//   ....[134]....
        /*05d0*/ 	.word	0x0000ffb0


	//   ....[135]....
        /*05d4*/ 	.word	0x00010930


	//   ....[136]....
        /*05d8*/ 	.word	0x00010960


	//   ....[137]....
        /*05dc*/ 	.word	0x000117b0


	//   ....[138]....
        /*05e0*/ 	.word	0x00012ee0


	//   ....[139]....
        /*05e4*/ 	.word	0x00012f20


	//   ....[140]....
        /*05e8*/ 	.word	0x00012f90


	//   ....[141]....
        /*05ec*/ 	.word	0x00013010


	//   ....[142]....
        /*05f0*/ 	.word	0x00013030


	//   ....[143]....
        /*05f4*/ 	.word	0x000130b0


	//   ....[144]....
        /*05f8*/ 	.word	0x000130d0


	//   ....[145]....
        /*05fc*/ 	.word	0x000130e0


	//   ....[146]....
        /*0600*/ 	.word	0x00013460


	//   ....[147]....
        /*0604*/ 	.word	0x00013480


	//   ....[148]....
        /*0608*/ 	.word	0x00013490


	//   ....[149]....
        /*060c*/ 	.word	0x000134d0


	//   ....[150]....
        /*0610*/ 	.word	0x00013540


	//   ....[151]....
        /*0614*/ 	.word	0x00013560


	//   ....[152]....
        /*0618*/ 	.word	0x000135e0


	//   ....[153]....
        /*061c*/ 	.word	0x00013620


	//   ....[154]....
        /*0620*/ 	.word	0x00013bd0


	//   ....[155]....
        /*0624*/ 	.word	0x00013c00


	//   ....[156]....
        /*0628*/ 	.word	0x00013c20


	//   ....[157]....
        /*062c*/ 	.word	0x00013c80


	//   ....[158]....
        /*0630*/ 	.word	0x00013d10


	//   ....[159]....
        /*0634*/ 	.word	0x00013d30


	//   ....[160]....
        /*0638*/ 	.word	0x00013db0


	//   ....[161]....
        /*063c*/ 	.word	0x00013dd0


	//   ....[162]....
        /*0640*/ 	.word	0x00014460


	//   ....[163]....
        /*0644*/ 	.word	0x00014480


	//   ....[164]....
        /*0648*/ 	.word	0x00014490


	//   ....[165]....
        /*064c*/ 	.word	0x000144b0


	//   ....[166]....
        /*0650*/ 	.word	0x000144d0


	//   ....[167]....
        /*0654*/ 	.word	0x00014520


	//   ....[168]....
        /*0658*/ 	.word	0x00014540


	//   ....[169]....
        /*065c*/ 	.word	0x00014580


	//   ....[170]....
        /*0660*/ 	.word	0x000148c0


	//   ....[171]....
        /*0664*/ 	.word	0x000148e0


	//   ....[172]....
        /*0668*/ 	.word	0x00014900


	//   ....[173]....
        /*066c*/ 	.word	0x00014920


	//   ....[174]....
        /*0670*/ 	.word	0x00014940


	//   ....[175]....
        /*0674*/ 	.word	0x00014990


	//   ....[176]....
        /*0678*/ 	.word	0x000149b0


	//   ....[177]....
        /*067c*/ 	.word	0x000149f0


	//   ....[178]....
        /*0680*/ 	.word	0x00015ad0


	//   ....[179]....
        /*0684*/ 	.word	0x00016150


	//   ....[180]....
        /*0688*/ 	.word	0x00016240


	//   ....[181]....
        /*068c*/ 	.word	0x00016330


	//   ....[182]....
        /*0690*/ 	.word	0x00016390


	//   ....[183]....
        /*0694*/ 	.word	0x00016480


	//   ....[184]....
        /*0698*/ 	.word	0x000164e0


	//   ....[185]....
        /*069c*/ 	.word	0x000165d0


	//   ....[186]....
        /*06a0*/ 	.word	0x00016630


	//   ....[187]....
        /*06a4*/ 	.word	0x000166f0


	//   ....[188]....
        /*06a8*/ 	.word	0x00016870


	//   ....[189]....
        /*06ac*/ 	.word	0x00016900


	//   ....[190]....
        /*06b0*/ 	.word	0x000169d0


	//   ....[191]....
        /*06b4*/ 	.word	0x00016a80


	//   ....[192]....
        /*06b8*/ 	.word	0x00016af0


	//   ....[193]....
        /*06bc*/ 	.word	0x00016bc0


	//   ....[194]....
        /*06c0*/ 	.word	0x00016c30


	//   ....[195]....
        /*06c4*/ 	.word	0x00016d00


	//   ....[196]....
        /*06c8*/ 	.word	0x00016d80


	//   ....[197]....
        /*06cc*/ 	.word	0x00016dd0


	//   ....[198]....
        /*06d0*/ 	.word	0x00016ea0


	//   ....[199]....
        /*06d4*/ 	.word	0x00016f60


	//   ....[200]....
        /*06d8*/ 	.word	0x00016fd0


	//   ....[201]....
        /*06dc*/ 	.word	0x000170c0


	//   ....[202]....
        /*06e0*/ 	.word	0x00017130


	//   ....[203]....
        /*06e4*/ 	.word	0x00017200


	//   ....[204]....
        /*06e8*/ 	.word	0x00017340


	//   ....[205]....
        /*06ec*/ 	.word	0x000173e0


	//   ....[206]....
        /*06f0*/ 	.word	0x00017440


	//   ....[207]....
        /*06f4*/ 	.word	0x00017500


	//   ....[208]....
        /*06f8*/ 	.word	0x00017560


	//   ....[209]....
        /*06fc*/ 	.word	0x00017630


	//   ....[210]....
        /*0700*/ 	.word	0x00017690


	//   ....[211]....
        /*0704*/ 	.word	0x00017760


	//   ....[212]....
        /*0708*/ 	.word	0x00017840


	//   ....[213]....
        /*070c*/ 	.word	0x000178e0


	//   ....[214]....
        /*0710*/ 	.word	0x00017950


	//   ....[215]....
        /*0714*/ 	.word	0x00017a10


	//   ....[216]....
        /*0718*/ 	.word	0x00017a70


	//   ....[217]....
        /*071c*/ 	.word	0x00017b30


	//   ....[218]....
        /*0720*/ 	.word	0x00017b90


	//   ....[219]....
        /*0724*/ 	.word	0x00017c60


	//----- nvinfo : EIATTR_REG_RECONFIG
	.align		4
.L_178:
        /*0728*/ 	.byte	0x01, 0x54
	.zero		2


	//----- nvinfo : EIATTR_SYSCALL_OFFSETS
	.align		4
        /*072c*/ 	.byte	0x04, 0x46
        /*072e*/ 	.short	(.L_180 - .L_179)


	//   ....[0]....
.L_179:
        /*0730*/ 	.word	0x00001b10


	//   ....[1]....
        /*0734*/ 	.word	0x00012380


	//   ....[2]....
        /*0738*/ 	.word	0x000124c0


	//   ....[3]....
        /*073c*/ 	.word	0x00012600


	//   ....[4]....
        /*0740*/ 	.word	0x00012720


	//   ....[5]....
        /*0744*/ 	.word	0x00013920


	//----- nvinfo : EIATTR_MBARRIER_INSTR_OFFSETS
	.align		4
.L_180:
        /*0748*/ 	.byte	0x04, 0x39
        /*074a*/ 	.short	(.L_182 - .L_181)


	//   ....[0]....
.L_181:
        /*074c*/ 	.word	0x00000170
        /*0750*/ 	.word	0x000000ff
        /*0754*/ 	.word	0x0002a800
        /*0758*/ 	.short	0x0100
        /*075a*/ 	.byte	0x08
	.zero		1


	//   ....[1]....
        /*075c*/ 	.word	0x00000180
        /*0760*/ 	.word	0x000000ff
        /*0764*/ 	.word	0x0002a820
        /*0768*/ 	.short	0x0100
        /*076a*/ 	.byte	0x08
	.zero		1


	//   ....[2]....
        /*076c*/ 	.word	0x00000270
        /*0770*/ 	.word	0x000000ff
        /*0774*/ 	.word	0x0002a830
        /*0778*/ 	.short	0x0100
        /*077a*/ 	.byte	0x08
	.zero		1


	//   ....[3]....
        /*077c*/ 	.word	0x00000280
        /*0780*/ 	.word	0x000000ff
        /*0784*/ 	.word	0x0002a840
        /*0788*/ 	.short	0x0100
        /*078a*/ 	.byte	0x08
	.zero		1


	//   ....[4]....
        /*078c*/ 	.word	0x00000290
        /*0790*/ 	.word	0x000000ff
        /*0794*/ 	.word	0x0002a838
        /*0798*/ 	.short	0x0100
        /*079a*/ 	.byte	0x08
	.zero		1


	//   ....[5]....
        /*079c*/ 	.word	0x000002a0
        /*07a0*/ 	.word	0x000000ff
        /*07a4*/ 	.word	0x0002a848
        /*07a8*/ 	.short	0x0100
        /*07aa*/ 	.byte	0x08
	.zero		1


	//   ....[6]....
        /*07ac*/ 	.word	0x000003d0
        /*07b0*/ 	.word	0x000000ff
        /*07b4*/ 	.word	0x0002a850
        /*07b8*/ 	.short	0x0100
        /*07ba*/ 	.byte	0x08
	.zero		1


	//   ....[7]....
        /*07bc*/ 	.word	0x000003e0
        /*07c0*/ 	.word	0x000000ff
        /*07c4*/ 	.word	0x0002a860
        /*07c8*/ 	.short	0x0100
        /*07ca*/ 	.byte	0x08
	.zero		1


	//   ....[8]....
        /*07cc*/ 	.word	0x000003f0
        /*07d0*/ 	.word	0x000000ff
        /*07d4*/ 	.word	0x0002a858
        /*07d8*/ 	.short	0x0100
        /*07da*/ 	.byte	0x08
	.zero		1


	//   ....[9]....
        /*07dc*/ 	.word	0x00000400
        /*07e0*/ 	.word	0x000000ff
        /*07e4*/ 	.word	0x0002a868
        /*07e8*/ 	.short	0x0100
        /*07ea*/ 	.byte	0x08
	.zero		1


	//   ....[10]....
        /*07ec*/ 	.word	0x000004f0
        /*07f0*/ 	.word	0x000000ff
        /*07f4*/ 	.word	0x0002a870
        /*07f8*/ 	.short	0x0100
        /*07fa*/ 	.byte	0x06
	.zero		1


	//   ....[11]....
        /*07fc*/ 	.word	0x00000500
        /*0800*/ 	.word	0x000000ff
        /*0804*/ 	.word	0x0002a880
        /*0808*/ 	.short	0x0100
        /*080a*/ 	.byte	0x06
	.zero		1


	//   ....[12]....
        /*080c*/ 	.word	0x00000510
        /*0810*/ 	.word	0x000000ff
        /*0814*/ 	.word	0x0002a878
        /*0818*/ 	.short	0x0100
        /*081a*/ 	.byte	0x06
	.zero		1


	//   ....[13]....
        /*081c*/ 	.word	0x00000520
        /*0820*/ 	.word	0x000000ff
        /*0824*/ 	.word	0x0002a888
        /*0828*/ 	.short	0x0100
        /*082a*/ 	.byte	0x06
	.zero		1


	//   ....[14]....
        /*082c*/ 	.word	0x00000650
        /*0830*/ 	.word	0x000000ff
        /*0834*/ 	.word	0x0002a890
        /*0838*/ 	.short	0x0100
        /*083a*/ 	.byte	0x08
	.zero		1


	//   ....[15]....
        /*083c*/ 	.word	0x00000660
        /*0840*/ 	.word	0x000000ff
        /*0844*/ 	.word	0x0002a8a0
        /*0848*/ 	.short	0x0100
        /*084a*/ 	.byte	0x08
	.zero		1


	//   ....[16]....
        /*084c*/ 	.word	0x00000670
        /*0850*/ 	.word	0x000000ff
        /*0854*/ 	.word	0x0002a898
        /*0858*/ 	.short	0x0100
        /*085a*/ 	.byte	0x08
	.zero		1


	//   ....[17]....
        /*085c*/ 	.word	0x00000680
        /*0860*/ 	.word	0x000000ff
        /*0864*/ 	.word	0x0002a8a8
        /*0868*/ 	.short	0x0100
        /*086a*/ 	.byte	0x08
	.zero		1


	//   ....[18]....
        /*086c*/ 	.word	0x000007c0
        /*0870*/ 	.word	0x000000ff
        /*0874*/ 	.word	0x0002a8b0
        /*0878*/ 	.short	0x0100
        /*087a*/ 	.byte	0x08
	.zero		1


	//   ....[19]....
        /*087c*/ 	.word	0x000007d0
        /*0880*/ 	.word	0x000000ff
        /*0884*/ 	.word	0x0002a8c0
        /*0888*/ 	.short	0x0100
        /*088a*/ 	.byte	0x08
	.zero		1


	//   ....[20]....
        /*088c*/ 	.word	0x000007e0
        /*0890*/ 	.word	0x000000ff
        /*0894*/ 	.word	0x0002a8b8
        /*0898*/ 	.short	0x0100
        /*089a*/ 	.byte	0x08
	.zero		1


	//   ....[21]....
        /*089c*/ 	.word	0x000007f0
        /*08a0*/ 	.word	0x000000ff
        /*08a4*/ 	.word	0x0002a8c8
        /*08a8*/ 	.short	0x0100
        /*08aa*/ 	.byte	0x08
	.zero		1


	//   ....[22]....
        /*08ac*/ 	.word	0x00001b30
        /*08b0*/ 	.word	0x000000ff
        /*08b4*/ 	.word	0x0002a800
        /*08b8*/ 	.short	0x010a
        /*08ba*/ 	.byte	0x24
	.zero		1


	//   ....[23]....
        /*08bc*/ 	.word	0x00001ba0
        /*08c0*/ 	.word	0x000000ff
        /*08c4*/ 	.word	0x0002a830
        /*08c8*/ 	.short	0x010a
        /*08ca*/ 	.byte	0x24
	.zero		1


	//   ....[24]....
        /*08cc*/ 	.word	0x00001c00
        /*08d0*/ 	.word	0x000000ff
        /*08d4*/ 	.word	0x0002a830
        /*08d8*/ 	.short	0x010a
        /*08da*/ 	.byte	0x24
	.zero		1


	//   ....[25]....
        /*08dc*/ 	.word	0x00002270
        /*08e0*/ 	.word	0x000000ff
        /*08e4*/ 	.word	0x00000000
        /*08e8*/ 	.short	0x0101
        /*08ea*/ 	.byte	0x31
	.zero		1


	//   ....[26]....
        /*08ec*/ 	.word	0x00005470
        /*08f0*/ 	.word	0x000000ff
        /*08f4*/ 	.word	0x0002a830
        /*08f8*/ 	.short	0x010a
        /*08fa*/ 	.byte	0x06
	.zero		1


	//   ....[27]....
        /*08fc*/ 	.word	0x000054b0
        /*0900*/ 	.word	0x000000ff
        /*0904*/ 	.word	0x0002a830
        /*0908*/ 	.short	0x010a
        /*090a*/ 	.byte	0x06
	.zero		1


	//   ....[28]....
        /*090c*/ 	.word	0x00005780
        /*0910*/ 	.word	0x000000ff
        /*0914*/ 	.word	0x0002a850
        /*0918*/ 	.short	0x010a
        /*091a*/ 	.byte	0x06
	.zero		1


	//   ....[29]....
        /*091c*/ 	.word	0x000057c0
        /*0920*/ 	.word	0x000000ff
        /*0924*/ 	.word	0x0002a850
        /*0928*/ 	.short	0x010a
        /*092a*/ 	.byte	0x06
	.zero		1


	//   ....[30]....
        /*092c*/ 	.word	0x00005a80
        /*0930*/ 	.word	0x000000ff
        /*0934*/ 	.word	0x00000000
        /*0938*/ 	.short	0x0101
        /*093a*/ 	.byte	0x06
	.zero		1


	//   ....[31]....
        /*093c*/ 	.word	0x00007d70
        /*0940*/ 	.word	0x000000ff
        /*0944*/ 	.word	0x00000000
        /*0948*/ 	.short	0x0101
        /*094a*/ 	.byte	0x07
	.zero		1


	//   ....[32]....
        /*094c*/ 	.word	0x000088c0
        /*0950*/ 	.word	0x000000ff
        /*0954*/ 	.word	0x0002a830
        /*0958*/ 	.short	0x010a
        /*095a*/ 	.byte	0x06
	.zero		1


	//   ....[33]....
        /*095c*/ 	.word	0x00008900
        /*0960*/ 	.word	0x000000ff
        /*0964*/ 	.word	0x0002a830
        /*0968*/ 	.short	0x010a
        /*096a*/ 	.byte	0x06
	.zero		1


	//   ....[34]....
        /*096c*/ 	.word	0x00008bd0
        /*0970*/ 	.word	0x000000ff
        /*0974*/ 	.word	0x0002a850
        /*0978*/ 	.short	0x010a
        /*097a*/ 	.byte	0x06
	.zero		1


	//   ....[35]....
        /*097c*/ 	.word	0x00008c10
        /*0980*/ 	.word	0x000000ff
        /*0984*/ 	.word	0x0002a850
        /*0988*/ 	.short	0x010a
        /*098a*/ 	.byte	0x06
	.zero		1


	//   ....[36]....
        /*098c*/ 	.word	0x00008ef0
        /*0990*/ 	.word	0x000000ff
        /*0994*/ 	.word	0x00000000
        /*0998*/ 	.short	0x0101
        /*099a*/ 	.byte	0x06
	.zero		1


	//   ....[37]....
        /*099c*/ 	.word	0x0000a0a0
        /*09a0*/ 	.word	0x000000ff
        /*09a4*/ 	.word	0x00000000
        /*09a8*/ 	.short	0x0101
        /*09aa*/ 	.byte	0x06
	.zero		1


	//   ....[38]....
        /*09ac*/ 	.word	0x0000a9b0
        /*09b0*/ 	.word	0x000000ff
        /*09b4*/ 	.word	0x0002a830
        /*09b8*/ 	.short	0x010a
        /*09ba*/ 	.byte	0x06
	.zero		1


	//   ....[39]....
        /*09bc*/ 	.word	0x0000a9f0
        /*09c0*/ 	.word	0x000000ff
        /*09c4*/ 	.word	0x0002a830
        /*09c8*/ 	.short	0x010a
        /*09ca*/ 	.byte	0x06
	.zero		1


	//   ....[40]....
        /*09cc*/ 	.word	0x0000ac80
        /*09d0*/ 	.word	0x000000ff
        /*09d4*/ 	.word	0x0002a850
        /*09d8*/ 	.short	0x010a
        /*09da*/ 	.byte	0x06
	.zero		1


	//   ....[41]....
        /*09dc*/ 	.word	0x0000acc0
        /*09e0*/ 	.word	0x000000ff
        /*09e4*/ 	.word	0x0002a850
        /*09e8*/ 	.short	0x010a
        /*09ea*/ 	.byte	0x06
	.zero		1


	//   ....[42]....
        /*09ec*/ 	.word	0x0000af60
        /*09f0*/ 	.word	0x000000ff
        /*09f4*/ 	.word	0x00000000
        /*09f8*/ 	.short	0x0101
        /*09fa*/ 	.byte	0x06
	.zero		1


	//   ....[43]....
        /*09fc*/ 	.word	0x0000d240
        /*0a00*/ 	.word	0x000000ff
        /*0a04*/ 	.word	0x00000000
        /*0a08*/ 	.short	0x0101
        /*0a0a*/ 	.byte	0x06
	.zero		1


	//   ....[44]....
        /*0a0c*/ 	.word	0x0000da30
        /*0a10*/ 	.word	0x000000ff
        /*0a14*/ 	.word	0x0002a850
        /*0a18*/ 	.short	0x010a
        /*0a1a*/ 	.byte	0x09
	.zero		1


	//   ....[45]....
        /*0a1c*/ 	.word	0x0000da70
        /*0a20*/ 	.word	0x000000ff
        /*0a24*/ 	.word	0x0002a850
        /*0a28*/ 	.short	0x010a
        /*0a2a*/ 	.byte	0x09
	.zero		1


	//   ....[46]....
        /*0a2c*/ 	.word	0x0000e090
        /*0a30*/ 	.word	0x000000ff
        /*0a34*/ 	.word	0x00000000
        /*0a38*/ 	.short	0x0101
        /*0a3a*/ 	.byte	0x04
	.zero		1


	//   ....[47]....
        /*0a3c*/ 	.word	0x0000ffa0
        /*0a40*/ 	.word	0x000000ff
        /*0a44*/ 	.word	0x00000000
        /*0a48*/ 	.short	0x0101
        /*0a4a*/ 	.byte	0x04
	.zero		1


	//   ....[48]....
        /*0a4c*/ 	.word	0x00012cb0
        /*0a50*/ 	.word	0x000000ff
        /*0a54*/ 	.word	0x0002a880
        /*0a58*/ 	.short	0x010a
        /*0a5a*/ 	.byte	0x30
	.zero		1


	//   ....[49]....
        /*0a5c*/ 	.word	0x00013220
        /*0a60*/ 	.word	0x000000ff
        /*0a64*/ 	.word	0x0002a870
        /*0a68*/ 	.short	0x0107
        /*0a6a*/ 	.byte	0x30
	.zero		1


	//   ....[50]....
        /*0a6c*/ 	.word	0x00013290
        /*0a70*/ 	.word	0x000000ff
        /*0a74*/ 	.word	0x0002a870
        /*0a78*/ 	.short	0x0101
        /*0a7a*/ 	.byte	0x30
	.zero		1


	//   ....[51]....
        /*0a7c*/ 	.word	0x000132c0
        /*0a80*/ 	.word	0x000000ff
        /*0a84*/ 	.word	0x0002a840
        /*0a88*/ 	.short	0x010a
        /*0a8a*/ 	.byte	0x30
	.zero		1


	//   ....[52]....
        /*0a8c*/ 	.word	0x000136d0
        /*0a90*/ 	.word	0x000000ff
        /*0a94*/ 	.word	0x0002a830
        /*0a98*/ 	.short	0x0107
        /*0a9a*/ 	.byte	0x30
	.zero		1


	//   ....[53]....
        /*0a9c*/ 	.word	0x00013740
        /*0aa0*/ 	.word	0x000000ff
        /*0aa4*/ 	.word	0x0002a830
        /*0aa8*/ 	.short	0x0101
        /*0aaa*/ 	.byte	0x30
	.zero		1


	//   ....[54]....
        /*0aac*/ 	.word	0x00013ee0
        /*0ab0*/ 	.word	0x000000ff
        /*0ab4*/ 	.word	0x0002a800
        /*0ab8*/ 	.short	0x0107
        /*0aba*/ 	.byte	0x30
	.zero		1


	//   ....[55]....
        /*0abc*/ 	.word	0x00013f40
        /*0ac0*/ 	.word	0x000000ff
        /*0ac4*/ 	.word	0x0002a800
        /*0ac8*/ 	.short	0x0101
        /*0aca*/ 	.byte	0x30
	.zero		1


	//   ....[56]....
        /*0acc*/ 	.word	0x00013f70
        /*0ad0*/ 	.word	0x000000ff
        /*0ad4*/ 	.word	0x0002a820
        /*0ad8*/ 	.short	0x010a
        /*0ada*/ 	.byte	0x30
	.zero		1


	//   ....[57]....
        /*0adc*/ 	.word	0x00014270
        /*0ae0*/ 	.word	0x00000006
        /*0ae4*/ 	.word	0x0002a880
        /*0ae8*/ 	.short	0x010a
        /*0aea*/ 	.byte	0x3f
	.zero		1


	//   ....[58]....
        /*0aec*/ 	.word	0x00014670
        /*0af0*/ 	.word	0x00000006
        /*0af4*/ 	.word	0x0002a870
        /*0af8*/ 	.short	0x0107
        /*0afa*/ 	.byte	0x3f
	.zero		1


	//   ....[59]....
        /*0afc*/ 	.word	0x000146e0
        /*0b00*/ 	.word	0x00000006
        /*0b04*/ 	.word	0x0002a870
        /*0b08*/ 	.short	0x0101
        /*0b0a*/ 	.byte	0x3f
	.zero		1


	//   ....[60]....
        /*0b0c*/ 	.word	0x00014710
        /*0b10*/ 	.word	0x00000006
        /*0b14*/ 	.word	0x0002a840
        /*0b18*/ 	.short	0x010a
        /*0b1a*/ 	.byte	0x3f
	.zero		1


	//   ....[61]....
        /*0b1c*/ 	.word	0x00014ae0
        /*0b20*/ 	.word	0x00000006
        /*0b24*/ 	.word	0x0002a830
        /*0b28*/ 	.short	0x0107
        /*0b2a*/ 	.byte	0x3f
	.zero		1


	//   ....[62]....
        /*0b2c*/ 	.word	0x00014b60
        /*0b30*/ 	.word	0x00000006
        /*0b34*/ 	.word	0x0002a830
        /*0b38*/ 	.short	0x0101
        /*0b3a*/ 	.byte	0x3f
	.zero		1


	//   ....[63]....
        /*0b3c*/ 	.word	0x00014be0
        /*0b40*/ 	.word	0x00000002
        /*0b44*/ 	.word	0x0002a870
        /*0b48*/ 	.short	0x010a
        /*0b4a*/ 	.byte	0x3f
	.zero		1


	//   ....[64]....
        /*0b4c*/ 	.word	0x00014c50
        /*0b50*/ 	.word	0x00000002
        /*0b54*/ 	.word	0x0002a860
        /*0b58*/ 	.short	0x010a
        /*0b5a*/ 	.byte	0x3f
	.zero		1


	//   ....[65]....
        /*0b5c*/ 	.word	0x000151e0
        /*0b60*/ 	.word	0x00000002
        /*0b64*/ 	.word	0x0002a850
        /*0b68*/ 	.short	0x0101
        /*0b6a*/ 	.byte	0x3f
	.zero		1


	//   ....[66]....
        /*0b6c*/ 	.word	0x00015280
        /*0b70*/ 	.word	0x00000002
        /*0b74*/ 	.word	0x00000000
        /*0b78*/ 	.short	0x0101
        /*0b7a*/ 	.byte	0x3f
	.zero		1


	//   ....[67]....
        /*0b7c*/ 	.word	0x00015350
        /*0b80*/ 	.word	0x00000002
        /*0b84*/ 	.word	0x0002a870
        /*0b88*/ 	.short	0x010a
        /*0b8a*/ 	.byte	0x3f
	.zero		1


	//   ....[68]....
        /*0b8c*/ 	.word	0x000153d0
        /*0b90*/ 	.word	0x00000002
        /*0b94*/ 	.word	0x0002a860
        /*0b98*/ 	.short	0x010a
        /*0b9a*/ 	.byte	0x3f
	.zero		1


	//   ....[69]....
        /*0b9c*/ 	.word	0x00015960
        /*0ba0*/ 	.word	0x00000002
        /*0ba4*/ 	.word	0x0002a850
        /*0ba8*/ 	.short	0x0101
        /*0baa*/ 	.byte	0x3f
	.zero		1


	//   ....[70]....
        /*0bac*/ 	.word	0x000159e0
        /*0bb0*/ 	.word	0x00000002
        /*0bb4*/ 	.word	0x00000000
        /*0bb8*/ 	.short	0x0101
        /*0bba*/ 	.byte	0x3f
	.zero		1


	//   ....[71]....
        /*0bbc*/ 	.word	0x00015a80
        /*0bc0*/ 	.word	0x00000006
        /*0bc4*/ 	.word	0x0002a820
        /*0bc8*/ 	.short	0x010a
        /*0bca*/ 	.byte	0x3f
	.zero		1


	//   ....[72]....
        /*0bcc*/ 	.word	0x00015ba0
        /*0bd0*/ 	.word	0x00000005
        /*0bd4*/ 	.word	0x0002a840
        /*0bd8*/ 	.short	0x010a
        /*0bda*/ 	.byte	0x3f
	.zero		1


	//   ....[73]....
        /*0bdc*/ 	.word	0x00015c40
        /*0be0*/ 	.word	0x00000003
        /*0be4*/ 	.word	0x0002a840
        /*0be8*/ 	.short	0x010a
        /*0bea*/ 	.byte	0x3f
	.zero		1


	//   ....[74]....
        /*0bec*/ 	.word	0x00015c80
        /*0bf0*/ 	.word	0x00000005
        /*0bf4*/ 	.word	0x0002a860
        /*0bf8*/ 	.short	0x010a
        /*0bfa*/ 	.byte	0x3f
	.zero		1


	//   ....[75]....
        /*0bfc*/ 	.word	0x00015cc0
        /*0c00*/ 	.word	0x00000003
        /*0c04*/ 	.word	0x0002a860
        /*0c08*/ 	.short	0x010a
        /*0c0a*/ 	.byte	0x3f
	.zero		1


	//   ....[76]....
        /*0c0c*/ 	.word	0x00015d00
        /*0c10*/ 	.word	0x00000005
        /*0c14*/ 	.word	0x0002a880
        /*0c18*/ 	.short	0x010a
        /*0c1a*/ 	.byte	0x3f
	.zero		1


	//   ....[77]....
        /*0c1c*/ 	.word	0x00015d40
        /*0c20*/ 	.word	0x00000003
        /*0c24*/ 	.word	0x0002a880
        /*0c28*/ 	.short	0x010a
        /*0c2a*/ 	.byte	0x3f
	.zero		1


	//   ....[78]....
        /*0c2c*/ 	.word	0x00015db0
        /*0c30*/ 	.word	0x00000003
        /*0c34*/ 	.word	0x0002a800
        /*0c38*/ 	.short	0x010a
        /*0c3a*/ 	.byte	0x3f
	.zero		1


	//   ....[79]....
        /*0c3c*/ 	.word	0x00015e10
        /*0c40*/ 	.word	0x00000003
        /*0c44*/ 	.word	0x0002a830
        /*0c48*/ 	.short	0x010a
        /*0c4a*/ 	.byte	0x3f
	.zero		1


	//   ....[80]....
        /*0c4c*/ 	.word	0x00015e70
        /*0c50*/ 	.word	0x0000000d
        /*0c54*/ 	.word	0x0002a830
        /*0c58*/ 	.short	0x010a
        /*0c5a*/ 	.byte	0x3f
	.zero		1


	//   ....[81]....
        /*0c5c*/ 	.word	0x00015ed0
        /*0c60*/ 	.word	0x0000000d
        /*0c64*/ 	.word	0x0002a850
        /*0c68*/ 	.short	0x010a
        /*0c6a*/ 	.byte	0x3f
	.zero		1


	//   ....[82]....
        /*0c6c*/ 	.word	0x00015f30
        /*0c70*/ 	.word	0x0000000f
        /*0c74*/ 	.word	0x0002a830
        /*0c78*/ 	.short	0x010a
        /*0c7a*/ 	.byte	0x3f
	.zero		1


	//   ....[83]....
        /*0c7c*/ 	.word	0x00015f90
        /*0c80*/ 	.word	0x0000000f
        /*0c84*/ 	.word	0x0002a850
        /*0c88*/ 	.short	0x010a
        /*0c8a*/ 	.byte	0x3f
	.zero		1


	//   ....[84]....
        /*0c8c*/ 	.word	0x00015ff0
        /*0c90*/ 	.word	0x0000000d
        /*0c94*/ 	.word	0x0002a830
        /*0c98*/ 	.short	0x010a
        /*0c9a*/ 	.byte	0x3f
	.zero		1


	//   ....[85]....
        /*0c9c*/ 	.word	0x00016050
        /*0ca0*/ 	.word	0x0000000d
        /*0ca4*/ 	.word	0x0002a850
        /*0ca8*/ 	.short	0x010a
        /*0caa*/ 	.byte	0x3f
	.zero		1


	//   ....[86]....
        /*0cac*/ 	.word	0x000160b0
        /*0cb0*/ 	.word	0x00000005
        /*0cb4*/ 	.word	0x0002a850
        /*0cb8*/ 	.short	0x010a
        /*0cba*/ 	.byte	0x3f
	.zero		1


	//   ....[87]....
        /*0cbc*/ 	.word	0x00016190
        /*0cc0*/ 	.word	0x00000003
        /*0cc4*/ 	.word	0x0002a880
        /*0cc8*/ 	.short	0x010a
        /*0cca*/ 	.byte	0x3f
	.zero		1


	//   ....[88]....
        /*0ccc*/ 	.word	0x000167c0
        /*0cd0*/ 	.word	0x00000003
        /*0cd4*/ 	.word	0x0002a840
        /*0cd8*/ 	.short	0x010a
        /*0cda*/ 	.byte	0x3f
	.zero		1


	//   ....[89]....
        /*0cdc*/ 	.word	0x00017240
        /*0ce0*/ 	.word	0x00000003
        /*0ce4*/ 	.word	0x0002a820
        /*0ce8*/ 	.short	0x010a
        /*0cea*/ 	.byte	0x3f
	.zero		1


	//   ....[90]....
        /*0cec*/ 	.word	0x00017290
        /*0cf0*/ 	.word	0x00000006
        /*0cf4*/ 	.word	0x0002a880
        /*0cf8*/ 	.short	0x010a
        /*0cfa*/ 	.byte	0x3f
	.zero		1


	//   ....[91]....
        /*0cfc*/ 	.word	0x00017790
        /*0d00*/ 	.word	0x00000006
        /*0d04*/ 	.word	0x0002a840
        /*0d08*/ 	.short	0x010a
        /*0d0a*/ 	.byte	0x3f
	.zero		1


	//   ....[92]....
        /*0d0c*/ 	.word	0x00017c90
        /*0d10*/ 	.word	0x00000002
        /*0d14*/ 	.word	0x0002a870
        /*0d18*/ 	.short	0x010a
        /*0d1a*/ 	.byte	0x3f
	.zero		1


	//   ....[93]....
        /*0d1c*/ 	.word	0x00017ce0
        /*0d20*/ 	.word	0x00000002
        /*0d24*/ 	.word	0x0002a860
        /*0d28*/ 	.short	0x010a
        /*0d2a*/ 	.byte	0x3f
	.zero		1


	//   ....[94]....
        /*0d2c*/ 	.word	0x00017d30
        /*0d30*/ 	.word	0x00000002
        /*0d34*/ 	.word	0x0002a870
        /*0d38*/ 	.short	0x010a
        /*0d3a*/ 	.byte	0x3f
	.zero		1


	//   ....[95]....
        /*0d3c*/ 	.word	0x00017d80
        /*0d40*/ 	.word	0x00000002
        /*0d44*/ 	.word	0x0002a860
        /*0d48*/ 	.short	0x010a
        /*0d4a*/ 	.byte	0x3f
	.zero		1


	//   ....[96]....
        /*0d4c*/ 	.word	0x00017dd0
        /*0d50*/ 	.word	0x00000006
        /*0d54*/ 	.word	0x0002a820
        /*0d58*/ 	.short	0x010a
        /*0d5a*/ 	.byte	0x3f
	.zero		1


	//   ....[97]....
        /*0d5c*/ 	.word	0x00017e20
        /*0d60*/ 	.word	0x00000005
        /*0d64*/ 	.word	0x0002a840
        /*0d68*/ 	.short	0x010a
        /*0d6a*/ 	.byte	0x3f
	.zero		1


	//   ....[98]....
        /*0d6c*/ 	.word	0x00017e70
        /*0d70*/ 	.word	0x00000003
        /*0d74*/ 	.word	0x0002a840
        /*0d78*/ 	.short	0x010a
        /*0d7a*/ 	.byte	0x3f
	.zero		1


	//   ....[99]....
        /*0d7c*/ 	.word	0x00017ec0
        /*0d80*/ 	.word	0x00000005
        /*0d84*/ 	.word	0x0002a860
        /*0d88*/ 	.short	0x010a
        /*0d8a*/ 	.byte	0x3f
	.zero		1


	//   ....[100]....
        /*0d8c*/ 	.word	0x00017f10
        /*0d90*/ 	.word	0x00000003
        /*0d94*/ 	.word	0x0002a860
        /*0d98*/ 	.short	0x010a
        /*0d9a*/ 	.byte	0x3f
	.zero		1


	//   ....[101]....
        /*0d9c*/ 	.word	0x00017f60
        /*0da0*/ 	.word	0x00000005
        /*0da4*/ 	.word	0x0002a880
        /*0da8*/ 	.short	0x010a
        /*0daa*/ 	.byte	0x3f
	.zero		1


	//----- nvinfo : EIATTR_NUM_MBARRIERS
	.align		4
.L_182:
        /*0dac*/ 	.byte	0x03, 0x38
        /*0dae*/ 	.short	0x0016


	//----- nvinfo : EIATTR_EXIT_INSTR_OFFSETS
	.align		4
        /*0db0*/ 	.byte	0x04, 0x1c
        /*0db2*/ 	.short	(.L_184 - .L_183)


	//   ....[0]....
.L_183:
        /*0db4*/ 	.word	0x00015d90


	//----- nvinfo : EIATTR_MAX_THREADS
	.align		4
.L_184:
        /*0db8*/ 	.byte	0x04, 0x05
        /*0dba*/ 	.short	(.L_186 - .L_185)
.L_185:
        /*0dbc*/ 	.word	0x00000180
        /*0dc0*/ 	.word	0x00000001
        /*0dc4*/ 	.word	0x00000001


	//----- nvinfo : EIATTR_CRS_STACK_SIZE
	.align		4
.L_186:
        /*0dc8*/ 	.byte	0x04, 0x1e
        /*0dca*/ 	.short	(.L_188 - .L_187)
.L_187:
        /*0dcc*/ 	.word	0x00000000


	//----- nvinfo : EIATTR_CBANK_PARAM_SIZE
	.align		4
.L_188:
        /*0dd0*/ 	.byte	0x03, 0x19
        /*0dd2*/ 	.short	0x0a70


	//----- nvinfo : EIATTR_PARAM_CBANK
	.align		4
        /*0dd4*/ 	.byte	0x04, 0x0a
        /*0dd6*/ 	.short	(.L_190 - .L_189)
	.align		4
.L_189:
        /*0dd8*/ 	.word	index@(.nv.constant0._ZN7cutlass13device_kernelIN5flash11enable_sm90INS1_16FlashAttnFwdSm90INS1_25CollectiveMainloopFwdSm90ILi2EN4cute5tupleIJNS5_1CILi1EEES8_S8_EEENS6_IJNS7_ILi128EEESA_NS7_ILi192EEEEEELi192ENS_12float_e4m3_tEfNS_4arch4Sm90ELb0ELb1ELb0ELb0ELb1ELb0ELb0ELb1ELb1ELb1ELb1ELb0EEENS1_21CollectiveEpilogueFwdINS6_IJSA_SB_SA_EEES9_NS_10bfloat16_tESF_Li256ELb0ELb1ELb1ELb1EEENS1_19SingleTileSchedulerILb0ELb1ELb1ELi128EEEEEEEEEvNT_6ParamsE)
        /*0ddc*/ 	.short	0x0210
        /*0dde*/ 	.short	0x0a70


	//----- nvinfo : EIATTR_SW_WAR
	.align		4
.L_190:
        /*0de0*/ 	.byte	0x04, 0x36
        /*0de2*/ 	.short	(.L_192 - .L_191)
.L_191:
        /*0de4*/ 	.word	0x00000008
.L_192:


//--------------------- .nv.info._ZN7cutlass13device_kernelIN5flash11enable_sm90INS1_16FlashAttnFwdSm90INS1_25CollectiveMainloopFwdSm90ILi2EN4cute5tupleIJNS5_1CILi1EEES8_S8_EEENS6_IJNS7_ILi128EEESA_NS7_ILi192EEEEEELi192ENS_12float_e4m3_tEfNS_4arch4Sm90ELb0ELb1ELb0ELb1ELb1ELb0ELb0ELb1ELb1ELb1ELb1ELb0EEENS1_21CollectiveEpilogueFwdINS6_IJSA_SB_SA_EEES9_NS_10bfloat16_tESF_Li256ELb1ELb1ELb1ELb1EEENS1_36VarlenDynamicPersistentTileSchedulerILi128ELi128ELi256ELi128ELb1ELb1ELb1ELb1ELb0ELb1EEEEEEEEEvNT_6ParamsE --------------------------
	.section	.nv.info._ZN7cutlass13device_kernelIN5flash11enable_sm90INS1_16FlashAttnFwdSm90INS1_25CollectiveMainloopFwdSm90ILi2EN4cute5tupleIJNS5_1CILi1EEES8_S8_EEENS6_IJNS7_ILi128EEESA_NS7_ILi192EEEEEELi192ENS_12float_e4m3_tEfNS_4arch4Sm90ELb0ELb1ELb0ELb1ELb1ELb0ELb0ELb1ELb1ELb1ELb1ELb0EEENS1_21CollectiveEpilogueFwdINS6_IJSA_SB_SA_EEES9_NS_10bfloat16_tESF_Li256ELb1ELb1ELb1ELb1EEENS1_36VarlenDynamicPersistentTileSchedulerILi128ELi128ELi256ELi128ELb1ELb1ELb1ELb1ELb0ELb1EEEEEEEEEvNT_6ParamsE,"",@"SHT_CUDA_INFO"
	.sectionflags	@""
	.align	4


	//----- nvinfo : EIATTR_CUDA_API_VERSION
	.align		4
        /*0000*/ 	.byte	0x04, 0x37
        /*0002*/ 	.short	(.L_194 - .L_193)
.L_193:
        /*0004*/ 	.word	0x00000082


	//----- nvinfo : EIATTR_KPARAM_INFO
	.align		4
.L_194:
        /*0008*/ 	.byte	0x04, 0x17
        /*000a*/ 	.short	(.L_196 - .L_195)
.L_195:
        /*000c*/ 	.word	0x00000000
        /*0010*/ 	.short	0x0000
        /*0012*/ 	.short	0x0070
        /*0014*/ 	.byte	0x00, 0xf0, 0x01, 0x2a


	//----- nvinfo : EIATTR_SPARSE_MMA_MASK
	.align		4
.L_196:
        /*0018*/ 	.byte	0x03, 0x50
        /*001a*/ 	.short	0x0000


	//----- nvinfo : EIATTR_MAXREG_COUNT
	.align		4
        /*001c*/ 	.byte	0x03, 0x1b
        /*001e*/ 	.short	0x00a8


	//----- nvinfo : EIATTR_NUM_BARRIERS
	.align		4
        /*0020*/ 	.byte	0x02, 0x4c
        /*0022*/ 	.byte	0x10
	.zero		1


	//----- nvinfo : EIATTR_EXTERNS
	.align		4
        /*0024*/ 	.byte	0x04, 0x0f
        /*0026*/ 	.short	(.L_198 - .L_197)


	//   ....[0]....
	.align		4
.L_197:
        /*0028*/ 	.word	index@(__assertfail)


	//----- nvinfo : EIATTR_ANNOTATIONS
	.align		4
.L_198:
        /*002c*/ 	.byte	0x04, 0x55
        /*002e*/ 	.short	(.L_200 - .L_199)


	//   ....[0]....
.L_199:
        /*0030*/ 	.word	0x00000001
        /*0034*/ 	.byte	0xb0, 0x0c, 0x00, 0x00, 0x01, 0x00, 0x00, 0x00, 0xf0, 0x0c, 0x00, 0x00, 0x01, 0x00, 0x00, 0x00
        /*0044*/ 	.byte	0x50, 0xf0, 0x00, 0x00, 0x01, 0x00, 0x00, 0x00, 0xa0, 0x0f, 0x01, 0x00, 0x01, 0x00, 0x00, 0x00
        /*0054*/ 	.byte	0xd0, 0x4c, 0x01, 0x00, 0x01, 0x00, 0x00, 0x00, 0x70, 0x4d, 0x01, 0x00, 0x01, 0x00, 0x00, 0x00
        /*0064*/ 	.byte	0x10, 0x7c, 0x01, 0x00, 0x01, 0x00, 0x00, 0x00, 0x30, 0x7c, 0x01, 0x00, 0x01, 0x00, 0x00, 0x00
        /*0074*/ 	.byte	0x00, 0xa9, 0x01, 0x00


	//----- nvinfo : EIATTR_MERCURY_ISA_VERSION
	.align		4
.L_200:
        /*0078*/ 	.byte	0x03, 0x5f
        /*007a*/ 	.short	0x0101


	//----- nvinfo : EIATTR_UNUSED_LOAD_BYTE_OFFSET
	.align		4
        /*007c*/ 	.byte	0x04, 0x44
        /*007e*/ 	.short	(.L_202 - .L_201)


	//   ....[0]....
.L_201:
        /*0080*/ 	.word	0x00000980
        /*0084*/ 	.word	0x0000fff0


	//   ....[1]....
        /*0088*/ 	.word	0x0000ef20
        /*008c*/ 	.word	0x0000fff0


	//----- nvinfo : EIATTR_INT_WARP_WIDE_INSTR_OFFSETS
	.align		4
.L_202:
        /*0090*/ 	.byte	0x04, 0x31
        /*0092*/ 	.short	(.L_204 - .L_203)


	//   ....[0]....
.L_203:
        /*0094*/ 	.word	0x000000c0


	//   ....[1]....
        /*0098*/ 	.word	0x000000d0


	//   ....[2]....
        /*009c*/ 	.word	0x00000170


	//   ....[3]....
        /*00a0*/ 	.word	0x00015d50


	//   ....[4]....
        /*00a4*/ 	.word	0x00015de0


	//   ....[5]....
        /*00a8*/ 	.word	0x00019110


	//   ....[6]....
        /*00ac*/ 	.word	0x000191a0


	//----- nvinfo : EIATTR_COOP_GROUP_MASK_REGIDS
	.align		4
.L_204:
        /*00b0*/ 	.byte	0x04, 0x29
        /*00b2*/ 	.short	(.L_206 - .L_205)


	//   ....[0]....
.L_205:
        /*00b4*/ 	.word	0xffffffff


	//   ....[1]....
        /*00b8*/ 	.word	0xffffffff


	//   ....[2]....
        /*00bc*/ 	.word	0xffffffff


	//   ....[3]....
        /*00c0*/ 	.word	0xffffffff


	//   ....[4]....
        /*00c4*/ 	.word	0xffffffff


	//   ....[5]....
        /*00c8*/ 	.word	0xffffffff


	//   ....[6]....
        /*00cc*/ 	.word	0xffffffff


	//   ....[7]....
        /*00d0*/ 	.word	0xffffffff


	//   ....[8]....
        /*00d4*/ 	.word	0xffffffff


	//   ....[9]....
        /*00d8*/ 	.word	0xffffffff


	//   ....[10]....
        /*00dc*/ 	.word	0xffffffff


	//   ....[11]....
        /*00e0*/ 	.word	0xffffffff


	//   ....[12]....
        /*00e4*/ 	.word	0xffffffff


	//   ....[13]....
        /*00e8*/ 	.word	0xffffffff


	//   ....[14]....
        /*00ec*/ 	.word	0xffffffff


	//   ....[15]....
        /*00f0*/ 	.word	0xffffffff


	//   ....[16]....
        /*00f4*/ 	.word	0xffffffff


	//   ....[17]....
        /*00f8*/ 	.word	0xffffffff


	//   ....[18]....
        /*00fc*/ 	.word	0xffffffff


	//   ....[19]....
        /*0100*/ 	.word	0xffffffff


	//   ....[20]....
        /*0104*/ 	.word	0xffffffff


	//   ....[21]....
        /*0108*/ 	.word	0xffffffff


	//   ....[22]....
        /*010c*/ 	.word	0xffffffff


	//   ....[23]....
        /*0110*/ 	.word	0xffffffff


	//   ....[24]....
        /*0114*/ 	.word	0xffffffff


	//   ....[25]....
        /*0118*/ 	.word	0xffffffff


	//   ....[26]....
        /*011c*/ 	.word	0xffffffff


	//   ....[27]....
        /*0120*/ 	.word	0xffffffff


	//   ....[28]....
        /*0124*/ 	.word	0xffffffff


	//   ....[29]....
        /*0128*/ 	.word	0xffffffff


	//   ....[30]....
        /*012c*/ 	.word	0xffffffff


	//   ....[31]....
        /*0130*/ 	.word	0xffffffff


	//   ....[32]....
        /*0134*/ 	.word	0xffffffff


	//   ....[33]....
        /*0138*/ 	.word	0xffffffff


	//   ....[34]....
        /*013c*/ 	.word	0xffffffff


	//   ....[35]....
        /*0140*/ 	.word	0xffffffff


	//   ....[36]....
        /*0144*/ 	.word	0xffffffff


	//   ....[37]....
        /*0148*/ 	.word	0xffffffff


	//   ....[38]....
        /*014c*/ 	.word	0xffffffff


	//   ....[39]....
        /*0150*/ 	.word	0xffffffff


	//   ....[40]....
        /*0154*/ 	.word	0xffffffff


	//   ....[41]....
        /*0158*/ 	.word	0xffffffff


	//   ....[42]....
        /*015c*/ 	.word	0xffffffff


	//   ....[43]....
        /*0160*/ 	.word	0xffffffff


	//   ....[44]....
        /*0164*/ 	.word	0xffffffff


	//   ....[45]....
        /*0168*/ 	.word	0xffffffff


	//   ....[46]....
        /*016c*/ 	.word	0xffffffff


	//   ....[47]....
        /*0170*/ 	.word	0xffffffff


	//   ....[48]....
        /*0174*/ 	.word	0xffffffff


	//   ....[49]....
        /*0178*/ 	.word	0xffffffff


	//   ....[50]....
        /*017c*/ 	.word	0xffffffff


	//   ....[51]....
        /*0180*/ 	.word	0xffffffff


	//   ....[52]....
        /*0184*/ 	.word	0xffffffff


	//   ....[53]....
        /*0188*/ 	.word	0xffffffff


	//   ....[54]....
        /*018c*/ 	.word	0xffffffff


	//   ....[55]....
        /*0190*/ 	.word	0xffffffff


	//   ....[56]....
        /*0194*/ 	.word	0xffffffff


	//   ....[57]....
        /*0198*/ 	.word	0xffffffff


	//   ....[58]....
        /*019c*/ 	.word	0xffffffff


	//   ....[59]....
        /*01a0*/ 	.word	0xffffffff


	//   ....[60]....
        /*01a4*/ 	.word	0xffffffff


	//   ....[61]....
        /*01a8*/ 	.word	0xffffffff


	//   ....[62]....
        /*01ac*/ 	.word	0xffffffff


	//   ....[63]....
        /*01b0*/ 	.word	0xffffffff


	//   ....[64]....
        /*01b4*/ 	.word	0xffffffff


	//   ....[65]....
        /*01b8*/ 	.word	0xffffffff


	//   ....[66]....
        /*01bc*/ 	.word	0xffffffff


	//   ....[67]....
        /*01c0*/ 	.word	0xffffffff


	//   ....[68]....
        /*01c4*/ 	.word	0xffffffff


	//   ....[69]....
        /*01c8*/ 	.word	0xffffffff


	//   ....[70]....
        /*01cc*/ 	.word	0xffffffff


	//   ....[71]....
        /*01d0*/ 	.word	0xffffffff


	//   ....[72]....
        /*01d4*/ 	.word	0xffffffff


	//   ....[73]....
        /*01d8*/ 	.word	0xffffffff


	//   ....[74]....
        /*01dc*/ 	.word	0xffffffff


	//   ....[75]....
        /*01e0*/ 	.word	0xffffffff


	//   ....[76]....
        /*01e4*/ 	.word	0xffffffff


	//   ....[77]....
        /*01e8*/ 	.word	0xffffffff


	//   ....[78]....
        /*01ec*/ 	.word	0xffffffff


	//   ....[79]....
        /*01f0*/ 	.word	0xffffffff


	//   ....[80]....
        /*01f4*/ 	.word	0xffffffff


	//   ....[81]....
        /*01f8*/ 	.word	0xffffffff


	//   ....[82]....
        /*01fc*/ 	.word	0xffffffff


	//   ....[83]....
        /*0200*/ 	.word	0xffffffff


	//   ....[84]....
        /*0204*/ 	.word	0xffffffff


	//   ....[85]....
        /*0208*/ 	.word	0xffffffff


	//   ....[86]....
        /*020c*/ 	.word	0xffffffff


	//   ....[87]....
        /*0210*/ 	.word	0xffffffff


	//   ....[88]....
        /*0214*/ 	.word	0xffffffff


	//   ....[89]....
        /*0218*/ 	.word	0xffffffff


	//   ....[90]....
        /*021c*/ 	.word	0xffffffff


	//   ....[91]....
        /*0220*/ 	.word	0xffffffff


	//   ....[92]....
        /*0224*/ 	.word	0xffffffff


	//   ....[93]....
        /*0228*/ 	.word	0xffffffff


	//   ....[94]....
        /*022c*/ 	.word	0xffffffff


	//   ....[95]....
        /*0230*/ 	.word	0xffffffff


	//   ....[96]....
        /*0234*/ 	.word	0xffffffff


	//   ....[97]....
        /*0238*/ 	.word	0xffffffff


	//   ....[98]....
        /*023c*/ 	.word	0xffffffff


	//   ....[99]....
        /*0240*/ 	.word	0xffffffff


	//   ....[100]....
        /*0244*/ 	.word	0xffffffff


	//   ....[101]....
        /*0248*/ 	.word	0xffffffff


	//   ....[102]....
        /*024c*/ 	.word	0xffffffff


	//   ....[103]....
        /*0250*/ 	.word	0xffffffff


	//   ....[104]....
        /*0254*/ 	.word	0xffffffff


	//   ....[105]....
        /*0258*/ 	.word	0xffffffff


	//   ....[106]....
        /*025c*/ 	.word	0xffffffff


	//   ....[107]....
        /*0260*/ 	.word	0xffffffff


	//   ....[108]....
        /*0264*/ 	.word	0xffffffff


	//   ....[109]....
        /*0268*/ 	.word	0xffffffff


	//   ....[110]....
        /*026c*/ 	.word	0xffffffff


	//   ....[111]....
        /*0270*/ 	.word	0xffffffff


	//   ....[112]....
        /*0274*/ 	.word	0xffffffff


	//   ....[113]....
        /*0278*/ 	.word	0xffffffff


	//   ....[114]....
        /*027c*/ 	.word	0xffffffff


	//   ....[115]....
        /*0280*/ 	.word	0xffffffff


	//   ....[116]....
        /*0284*/ 	.word	0xffffffff


	//   ....[117]....
        /*0288*/ 	.word	0xffffffff


	//   ....[118]....
        /*028c*/ 	.word	0xffffffff


	//   ....[119]....
        /*0290*/ 	.word	0xffffffff


	//   ....[120]....
        /*0294*/ 	.word	0xffffffff


	//   ....[121]....
        /*0298*/ 	.word	0xffffffff


	//   ....[122]....
        /*029c*/ 	.word	0xffffffff


	//   ....[123]....
        /*02a0*/ 	.word	0xffffffff


	//   ....[124]....
        /*02a4*/ 	.word	0xffffffff


	//   ....[125]....
        /*02a8*/ 	.word	0xffffffff


	//   ....[126]....
        /*02ac*/ 	.word	0xffffffff


	//   ....[127]....
        /*02b0*/ 	.word	0xffffffff


	//   ....[128]....
        /*02b4*/ 	.word	0xffffffff


	//   ....[129]....
        /*02b8*/ 	.word	0xffffffff


	//   ....[130]....
        /*02bc*/ 	.word	0xffffffff


	//   ....[131]....
        /*02c0*/ 	.word	0xffffffff


	//   ....[132]....
        /*02c4*/ 	.word	0xffffffff


	//   ....[133]....
        /*02c8*/ 	.word	0xffffffff


	//   ....[134]....
        /*02cc*/ 	.word	0xffffffff


	//   ....[135]....
        /*02d0*/ 	.word	0xffffffff


	//   ....[136]....
        /*02d4*/ 	.word	0xffffffff


	//   ....[137]....
        /*02d8*/ 	.word	0xffffffff


	//   ....[138]....
        /*02dc*/ 	.word	0xffffffff


	//   ....[139]....
        /*02e0*/ 	.word	0xffffffff


	//   ....[140]....
        /*02e4*/ 	.word	0xffffffff


	//   ....[141]....
        /*02e8*/ 	.word	0xffffffff


	//   ....[142]....
        /*02ec*/ 	.word	0xffffffff


	//   ....[143]....
        /*02f0*/ 	.word	0xffffffff


	//   ....[144]....
        /*02f4*/ 	.word	0xffffffff


	//   ....[145]....
        /*02f8*/ 	.word	0xffffffff


	//   ....[146]....
        /*02fc*/ 	.word	0xffffffff


	//   ....[147]....
        /*0300*/ 	.word	0xffffffff


	//   ....[148]....
        /*0304*/ 	.word	0xffffffff


	//   ....[149]....
        /*0308*/ 	.word	0xffffffff


	//   ....[150]....
        /*030c*/ 	.word	0xffffffff


	//   ....[151]....
        /*0310*/ 	.word	0xffffffff


	//   ....[152]....
        /*0314*/ 	.word	0xffffffff


	//   ....[153]....
        /*0318*/ 	.word	0xffffffff


	//   ....[154]....
        /*031c*/ 	.word	0xffffffff


	//   ....[155]....
        /*0320*/ 	.word	0xffffffff


	//   ....[156]....
        /*0324*/ 	.word	0xffffffff


	//   ....[157]....
        /*0328*/ 	.word	0xffffffff


	//   ....[158]....
        /*032c*/ 	.word	0xffffffff


	//   ....[159]....
        /*0330*/ 	.word	0xffffffff


	//   ....[160]....
        /*0334*/ 	.word	0xffffffff


	//   ....[161]....
        /*0338*/ 	.word	0xffffffff


	//   ....[162]....
        /*033c*/ 	.word	0xffffffff


	//   ....[163]....
        /*0340*/ 	.word	0xffffffff


	//   ....[164]....
        /*0344*/ 	.word	0xffffffff


	//   ....[165]....
        /*0348*/ 	.word	0xffffffff


	//   ....[166]....
        /*034c*/ 	.word	0xffffffff


	//   ....[167]....
        /*0350*/ 	.word	0xffffffff


	//   ....[168]....
        /*0354*/ 	.word	0xffffffff


	//   ....[169]....
        /*0358*/ 	.word	0xffffffff


	//   ....[170]....
        /*035c*/ 	.word	0xffffffff


	//   ....[171]....
        /*0360*/ 	.word	0xffffffff


	//   ....[172]....
        /*0364*/ 	.word	0xffffffff


	//   ....[173]....
        /*0368*/ 	.word	0xffffffff


	//   ....[174]....
        /*036c*/ 	.word	0xffffffff


	//   ....[175]....
        /*0370*/ 	.word	0xffffffff


	//   ....[176]....
        /*0374*/ 	.word	0xffffffff


	//   ....[177]....
        /*0378*/ 	.word	0xffffffff


	//   ....[178]....
        /*037c*/ 	.word	0xffffffff


	//   ....[179]....
        /*0380*/ 	.word	0xffffffff


	//   ....[180]....
        /*0384*/ 	.word	0xffffffff


	//   ....[181]....
        /*0388*/ 	.word	0xffffffff


	//   ....[182]....
        /*038c*/ 	.word	0xffffffff


	//   ....[183]....
        /*0390*/ 	.word	0xffffffff


	//   ....[184]....
        /*0394*/ 	.word	0xffffffff


	//   ....[185]....
        /*0398*/ 	.word	0xffffffff


	//   ....[186]....
        /*039c*/ 	.word	0xffffffff


	//   ....[187]....
        /*03a0*/ 	.word	0xffffffff


	//   ....[188]....
        /*03a4*/ 	.word	0xffffffff


	//   ....[189]....
        /*03a8*/ 	.word	0xffffffff


	//   ....[190]....
        /*03ac*/ 	.word	0xffffffff


	//   ....[191]....
        /*03b0*/ 	.word	0xffffffff


	//   ....[192]....
        /*03b4*/ 	.word	0xffffffff


	//   ....[193]....
        /*03b8*/ 	.word	0xffffffff


	//   ....[194]....
        /*03bc*/ 	.word	0xffffffff


	//   ....[195]....
        /*03c0*/ 	.word	0xffffffff


	//   ....[196]....
        /*03c4*/ 	.word	0xffffffff


	//   ....[197]....
        /*03c8*/ 	.word	0xffffffff


	//   ....[198]....
        /*03cc*/ 	.word	0xffffffff


	//   ....[199]....
        /*03d0*/ 	.word	0xffffffff


	//   ....[200]....
        /*03d4*/ 	.word	0xffffffff


	//   ....[201]....
        /*03d8*/ 	.word	0xffffffff


	//   ....[202]....
        /*03dc*/ 	.word	0xffffffff


	//   ....[203]....
        /*03e0*/ 	.word	0xffffffff


	//   ....[204]....
        /*03e4*/ 	.word	0xffffffff


	//   ....[205]....
        /*03e8*/ 	.word	0xffffffff


	//   ....[206]....
        /*03ec*/ 	.word	0xffffffff


	//   ....[207]....
        /*03f0*/ 	.word	0xffffffff


	//   ....[208]....
        /*03f4*/ 	.word	0xffffffff


	//   ....[209]....
        /*03f8*/ 	.word	0xffffffff


	//   ....[210]....
        /*03fc*/ 	.word	0xffffffff


	//   ....[211]....
        /*0400*/ 	.word	0xffffffff


	//   ....[212]....
        /*0404*/ 	.word	0xffffffff


	//   ....[213]....
        /*0408*/ 	.word	0xffffffff


	//   ....[214]....
        /*040c*/ 	.word	0xffffffff


	//   ....[215]....
        /*0410*/ 	.word	0xffffffff


	//   ....[216]....
        /*0414*/ 	.word	0xffffffff


	//   ....[217]....
        /*0418*/ 	.word	0xffffffff


	//   ....[218]....
        /*041c*/ 	.word	0xffffffff


	//   ....[219]....
        /*0420*/ 	.word	0xffffffff


	//   ....[220]....
        /*0424*/ 	.word	0xffffffff


	//   ....[221]....
        /*0428*/ 	.word	0xffffffff


	//   ....[222]....
        /*042c*/ 	.word	0xffffffff


	//   ....[223]....
        /*0430*/ 	.word	0xffffffff


	//   ....[224]....
        /*0434*/ 	.word	0xffffffff


	//   ....[225]....
        /*0438*/ 	.word	0xffffffff


	//   ....[226]....
        /*043c*/ 	.word	0xffffffff


	//   ....[227]....
        /*0440*/ 	.word	0xffffffff


	//   ....[228]....
        /*0444*/ 	.word	0xffffffff


	//   ....[229]....
        /*0448*/ 	.word	0x0500000f


	//   ....[230]....
        /*044c*/ 	.word	0x0500000f


	//   ....[231]....
        /*0450*/ 	.word	0x0500000f


	//   ....[232]....
        /*0454*/ 	.word	0x0500000f


	//   ....[233]....
        /*0458*/ 	.word	0x0500000f


	//   ....[234]....
        /*045c*/ 	.word	0x0500000f


	//   ....[235]....
        /*0460*/ 	.word	0x0500000f


	//   ....[236]....
        /*0464*/ 	.word	0x0500000f


	//   ....[237]....
        /*0468*/ 	.word	0x0500000f


	//   ....[238]....
        /*046c*/ 	.word	0x0500000f


	//   ....[239]....
        /*0470*/ 	.word	0x0500000f


	//   ....[240]....
        /*0474*/ 	.word	0x0500000f


	//   ....[241]....
        /*0478*/ 	.word	0x0500000f


	//   ....[242]....
        /*047c*/ 	.word	0x0500000f


	//   ....[243]....
        /*0480*/ 	.word	0x0500000f


	//   ....[244]....
        /*0484*/ 	.word	0x0500000f


	//   ....[245]....
        /*0488*/ 	.word	0x0500000f


	//   ....[246]....
        /*048c*/ 	.word	0x0500000f


	//   ....[247]....
        /*0490*/ 	.word	0x0500000f


	//   ....[248]....
        /*0494*/ 	.word	0x0500000f


	//   ....[249]....
        /*0498*/ 	.word	0x0500000f


	//   ....[250]....
        /*049c*/ 	.word	0x0500000f


	//   ....[251]....
        /*04a0*/ 	.word	0x0500000f


	//   ....[252]....
        /*04a4*/ 	.word	0x0500000f


	//   ....[253]....
        /*04a8*/ 	.word	0x0500000f


	//   ....[254]....
        /*04ac*/ 	.word	0x0500000f


	//   ....[255]....
        /*04b0*/ 	.word	0x0500000f


	//   ....[0]....
        /*04b4*/ 	.word	0x0500000f


	//   ....[1]....
        /*04b8*/ 	.word	0x0500000f


	//   ....[2]....
        /*04bc*/ 	.word	0x0500000f


	//   ....[3]....
        /*04c0*/ 	.word	0x0500000f


	//   ....[4]....
        /*04c4*/ 	.word	0x0500000f


	//   ....[5]....
        /*04c8*/ 	.word	0x0500000f


	//   ....[6]....
        /*04cc*/ 	.word	0x0500000f


	//   ....[7]....
        /*04d0*/ 	.word	0x0500000f


	//   ....[8]....
        /*04d4*/ 	.word	0x0500000f


	//   ....[9]....
        /*04d8*/ 	.word	0x0500000f


	//   ....[10]....
        /*04dc*/ 	.word	0x0500000f


	//   ....[11]....
        /*04e0*/ 	.word	0x0500000f


	//   ....[12]....
        /*04e4*/ 	.word	0x0500000f


	//   ....[13]....
        /*04e8*/ 	.word	0x0500000f


	//   ....[14]....
        /*04ec*/ 	.word	0x0500000f


	//----- nvinfo : EIATTR_COOP_GROUP_INSTR_OFFSETS
	.align		4
.L_206:
        /*04f0*/ 	.byte	0x04, 0x28
        /*04f2*/ 	.short	(.L_208 - .L_207)


	//   ....[0]....
.L_207:
        /*04f4*/ 	.word	0x00000080


	//   ....[1]....
        /*04f8*/ 	.word	0x00000090


	//   ....[2]....
        /*04fc*/ 	.word	0x000002d0


	//   ....[3]....
        /*0500*/ 	.word	0x00000430


	//   ....[4]....
        /*0504*/ 	.word	0x00000550


	//   ....[5]....
        /*0508*/ 	.word	0x000006b0


	//   ....[6]....
        /*050c*/ 	.word	0x000023f0


	//   ....[7]....
        /*0510*/ 	.word	0x00002b00


	//   ....[8]....
        /*0514*/ 	.word	0x000036d0


	//   ....[9]....
        /*0518*/ 	.word	0x00003f10


	//   ....[10]....
        /*051c*/ 	.word	0x00004020


	//   ....[11]....
        /*0520*/ 	.word	0x00004840


	//   ....[12]....
        /*0524*/ 	.word	0x000048c0


	//   ....[13]....
        /*0528*/ 	.word	0x00006350


	//   ....[14]....
        /*052c*/ 	.word	0x00006570


	//   ....[15]....
        /*0530*/ 	.word	0x00007150


	//   ....[16]....
        /*0534*/ 	.word	0x00007250


	//   ....[17]....
        /*0538*/ 	.word	0x00007ae0


	//   ....[18]....
        /*053c*/ 	.word	0x00007b60


	//   ....[19]....
        /*0540*/ 	.word	0x00009ac0


	//   ....[20]....
        /*0544*/ 	.word	0x00009ad0


	//   ....[21]....
        /*0548*/ 	.word	0x00009b10


	//   ....[22]....
        /*054c*/ 	.word	0x00009b20


	//   ....[23]....
        /*0550*/ 	.word	0x0000b820


	//   ....[24]....
        /*0554*/ 	.word	0x0000ba40


	//   ....[25]....
        /*0558*/ 	.word	0x0000c620


	//   ....[26]....
        /*055c*/ 	.word	0x0000c720


	//   ....[27]....
        /*0560*/ 	.word	0x0000cfb0


	//   ....[28]....
        /*0564*/ 	.word	0x0000d030


	//   ....[29]....
        /*0568*/ 	.word	0x0000e5b0


	//   ....[30]....
        /*056c*/ 	.word	0x0000e5c0


	//   ....[31]....
        /*0570*/ 	.word	0x0000e5f0


	//   ....[32]....
        /*0574*/ 	.word	0x0000e600


	//   ....[33]....
        /*0578*/ 	.word	0x0000f6a0


	//   ....[34]....
        /*057c*/ 	.word	0x0000f6b0


	//   ....[35]....
        /*0580*/ 	.word	0x0000f6c0


	//   ....[36]....
        /*0584*/ 	.word	0x0000f6e0


	//   ....[37]....
        /*0588*/ 	.word	0x0000f700


	//   ....[38]....
        /*058c*/ 	.word	0x0000f770


	//   ....[39]....
        /*0590*/ 	.word	0x0000f7b0


	//   ....[40]....
        /*0594*/ 	.word	0x0000f810


	//   ....[41]....
        /*0598*/ 	.word	0x0000f840


	//   ....[42]....
        /*059c*/ 	.word	0x0000f870


	//   ....[43]....
        /*05a0*/ 	.word	0x0000f8c0


	//   ....[44]....
        /*05a4*/ 	.word	0x0000f900


	//   ....[45]....
        /*05a8*/ 	.word	0x0000f930


	//   ....[46]....
        /*05ac*/ 	.word	0x0000f990


	//   ....[47]....
        /*05b0*/ 	.word	0x0000f9c0


	//   ....[48]....
        /*05b4*/ 	.word	0x0000f9f0


	//   ....[49]....
        /*05b8*/ 	.word	0x0000fa20


	//   ....[50]....
        /*05bc*/ 	.word	0x0000fa50


	//   ....[51]....
        /*05c0*/ 	.word	0x0000fac0


	//   ....[52]....
        /*05c4*/ 	.word	0x0000faf0


	//   ....[53]....
        /*05c8*/ 	.word	0x0000fb20


	//   ....[54]....
        /*05cc*/ 	.word	0x0000fb50


	//   ....[55]....
        /*05d0*/ 	.word	0x0000fb80


	//   ....[56]....
        /*05d4*/ 	.word	0x0000fbb0


	//   ....[57]....
        /*05d8*/ 	.word	0x0000fbe0


	//   ....[58]....
        /*05dc*/ 	.word	0x0000fc10


	//   ....[59]....
        /*05e0*/ 	.word	0x0000fc40


	//   ....[60]....
        /*05e4*/ 	.word	0x0000fc70


	//   ....[61]....
        /*05e8*/ 	.word	0x0000fca0


	//   ....[62]....
        /*05ec*/ 	.word	0x0000fcd0


	//   ....[63]....
        /*05f0*/ 	.word	0x0000fd00


	//   ....[64]....
        /*05f4*/ 	.word	0x0000fd20


	//   ....[65]....
        /*05f8*/ 	.word	0x0000fd30


	//   ....[66]....
        /*05fc*/ 	.word	0x0000fd60


	//   ....[67]....
        /*0600*/ 	.word	0x0000fd70


	//   ....[68]....
        /*0604*/ 	.word	0x0000fda0


	//   ....[69]....
        /*0608*/ 	.word	0x0000fdd0


	//   ....[70]....
        /*060c*/ 	.word	0x0000fdf0


	//   ....[71]....
        /*0610*/ 	.word	0x0000fe00


	//   ....[72]....
        /*0614*/ 	.word	0x0000fe10


	//   ....[73]....
        /*0618*/ 	.word	0x0000fe40


	//   ....[74]....
        /*061c*/ 	.word	0x0000fe50


	//   ....[75]....
        /*0620*/ 	.word	0x0000fe60


	//   ....[76]....
        /*0624*/ 	.word	0x0000fe70


	//   ....[77]....
        /*0628*/ 	.word	0x0000fe80


	//   ....[78]....
        /*062c*/ 	.word	0x0000feb0


	//   ....[79]....
        /*0630*/ 	.word	0x0000fed0


	//   ....[80]....
        /*0634*/ 	.word	0x0000ff00


	//   ....[81]....
        /*0638*/ 	.word	0x0000ff20


	//   ....[82]....
        /*063c*/ 	.word	0x0000ff30


	//   ....[83]....
        /*0640*/ 	.word	0x0000ff40


	//   ....[84]....
        /*0644*/ 	.word	0x0000ff50


	//   ....[85]....
        /*0648*/ 	.word	0x0000ff60


	//   ....[86]....
        /*064c*/ 	.word	0x0000ff70


	//   ....[87]....
        /*0650*/ 	.word	0x0000ff90


	//   ....[88]....
        /*0654*/ 	.word	0x0000ffa0


	//   ....[89]....
        /*0658*/ 	.word	0x0000ffb0


	//   ....[90]....
        /*065c*/ 	.word	0x0000ffc0


	//   ....[91]....
        /*0660*/ 	.word	0x0000ffd0


	//   ....[92]....
        /*0664*/ 	.word	0x00010000


	//   ....[93]....
        /*0668*/ 	.word	0x00010020


	//   ....[94]....
        /*066c*/ 	.word	0x00010030


	//   ....[95]....
        /*0670*/ 	.word	0x00010060


	//   ....[96]....
        /*0674*/ 	.word	0x00010070


	//   ....[97]....
        /*0678*/ 	.word	0x00010080


	//   ....[98]....
        /*067c*/ 	.word	0x00010090


	//   ....[99]....
        /*0680*/ 	.word	0x000100a0


	//   ....[100]....
        /*0684*/ 	.word	0x000100b0


	//   ....[101]....
        /*0688*/ 	.word	0x000100c0


	//   ....[102]....
        /*068c*/ 	.word	0x000100d0


	//   ....[103]....
        /*0690*/ 	.word	0x00010100


	//   ....[104]....
        /*0694*/ 	.word	0x00010120


	//   ....[105]....
        /*0698*/ 	.word	0x00010150


	//   ....[106]....
        /*069c*/ 	.word	0x00010180


	//   ....[107]....
        /*06a0*/ 	.word	0x000101b0


	//   ....[108]....
        /*06a4*/ 	.word	0x000101d0


	//   ....[109]....
        /*06a8*/ 	.word	0x000101e0


	//   ....[110]....
        /*06ac*/ 	.word	0x00010210


	//   ....[111]....
        /*06b0*/ 	.word	0x00010230


	//   ....[112]....
        /*06b4*/ 	.word	0x00010250


	//   ....[113]....
        /*06b8*/ 	.word	0x00010260


	//   ....[114]....
        /*06bc*/ 	.word	0x00010280


	//   ....[115]....
        /*06c0*/ 	.word	0x000102b0


	//   ....[116]....
        /*06c4*/ 	.word	0x000102e0


	//   ....[117]....
        /*06c8*/ 	.word	0x00010310


	//   ....[118]....
        /*06cc*/ 	.word	0x00010340


	//   ....[119]....
        /*06d0*/ 	.word	0x00010370


	//   ....[120]....
        /*06d4*/ 	.word	0x000103a0


	//   ....[121]....
        /*06d8*/ 	.word	0x000103d0


	//   ....[122]....
        /*06dc*/ 	.word	0x00010400


	//   ....[123]....
        /*06e0*/ 	.word	0x00010430


	//   ....[124]....
        /*06e4*/ 	.word	0x00010460


	//   ....[125]....
        /*06e8*/ 	.word	0x00010490


	//   ....[126]....
        /*06ec*/ 	.word	0x000104c0


	//   ....[127]....
        /*06f0*/ 	.word	0x000104f0


	//   ....[128]....
        /*06f4*/ 	.word	0x00010520


	//   ....[129]....
        /*06f8*/ 	.word	0x00010fd0


	//   ....[130]....
        /*06fc*/ 	.word	0x00010ff0


	//   ....[131]....
        /*0700*/ 	.word	0x00011000


	//   ....[132]....
        /*0704*/ 	.word	0x00011010


	//   ....[133]....
        /*0708*/ 	.word	0x000118f0


	//   ....[134]....
        /*070c*/ 	.word	0x00011910


	//   ....[135]....
        /*0710*/ 	.word	0x00011a40


	//   ....[136]....
        /*0714*/ 	.word	0x00011a60


	//   ....[137]....
        /*0718*/ 	.word	0x00011b60


	//   ....[138]....
        /*071c*/ 	.word	0x00011b80


	//   ....[139]....
        /*0720*/ 	.word	0x00011c90


	//   ....[140]....
        /*0724*/ 	.word	0x00011cb0


	//   ....[141]....
        /*0728*/ 	.word	0x00012130


	//   ....[142]....
        /*072c*/ 	.word	0x00012140


	//   ....[143]....
        /*0730*/ 	.word	0x00012800


	//   ....[144]....
        /*0734*/ 	.word	0x00012810


	//   ....[145]....
        /*0738*/ 	.word	0x000137f0


	//   ....[146]....
        /*073c*/ 	.word	0x00013820


	//   ....[147]....
        /*0740*/ 	.word	0x00013940


	//   ....[148]....
        /*0744*/ 	.word	0x00013960


	//   ....[149]....
        /*0748*/ 	.word	0x00013a60


	//   ....[150]....
        /*074c*/ 	.word	0x00013a80


	//   ....[151]....
        /*0750*/ 	.word	0x00013b90


	//   ....[152]....
        /*0754*/ 	.word	0x00013bb0


	//   ....[153]....
        /*0758*/ 	.word	0x00013d40


	//   ....[154]....
        /*075c*/ 	.word	0x00013f20


	//   ....[155]....
        /*0760*/ 	.word	0x00013f50


	//   ....[156]....
        /*0764*/ 	.word	0x00013f80


	//   ....[157]....
        /*0768*/ 	.word	0x00013fb0


	//   ....[158]....
        /*076c*/ 	.word	0x00013fe0


	//   ....[159]....
        /*0770*/ 	.word	0x00014030


	//   ....[160]....
        /*0774*/ 	.word	0x000141b0


	//   ....[161]....
        /*0778*/ 	.word	0x000141e0


	//   ....[162]....
        /*077c*/ 	.word	0x00014210


	//   ....[163]....
        /*0780*/ 	.word	0x00014240


	//   ....[164]....
        /*0784*/ 	.word	0x00014270


	//   ....[165]....
        /*0788*/ 	.word	0x000142a0


	//   ....[166]....
        /*078c*/ 	.word	0x00014350


	//   ....[167]....
        /*0790*/ 	.word	0x000143b0


	//   ....[168]....
        /*0794*/ 	.word	0x000143c0


	//   ....[169]....
        /*0798*/ 	.word	0x00014410


	//   ....[170]....
        /*079c*/ 	.word	0x00016960


	//   ....[171]....
        /*07a0*/ 	.word	0x00016990


	//   ....[172]....
        /*07a4*/ 	.word	0x00016ab0


	//   ....[173]....
        /*07a8*/ 	.word	0x00016ac0


	//   ....[174]....
        /*07ac*/ 	.word	0x00016b50


	//   ....[175]....
        /*07b0*/ 	.word	0x00016b60


	//   ....[176]....
        /*07b4*/ 	.word	0x00016b70


	//   ....[177]....
        /*07b8*/ 	.word	0x00016c10


	//   ....[178]....
        /*07bc*/ 	.word	0x00016f70


	//   ....[179]....
        /*07c0*/ 	.word	0x00016f90


	//   ....[180]....
        /*07c4*/ 	.word	0x00016fd0


	//   ....[181]....
        /*07c8*/ 	.word	0x00017010


	//   ....[182]....
        /*07cc*/ 	.word	0x00017060


	//   ....[183]....
        /*07d0*/ 	.word	0x000170a0


	//   ....[184]....
        /*07d4*/ 	.word	0x000170c0


	//   ....[185]....
        /*07d8*/ 	.word	0x00017100


	//   ....[186]....
        /*07dc*/ 	.word	0x00017890


	//   ....[187]....
        /*07e0*/ 	.word	0x000178c0


	//   ....[188]....
        /*07e4*/ 	.word	0x00017920


	//   ....[189]....
        /*07e8*/ 	.word	0x00017970


	//   ....[190]....
        /*07ec*/ 	.word	0x000179c0


	//   ....[191]....
        /*07f0*/ 	.word	0x00017a20


	//   ....[192]....
        /*07f4*/ 	.word	0x00017a40


	//   ....[193]....
        /*07f8*/ 	.word	0x00017a80


	//   ....[194]....
        /*07fc*/ 	.word	0x000181b0


	//   ....[195]....
        /*0800*/ 	.word	0x000181d0


	//   ....[196]....
        /*0804*/ 	.word	0x000181e0


	//   ....[197]....
        /*0808*/ 	.word	0x00018240


	//   ....[198]....
        /*080c*/ 	.word	0x00018250


	//   ....[199]....
        /*0810*/ 	.word	0x000182b0


	//   ....[200]....
        /*0814*/ 	.word	0x000182e0


	//   ....[201]....
        /*0818*/ 	.word	0x00018320


	//   ....[202]....
        /*081c*/ 	.word	0x00018660


	//   ....[203]....
        /*0820*/ 	.word	0x00018670


	//   ....[204]....
        /*0824*/ 	.word	0x00018680


	//   ....[205]....
        /*0828*/ 	.word	0x000186a0


	//   ....[206]....
        /*082c*/ 	.word	0x000186f0


	//   ....[207]....
        /*0830*/ 	.word	0x00018710


	//   ....[208]....
        /*0834*/ 	.word	0x00018770


	//   ....[209]....
        /*0838*/ 	.word	0x00018790


	//   ....[210]....
        /*083c*/ 	.word	0x00019b40


	//   ....[211]....
        /*0840*/ 	.word	0x00019b80


	//   ....[212]....
        /*0844*/ 	.word	0x00019bb0


	//   ....[213]....
        /*0848*/ 	.word	0x00019bc0


	//   ....[214]....
        /*084c*/ 	.word	0x00019bf0


	//   ....[215]....
        /*0850*/ 	.word	0x00019c00


	//   ....[216]....
        /*0854*/ 	.word	0x00019c30


	//   ....[217]....
        /*0858*/ 	.word	0x00019c60


	//   ....[218]....
        /*085c*/ 	.word	0x00019dd0


	//   ....[219]....
        /*0860*/ 	.word	0x00019e00


	//   ....[220]....
        /*0864*/ 	.word	0x00019e40


	//   ....[221]....
        /*0868*/ 	.word	0x00019e70


	//   ....[222]....
        /*086c*/ 	.word	0x00019ea0


	//   ....[223]....
        /*0870*/ 	.word	0x00019ed0


	//   ....[224]....
        /*0874*/ 	.word	0x00019f60


	//   ....[225]....
        /*0878*/ 	.word	0x00019fb0


	//   ....[226]....
        /*087c*/ 	.word	0x00019fc0


	//   ....[227]....
        /*0880*/ 	.word	0x0001a000


	//   ....[228]....
        /*0884*/ 	.word	0x0001aa20


	//   ....[229]....
        /*0888*/ 	.word	0x0001b0f0


	//   ....[230]....
        /*088c*/ 	.word	0x0001b1d0


	//   ....[231]....
        /*0890*/ 	.word	0x0001b290


	//   ....[232]....
        /*0894*/ 	.word	0x0001b400


	//   ....[233]....
        /*0898*/ 	.word	0x0001b490


	//   ....[234]....
        /*089c*/ 	.word	0x0001b4f0


	//   ....[235]....
        /*08a0*/ 	.word	0x0001b5f0


	//   ....[236]....
        /*08a4*/ 	.word	0x0001b650


	//   ....[237]....
        /*08a8*/ 	.word	0x0001b720


	//   ....[238]....
        /*08ac*/ 	.word	0x0001b8a0


	//   ....[239]....
        /*08b0*/ 	.word	0x0001b930


	//   ....[240]....
        /*08b4*/ 	.word	0x0001ba00


	//   ....[241]....
        /*08b8*/ 	.word	0x0001bab0


	//   ....[242]....
        /*08bc*/ 	.word	0x0001bb30


	//   ....[243]....
        /*08c0*/ 	.word	0x0001bbf0


	//   ....[244]....
        /*08c4*/ 	.word	0x0001bc70


	//   ....[245]....
        /*08c8*/ 	.word	0x0001bd30


	//   ....[246]....
        /*08cc*/ 	.word	0x0001bdd0


	//   ....[247]....
        /*08d0*/ 	.word	0x0001be40


	//   ....[248]....
        /*08d4*/ 	.word	0x0001bec0


	//   ....[249]....
        /*08d8*/ 	.word	0x0001bf80


	//   ....[250]....
        /*08dc*/ 	.word	0x0001c000


	//   ....[251]....
        /*08e0*/ 	.word	0x0001c0e0


	//   ....[252]....
        /*08e4*/ 	.word	0x0001c160


	//   ....[253]....
        /*08e8*/ 	.word	0x0001c220


	//   ....[254]....
        /*08ec*/ 	.word	0x0001c350


	//   ....[255]....
        /*08f0*/ 	.word	0x0001c3f0


	//   ....[0]....
        /*08f4*/ 	.word	0x0001c450


	//   ....[1]....
        /*08f8*/ 	.word	0x0001c520


	//   ....[2]....
        /*08fc*/ 	.word	0x0001c580


	//   ....[3]....
        /*0900*/ 	.word	0x0001c650


	//   ....[4]....
        /*0904*/ 	.word	0x0001c6b0


	//   ....[5]....
        /*0908*/ 	.word	0x0001c780


	//   ....[6]....
        /*090c*/ 	.word	0x0001c870


	//   ....[7]....
        /*0910*/ 	.word	0x0001c900


	//   ....[8]....
        /*0914*/ 	.word	0x0001c960


	//   ....[9]....
        /*0918*/ 	.word	0x0001ca20


	//   ....[10]....
        /*091c*/ 	.word	0x0001ca80


	//   ....[11]....
        /*0920*/ 	.word	0x0001cb40


	//   ....[12]....
        /*0924*/ 	.word	0x0001cba0


	//   ....[13]....
        /*0928*/ 	.word	0x0001cc60


	//   ....[14]....
        /*092c*/ 	.word	0x0001ceb0


	//----- nvinfo : EIATTR_REG_RECONFIG
	.align		4
.L_208:
        /*0930*/ 	.byte	0x01, 0x54
	.zero		2


	//----- nvinfo : EIATTR_SYSCALL_OFFSETS
	.align		4
        /*0934*/ 	.byte	0x04, 0x46
        /*0936*/ 	.short	(.L_210 - .L_209)


	//   ....[0]....
.L_209:
        /*0938*/ 	.word	0x00002570


	//   ....[1]....
        /*093c*/ 	.word	0x00015f40


	//   ....[2]....
        /*0940*/ 	.word	0x000160b0


	//   ....[3]....
        /*0944*/ 	.word	0x00016200


	//   ....[4]....
        /*0948*/ 	.word	0x00016340


	//   ....[5]....
        /*094c*/ 	.word	0x00017470


	//----- nvinfo : EIATTR_MBARRIER_INSTR_OFFSETS
	.align		4
.L_210:
        /*0950*/ 	.byte	0x04, 0x39
        /*0952*/ 	.short	(.L_212 - .L_211)


	//   ....[0]....
.L_211:
        /*0954*/ 	.word	0x00000180
        /*0958*/ 	.word	0x000000ff
        /*095c*/ 	.word	0x0002a800
        /*0960*/ 	.short	0x0100
        /*0962*/ 	.byte	0x08
	.zero		1


	//   ....[1]....
        /*0964*/ 	.word	0x00000190
        /*0968*/ 	.word	0x000000ff
        /*096c*/ 	.word	0x0002a820
        /*0970*/ 	.short	0x0100
        /*0972*/ 	.byte	0x08
	.zero		1


	//   ....[2]....
        /*0974*/ 	.word	0x00000280
        /*0978*/ 	.word	0x000000ff
        /*097c*/ 	.word	0x0002a830
        /*0980*/ 	.short	0x0100
        /*0982*/ 	.byte	0x08
	.zero		1


	//   ....[3]....
        /*0984*/ 	.word	0x00000290
        /*0988*/ 	.word	0x000000ff
        /*098c*/ 	.word	0x0002a840
        /*0990*/ 	.short	0x0100
        /*0992*/ 	.byte	0x08
	.zero		1


	//   ....[4]....
        /*0994*/ 	.word	0x000002a0
        /*0998*/ 	.word	0x000000ff
        /*099c*/ 	.word	0x0002a838
        /*09a0*/ 	.short	0x0100
        /*09a2*/ 	.byte	0x08
	.zero		1


	//   ....[5]....
        /*09a4*/ 	.word	0x000002b0
        /*09a8*/ 	.word	0x000000ff
        /*09ac*/ 	.word	0x0002a848
        /*09b0*/ 	.short	0x0100
        /*09b2*/ 	.byte	0x08
	.zero		1


	//   ....[6]....
        /*09b4*/ 	.word	0x000003e0
        /*09b8*/ 	.word	0x000000ff
        /*09bc*/ 	.word	0x0002a850
        /*09c0*/ 	.short	0x0100
        /*09c2*/ 	.byte	0x08
	.zero		1


	//   ....[7]....
        /*09c4*/ 	.word	0x000003f0
        /*09c8*/ 	.word	0x000000ff
        /*09cc*/ 	.word	0x0002a860
        /*09d0*/ 	.short	0x0100
        /*09d2*/ 	.byte	0x08
	.zero		1


	//   ....[8]....
        /*09d4*/ 	.word	0x00000400
        /*09d8*/ 	.word	0x000000ff
        /*09dc*/ 	.word	0x0002a858
        /*09e0*/ 	.short	0x0100
        /*09e2*/ 	.byte	0x08
	.zero		1


	//   ....[9]....
        /*09e4*/ 	.word	0x00000410
        /*09e8*/ 	.word	0x000000ff
        /*09ec*/ 	.word	0x0002a868
        /*09f0*/ 	.short	0x0100
        /*09f2*/ 	.byte	0x08
	.zero		1


	//   ....[10]....
        /*09f4*/ 	.word	0x00000500
        /*09f8*/ 	.word	0x000000ff
        /*09fc*/ 	.word	0x0002a870
        /*0a00*/ 	.short	0x0100
        /*0a02*/ 	.byte	0x06
	.zero		1


	//   ....[11]....
        /*0a04*/ 	.word	0x00000510
        /*0a08*/ 	.word	0x000000ff
        /*0a0c*/ 	.word	0x0002a880
        /*0a10*/ 	.short	0x0100
        /*0a12*/ 	.byte	0x06
	.zero		1


	//   ....[12]....
        /*0a14*/ 	.word	0x00000520
        /*0a18*/ 	.word	0x000000ff
        /*0a1c*/ 	.word	0x0002a878
        /*0a20*/ 	.short	0x0100
        /*0a22*/ 	.byte	0x06
	.zero		1


	//   ....[13]....
        /*0a24*/ 	.word	0x00000530
        /*0a28*/ 	.word	0x000000ff
        /*0a2c*/ 	.word	0x0002a888
        /*0a30*/ 	.short	0x0100
        /*0a32*/ 	.byte	0x06
	.zero		1


	//   ....[14]....
        /*0a34*/ 	.word	0x00000660
        /*0a38*/ 	.word	0x000000ff
        /*0a3c*/ 	.word	0x0002a890
        /*0a40*/ 	.short	0x0100
        /*0a42*/ 	.byte	0x08
	.zero		1


	//   ....[15]....
        /*0a44*/ 	.word	0x00000670
        /*0a48*/ 	.word	0x000000ff
        /*0a4c*/ 	.word	0x0002a8a0
        /*0a50*/ 	.short	0x0100
        /*0a52*/ 	.byte	0x08
	.zero		1


	//   ....[16]....
        /*0a54*/ 	.word	0x00000680
        /*0a58*/ 	.word	0x000000ff
        /*0a5c*/ 	.word	0x0002a898
        /*0a60*/ 	.short	0x0100
        /*0a62*/ 	.byte	0x08
	.zero		1


	//   ....[17]....
        /*0a64*/ 	.word	0x00000690
        /*0a68*/ 	.word	0x000000ff
        /*0a6c*/ 	.word	0x0002a8a8
        /*0a70*/ 	.short	0x0100
        /*0a72*/ 	.byte	0x08
	.zero		1


	//   ....[18]....
        /*0a74*/ 	.word	0x000007e0
        /*0a78*/ 	.word	0x000000ff
        /*0a7c*/ 	.word	0x0002a8b0
        /*0a80*/ 	.short	0x0100
        /*0a82*/ 	.byte	0x08
	.zero		1


	//   ....[19]....
        /*0a84*/ 	.word	0x000007f0
        /*0a88*/ 	.word	0x000000ff
        /*0a8c*/ 	.word	0x0002a8c0
        /*0a90*/ 	.short	0x0100
        /*0a92*/ 	.byte	0x08
	.zero		1


	//   ....[20]....
        /*0a94*/ 	.word	0x00000800
        /*0a98*/ 	.word	0x000000ff
        /*0a9c*/ 	.word	0x0002a8b8
        /*0aa0*/ 	.short	0x0100
        /*0aa2*/ 	.byte	0x08
	.zero		1


	//   ....[21]....
        /*0aa4*/ 	.word	0x00000810
        /*0aa8*/ 	.word	0x000000ff
        /*0aac*/ 	.word	0x0002a8c8
        /*0ab0*/ 	.short	0x0100
        /*0ab2*/ 	.byte	0x08
	.zero		1


	//   ....[22]....
        /*0ab4*/ 	.word	0x000025f0
        /*0ab8*/ 	.word	0x000000ff
        /*0abc*/ 	.word	0x0002a800
        /*0ac0*/ 	.short	0x010a
        /*0ac2*/ 	.byte	0x24
	.zero		1


	//   ....[23]....
        /*0ac4*/ 	.word	0x00002670
        /*0ac8*/ 	.word	0x00000003
        /*0acc*/ 	.word	0x0002a830
        /*0ad0*/ 	.short	0x010a
        /*0ad2*/ 	.byte	0x3f
	.zero		1


	//   ....[24]....
        /*0ad4*/ 	.word	0x000026b0
        /*0ad8*/ 	.word	0x00000003
        /*0adc*/ 	.word	0x0002a830
        /*0ae0*/ 	.short	0x010a
        /*0ae2*/ 	.byte	0x3f
	.zero		1


	//   ....[25]....
        /*0ae4*/ 	.word	0x00002b20
        /*0ae8*/ 	.word	0x000000ff
        /*0aec*/ 	.word	0x00000000
        /*0af0*/ 	.short	0x0101
        /*0af2*/ 	.byte	0x06
	.zero		1


	//   ....[26]....
        /*0af4*/ 	.word	0x00005d00
        /*0af8*/ 	.word	0x000000ff
        /*0afc*/ 	.word	0x0002a830
        /*0b00*/ 	.short	0x010a
        /*0b02*/ 	.byte	0x06
	.zero		1


	//   ....[27]....
        /*0b04*/ 	.word	0x00005d40
        /*0b08*/ 	.word	0x000000ff
        /*0b0c*/ 	.word	0x0002a830
        /*0b10*/ 	.short	0x010a
        /*0b12*/ 	.byte	0x06
	.zero		1


	//   ....[28]....
        /*0b14*/ 	.word	0x00006010
        /*0b18*/ 	.word	0x000000ff
        /*0b1c*/ 	.word	0x0002a850
        /*0b20*/ 	.short	0x010a
        /*0b22*/ 	.byte	0x06
	.zero		1


	//   ....[29]....
        /*0b24*/ 	.word	0x00006050
        /*0b28*/ 	.word	0x000000ff
        /*0b2c*/ 	.word	0x0002a850
        /*0b30*/ 	.short	0x010a
        /*0b32*/ 	.byte	0x06
	.zero		1


	//   ....[30]....
        /*0b34*/ 	.word	0x00006390
        /*0b38*/ 	.word	0x000000ff
        /*0b3c*/ 	.word	0x00000000
        /*0b40*/ 	.short	0x0101
        /*0b42*/ 	.byte	0x06
	.zero		1


	//   ....[31]....
        /*0b44*/ 	.word	0x00008600
        /*0b48*/ 	.word	0x000000ff
        /*0b4c*/ 	.word	0x00000000
        /*0b50*/ 	.short	0x0101
        /*0b52*/ 	.byte	0x06
	.zero		1


	//   ....[32]....
        /*0b54*/ 	.word	0x00009120
        /*0b58*/ 	.word	0x000000ff
        /*0b5c*/ 	.word	0x0002a830
        /*0b60*/ 	.short	0x010a
        /*0b62*/ 	.byte	0x06
	.zero		1


	//   ....[33]....
        /*0b64*/ 	.word	0x00009160
        /*0b68*/ 	.word	0x000000ff
        /*0b6c*/ 	.word	0x0002a830
        /*0b70*/ 	.short	0x010a
        /*0b72*/ 	.byte	0x06
	.zero		1


	//   ....[34]....
        /*0b74*/ 	.word	0x00009430
        /*0b78*/ 	.word	0x000000ff
        /*0b7c*/ 	.word	0x0002a850
        /*0b80*/ 	.short	0x010a
        /*0b82*/ 	.byte	0x06
	.zero		1


	//   ....[35]....
        /*0b84*/ 	.word	0x00009470
        /*0b88*/ 	.word	0x000000ff
        /*0b8c*/ 	.word	0x0002a850
        /*0b90*/ 	.short	0x010a
        /*0b92*/ 	.byte	0x06
	.zero		1


	//   ....[36]....
        /*0b94*/ 	.word	0x00009730
        /*0b98*/ 	.word	0x000000ff
        /*0b9c*/ 	.word	0x00000000
        /*0ba0*/ 	.short	0x0101
        /*0ba2*/ 	.byte	0x06
	.zero		1


	//   ....[37]....
        /*0ba4*/ 	.word	0x0000a920
        /*0ba8*/ 	.word	0x000000ff
        /*0bac*/ 	.word	0x00000000
        /*0bb0*/ 	.short	0x0101
        /*0bb2*/ 	.byte	0x06
	.zero		1


	//   ....[38]....
        /*0bb4*/ 	.word	0x0000b200
        /*0bb8*/ 	.word	0x000000ff
        /*0bbc*/ 	.word	0x0002a830
        /*0bc0*/ 	.short	0x010a
        /*0bc2*/ 	.byte	0x06
	.zero		1


	//   ....[39]....
        /*0bc4*/ 	.word	0x0000b240
        /*0bc8*/ 	.word	0x000000ff
        /*0bcc*/ 	.word	0x0002a830
        /*0bd0*/ 	.short	0x010a
        /*0bd2*/ 	.byte	0x06
	.zero		1


	//   ....[40]....
        /*0bd4*/ 	.word	0x0000b4e0
        /*0bd8*/ 	.word	0x000000ff
        /*0bdc*/ 	.word	0x0002a850
        /*0be0*/ 	.short	0x010a
        /*0be2*/ 	.byte	0x06
	.zero		1


	//   ....[41]....
        /*0be4*/ 	.word	0x0000b520
        /*0be8*/ 	.word	0x000000ff
        /*0bec*/ 	.word	0x0002a850
        /*0bf0*/ 	.short	0x010a
        /*0bf2*/ 	.byte	0x06
	.zero		1


	//   ....[42]....
        /*0bf4*/ 	.word	0x0000b860
        /*0bf8*/ 	.word	0x000000ff
        /*0bfc*/ 	.word	0x00000000
        /*0c00*/ 	.short	0x0101
        /*0c02*/ 	.byte	0x06
	.zero		1


	//   ....[43]....
        /*0c04*/ 	.word	0x0000dad0
        /*0c08*/ 	.word	0x000000ff
        /*0c0c*/ 	.word	0x00000000
        /*0c10*/ 	.short	0x0101
        /*0c12*/ 	.byte	0x06
	.zero		1


	//   ....[44]....
        /*0c14*/ 	.word	0x0000e2c0
        /*0c18*/ 	.word	0x000000ff
        /*0c1c*/ 	.word	0x0002a850
        /*0c20*/ 	.short	0x010a
        /*0c22*/ 	.byte	0x09
	.zero		1


	//   ....[45]....
        /*0c24*/ 	.word	0x0000e300
        /*0c28*/ 	.word	0x000000ff
        /*0c2c*/ 	.word	0x0002a850
        /*0c30*/ 	.short	0x010a
        /*0c32*/ 	.byte	0x09
	.zero		1


	//   ....[46]....
        /*0c34*/ 	.word	0x0000e8e0
        /*0c38*/ 	.word	0x000000ff
        /*0c3c*/ 	.word	0x00000000
        /*0c40*/ 	.short	0x0101
        /*0c42*/ 	.byte	0x04
	.zero		1


	//   ....[47]....
        /*0c44*/ 	.word	0x000118e0
        /*0c48*/ 	.word	0x000000ff
        /*0c4c*/ 	.word	0x00000000
        /*0c50*/ 	.short	0x0101
        /*0c52*/ 	.byte	0x07
	.zero		1


	//   ....[48]....
        /*0c54*/ 	.word	0x00011f50
        /*0c58*/ 	.word	0x000000ff
        /*0c5c*/ 	.word	0x00000000
        /*0c60*/ 	.short	0x0101
        /*0c62*/ 	.byte	0x07
	.zero		1


	//   ....[49]....
        /*0c64*/ 	.word	0x000167a0
        /*0c68*/ 	.word	0x00000004
        /*0c6c*/ 	.word	0x0002a880
        /*0c70*/ 	.short	0x010a
        /*0c72*/ 	.byte	0x3f
	.zero		1


	//   ....[50]....
        /*0c74*/ 	.word	0x00016ce0
        /*0c78*/ 	.word	0x00000004
        /*0c7c*/ 	.word	0x0002a870
        /*0c80*/ 	.short	0x0107
        /*0c82*/ 	.byte	0x3f
	.zero		1


	//   ....[51]....
        /*0c84*/ 	.word	0x00016da0
        /*0c88*/ 	.word	0x00000004
        /*0c8c*/ 	.word	0x0002a870
        /*0c90*/ 	.short	0x0101
        /*0c92*/ 	.byte	0x3f
	.zero		1


	//   ....[52]....
        /*0c94*/ 	.word	0x00016dd0
        /*0c98*/ 	.word	0x00000004
        /*0c9c*/ 	.word	0x0002a840
        /*0ca0*/ 	.short	0x010a
        /*0ca2*/ 	.byte	0x3f
	.zero		1


	//   ....[53]....
        /*0ca4*/ 	.word	0x000171f0
        /*0ca8*/ 	.word	0x00000004
        /*0cac*/ 	.word	0x0002a830
        /*0cb0*/ 	.short	0x0107
        /*0cb2*/ 	.byte	0x3f
	.zero		1


	//   ....[54]....
        /*0cb4*/ 	.word	0x000172b0
        /*0cb8*/ 	.word	0x00000004
        /*0cbc*/ 	.word	0x0002a830
        /*0cc0*/ 	.short	0x0101
        /*0cc2*/ 	.byte	0x3f
	.zero		1


	//   ....[55]....
        /*0cc4*/ 	.word	0x00017b90
        /*0cc8*/ 	.word	0x00000010
        /*0ccc*/ 	.word	0x0002a800
        /*0cd0*/ 	.short	0x0107
        /*0cd2*/ 	.byte	0x3f
	.zero		1


	//   ....[56]....
        /*0cd4*/ 	.word	0x00017c90
        /*0cd8*/ 	.word	0x00000010
        /*0cdc*/ 	.word	0x0002a800
        /*0ce0*/ 	.short	0x0101
        /*0ce2*/ 	.byte	0x3f
	.zero		1


	//   ....[57]....
        /*0ce4*/ 	.word	0x00017cc0
        /*0ce8*/ 	.word	0x00000010
        /*0cec*/ 	.word	0x0002a820
        /*0cf0*/ 	.short	0x010a
        /*0cf2*/ 	.byte	0x3f
	.zero		1


	//   ....[58]....
        /*0cf4*/ 	.word	0x00018000
        /*0cf8*/ 	.word	0x00000000
        /*0cfc*/ 	.word	0x0002a880
        /*0d00*/ 	.short	0x010a
        /*0d02*/ 	.byte	0x3f
	.zero		1


	//   ....[59]....
        /*0d04*/ 	.word	0x000183c0
        /*0d08*/ 	.word	0x00000000
        /*0d0c*/ 	.word	0x0002a870
        /*0d10*/ 	.short	0x0107
        /*0d12*/ 	.byte	0x3f
	.zero		1


	//   ....[60]....
        /*0d14*/ 	.word	0x00018480
        /*0d18*/ 	.word	0x00000000
        /*0d1c*/ 	.word	0x0002a870
        /*0d20*/ 	.short	0x0101
        /*0d22*/ 	.byte	0x3f
	.zero		1


	//   ....[61]....
        /*0d24*/ 	.word	0x000184b0
        /*0d28*/ 	.word	0x00000000
        /*0d2c*/ 	.word	0x0002a840
        /*0d30*/ 	.short	0x010a
        /*0d32*/ 	.byte	0x3f
	.zero		1


	//   ....[62]....
        /*0d34*/ 	.word	0x00018860
        /*0d38*/ 	.word	0x00000000
        /*0d3c*/ 	.word	0x0002a830
        /*0d40*/ 	.short	0x0107
        /*0d42*/ 	.byte	0x3f
	.zero		1


	//   ....[63]....
        /*0d44*/ 	.word	0x00018920
        /*0d48*/ 	.word	0x00000000
        /*0d4c*/ 	.word	0x0002a830
        /*0d50*/ 	.short	0x0101
        /*0d52*/ 	.byte	0x3f
	.zero		1


	//   ....[64]....
        /*0d54*/ 	.word	0x000189b0
        /*0d58*/ 	.word	0x00000000
        /*0d5c*/ 	.word	0x0002a870
        /*0d60*/ 	.short	0x010a
        /*0d62*/ 	.byte	0x3f
	.zero		1


	//   ....[65]....
        /*0d64*/ 	.word	0x00018a40
        /*0d68*/ 	.word	0x00000000
        /*0d6c*/ 	.word	0x0002a860
        /*0d70*/ 	.short	0x010a
        /*0d72*/ 	.byte	0x3f
	.zero		1


	//   ....[66]....
        /*0d74*/ 	.word	0x00018ff0
        /*0d78*/ 	.word	0x00000000
        /*0d7c*/ 	.word	0x0002a850
        /*0d80*/ 	.short	0x0101
        /*0d82*/ 	.byte	0x3f
	.zero		1


	//   ....[67]....
        /*0d84*/ 	.word	0x00019070
        /*0d88*/ 	.word	0x00000003
        /*0d8c*/ 	.word	0x00000000
        /*0d90*/ 	.short	0x0101
        /*0d92*/ 	.byte	0x3f
	.zero		1


	//   ....[68]....
        /*0d94*/ 	.word	0x00019230
        /*0d98*/ 	.word	0x00000003
        /*0d9c*/ 	.word	0x0002a870
        /*0da0*/ 	.short	0x010a
        /*0da2*/ 	.byte	0x3f
	.zero		1


	//   ....[69]....
        /*0da4*/ 	.word	0x000192b0
        /*0da8*/ 	.word	0x00000003
        /*0dac*/ 	.word	0x0002a860
        /*0db0*/ 	.short	0x010a
        /*0db2*/ 	.byte	0x3f
	.zero		1


	//   ....[70]....
        /*0db4*/ 	.word	0x00019870
        /*0db8*/ 	.word	0x00000003
        /*0dbc*/ 	.word	0x0002a850
        /*0dc0*/ 	.short	0x0101
        /*0dc2*/ 	.byte	0x3f
	.zero		1


	//   ....[71]....
        /*0dc4*/ 	.word	0x000198f0
        /*0dc8*/ 	.word	0x00000003
        /*0dcc*/ 	.word	0x00000000
        /*0dd0*/ 	.short	0x0101
        /*0dd2*/ 	.byte	0x3f
	.zero		1


	//   ....[72]....
        /*0dd4*/ 	.word	0x0001a9a0
        /*0dd8*/ 	.word	0x00000007
        /*0ddc*/ 	.word	0x0002a820
        /*0de0*/ 	.short	0x010a
        /*0de2*/ 	.byte	0x3f
	.zero		1


	//   ....[73]....
        /*0de4*/ 	.word	0x0001ab20
        /*0de8*/ 	.word	0x00000005
        /*0dec*/ 	.word	0x0002a840
        /*0df0*/ 	.short	0x010a
        /*0df2*/ 	.byte	0x3f
	.zero		1


	//   ....[74]....
        /*0df4*/ 	.word	0x0001abc0
        /*0df8*/ 	.word	0x00000003
        /*0dfc*/ 	.word	0x0002a840
        /*0e00*/ 	.short	0x010a
        /*0e02*/ 	.byte	0x3f
	.zero		1


	//   ....[75]....
        /*0e04*/ 	.word	0x0001ac00
        /*0e08*/ 	.word	0x00000005
        /*0e0c*/ 	.word	0x0002a860
        /*0e10*/ 	.short	0x010a
        /*0e12*/ 	.byte	0x3f
	.zero		1


	//   ....[76]....
        /*0e14*/ 	.word	0x0001ac40
        /*0e18*/ 	.word	0x00000003
        /*0e1c*/ 	.word	0x0002a860
        /*0e20*/ 	.short	0x010a
        /*0e22*/ 	.byte	0x3f
	.zero		1


	//   ....[77]....
        /*0e24*/ 	.word	0x0001ac80
        /*0e28*/ 	.word	0x00000005
        /*0e2c*/ 	.word	0x0002a880
        /*0e30*/ 	.short	0x010a
        /*0e32*/ 	.byte	0x3f
	.zero		1


	//   ....[78]....
        /*0e34*/ 	.word	0x0001acc0
        /*0e38*/ 	.word	0x00000003
        /*0e3c*/ 	.word	0x0002a880
        /*0e40*/ 	.short	0x010a
        /*0e42*/ 	.byte	0x3f
	.zero		1


	//   ....[79]....
        /*0e44*/ 	.word	0x0001ad30
        /*0e48*/ 	.word	0x00000003
        /*0e4c*/ 	.word	0x0002a800
        /*0e50*/ 	.short	0x010a
        /*0e52*/ 	.byte	0x3f
	.zero		1


	//   ....[80]....
        /*0e54*/ 	.word	0x0001ad80
        /*0e58*/ 	.word	0x00000003
        /*0e5c*/ 	.word	0x0002a830
        /*0e60*/ 	.short	0x010a
        /*0e62*/ 	.byte	0x3f
	.zero		1


	//   ....[81]....
        /*0e64*/ 	.word	0x0001ade0
        /*0e68*/ 	.word	0x00000005
        /*0e6c*/ 	.word	0x0002a830
        /*0e70*/ 	.short	0x010a
        /*0e72*/ 	.byte	0x3f
	.zero		1


	//   ....[82]....
        /*0e74*/ 	.word	0x0001ae40
        /*0e78*/ 	.word	0x00000004
        /*0e7c*/ 	.word	0x0002a850
        /*0e80*/ 	.short	0x010a
        /*0e82*/ 	.byte	0x3f
	.zero		1


	//   ....[83]....
        /*0e84*/ 	.word	0x0001aea0
        /*0e88*/ 	.word	0x00000007
        /*0e8c*/ 	.word	0x0002a830
        /*0e90*/ 	.short	0x010a
        /*0e92*/ 	.byte	0x3f
	.zero		1


	//   ....[84]....
        /*0e94*/ 	.word	0x0001af00
        /*0e98*/ 	.word	0x00000004
        /*0e9c*/ 	.word	0x0002a850
        /*0ea0*/ 	.short	0x010a
        /*0ea2*/ 	.byte	0x3f
	.zero		1


	//   ....[85]....
        /*0ea4*/ 	.word	0x0001af60
        /*0ea8*/ 	.word	0x00000005
        /*0eac*/ 	.word	0x0002a830
        /*0eb0*/ 	.short	0x010a
        /*0eb2*/ 	.byte	0x3f
	.zero		1


	//   ....[86]....
        /*0eb4*/ 	.word	0x0001afc0
        /*0eb8*/ 	.word	0x00000004
        /*0ebc*/ 	.word	0x0002a850
        /*0ec0*/ 	.short	0x010a
        /*0ec2*/ 	.byte	0x3f
	.zero		1


	//   ....[87]....
        /*0ec4*/ 	.word	0x0001b020
        /*0ec8*/ 	.word	0x00000006
        /*0ecc*/ 	.word	0x0002a850
        /*0ed0*/ 	.short	0x010a
        /*0ed2*/ 	.byte	0x3f
	.zero		1


	//   ....[88]....
        /*0ed4*/ 	.word	0x0001b120
        /*0ed8*/ 	.word	0x00000004
        /*0edc*/ 	.word	0x0002a880
        /*0ee0*/ 	.short	0x010a
        /*0ee2*/ 	.byte	0x3f
	.zero		1


	//   ....[89]....
        /*0ee4*/ 	.word	0x0001b7f0
        /*0ee8*/ 	.word	0x00000004
        /*0eec*/ 	.word	0x0002a840
        /*0ef0*/ 	.short	0x010a
        /*0ef2*/ 	.byte	0x3f
	.zero		1


	//   ....[90]....
        /*0ef4*/ 	.word	0x0001c250
        /*0ef8*/ 	.word	0x00000010
        /*0efc*/ 	.word	0x0002a820
        /*0f00*/ 	.short	0x010a
        /*0f02*/ 	.byte	0x3f
	.zero		1


	//   ....[91]....
        /*0f04*/ 	.word	0x0001c2a0
        /*0f08*/ 	.word	0x00000000
        /*0f0c*/ 	.word	0x0002a880
        /*0f10*/ 	.short	0x010a
        /*0f12*/ 	.byte	0x3f
	.zero		1


	//   ....[92]....
        /*0f14*/ 	.word	0x0001c7c0
        /*0f18*/ 	.word	0x00000000
        /*0f1c*/ 	.word	0x0002a840
        /*0f20*/ 	.short	0x010a
        /*0f22*/ 	.byte	0x3f
	.zero		1


	//   ....[93]....
        /*0f24*/ 	.word	0x0001cc90
        /*0f28*/ 	.word	0x00000000
        /*0f2c*/ 	.word	0x0002a870
        /*0f30*/ 	.short	0x010a
        /*0f32*/ 	.byte	0x3f
	.zero		1


	//   ....[94]....
        /*0f34*/ 	.word	0x0001cce0
        /*0f38*/ 	.word	0x00000000
        /*0f3c*/ 	.word	0x0002a860
        /*0f40*/ 	.short	0x010a
        /*0f42*/ 	.byte	0x3f
	.zero		1


	//   ....[95]....
        /*0f44*/ 	.word	0x0001cd30
        /*0f48*/ 	.word	0x00000003
        /*0f4c*/ 	.word	0x0002a870
        /*0f50*/ 	.short	0x010a
        /*0f52*/ 	.byte	0x3f
	.zero		1


	//   ....[96]....
        /*0f54*/ 	.word	0x0001cd80
        /*0f58*/ 	.word	0x00000003
        /*0f5c*/ 	.word	0x0002a860
        /*0f60*/ 	.short	0x010a
        /*0f62*/ 	.byte	0x3f
	.zero		1


	//   ....[97]....
        /*0f64*/ 	.word	0x0001cdd0
        /*0f68*/ 	.word	0x00000007
        /*0f6c*/ 	.word	0x0002a820
        /*0f70*/ 	.short	0x010a
        /*0f72*/ 	.byte	0x3f
	.zero		1


	//   ....[98]....
        /*0f74*/ 	.word	0x0001cf70
        /*0f78*/ 	.word	0x00000005
        /*0f7c*/ 	.word	0x0002a840
        /*0f80*/ 	.short	0x010a
        /*0f82*/ 	.byte	0x3f
	.zero		1


	//   ....[99]....
        /*0f84*/ 	.word	0x0001cfc0
        /*0f88*/ 	.word	0x00000003
        /*0f8c*/ 	.word	0x0002a840
        /*0f90*/ 	.short	0x010a
        /*0f92*/ 	.byte	0x3f
	.zero		1


	//   ....[100]....
        /*0f94*/ 	.word	0x0001d010
        /*0f98*/ 	.word	0x00000005
        /*0f9c*/ 	.word	0x0002a860
        /*0fa0*/ 	.short	0x010a
        /*0fa2*/ 	.byte	0x3f
	.zero		1


	//   ....[101]....
        /*0fa4*/ 	.word	0x0001d060
        /*0fa8*/ 	.word	0x00000003
        /*0fac*/ 	.word	0x0002a860
        /*0fb0*/ 	.short	0x010a
        /*0fb2*/ 	.byte	0x3f
	.zero		1


	//   ....[102]....
        /*0fb4*/ 	.word	0x0001d0b0
        /*0fb8*/ 	.word	0x00000005
        /*0fbc*/ 	.word	0x0002a880
        /*0fc0*/ 	.short	0x010a
        /*0fc2*/ 	.byte	0x3f
	.zero		1


	//----- nvinfo : EIATTR_NUM_MBARRIERS
	.align		4
.L_212:
        /*0fc4*/ 	.byte	0x03, 0x38
        /*0fc6*/ 	.short	0x0016


	//----- nvinfo : EIATTR_EXIT_INSTR_OFFSETS
	.align		4
        /*0fc8*/ 	.byte	0x04, 0x1c
        /*0fca*/ 	.short	(.L_214 - .L_213)


	//   ....[0]....
.L_213:
        /*0fcc*/ 	.word	0x000009c0


	//   ....[1]....
        /*0fd0*/ 	.word	0x00013cf0


	//   ....[2]....
        /*0fd4*/ 	.word	0x0001ad10


	//----- nvinfo : EIATTR_MAX_THREADS
	.align		4
.L_214:
        /*0fd8*/ 	.byte	0x04, 0x05
        /*0fda*/ 	.short	(.L_216 - .L_215)
.L_215:
        /*0fdc*/ 	.word	0x00000180
        /*0fe0*/ 	.word	0x00000001
        /*0fe4*/ 	.word	0x00000001


	//----- nvinfo : EIATTR_CRS_STACK_SIZE
	.align		4
.L_216:
        /*0fe8*/ 	.byte	0x04, 0x1e
        /*0fea*/ 	.short	(.L_218 - .L_217)
.L_217:
        /*0fec*/ 	.word	0x00000000


	//----- nvinfo : EIATTR_CBANK_PARAM_SIZE
	.align		4
.L_218:
        /*0ff0*/ 	.byte	0x03, 0x19
        /*0ff2*/ 	.short	0x0af0


	//----- nvinfo : EIATTR_PARAM_CBANK
	.align		4
        /*0ff4*/ 	.byte	0x04, 0x0a
        /*0ff6*/ 	.short	(.L_220 - .L_219)
	.align		4
.L_219:
        /*0ff8*/ 	.word	index@(.nv.constant0._ZN7cutlass13device_kernelIN5flash11enable_sm90INS1_16FlashAttnFwdSm90INS1_25CollectiveMainloopFwdSm90ILi2EN4cute5tupleIJNS5_1CILi1EEES8_S8_EEENS6_IJNS7_ILi128EEESA_NS7_ILi192EEEEEELi192ENS_12float_e4m3_tEfNS_4arch4Sm90ELb0ELb1ELb0ELb1ELb1ELb0ELb0ELb1ELb1ELb1ELb1ELb0EEENS1_21CollectiveEpilogueFwdINS6_IJSA_SB_SA_EEES9_NS_10bfloat16_tESF_Li256ELb1ELb1ELb1ELb1EEENS1_36VarlenDynamicPersistentTileSchedulerILi128ELi128ELi256ELi128ELb1ELb1ELb1ELb1ELb0ELb1EEEEEEEEEvNT_6ParamsE)
        /*0ffc*/ 	.short	0x0210
        /*0ffe*/ 	.short	0x0af0


	//----- nvinfo : EIATTR_SW_WAR
	.align		4
.L_220:
        /*1000*/ 	.byte	0x04, 0x36
        /*1002*/ 	.short	(.L_222 - .L_221)
.L_221:
        /*1004*/ 	.word	0x00000008
.L_222:


//--------------------- .nv.info._ZN7cutlass13device_kernelIN5flash11enable_sm90INS1_16FlashAttnFwdSm90INS1_25CollectiveMainloopFwdSm90ILi2EN4cute5tupleIJNS5_1CILi1EEES8_S8_EEENS6_IJNS7_ILi128EEESA_NS7_ILi192EEEEEELi192ENS_12float_e4m3_tEfNS_4arch4Sm90ELb0ELb1ELb0ELb1ELb1ELb1ELb0ELb1ELb1ELb1ELb1ELb0EEENS1_21CollectiveEpilogueFwdINS6_IJSA_SB_SA_EEES9_NS_10bfloat16_tESF_Li256ELb1ELb1ELb1ELb1EEENS1_36VarlenDynamicPersistentTileSchedulerILi128ELi128ELi256ELi128ELb1ELb1ELb1ELb1ELb0ELb1EEEEEEEEEvNT_6ParamsE --------------------------
	.section	.nv.info._ZN7cutlass13device_kernelIN5flash11enable_sm90INS1_16FlashAttnFwdSm90INS1_25CollectiveMainloopFwdSm90ILi2EN4cute5tupleIJNS5_1CILi1EEES8_S8_EEENS6_IJNS7_ILi128EEESA_NS7_ILi192EEEEEELi192ENS_12float_e4m3_tEfNS_4arch4Sm90ELb0ELb1ELb0ELb1ELb1ELb1ELb0ELb1ELb1ELb1ELb1ELb0EEENS1_21CollectiveEpilogueFwdINS6_IJSA_SB_SA_EEES9_NS_10bfloat16_tESF_Li256ELb1ELb1ELb1ELb1EEENS1_36VarlenDynamicPersistentTileSchedulerILi128ELi128ELi256ELi128ELb1ELb1ELb1ELb1ELb0ELb1EEEEEEEEEvNT_6ParamsE,"",@"SHT_CUDA_INFO"
	.sectionflags	@""
	.align	4


	//----- nvinfo : EIATTR_CUDA_API_VERSION
	.align		4
        /*0000*/ 	.byte	0x04, 0x37
        /*0002*/ 	.short	(.L_224 - .L_223)
.L_223:
        /*0004*/ 	.word	0x00000082


	//----- nvinfo : EIATTR_KPARAM_INFO
	.align		4
.L_224:
        /*0008*/ 	.byte	0x04, 0x17
        /*000a*/ 	.short	(.L_226 - .L_225)
.L_225:
        /*000c*/ 	.word	0x00000000
        /*0010*/ 	.short	0x0000
        /*0012*/ 	.short	0x0070
        /*0014*/ 	.byte	0x00, 0xf0, 0x01, 0x2a


	//----- nvinfo : EIATTR_SPARSE_MMA_MASK
	.align		4
.L_226:
        /*0018*/ 	.byte	0x03, 0x50
        /*001a*/ 	.short	0x0000


	//----- nvinfo : EIATTR_MAXREG_COUNT
	.align		4
        /*001c*/ 	.byte	0x03, 0x1b
        /*001e*/ 	.short	0x00a8


	//----- nvinfo : EIATTR_NUM_BARRIERS
	.align		4
        /*0020*/ 	.byte	0x02, 0x4c
        /*0022*/ 	.byte	0x10
	.zero		1


	//----- nvinfo : EIATTR_EXTERNS
	.align		4
        /*0024*/ 	.byte	0x04, 0x0f
        /*0026*/ 	.short	(.L_228 - .L_227)


	//   ....[0]....
	.align		4
.L_227:
        /*0028*/ 	.word	index@(__assertfail)


	//----- nvinfo : EIATTR_ANNOTATIONS
	.align		4
.L_228:
        /*002c*/ 	.byte	0x04, 0x55
        /*002e*/ 	.short	(.L_230 - .L_229)


	//   ....[0]....
.L_229:
        /* <DEDUP_REMOVED lines=35> */


	//----- nvinfo : EIATTR_MERCURY_ISA_VERSION
	.align		4
.L_230:
        /*0248*/ 	.byte	0x03, 0x5f
        /*024a*/ 	.short	0x0101


	//----- nvinfo : EIATTR_UNUSED_LOAD_BYTE_OFFSET
	.align		4
        /*024c*/ 	.byte	0x04, 0x44
        /*024e*/ 	.short	(.L_232 - .L_231)


	//   ....[0]....
.L_231:
        /*0250*/ 	.word	0x00000aa0
        /*0254*/ 	.word	0x0000fff0


	//   ....[1]....
        /*0258*/ 	.word	0x0001edd0
        /*025c*/ 	.word	0x0000fff0


	//----- nvinfo : EIATTR_INT_WARP_WIDE_INSTR_OFFSETS
	.align		4
.L_232:
        /*0260*/ 	.byte	0x04, 0x31
        /*0262*/ 	.short	(.L_234 - .L_233)


	//   ....[0]....
.L_233:
        /*0264*/ 	.word	0x00000130


	//   ....[1]....
        /*0268*/ 	.word	0x00000170


	//   ....[2]....
        /*026c*/ 	.word	0x000001e0


	//   ....[3]....
        /*0270*/ 	.word	0x000281e0


	//   ....[4]....
        /*0274*/ 	.word	0x00028270


	//   ....[5]....
        /*0278*/ 	.word	0x0002b630


	//   ....[6]....
        /*027c*/ 	.word	0x0002b6c0


	//----- nvinfo : EIATTR_COOP_GROUP_MASK_REGIDS
	.align		4
.L_234:
        /*0280*/ 	.byte	0x04, 0x29
        /*0282*/ 	.short	(.L_236 - .L_235)


	//   ....[0]....
.L_235:
        /*0284*/ 	.word	0xffffffff


	//   ....[1]....
        /*0288*/ 	.word	0xffffffff


	//   ....[2]....
        /*028c*/ 	.word	0xffffffff


	//   ....[3]....
        /*0290*/ 	.word	0xffffffff


	//   ....[4]....
        /*0294*/ 	.word	0xffffffff


	//   ....[5]....
        /*0298*/ 	.word	0xffffffff


	//   ....[6]....
        /*029c*/ 	.word	0xffffffff


	//   ....[7]....
        /*02a0*/ 	.word	0xffffffff


	//   ....[8]....
        /*02a4*/ 	.word	0xffffffff


	//   ....[9]....
        /*02a8*/ 	.word	0xffffffff


	//   ....[10]....
        /*02ac*/ 	.word	0xffffffff


	//   ....[11]....
        /*02b0*/ 	.word	0xffffffff


	//   ....[12]....
        /*02b4*/ 	.word	0xffffffff


	//   ....[13]....
        /*02b8*/ 	.word	0xffffffff


	//   ....[14]....
        /*02bc*/ 	.word	0xffffffff


	//   ....[15]....
        /*02c0*/ 	.word	0xffffffff


	//   ....[16]....
        /*02c4*/ 	.word	0xffffffff


	//   ....[17]....
        /*02c8*/ 	.word	0xffffffff


	//   ....[18]....
        /*02cc*/ 	.word	0xffffffff


	//   ....[19]....
        /*02d0*/ 	.word	0xffffffff


	//   ....[20]....
        /*02d4*/ 	.word	0xffffffff


	//   ....[21]....
        /*02d8*/ 	.word	0xffffffff


	//   ....[22]....
        /*02dc*/ 	.word	0xffffffff


	//   ....[23]....
        /*02e0*/ 	.word	0xffffffff


	//   ....[24]....
        /*02e4*/ 	.word	0xffffffff


	//   ....[25]....
        /*02e8*/ 	.word	0xffffffff


	//   ....[26]....
        /*02ec*/ 	.word	0xffffffff


	//   ....[27]....
        /*02f0*/ 	.word	0xffffffff


	//   ....[28]....
        /*02f4*/ 	.word	0xffffffff


	//   ....[29]....
        /*02f8*/ 	.word	0xffffffff


	//   ....[30]....
        /*02fc*/ 	.word	0xffffffff


	//   ....[31]....
        /*0300*/ 	.word	0xffffffff


	//   ....[32]....
        /*0304*/ 	.word	0xffffffff


	//   ....[33]....
        /*0308*/ 	.word	0xffffffff


	//   ....[34]....
        /*030c*/ 	.word	0xffffffff


	//   ....[35]....
        /*0310*/ 	.word	0xffffffff


	//   ....[36]....
        /*0314*/ 	.word	0xffffffff


	//   ....[37]....
        /*0318*/ 	.word	0xffffffff


	//   ....[38]....
        /*031c*/ 	.word	0xffffffff


	//   ....[39]....
        /*0320*/ 	.word	0xffffffff


	//   ....[40]....
        /*0324*/ 	.word	0xffffffff


	//   ....[41]....
        /*0328*/ 	.word	0xffffffff


	//   ....[42]....
        /*032c*/ 	.word	0xffffffff


	//   ....[43]....
        /*0330*/ 	.word	0xffffffff


	//   ....[44]....
        /*0334*/ 	.word	0xffffffff


	//   ....[45]....
        /*0338*/ 	.word	0xffffffff


	//   ....[46]....
        /*033c*/ 	.word	0xffffffff


	//   ....[47]....
        /*0340*/ 	.word	0xffffffff


	//   ....[48]....
        /*0344*/ 	.word	0xffffffff


	//   ....[49]....
        /*0348*/ 	.word	0xffffffff


	//   ....[50]....
        /*034c*/ 	.word	0xffffffff


	//   ....[51]....
        /*0350*/ 	.word	0xffffffff


	//   ....[52]....
        /*0354*/ 	.word	0xffffffff


	//   ....[53]....
        /*0358*/ 	.word	0xffffffff


	//   ....[54]....
        /*035c*/ 	.word	0xffffffff


	//   ....[55]....
        /*0360*/ 	.word	0xffffffff


	//   ....[56]....
        /*0364*/ 	.word	0xffffffff


	//   ....[57]....
        /*0368*/ 	.word	0xffffffff


	//   ....[58]....
        /*036c*/ 	.word	0xffffffff


	//   ....[59]....
        /*0370*/ 	.word	0xffffffff


	//   ....[60]....
        /*0374*/ 	.word	0xffffffff


	//   ....[61]....
        /*0378*/ 	.word	0xffffffff


	//   ....[62]....
        /*037c*/ 	.word	0xffffffff


	//   ....[63]....
        /*0380*/ 	.word	0xffffffff


	//   ....[64]....
        /*0384*/ 	.word	0xffffffff


	//   ....[65]....
        /*0388*/ 	.word	0xffffffff


	//   ....[66]....
        /*038c*/ 	.word	0xffffffff


	//   ....[67]....
        /*0390*/ 	.word	0xffffffff


	//   ....[68]....
        /*0394*/ 	.word	0xffffffff


	//   ....[69]....
        /*0398*/ 	.word	0xffffffff


	//   ....[70]....
        /*039c*/ 	.word	0xffffffff


	//   ....[71]....
        /*03a0*/ 	.word	0xffffffff


	//   ....[72]....
        /*03a4*/ 	.word	0xffffffff


	//   ....[73]....
        /*03a8*/ 	.word	0xffffffff


	//   ....[74]....
        /*03ac*/ 	.word	0xffffffff


	//   ....[75]....
        /*03b0*/ 	.word	0xffffffff


	//   ....[76]....
        /*03b4*/ 	.word	0xffffffff


	//   ....[77]....
        /*03b8*/ 	.word	0xffffffff


	//   ....[78]....
        /*03bc*/ 	.word	0xffffffff


	//   ....[79]....
        /*03c0*/ 	.word	0xffffffff


	//   ....[80]....
        /*03c4*/ 	.word	0xffffffff


	//   ....[81]....
        /*03c8*/ 	.word	0xffffffff


	//   ....[82]....
        /*03cc*/ 	.word	0xffffffff


	//   ....[83]....
        /*03d0*/ 	.word	0xffffffff


	//   ....[84]....
        /*03d4*/ 	.word	0xffffffff


	//   ....[85]....
        /*03d8*/ 	.word	0xffffffff


	//   ....[86]....
        /*03dc*/ 	.word	0xffffffff


	//   ....[87]....
        /*03e0*/ 	.word	0xffffffff


	//   ....[88]....
        /*03e4*/ 	.word	0xffffffff


	//   ....[89]....
        /*03e8*/ 	.word	0xffffffff


	//   ....[90]....
        /*03ec*/ 	.word	0xffffffff


	//   ....[91]....
        /*03f0*/ 	.word	0xffffffff


	//   ....[92]....
        /*03f4*/ 	.word	0xffffffff


	//   ....[93]....
        /*03f8*/ 	.word	0xffffffff


	//   ....[94]....
        /*03fc*/ 	.word	0xffffffff


	//   ....[95]....
        /*0400*/ 	.word	0xffffffff


	//   ....[96]....
        /*0404*/ 	.word	0xffffffff


	//   ....[97]....
        /*0408*/ 	.word	0xffffffff


	//   ....[98]....
        /*040c*/ 	.word	0xffffffff


	//   ....[99]....
        /*0410*/ 	.word	0xffffffff


	//   ....[100]....
        /*0414*/ 	.word	0xffffffff


	//   ....[101]....
        /*0418*/ 	.word	0xffffffff


	//   ....[102]....
        /*041c*/ 	.word	0xffffffff


	//   ....[103]....
        /*0420*/ 	.word	0xffffffff


	//   ....[104]....
        /*0424*/ 	.word	0xffffffff


	//   ....[105]....
        /*0428*/ 	.word	0xffffffff


	//   ....[106]....
        /*042c*/ 	.word	0xffffffff


	//   ....[107]....
        /*0430*/ 	.word	0xffffffff


	//   ....[108]....
        /*0434*/ 	.word	0xffffffff


	//   ....[109]....
        /*0438*/ 	.word	0xffffffff


	//   ....[110]....
        /*043c*/ 	.word	0xffffffff


	//   ....[111]....
        /*0440*/ 	.word	0xffffffff


	//   ....[112]....
        /*0444*/ 	.word	0xffffffff


	//   ....[113]....
        /*0448*/ 	.word	0xffffffff


	//   ....[114]....
        /*044c*/ 	.word	0xffffffff


	//   ....[115]....
        /*0450*/ 	.word	0xffffffff


	//   ....[116]....
        /*0454*/ 	.word	0xffffffff


	//   ....[117]....
        /*0458*/ 	.word	0xffffffff


	//   ....[118]....
        /*045c*/ 	.word	0xffffffff


	//   ....[119]....
        /*0460*/ 	.word	0xffffffff


	//   ....[120]....
        /*0464*/ 	.word	0xffffffff


	//   ....[121]....
        /*0468*/ 	.word	0xffffffff


	//   ....[122]....
        /*046c*/ 	.word	0xffffffff


	//   ....[123]....
        /*0470*/ 	.word	0xffffffff


	//   ....[124]....
        /*0474*/ 	.word	0xffffffff


	//   ....[125]....
        /*0478*/ 	.word	0xffffffff


	//   ....[126]....
        /*047c*/ 	.word	0xffffffff


	//   ....[127]....
        /*0480*/ 	.word	0xffffffff


	//   ....[128]....
        /*0484*/ 	.word	0xffffffff


	//   ....[129]....
        /*0488*/ 	.word	0xffffffff


	//   ....[130]....
        /*048c*/ 	.word	0xffffffff


	//   ....[131]....
        /*0490*/ 	.word	0xffffffff


	//   ....[132]....
        /*0494*/ 	.word	0xffffffff


	//   ....[133]....
        /*0498*/ 	.word	0xffffffff


	//   ....[134]....
        /*049c*/ 	.word	0xffffffff


	//   ....[135]....
        /*04a0*/ 	.word	0xffffffff


	//   ....[136]....
        /*04a4*/ 	.word	0xffffffff


	//   ....[137]....
        /*04a8*/ 	.word	0xffffffff


	//   ....[138]....
        /*04ac*/ 	.word	0xffffffff


	//   ....[139]....
        /*04b0*/ 	.word	0xffffffff


	//   ....[140]....
        /*04b4*/ 	.word	0xffffffff


	//   ....[141]....
        /*04b8*/ 	.word	0xffffffff


	//   ....[142]....
        /*04bc*/ 	.word	0xffffffff


	//   ....[143]....
        /*04c0*/ 	.word	0xffffffff


	//   ....[144]....
        /*04c4*/ 	.word	0xffffffff


	//   ....[145]....
        /*04c8*/ 	.word	0xffffffff


	//   ....[146]....
        /*04cc*/ 	.word	0xffffffff


	//   ....[147]....
        /*04d0*/ 	.word	0xffffffff


	//   ....[148]....
        /*04d4*/ 	.word	0xffffffff


	//   ....[149]....
        /*04d8*/ 	.word	0xffffffff


	//   ....[150]....
        /*04dc*/ 	.word	0xffffffff


	//   ....[151]....
        /*04e0*/ 	.word	0xffffffff


	//   ....[152]....
        /*04e4*/ 	.word	0xffffffff


	//   ....[153]....
        /*04e8*/ 	.word	0xffffffff


	//   ....[154]....
        /*04ec*/ 	.word	0xffffffff


	//   ....[155]....
        /*04f0*/ 	.word	0xffffffff


	//   ....[156]....
        /*04f4*/ 	.word	0xffffffff


	//   ....[157]....
        /*04f8*/ 	.word	0xffffffff


	//   ....[158]....
        /*04fc*/ 	.word	0xffffffff


	//   ....[159]....
        /*0500*/ 	.word	0xffffffff


	//   ....[160]....
        /*0504*/ 	.word	0xffffffff


	//   ....[161]....
        /*0508*/ 	.word	0xffffffff


	//   ....[162]....
        /*050c*/ 	.word	0xffffffff


	//   ....[163]....
        /*0510*/ 	.word	0xffffffff


	//   ....[164]....
        /*0514*/ 	.word	0xffffffff


	//   ....[165]....
        /*0518*/ 	.word	0xffffffff


	//   ....[166]....
        /*051c*/ 	.word	0xffffffff


	//   ....[167]....
        /*0520*/ 	.word	0xffffffff


	//   ....[168]....
        /*0524*/ 	.word	0xffffffff


	//   ....[169]....
        /*0528*/ 	.word	0xffffffff


	//   ....[170]....
        /*052c*/ 	.word	0xffffffff


	//   ....[171]....
        /*0530*/ 	.word	0xffffffff


	//   ....[172]....
        /*0534*/ 	.word	0xffffffff


	//   ....[173]....
        /*0538*/ 	.word	0xffffffff


	//   ....[174]....
        /*053c*/ 	.word	0xffffffff


	//   ....[175]....
        /*0540*/ 	.word	0xffffffff


	//   ....[176]....
        /*0544*/ 	.word	0xffffffff


	//   ....[177]....
        /*0548*/ 	.word	0xffffffff


	//   ....[178]....
        /*054c*/ 	.word	0xffffffff


	//   ....[179]....
        /*0550*/ 	.word	0xffffffff


	//   ....[180]....
        /*0554*/ 	.word	0xffffffff


	//   ....[181]....
        /*0558*/ 	.word	0xffffffff


	//   ....[182]....
        /*055c*/ 	.word	0xffffffff


	//   ....[183]....
        /*0560*/ 	.word	0xffffffff


	//   ....[184]....
        /*0564*/ 	.word	0xffffffff


	//   ....[185]....
        /*0568*/ 	.word	0xffffffff


	//   ....[186]....
        /*056c*/ 	.word	0xffffffff


	//   ....[187]....
        /*0570*/ 	.word	0xffffffff


	//   ....[188]....
        /*0574*/ 	.word	0xffffffff


	//   ....[189]....
        /*0578*/ 	.word	0xffffffff


	//   ....[190]....
        /*057c*/ 	.word	0xffffffff


	//   ....[191]....
        /*0580*/ 	.word	0xffffffff


	//   ....[192]....
        /*0584*/ 	.word	0xffffffff


	//   ....[193]....
        /*0588*/ 	.word	0xffffffff


	//   ....[194]....
        /*058c*/ 	.word	0xffffffff


	//   ....[195]....
        /*0590*/ 	.word	0xffffffff


	//   ....[196]....
        /*0594*/ 	.word	0xffffffff


	//   ....[197]....
        /*0598*/ 	.word	0xffffffff


	//   ....[198]....
        /*059c*/ 	.word	0xffffffff


	//   ....[199]....
        /*05a0*/ 	.word	0xffffffff


	//   ....[200]....
        /*05a4*/ 	.word	0xffffffff


	//   ....[201]....
        /*05a8*/ 	.word	0xffffffff


	//   ....[202]....
        /*05ac*/ 	.word	0xffffffff


	//   ....[203]....
        /*05b0*/ 	.word	0xffffffff


	//   ....[204]....
        /*05b4*/ 	.word	0xffffffff


	//   ....[205]....
        /*05b8*/ 	.word	0xffffffff


	//   ....[206]....
        /*05bc*/ 	.word	0xffffffff


	//   ....[207]....
        /*05c0*/ 	.word	0xffffffff


	//   ....[208]....
        /*05c4*/ 	.word	0xffffffff


	//   ....[209]....
        /*05c8*/ 	.word	0xffffffff


	//   ....[210]....
        /*05cc*/ 	.word	0xffffffff


	//   ....[211]....
        /*05d0*/ 	.word	0xffffffff


	//   ....[212]....
        /*05d4*/ 	.word	0xffffffff


	//   ....[213]....
        /*05d8*/ 	.word	0xffffffff


	//   ....[214]....
        /*05dc*/ 	.word	0xffffffff


	//   ....[215]....
        /*05e0*/ 	.word	0xffffffff


	//   ....[216]....
        /*05e4*/ 	.word	0xffffffff


	//   ....[217]....
        /*05e8*/ 	.word	0xffffffff


	//   ....[218]....
        /*05ec*/ 	.word	0xffffffff


	//   ....[219]....
        /*05f0*/ 	.word	0xffffffff


	//   ....[220]....
        /*05f4*/ 	.word	0xffffffff


	//   ....[221]....
        /*05f8*/ 	.word	0xffffffff


	//   ....[222]....
        /*05fc*/ 	.word	0xffffffff


	//   ....[223]....
        /*0600*/ 	.word	0xffffffff


	//   ....[224]....
        /*0604*/ 	.word	0xffffffff


	//   ....[225]....
        /*0608*/ 	.word	0xffffffff


	//   ....[226]....
        /*060c*/ 	.word	0xffffffff


	//   ....[227]....
        /*0610*/ 	.word	0xffffffff


	//   ....[228]....
        /*0614*/ 	.word	0xffffffff


	//   ....[229]....
        /*0618*/ 	.word	0xffffffff


	//   ....[230]....
        /*061c*/ 	.word	0xffffffff


	//   ....[231]....
        /*0620*/ 	.word	0xffffffff


	//   ....[232]....
        /*0624*/ 	.word	0xffffffff


	//   ....[233]....
        /*0628*/ 	.word	0xffffffff


	//   ....[234]....
        /*062c*/ 	.word	0xffffffff


	//   ....[235]....
        /*0630*/ 	.word	0xffffffff


	//   ....[236]....
        /*0634*/ 	.word	0xffffffff


	//   ....[237]....
        /*0638*/ 	.word	0xffffffff


	//   ....[238]....
        /*063c*/ 	.word	0xffffffff


	//   ....[239]....
        /*0640*/ 	.word	0xffffffff


	//   ....[240]....
        /*0644*/ 	.word	0xffffffff


	//   ....[241]....
        /*0648*/ 	.word	0xffffffff


	//   ....[242]....
        /*064c*/ 	.word	0xffffffff


	//   ....[243]....
        /*0650*/ 	.word	0xffffffff


	//   ....[244]....
        /*0654*/ 	.word	0xffffffff


	//   ....[245]....
        /*0658*/ 	.word	0xffffffff


	//   ....[246]....
        /*065c*/ 	.word	0xffffffff


	//   ....[247]....
        /*0660*/ 	.word	0x0500000f


	//   ....[248]....
        /*0664*/ 	.word	0x0500000f


	//   ....[249]....
        /*0668*/ 	.word	0x0500000f


	//   ....[250]....
        /*066c*/ 	.word	0x0500000f


	//   ....[251]....
        /*0670*/ 	.word	0x0500000f


	//   ....[252]....
        /*0674*/ 	.word	0x0500000f


	//   ....[253]....
        /*0678*/ 	.word	0x0500000f


	//   ....[254]....
        /*067c*/ 	.word	0x0500000f


	//   ....[255]....
        /*0680*/ 	.word	0x0500000f


	//   ....[0]....
        /*0684*/ 	.word	0x0500000f


	//   ....[1]....
        /*0688*/ 	.word	0x0500000f


	//   ....[2]....
        /*068c*/ 	.word	0x0500000f


	//   ....[3]....
        /*0690*/ 	.word	0x0500000f


	//   ....[4]....
        /*0694*/ 	.word	0x0500000f


	//   ....[5]....
        /*0698*/ 	.word	0x0500000f


	//   ....[6]....
        /*069c*/ 	.word	0x0500000f


	//   ....[7]....
        /*06a0*/ 	.word	0x0500000f


	//   ....[8]....
        /*06a4*/ 	.word	0x0500000f


	//   ....[9]....
        /*06a8*/ 	.word	0x0500000f


	//   ....[10]....
        /*06ac*/ 	.word	0x0500000f


	//   ....[11]....
        /*06b0*/ 	.word	0x0500000f


	//   ....[12]....
        /*06b4*/ 	.word	0x0500000f


	//   ....[13]....
        /*06b8*/ 	.word	0x0500000f


	//   ....[14]....
        /*06bc*/ 	.word	0x0500000f


	//   ....[15]....
        /*06c0*/ 	.word	0x0500000f


	//   ....[16]....
        /*06c4*/ 	.word	0x0500000f


	//   ....[17]....
        /*06c8*/ 	.word	0x0500000f


	//   ....[18]....
        /*06cc*/ 	.word	0x0500000f


	//   ....[19]....
        /*06d0*/ 	.word	0x0500000f


	//   ....[20]....
        /*06d4*/ 	.word	0x0500000f


	//   ....[21]....
        /*06d8*/ 	.word	0x0500000f


	//   ....[22]....
        /*06dc*/ 	.word	0x0500000f


	//   ....[23]....
        /*06e0*/ 	.word	0x0500000f


	//   ....[24]....
        /*06e4*/ 	.word	0x0500000f


	//   ....[25]....
        /*06e8*/ 	.word	0x0500000f


	//   ....[26]....
        /*06ec*/ 	.word	0x0500000f


	//   ....[27]....
        /*06f0*/ 	.word	0x0500000f


	//   ....[28]....
        /*06f4*/ 	.word	0x0500000f


	//   ....[29]....
        /*06f8*/ 	.word	0x0500000f


	//   ....[30]....
        /*06fc*/ 	.word	0x0500000f


	//   ....[31]....
        /*0700*/ 	.word	0x0500000f


	//   ....[32]....
        /*0704*/ 	.word	0x0500000f


	//   ....[33]....
        /*0708*/ 	.word	0x0500000f


	//   ....[34]....
        /*070c*/ 	.word	0x0500000f


	//   ....[35]....
        /*0710*/ 	.word	0x0500000f


	//   ....[36]....
        /*0714*/ 	.word	0x0500000f


	//   ....[37]....
        /*0718*/ 	.word	0x0500000f


	//   ....[38]....
        /*071c*/ 	.word	0x0500000f


	//   ....[39]....
        /*0720*/ 	.word	0x0500000f


	//   ....[40]....
        /*0724*/ 	.word	0x0500000f


	//   ....[41]....
        /*0728*/ 	.word	0x0500000f


	//   ....[42]....
        /*072c*/ 	.word	0x0500000f


	//   ....[43]....
        /*0730*/ 	.word	0x0500000f


	//   ....[44]....
        /*0734*/ 	.word	0x0500000f


	//   ....[45]....
        /*0738*/ 	.word	0x0500000f


	//   ....[46]....
        /*073c*/ 	.word	0x0500000f


	//   ....[47]....
        /*0740*/ 	.word	0x0500000f


	//   ....[48]....
        /*0744*/ 	.word	0x0500000f


	//   ....[49]....
        /*0748*/ 	.word	0x0500000f


	//   ....[50]....
        /*074c*/ 	.word	0x0500000f


	//   ....[51]....
        /*0750*/ 	.word	0x0500000f


	//   ....[52]....
        /*0754*/ 	.word	0x0500000f


	//   ....[53]....
        /*0758*/ 	.word	0x0500000f


	//   ....[54]....
        /*075c*/ 	.word	0x0500000f


	//   ....[55]....
        /*0760*/ 	.word	0x0500000f


	//   ....[56]....
        /*0764*/ 	.word	0x0500000f


	//   ....[57]....
        /*0768*/ 	.word	0x0500000f


	//   ....[58]....
        /*076c*/ 	.word	0x0500000f


	//   ....[59]....
        /*0770*/ 	.word	0x0500000f


	//   ....[60]....
        /*0774*/ 	.word	0x0500000f


	//   ....[61]....
        /*0778*/ 	.word	0x0500000f


	//   ....[62]....
        /*077c*/ 	.word	0x0500000f


	//   ....[63]....
        /*0780*/ 	.word	0x0500000f


	//   ....[64]....
        /*0784*/ 	.word	0x0500000f


	//   ....[65]....
        /*0788*/ 	.word	0x0500000f


	//   ....[66]....
        /*078c*/ 	.word	0x0500000f


	//   ....[67]....
        /*0790*/ 	.word	0x0500000f


	//   ....[68]....
        /*0794*/ 	.word	0x0500000f


	//   ....[69]....
        /*0798*/ 	.word	0x0500000f


	//   ....[70]....
        /*079c*/ 	.word	0x0500000f


	//   ....[71]....
        /*07a0*/ 	.word	0x0500000f


	//   ....[72]....
        /*07a4*/ 	.word	0x0500000f


	//   ....[73]....
        /*07a8*/ 	.word	0x0500000f


	//   ....[74]....
        /*07ac*/ 	.word	0x0500000f


	//   ....[75]....
        /*07b0*/ 	.word	0x0500000f


	//   ....[76]....
        /*07b4*/ 	.word	0x0500000f


	//   ....[77]....
        /*07b8*/ 	.word	0x0500000f


	//   ....[78]....
        /*07bc*/ 	.word	0x0500000f


	//   ....[79]....
        /*07c0*/ 	.word	0x0500000f


	//   ....[80]....
        /*07c4*/ 	.word	0x0500000f


	//   ....[81]....
        /*07c8*/ 	.word	0x0500000f


	//   ....[82]....
        /*07cc*/ 	.word	0x0500000f


	//   ....[83]....
        /*07d0*/ 	.word	0x0500000f


	//   ....[84]....
        /*07d4*/ 	.word	0x0500000f


	//   ....[85]....
        /*07d8*/ 	.word	0x0500000f


	//   ....[86]....
        /*07dc*/ 	.word	0x0500000f


	//   ....[87]....
        /*07e0*/ 	.word	0x0500000f


	//   ....[88]....
        /*07e4*/ 	.word	0x0500000f


	//   ....[89]....
        /*07e8*/ 	.word	0x0500000f


	//   ....[90]....
        /*07ec*/ 	.word	0x0500000f


	//   ....[91]....
        /*07f0*/ 	.word	0x0500000f


	//   ....[92]....
        /*07f4*/ 	.word	0x0500000f


	//   ....[93]....
        /*07f8*/ 	.word	0x0500000f


	//   ....[94]....
        /*07fc*/ 	.word	0x0500000f


	//   ....[95]....
        /*0800*/ 	.word	0x0500000f


	//   ....[96]....
        /*0804*/ 	.word	0x0500000f


	//   ....[97]....
        /*0808*/ 	.word	0x0500000f


	//   ....[98]....
        /*080c*/ 	.word	0x0500000f


	//   ....[99]....
        /*0810*/ 	.word	0x0500000f


	//   ....[100]....
        /*0814*/ 	.word	0x0500000f


	//   ....[101]....
        /*0818*/ 	.word	0x0500000f


	//   ....[102]....
        /*081c*/ 	.word	0x0500000f


	//   ....[103]....
        /*0820*/ 	.word	0x0500000f


	//   ....[104]....
        /*0824*/ 	.word	0x0500000f


	//   ....[105]....
        /*0828*/ 	.word	0x0500000f


	//   ....[106]....
        /*082c*/ 	.word	0x0500000f


	//   ....[107]....
        /*0830*/ 	.word	0x0500000f


	//   ....[108]....
        /*0834*/ 	.word	0x0500000f


	//   ....[109]....
        /*0838*/ 	.word	0x0500000f


	//   ....[110]....
        /*083c*/ 	.word	0x0500000f


	//   ....[111]....
        /*0840*/ 	.word	0x0500000f


	//   ....[112]....
        /*0844*/ 	.word	0x0500000f


	//   ....[113]....
        /*0848*/ 	.word	0x0500000f


	//   ....[114]....
        /*084c*/ 	.word	0x0500000f


	//   ....[115]....
        /*0850*/ 	.word	0x0500000f


	//   ....[116]....
        /*0854*/ 	.word	0x0500000f


	//   ....[117]....
        /*0858*/ 	.word	0x0500000f


	//   ....[118]....
        /*085c*/ 	.word	0x0500000f


	//   ....[119]....
        /*0860*/ 	.word	0x0500000f


	//   ....[120]....
        /*0864*/ 	.word	0x0500000f


	//   ....[121]....
        /*0868*/ 	.word	0x0500000f


	//   ....[122]....
        /*086c*/ 	.word	0x0500000f


	//   ....[123]....
        /*0870*/ 	.word	0x0500000f


	//   ....[124]....
        /*0874*/ 	.word	0x0500000f


	//   ....[125]....
        /*0878*/ 	.word	0x0500000f


	//   ....[126]....
        /*087c*/ 	.word	0x0500000f


	//   ....[127]....
        /*0880*/ 	.word	0x0500000f


	//   ....[128]....
        /*0884*/ 	.word	0x0500000f


	//   ....[129]....
        /*0888*/ 	.word	0x0500000f


	//   ....[130]....
        /*088c*/ 	.word	0x0500000f


	//   ....[131]....
        /*0890*/ 	.word	0x0500000f


	//   ....[132]....
        /*0894*/ 	.word	0x0500000f


	//   ....[133]....
        /*0898*/ 	.word	0x0500000f


	//   ....[134]....
        /*089c*/ 	.word	0x0500000f


	//   ....[135]....
        /*08a0*/ 	.word	0x0500000f


	//   ....[136]....
        /*08a4*/ 	.word	0x0500000f


	//   ....[137]....
        /*08a8*/ 	.word	0x0500000f


	//   ....[138]....
        /*08ac*/ 	.word	0x0500000f


	//   ....[139]....
        /*08b0*/ 	.word	0x0500000f


	//   ....[140]....
        /*08b4*/ 	.word	0x0500000f


	//   ....[141]....
        /*08b8*/ 	.word	0x0500000f


	//   ....[142]....
        /*08bc*/ 	.word	0x0500000f


	//   ....[143]....
        /*08c0*/ 	.word	0x0500000f


	//   ....[144]....
        /*08c4*/ 	.word	0x0500000f


	//   ....[145]....
        /*08c8*/ 	.word	0x0500000f


	//   ....[146]....
        /*08cc*/ 	.word	0x0500000f


	//   ....[147]....
        /*08d0*/ 	.word	0x0500000f


	//   ....[148]....
        /*08d4*/ 	.word	0x0500000f


	//   ....[149]....
        /*08d8*/ 	.word	0x0500000f


	//   ....[150]....
        /*08dc*/ 	.word	0x0500000f


	//   ....[151]....
        /*08e0*/ 	.word	0x0500000f


	//   ....[152]....
        /*08e4*/ 	.word	0x0500000f


	//   ....[153]....
        /*08e8*/ 	.word	0x0500000f


	//   ....[154]....
        /*08ec*/ 	.word	0x0500000f


	//   ....[155]....
        /*08f0*/ 	.word	0x0500000f


	//   ....[156]....
        /*08f4*/ 	.word	0x0500000f


	//   ....[157]....
        /*08f8*/ 	.word	0x0500000f


	//   ....[158]....
        /*08fc*/ 	.word	0x0500000f


	//   ....[159]....
        /*0900*/ 	.word	0x0500000f


	//   ....[160]....
        /*0904*/ 	.word	0x0500000f


	//   ....[161]....
        /*0908*/ 	.word	0x0500000f


	//   ....[162]....
        /*090c*/ 	.word	0x0500000f


	//   ....[163]....
        /*0910*/ 	.word	0x0500000f


	//   ....[164]....
        /*0914*/ 	.word	0x0500000f


	//   ....[165]....
        /*0918*/ 	.word	0x0500000f


	//   ....[166]....
        /*091c*/ 	.word	0x0500000f


	//   ....[167]....
        /*0920*/ 	.word	0x0500000f


	//   ....[168]....
        /*0924*/ 	.word	0x0500000f


	//   ....[169]....
        /*0928*/ 	.word	0x0500000f


	//   ....[170]....
        /*092c*/ 	.word	0x0500000f


	//   ....[171]....
        /*0930*/ 	.word	0x0500000f


	//   ....[172]....
        /*0934*/ 	.word	0x0500000f


	//   ....[173]....
        /*0938*/ 	.word	0x0500000f


	//   ....[174]....
        /*093c*/ 	.word	0x0500000f


	//   ....[175]....
        /*0940*/ 	.word	0x0500000f


	//   ....[176]....
        /*0944*/ 	.word	0x0500000f


	//   ....[177]....
        /*0948*/ 	.word	0x0500000f


	//   ....[178]....
        /*094c*/ 	.word	0x0500000f


	//   ....[179]....
        /*0950*/ 	.word	0x0500000f


	//   ....[180]....
        /*0954*/ 	.word	0x0500000f


	//   ....[181]....
        /*0958*/ 	.word	0x0500000f


	//   ....[182]....
        /*095c*/ 	.word	0x0500000f


	//----- nvinfo : EIATTR_COOP_GROUP_INSTR_OFFSETS
	.align		4
.L_236:
        /*0960*/ 	.byte	0x04, 0x28
        /*0962*/ 	.short	(.L_238 - .L_237)


	//   ....[0]....
.L_237:
        /*0964*/ 	.word	0x00000070


	//   ....[1]....
        /*0968*/ 	.word	0x00000140


	//   ....[2]....
        /*096c*/ 	.word	0x00000190


	//   ....[3]....
        /*0970*/ 	.word	0x000003c0


	//   ....[4]....
        /*0974*/ 	.word	0x00000520


	//   ....[5]....
        /*0978*/ 	.word	0x00000640


	//   ....[6]....
        /*097c*/ 	.word	0x000007a0


	//   ....[7]....
        /*0980*/ 	.word	0x00003590


	//   ....[8]....
        /*0984*/ 	.word	0x000035a0


	//   ....[9]....
        /*0988*/ 	.word	0x00006540


	//   ....[10]....
        /*098c*/ 	.word	0x00006550


	//   ....[11]....
        /*0990*/ 	.word	0x00009580


	//   ....[12]....
        /*0994*/ 	.word	0x00009590


	//   ....[13]....
        /*0998*/ 	.word	0x00009a30


	//   ....[14]....
        /*099c*/ 	.word	0x00009a50


	//   ....[15]....
        /*09a0*/ 	.word	0x0000ab20


	//   ....[16]....
        /*09a4*/ 	.word	0x0000b1e0


	//   ....[17]....
        /*09a8*/ 	.word	0x0000b1f0


	//   ....[18]....
        /*09ac*/ 	.word	0x0000b200


	//   ....[19]....
        /*09b0*/ 	.word	0x0000b210


	//   ....[20]....
        /*09b4*/ 	.word	0x0000e8d0


	//   ....[21]....
        /*09b8*/ 	.word	0x0000e8e0


	//   ....[22]....
        /*09bc*/ 	.word	0x0000e8f0


	//   ....[23]....
        /*09c0*/ 	.word	0x0000e900


	//   ....[24]....
        /*09c4*/ 	.word	0x000123a0


	//   ....[25]....
        /*09c8*/ 	.word	0x000125b0


	//   ....[26]....
        /*09cc*/ 	.word	0x00013690


	//   ....[27]....
        /*09d0*/ 	.word	0x00013790


	//   ....[28]....
        /*09d4*/ 	.word	0x00014010


	//   ....[29]....
        /*09d8*/ 	.word	0x00014090


	//   ....[30]....
        /*09dc*/ 	.word	0x00015be0


	//   ....[31]....
        /*09e0*/ 	.word	0x00015de0


	//   ....[32]....
        /*09e4*/ 	.word	0x000169c0


	//   ....[33]....
        /*09e8*/ 	.word	0x00016b90


	//   ....[34]....
        /*09ec*/ 	.word	0x00017240


	//   ....[35]....
        /*09f0*/ 	.word	0x00017370


	//   ....[36]....
        /*09f4*/ 	.word	0x00019400


	//   ....[37]....
        /*09f8*/ 	.word	0x00019420


	//   ....[38]....
        /*09fc*/ 	.word	0x00019940


	//   ....[39]....
        /*0a00*/ 	.word	0x000199a0


	//   ....[40]....
        /*0a04*/ 	.word	0x0001b570


	//   ....[41]....
        /*0a08*/ 	.word	0x0001b790


	//   ....[42]....
        /*0a0c*/ 	.word	0x0001c340


	//   ....[43]....
        /*0a10*/ 	.word	0x0001c440


	//   ....[44]....
        /*0a14*/ 	.word	0x0001cbd0


	//   ....[45]....
        /*0a18*/ 	.word	0x0001cd10


	//   ....[46]....
        /*0a1c*/ 	.word	0x0001e410


	//   ....[47]....
        /*0a20*/ 	.word	0x0001e470


	//   ....[48]....
        /*0a24*/ 	.word	0x0001e490


	//   ....[49]....
        /*0a28*/ 	.word	0x0001e4b0


	//   ....[50]....
        /*0a2c*/ 	.word	0x0001f430


	//   ....[51]....
        /*0a30*/ 	.word	0x0001f470


	//   ....[52]....
        /*0a34*/ 	.word	0x0001f4a0


	//   ....[53]....
        /*0a38*/ 	.word	0x0001f4d0


	//   ....[54]....
        /*0a3c*/ 	.word	0x0001f500


	//   ....[55]....
        /*0a40*/ 	.word	0x0001f530


	//   ....[56]....
        /*0a44*/ 	.word	0x0001f560


	//   ....[57]....
        /*0a48*/ 	.word	0x0001f590


	//   ....[58]....
        /*0a4c*/ 	.word	0x0001f5c0


	//   ....[59]....
        /*0a50*/ 	.word	0x0001f5f0


	//   ....[60]....
        /*0a54*/ 	.word	0x0001f620


	//   ....[61]....
        /*0a58*/ 	.word	0x0001f650


	//   ....[62]....
        /*0a5c*/ 	.word	0x0001f680


	//   ....[63]....
        /*0a60*/ 	.word	0x0001f6b0


	//   ....[64]....
        /*0a64*/ 	.word	0x0001f6e0


	//   ....[65]....
        /*0a68*/ 	.word	0x0001f710


	//   ....[66]....
        /*0a6c*/ 	.word	0x0001f740


	//   ....[67]....
        /*0a70*/ 	.word	0x0001f770


	//   ....[68]....
        /*0a74*/ 	.word	0x0001f7a0


	//   ....[69]....
        /*0a78*/ 	.word	0x0001f7d0


	//   ....[70]....
        /*0a7c*/ 	.word	0x0001f800


	//   ....[71]....
        /*0a80*/ 	.word	0x0001f830


	//   ....[72]....
        /*0a84*/ 	.word	0x0001f860


	//   ....[73]....
        /*0a88*/ 	.word	0x0001f890


	//   ....[74]....
        /*0a8c*/ 	.word	0x0001f8c0


	//   ....[75]....
        /*0a90*/ 	.word	0x0001f8f0


	//   ....[76]....
        /*0a94*/ 	.word	0x0001f920


	//   ....[77]....
        /*0a98*/ 	.word	0x0001f950


	//   ....[78]....
        /*0a9c*/ 	.word	0x0001f980


	//   ....[79]....
        /*0aa0*/ 	.word	0x0001f9b0


	//   ....[80]....
        /*0aa4*/ 	.word	0x0001f9e0


	//   ....[81]....
        /*0aa8*/ 	.word	0x0001fa10


	//   ....[82]....
        /*0aac*/ 	.word	0x0001fa40


	//   ....[83]....
        /*0ab0*/ 	.word	0x0001fa70


	//   ....[84]....
        /*0ab4*/ 	.word	0x0001faa0


	//   ....[85]....
        /*0ab8*/ 	.word	0x0001fad0


	//   ....[86]....
        /*0abc*/ 	.word	0x0001fb00


	//   ....[87]....
        /*0ac0*/ 	.word	0x0001fb30


	//   ....[88]....
        /*0ac4*/ 	.word	0x0001fb70


	//   ....[89]....
        /*0ac8*/ 	.word	0x0001fba0


	//   ....[90]....
        /*0acc*/ 	.word	0x0001fbd0


	//   ....[91]....
        /*0ad0*/ 	.word	0x0001fc00


	//   ....[92]....
        /*0ad4*/ 	.word	0x0001fc30


	//   ....[93]....
        /*0ad8*/ 	.word	0x0001fc60


	//   ....[94]....
        /*0adc*/ 	.word	0x0001fc90


	//   ....[95]....
        /*0ae0*/ 	.word	0x0001fcc0


	//   ....[96]....
        /*0ae4*/ 	.word	0x0001fcf0


	//   ....[97]....
        /*0ae8*/ 	.word	0x0001fd20


	//   ....[98]....
        /*0aec*/ 	.word	0x0001fd50


	//   ....[99]....
        /*0af0*/ 	.word	0x0001fd80


	//   ....[100]....
        /*0af4*/ 	.word	0x0001fdb0


	//   ....[101]....
        /*0af8*/ 	.word	0x0001fde0


	//   ....[102]....
        /*0afc*/ 	.word	0x0001fe10


	//   ....[103]....
        /*0b00*/ 	.word	0x0001fe40


	//   ....[104]....
        /*0b04*/ 	.word	0x0001fe70


	//   ....[105]....
        /*0b08*/ 	.word	0x0001fea0


	//   ....[106]....
        /*0b0c*/ 	.word	0x0001fed0


	//   ....[107]....
        /*0b10*/ 	.word	0x0001ff00


	//   ....[108]....
        /*0b14*/ 	.word	0x0001ff30


	//   ....[109]....
        /*0b18*/ 	.word	0x0001ff60


	//   ....[110]....
        /*0b1c*/ 	.word	0x0001ff90


	//   ....[111]....
        /*0b20*/ 	.word	0x0001ffc0


	//   ....[112]....
        /*0b24*/ 	.word	0x0001fff0


	//   ....[113]....
        /*0b28*/ 	.word	0x00020020


	//   ....[114]....
        /*0b2c*/ 	.word	0x00020050


	//   ....[115]....
        /*0b30*/ 	.word	0x00020080


	//   ....[116]....
        /*0b34*/ 	.word	0x000200b0


	//   ....[117]....
        /*0b38*/ 	.word	0x000200e0


	//   ....[118]....
        /*0b3c*/ 	.word	0x000200f0


	//   ....[119]....
        /*0b40*/ 	.word	0x00020100


	//   ....[120]....
        /*0b44*/ 	.word	0x00020110


	//   ....[121]....
        /*0b48*/ 	.word	0x00020120


	//   ....[122]....
        /*0b4c*/ 	.word	0x00020130


	//   ....[123]....
        /*0b50*/ 	.word	0x00020140


	//   ....[124]....
        /*0b54*/ 	.word	0x00020150


	//   ....[125]....
        /*0b58*/ 	.word	0x00020160


	//   ....[126]....
        /*0b5c*/ 	.word	0x00020170


	//   ....[127]....
        /*0b60*/ 	.word	0x00020180


	//   ....[128]....
        /*0b64*/ 	.word	0x00020190


	//   ....[129]....
        /*0b68*/ 	.word	0x000201a0


	//   ....[130]....
        /*0b6c*/ 	.word	0x000201d0


	//   ....[131]....
        /*0b70*/ 	.word	0x00020200


	//   ....[132]....
        /*0b74*/ 	.word	0x00020230


	//   ....[133]....
        /*0b78*/ 	.word	0x00020260


	//   ....[134]....
        /*0b7c*/ 	.word	0x00020270


	//   ....[135]....
        /*0b80*/ 	.word	0x000202a0


	//   ....[136]....
        /*0b84*/ 	.word	0x000202d0


	//   ....[137]....
        /*0b88*/ 	.word	0x00020300


	//   ....[138]....
        /*0b8c*/ 	.word	0x00020330


	//   ....[139]....
        /*0b90*/ 	.word	0x00020360


	//   ....[140]....
        /*0b94*/ 	.word	0x00020390


	//   ....[141]....
        /*0b98*/ 	.word	0x000203c0


	//   ....[142]....
        /*0b9c*/ 	.word	0x000203f0


	//   ....[143]....
        /*0ba0*/ 	.word	0x00020420


	//   ....[144]....
        /*0ba4*/ 	.word	0x00020450


	//   ....[145]....
        /*0ba8*/ 	.word	0x00020480


	//   ....[146]....
        /*0bac*/ 	.word	0x00020e30


	//   ....[147]....
        /*0bb0*/ 	.word	0x00020e50


	//   ....[148]....
        /*0bb4*/ 	.word	0x00020e60


	//   ....[149]....
        /*0bb8*/ 	.word	0x00020e70


	//   ....[150]....
        /*0bbc*/ 	.word	0x00021750


	//   ....[151]....
        /*0bc0*/ 	.word	0x00021760


	//   ....[152]....
        /*0bc4*/ 	.word	0x000218b0


	//   ....[153]....
        /*0bc8*/ 	.word	0x000218c0


	//   ....[154]....
        /*0bcc*/ 	.word	0x00021a10


	//   ....[155]....
        /*0bd0*/ 	.word	0x00021a20


	//   ....[156]....
        /*0bd4*/ 	.word	0x00021b70


	//   ....[157]....
        /*0bd8*/ 	.word	0x00021b80


	//   ....[158]....
        /*0bdc*/ 	.word	0x00021f70


	//   ....[159]....
        /*0be0*/ 	.word	0x00021f80


	//   ....[160]....
        /*0be4*/ 	.word	0x00022ca0


	//   ....[161]....
        /*0be8*/ 	.word	0x00022cb0


	//   ....[162]....
        /*0bec*/ 	.word	0x000241f0


	//   ....[163]....
        /*0bf0*/ 	.word	0x00024200


	//   ....[164]....
        /*0bf4*/ 	.word	0x00024360


	//   ....[165]....
        /*0bf8*/ 	.word	0x00024370


	//   ....[166]....
        /*0bfc*/ 	.word	0x000244c0


	//   ....[167]....
        /*0c00*/ 	.word	0x000244d0


	//   ....[168]....
        /*0c04*/ 	.word	0x00024620


	//   ....[169]....
        /*0c08*/ 	.word	0x00024630


	//   ....[170]....
        /*0c0c*/ 	.word	0x000247d0


	//   ....[171]....
        /*0c10*/ 	.word	0x000249c0


	//   ....[172]....
        /*0c14*/ 	.word	0x000249f0


	//   ....[173]....
        /*0c18*/ 	.word	0x00024a20


	//   ....[174]....
        /*0c1c*/ 	.word	0x00024a50


	//   ....[175]....
        /*0c20*/ 	.word	0x00024a80


	//   ....[176]....
        /*0c24*/ 	.word	0x00024ab0


	//   ....[177]....
        /*0c28*/ 	.word	0x00024c40


	//   ....[178]....
        /*0c2c*/ 	.word	0x00024c70


	//   ....[179]....
        /*0c30*/ 	.word	0x00024ca0


	//   ....[180]....
        /*0c34*/ 	.word	0x00024cd0


	//   ....[181]....
        /*0c38*/ 	.word	0x00024d00


	//   ....[182]....
        /*0c3c*/ 	.word	0x00024d30


	//   ....[183]....
        /*0c40*/ 	.word	0x00024dc0


	//   ....[184]....
        /*0c44*/ 	.word	0x00024df0


	//   ....[185]....
        /*0c48*/ 	.word	0x00024e00


	//   ....[186]....
        /*0c4c*/ 	.word	0x00024e40


	//   ....[187]....
        /*0c50*/ 	.word	0x00026740


	//   ....[188]....
        /*0c54*/ 	.word	0x00028d70


	//   ....[189]....
        /*0c58*/ 	.word	0x00028da0


	//   ....[190]....
        /*0c5c*/ 	.word	0x00028ed0


	//   ....[191]....
        /*0c60*/ 	.word	0x00028ee0


	//   ....[192]....
        /*0c64*/ 	.word	0x00028f70


	//   ....[193]....
        /*0c68*/ 	.word	0x00028f80


	//   ....[194]....
        /*0c6c*/ 	.word	0x00028f90


	//   ....[195]....
        /*0c70*/ 	.word	0x00029030


	//   ....[196]....
        /*0c74*/ 	.word	0x000293b0


	//   ....[197]....
        /*0c78*/ 	.word	0x000293d0


	//   ....[198]....
        /*0c7c*/ 	.word	0x00029470


	//   ....[199]....
        /*0c80*/ 	.word	0x00029480


	//   ....[200]....
        /*0c84*/ 	.word	0x00029510


	//   ....[201]....
        /*0c88*/ 	.word	0x00029520


	//   ....[202]....
        /*0c8c*/ 	.word	0x00029530


	//   ....[203]....
        /*0c90*/ 	.word	0x00029540


	//   ....[204]....
        /*0c94*/ 	.word	0x00029d30


	//   ....[205]....
        /*0c98*/ 	.word	0x00029d60


	//   ....[206]....
        /*0c9c*/ 	.word	0x00029d80


	//   ....[207]....
        /*0ca0*/ 	.word	0x00029e20


	//   ....[208]....
        /*0ca4*/ 	.word	0x00029e40


	//   ....[209]....
        /*0ca8*/ 	.word	0x00029ee0


	//   ....[210]....
        /*0cac*/ 	.word	0x00029f00


	//   ....[211]....
        /*0cb0*/ 	.word	0x00029f10


	//   ....[212]....
        /*0cb4*/ 	.word	0x0002a690


	//   ....[213]....
        /*0cb8*/ 	.word	0x0002a6a0


	//   ....[214]....
        /*0cbc*/ 	.word	0x0002a6e0


	//   ....[215]....
        /*0cc0*/ 	.word	0x0002a720


	//   ....[216]....
        /*0cc4*/ 	.word	0x0002a730


	//   ....[217]....
        /*0cc8*/ 	.word	0x0002a790


	//   ....[218]....
        /*0ccc*/ 	.word	0x0002a7c0


	//   ....[219]....
        /*0cd0*/ 	.word	0x0002a800


	//   ....[220]....
        /*0cd4*/ 	.word	0x0002ab50


	//   ....[221]....
        /*0cd8*/ 	.word	0x0002ab60


	//   ....[222]....
        /*0cdc*/ 	.word	0x0002ab70


	//   ....[223]....
        /*0ce0*/ 	.word	0x0002abd0


	//   ....[224]....
        /*0ce4*/ 	.word	0x0002abe0


	//   ....[225]....
        /*0ce8*/ 	.word	0x0002ac40


	//   ....[226]....
        /*0cec*/ 	.word	0x0002ac70


	//   ....[227]....
        /*0cf0*/ 	.word	0x0002acb0


	//   ....[228]....
        /*0cf4*/ 	.word	0x0002c050


	//   ....[229]....
        /*0cf8*/ 	.word	0x0002c080


	//   ....[230]....
        /*0cfc*/ 	.word	0x0002c0e0


	//   ....[231]....
        /*0d00*/ 	.word	0x0002c110


	//   ....[232]....
        /*0d04*/ 	.word	0x0002c140


	//   ....[233]....
        /*0d08*/ 	.word	0x0002c170


	//   ....[234]....
        /*0d0c*/ 	.word	0x0002c1a0


	//   ....[235]....
        /*0d10*/ 	.word	0x0002c1d0


	//   ....[236]....
        /*0d14*/ 	.word	0x0002c370


	//   ....[237]....
        /*0d18*/ 	.word	0x0002c3a0


	//   ....[238]....
        /*0d1c*/ 	.word	0x0002c3d0


	//   ....[239]....
        /*0d20*/ 	.word	0x0002c400


	//   ....[240]....
        /*0d24*/ 	.word	0x0002c430


	//   ....[241]....
        /*0d28*/ 	.word	0x0002c460


	//   ....[242]....
        /*0d2c*/ 	.word	0x0002c520


	//   ....[243]....
        /*0d30*/ 	.word	0x0002c540


	//   ....[244]....
        /*0d34*/ 	.word	0x0002c560


	//   ....[245]....
        /*0d38*/ 	.word	0x0002c5c0


	//   ....[246]....
        /*0d3c*/ 	.word	0x0002cfe0


	//   ....[247]....
        /*0d40*/ 	.word	0x0002d380


	//   ....[248]....
        /*0d44*/ 	.word	0x0002d410


	//   ....[249]....
        /*0d48*/ 	.word	0x0002d4f0


	//   ....[250]....
        /*0d4c*/ 	.word	0x0002d580


	//   ....[251]....
        /*0d50*/ 	.word	0x0002d660


	//   ....[252]....
        /*0d54*/ 	.word	0x0002d6f0


	//   ....[253]....
        /*0d58*/ 	.word	0x0002d7c0


	//   ....[254]....
        /*0d5c*/ 	.word	0x0002d860


	//   ....[255]....
        /*0d60*/ 	.word	0x0002d8f0


	//   ....[0]....
        /*0d64*/ 	.word	0x0002d940


	//   ....[1]....
        /*0d68*/ 	.word	0x0002d990


	//   ....[2]....
        /*0d6c*/ 	.word	0x0002da70


	//   ....[3]....
        /*0d70*/ 	.word	0x0002db00


	//   ....[4]....
        /*0d74*/ 	.word	0x0002db50


	//   ....[5]....
        /*0d78*/ 	.word	0x0002dba0


	//   ....[6]....
        /*0d7c*/ 	.word	0x0002e010


	//   ....[7]....
        /*0d80*/ 	.word	0x0002e130


	//   ....[8]....
        /*0d84*/ 	.word	0x0002e260


	//   ....[9]....
        /*0d88*/ 	.word	0x0002e380


	//   ....[10]....
        /*0d8c*/ 	.word	0x0002e4b0


	//   ....[11]....
        /*0d90*/ 	.word	0x0002e5d0


	//   ....[12]....
        /*0d94*/ 	.word	0x0002e700


	//   ....[13]....
        /*0d98*/ 	.word	0x0002e750


	//   ....[14]....
        /*0d9c*/ 	.word	0x0002e7b0


	//   ....[15]....
        /*0da0*/ 	.word	0x0002e820


	//   ....[16]....
        /*0da4*/ 	.word	0x0002e880


	//   ....[17]....
        /*0da8*/ 	.word	0x0002e8d0


	//   ....[18]....
        /*0dac*/ 	.word	0x0002e950


	//   ....[19]....
        /*0db0*/ 	.word	0x0002e9c0


	//   ....[20]....
        /*0db4*/ 	.word	0x0002ea20


	//   ....[21]....
        /*0db8*/ 	.word	0x0002ea70


	//   ....[22]....
        /*0dbc*/ 	.word	0x0002eb10


	//   ....[23]....
        /*0dc0*/ 	.word	0x0002eb80


	//   ....[24]....
        /*0dc4*/ 	.word	0x0002ebe0


	//   ....[25]....
        /*0dc8*/ 	.word	0x0002ec30


	//   ....[26]....
        /*0dcc*/ 	.word	0x0002ecb0


	//   ....[27]....
        /*0dd0*/ 	.word	0x0002ed00


	//   ....[28]....
        /*0dd4*/ 	.word	0x0002ed60


	//   ....[29]....
        /*0dd8*/ 	.word	0x0002edb0


	//   ....[30]....
        /*0ddc*/ 	.word	0x0002ee30


	//   ....[31]....
        /*0de0*/ 	.word	0x0002eea0


	//   ....[32]....
        /*0de4*/ 	.word	0x0002ef00


	//   ....[33]....
        /*0de8*/ 	.word	0x0002ef50


	//   ....[34]....
        /*0dec*/ 	.word	0x0002efd0


	//   ....[35]....
        /*0df0*/ 	.word	0x0002f040


	//   ....[36]....
        /*0df4*/ 	.word	0x0002f0a0


	//   ....[37]....
        /*0df8*/ 	.word	0x0002f0f0


	//   ....[38]....
        /*0dfc*/ 	.word	0x0002f170


	//   ....[39]....
        /*0e00*/ 	.word	0x0002f1e0


	//   ....[40]....
        /*0e04*/ 	.word	0x0002f240


	//   ....[41]....
        /*0e08*/ 	.word	0x0002f290


	//   ....[42]....
        /*0e0c*/ 	.word	0x0002f310


	//   ....[43]....
        /*0e10*/ 	.word	0x0002f380


	//   ....[44]....
        /*0e14*/ 	.word	0x0002f3e0


	//   ....[45]....
        /*0e18*/ 	.word	0x0002f430


	//   ....[46]....
        /*0e1c*/ 	.word	0x0002f4b0


	//   ....[47]....
        /*0e20*/ 	.word	0x0002f520


	//   ....[48]....
        /*0e24*/ 	.word	0x0002f580


	//   ....[49]....
        /*0e28*/ 	.word	0x0002f5d0


	//   ....[50]....
        /*0e2c*/ 	.word	0x0002f650


	//   ....[51]....
        /*0e30*/ 	.word	0x0002f6c0


	//   ....[52]....
        /*0e34*/ 	.word	0x0002f720


	//   ....[53]....
        /*0e38*/ 	.word	0x0002f770


	//   ....[54]....
        /*0e3c*/ 	.word	0x0002f7f0


	//   ....[55]....
        /*0e40*/ 	.word	0x0002f840


	//   ....[56]....
        /*0e44*/ 	.word	0x0002f8a0


	//   ....[57]....
        /*0e48*/ 	.word	0x0002f8f0


	//   ....[58]....
        /*0e4c*/ 	.word	0x0002f970


	//   ....[59]....
        /*0e50*/ 	.word	0x0002f9e0


	//   ....[60]....
        /*0e54*/ 	.word	0x0002fa40


	//   ....[61]....
        /*0e58*/ 	.word	0x0002fa90


	//   ....[62]....
        /*0e5c*/ 	.word	0x0002faf0


	//   ....[63]....
        /*0e60*/ 	.word	0x0002fb80


	//   ....[64]....
        /*0e64*/ 	.word	0x0002fbe0


	//   ....[65]....
        /*0e68*/ 	.word	0x0002fc30


	//   ....[66]....
        /*0e6c*/ 	.word	0x0002fc90


	//   ....[67]....
        /*0e70*/ 	.word	0x0002fd20


	//   ....[68]....
        /*0e74*/ 	.word	0x0002fd80


	//   ....[69]....
        /*0e78*/ 	.word	0x0002fdd0


	//   ....[70]....
        /*0e7c*/ 	.word	0x0002fe30


	//   ....[71]....
        /*0e80*/ 	.word	0x0002fec0


	//   ....[72]....
        /*0e84*/ 	.word	0x0002ff20


	//   ....[73]....
        /*0e88*/ 	.word	0x0002ff70


	//   ....[74]....
        /*0e8c*/ 	.word	0x0002fff0


	//   ....[75]....
        /*0e90*/ 	.word	0x00030060


	//   ....[76]....
        /*0e94*/ 	.word	0x000300c0


	//   ....[77]....
        /*0e98*/ 	.word	0x00030110


	//   ....[78]....
        /*0e9c*/ 	.word	0x00030190


	//   ....[79]....
        /*0ea0*/ 	.word	0x00030200


	//   ....[80]....
        /*0ea4*/ 	.word	0x00030260


	//   ....[81]....
        /*0ea8*/ 	.word	0x000302b0


	//   ....[82]....
        /*0eac*/ 	.word	0x00030330


	//   ....[83]....
        /*0eb0*/ 	.word	0x000303a0


	//   ....[84]....
        /*0eb4*/ 	.word	0x00030400


	//   ....[85]....
        /*0eb8*/ 	.word	0x00030450


	//   ....[86]....
        /*0ebc*/ 	.word	0x000304d0


	//   ....[87]....
        /*0ec0*/ 	.word	0x00030540


	//   ....[88]....
        /*0ec4*/ 	.word	0x000305a0


	//   ....[89]....
        /*0ec8*/ 	.word	0x000305f0


	//   ....[90]....
        /*0ecc*/ 	.word	0x00030670


	//   ....[91]....
        /*0ed0*/ 	.word	0x000306e0


	//   ....[92]....
        /*0ed4*/ 	.word	0x00030740


	//   ....[93]....
        /*0ed8*/ 	.word	0x00030790


	//   ....[94]....
        /*0edc*/ 	.word	0x00030810


	//   ....[95]....
        /*0ee0*/ 	.word	0x00030860


	//   ....[96]....
        /*0ee4*/ 	.word	0x000308c0


	//   ....[97]....
        /*0ee8*/ 	.word	0x00030910


	//   ....[98]....
        /*0eec*/ 	.word	0x000309d0


	//   ....[99]....
        /*0ef0*/ 	.word	0x00030a40


	//   ....[100]....
        /*0ef4*/ 	.word	0x00030aa0


	//   ....[101]....
        /*0ef8*/ 	.word	0x00030b30


	//   ....[102]....
        /*0efc*/ 	.word	0x00030bc0


	//   ....[103]....
        /*0f00*/ 	.word	0x00030c10


	//   ....[104]....
        /*0f04*/ 	.word	0x00030ca0


	//   ....[105]....
        /*0f08*/ 	.word	0x00030d30


	//   ....[106]....
        /*0f0c*/ 	.word	0x00030dc0


	//   ....[107]....
        /*0f10*/ 	.word	0x00030e50


	//   ....[108]....
        /*0f14*/ 	.word	0x00030ee0


	//   ....[109]....
        /*0f18*/ 	.word	0x00030f70


	//   ....[110]....
        /*0f1c*/ 	.word	0x00030ff0


	//   ....[111]....
        /*0f20*/ 	.word	0x00031040


	//   ....[112]....
        /*0f24*/ 	.word	0x000310e0


	//   ....[113]....
        /*0f28*/ 	.word	0x00031170


	//   ....[114]....
        /*0f2c*/ 	.word	0x00031200


	//   ....[115]....
        /*0f30*/ 	.word	0x00031250


	//   ....[116]....
        /*0f34*/ 	.word	0x000312e0


	//   ....[117]....
        /*0f38*/ 	.word	0x00031370


	//   ....[118]....
        /*0f3c*/ 	.word	0x00031400


	//   ....[119]....
        /*0f40*/ 	.word	0x00031490


	//   ....[120]....
        /*0f44*/ 	.word	0x00031520


	//   ....[121]....
        /*0f48*/ 	.word	0x000315b0


	//   ....[122]....
        /*0f4c*/ 	.word	0x00031670


	//   ....[123]....
        /*0f50*/ 	.word	0x00031950


	//   ....[124]....
        /*0f54*/ 	.word	0x00031a50


	//   ....[125]....
        /*0f58*/ 	.word	0x00031b10


	//   ....[126]....
        /*0f5c*/ 	.word	0x00031c90


	//   ....[127]....
        /*0f60*/ 	.word	0x00031d20


	//   ....[128]....
        /*0f64*/ 	.word	0x00031d80


	//   ....[129]....
        /*0f68*/ 	.word	0x00031e80


	//   ....[130]....
        /*0f6c*/ 	.word	0x00031ee0


	//   ....[131]....
        /*0f70*/ 	.word	0x00031fb0


	//   ....[132]....
        /*0f74*/ 	.word	0x00032140


	//   ....[133]....
        /*0f78*/ 	.word	0x000321d0


	//   ....[134]....
        /*0f7c*/ 	.word	0x000322d0


	//   ....[135]....
        /*0f80*/ 	.word	0x00032380


	//   ....[136]....
        /*0f84*/ 	.word	0x000323e0


	//   ....[137]....
        /*0f88*/ 	.word	0x000324e0


	//   ....[138]....
        /*0f8c*/ 	.word	0x00032540


	//   ....[139]....
        /*0f90*/ 	.word	0x000325e0


	//   ....[140]....
        /*0f94*/ 	.word	0x000326f0


	//   ....[141]....
        /*0f98*/ 	.word	0x00032760


	//   ....[142]....
        /*0f9c*/ 	.word	0x000327c0


	//   ....[143]....
        /*0fa0*/ 	.word	0x000328d0


	//   ....[144]....
        /*0fa4*/ 	.word	0x00032930


	//   ....[145]....
        /*0fa8*/ 	.word	0x00032a50


	//   ....[146]....
        /*0fac*/ 	.word	0x00032ab0


	//   ....[147]....
        /*0fb0*/ 	.word	0x00032bb0


	//   ....[148]....
        /*0fb4*/ 	.word	0x00032ce0


	//   ....[149]....
        /*0fb8*/ 	.word	0x00032d70


	//   ....[150]....
        /*0fbc*/ 	.word	0x00032dd0


	//   ....[151]....
        /*0fc0*/ 	.word	0x00032eb0


	//   ....[152]....
        /*0fc4*/ 	.word	0x00032f10


	//   ....[153]....
        /*0fc8*/ 	.word	0x00032fe0


	//   ....[154]....
        /*0fcc*/ 	.word	0x00033040


	//   ....[155]....
        /*0fd0*/ 	.word	0x00033110


	//   ....[156]....
        /*0fd4*/ 	.word	0x00033200


	//   ....[157]....
        /*0fd8*/ 	.word	0x00033290


	//   ....[158]....
        /*0fdc*/ 	.word	0x000332f0


	//   ....[159]....
        /*0fe0*/ 	.word	0x000333c0


	//   ....[160]....
        /*0fe4*/ 	.word	0x00033420


	//   ....[161]....
        /*0fe8*/ 	.word	0x000334f0


	//   ....[162]....
        /*0fec*/ 	.word	0x00033550


	//   ....[163]....
        /*0ff0*/ 	.word	0x00033620


	//   ....[164]....
        /*0ff4*/ 	.word	0x00033800


	//   ....[165]....
        /*0ff8*/ 	.word	0x000338a0


	//   ....[166]....
        /*0ffc*/ 	.word	0x00033a10


	//   ....[167]....
        /*1000*/ 	.word	0x00033a80


	//   ....[168]....
        /*1004*/ 	.word	0x00033af0


	//   ....[169]....
        /*1008*/ 	.word	0x00033b60


	//   ....[170]....
        /*100c*/ 	.word	0x00033bd0


	//   ....[171]....
        /*1010*/ 	.word	0x00033c50


	//   ....[172]....
        /*1014*/ 	.word	0x00033cd0


	//   ....[173]....
        /*1018*/ 	.word	0x00033d60


	//   ....[174]....
        /*101c*/ 	.word	0x00033dd0


	//   ....[175]....
        /*1020*/ 	.word	0x00033e40


	//   ....[176]....
        /*1024*/ 	.word	0x00033eb0


	//   ....[177]....
        /*1028*/ 	.word	0x00033f30


	//   ....[178]....
        /*102c*/ 	.word	0x00033fa0


	//   ....[179]....
        /*1030*/ 	.word	0x00034050


	//   ....[180]....
        /*1034*/ 	.word	0x000340a0


	//   ....[181]....
        /*1038*/ 	.word	0x00034130


	//   ....[182]....
        /*103c*/ 	.word	0x00034260


	//----- nvinfo : EIATTR_REG_RECONFIG
	.align		4
.L_238:
        /*1040*/ 	.byte	0x01, 0x54
	.zero		2


	//----- nvinfo : EIATTR_SYSCALL_OFFSETS
	.align		4
        /*1044*/ 	.byte	0x04, 0x46
        /*1046*/ 	.short	(.L_240 - .L_239)


	//   ....[0]....
.L_239:
        /*1048*/ 	.word	0x00002330


	//   ....[1]....
        /*104c*/ 	.word	0x00002480


	//   ....[2]....
        /*1050*/ 	.word	0x0000acb0


	//   ....[3]....
        /*1054*/ 	.word	0x0000afc0


	//   ....[4]....
        /*1058*/ 	.word	0x000283d0


	//   ....[5]....
        /*105c*/ 	.word	0x00028540


	//   ....[6]....
        /*1060*/ 	.word	0x00028690


	//   ....[7]....
        /*1064*/ 	.word	0x000287d0


	//   ....[8]....
        /*1068*/ 	.word	0x000299a0


	//----- nvinfo : EIATTR_MBARRIER_INSTR_OFFSETS
	.align		4
.L_240:
        /*106c*/ 	.byte	0x04, 0x39
        /*106e*/ 	.short	(.L_242 - .L_241)


	//   ....[0]....
.L_241:
        /*1070*/ 	.word	0x00000270
        /*1074*/ 	.word	0x000000ff
        /*1078*/ 	.word	0x0002a800
        /*107c*/ 	.short	0x0100
        /*107e*/ 	.byte	0x08
	.zero		1


	//   ....[1]....
        /*1080*/ 	.word	0x00000280
        /*1084*/ 	.word	0x000000ff
        /*1088*/ 	.word	0x0002a820
        /*108c*/ 	.short	0x0100
        /*108e*/ 	.byte	0x08
	.zero		1


	//   ....[2]....
        /*1090*/ 	.word	0x00000370
        /*1094*/ 	.word	0x000000ff
        /*1098*/ 	.word	0x0002a830
        /*109c*/ 	.short	0x0100
        /*109e*/ 	.byte	0x08
	.zero		1


	//   ....[3]....
        /*10a0*/ 	.word	0x00000380
        /*10a4*/ 	.word	0x000000ff
        /*10a8*/ 	.word	0x0002a840
        /*10ac*/ 	.short	0x0100
        /*10ae*/ 	.byte	0x08
	.zero		1


	//   ....[4]....
        /*10b0*/ 	.word	0x00000390
        /*10b4*/ 	.word	0x000000ff
        /*10b8*/ 	.word	0x0002a838
        /*10bc*/ 	.short	0x0100
        /*10be*/ 	.byte	0x08
	.zero		1


	//   ....[5]....
        /*10c0*/ 	.word	0x000003a0
        /*10c4*/ 	.word	0x000000ff
        /*10c8*/ 	.word	0x0002a848
        /*10cc*/ 	.short	0x0100
        /*10ce*/ 	.byte	0x08
	.zero		1


	//   ....[6]....
        /*10d0*/ 	.word	0x000004d0
        /*10d4*/ 	.word	0x000000ff
        /*10d8*/ 	.word	0x0002a850
        /*10dc*/ 	.short	0x0100
        /*10de*/ 	.byte	0x08
	.zero		1


	//   ....[7]....
        /*10e0*/ 	.word	0x000004e0
        /*10e4*/ 	.word	0x000000ff
        /*10e8*/ 	.word	0x0002a860
        /*10ec*/ 	.short	0x0100
        /*10ee*/ 	.byte	0x08
	.zero		1


	//   ....[8]....
        /*10f0*/ 	.word	0x000004f0
        /*10f4*/ 	.word	0x000000ff
        /*10f8*/ 	.word	0x0002a858
        /*10fc*/ 	.short	0x0100
        /*10fe*/ 	.byte	0x08
	.zero		1


	//   ....[9]....
        /*1100*/ 	.word	0x00000500
        /*1104*/ 	.word	0x000000ff
        /*1108*/ 	.word	0x0002a868
        /*110c*/ 	.short	0x0100
        /*110e*/ 	.byte	0x08
	.zero		1


	//   ....[10]....
        /*1110*/ 	.word	0x000005f0
        /*1114*/ 	.word	0x000000ff
        /*1118*/ 	.word	0x0002a870
        /*111c*/ 	.short	0x0100
        /*111e*/ 	.byte	0x06
	.zero		1


	//   ....[11]....
        /*1120*/ 	.word	0x00000600
        /*1124*/ 	.word	0x000000ff
        /*1128*/ 	.word	0x0002a880
        /*112c*/ 	.short	0x0100
        /*112e*/ 	.byte	0x06
	.zero		1


	//   ....[12]....
        /*1130*/ 	.word	0x00000610
        /*1134*/ 	.word	0x000000ff
        /*1138*/ 	.word	0x0002a878
        /*113c*/ 	.short	0x0100
        /*113e*/ 	.byte	0x06
	.zero		1


	//   ....[13]....
        /*1140*/ 	.word	0x00000620
        /*1144*/ 	.word	0x000000ff
        /*1148*/ 	.word	0x0002a888
        /*114c*/ 	.short	0x0100
        /*114e*/ 	.byte	0x06
	.zero		1


	//   ....[14]....
        /*1150*/ 	.word	0x00000750
        /*1154*/ 	.word	0x000000ff
        /*1158*/ 	.word	0x0002a890
        /*115c*/ 	.short	0x0100
        /*115e*/ 	.byte	0x08
	.zero		1


	//   ....[15]....
        /*1160*/ 	.word	0x00000760
        /*1164*/ 	.word	0x000000ff
        /*1168*/ 	.word	0x0002a8a0
        /*116c*/ 	.short	0x0100
        /*116e*/ 	.byte	0x08
	.zero		1


	//   ....[16]....
        /*1170*/ 	.word	0x00000770
        /*1174*/ 	.word	0x000000ff
        /*1178*/ 	.word	0x0002a898
        /*117c*/ 	.short	0x0100
        /*117e*/ 	.byte	0x08
	.zero		1


	//   ....[17]....
        /*1180*/ 	.word	0x00000780
        /*1184*/ 	.word	0x000000ff
        /*1188*/ 	.word	0x0002a8a8
        /*118c*/ 	.short	0x0100
        /*118e*/ 	.byte	0x08
	.zero		1


	//   ....[18]....
        /*1190*/ 	.word	0x000008c0
        /*1194*/ 	.word	0x000000ff
        /*1198*/ 	.word	0x0002a8b0
        /*119c*/ 	.short	0x0100
        /*119e*/ 	.byte	0x08
	.zero		1


	//   ....[19]....
        /*11a0*/ 	.word	0x000008d0
        /*11a4*/ 	.word	0x000000ff
        /*11a8*/ 	.word	0x0002a8c0
        /*11ac*/ 	.short	0x0100
        /*11ae*/ 	.byte	0x08
	.zero		1


	//   ....[20]....
        /*11b0*/ 	.word	0x000008e0
        /*11b4*/ 	.word	0x000000ff
        /*11b8*/ 	.word	0x0002a8b8
        /*11bc*/ 	.short	0x0100
        /*11be*/ 	.byte	0x08
	.zero		1


	//   ....[21]....
        /*11c0*/ 	.word	0x000008f0
        /*11c4*/ 	.word	0x000000ff
        /*11c8*/ 	.word	0x0002a8c8
        /*11cc*/ 	.short	0x0100
        /*11ce*/ 	.byte	0x08
	.zero		1


	//   ....[22]....
        /*11d0*/ 	.word	0x00003540
        /*11d4*/ 	.word	0x00000052
        /*11d8*/ 	.word	0x0002a890
        /*11dc*/ 	.short	0x010a
        /*11de*/ 	.byte	0x3f
	.zero		1


	//   ....[23]....
        /*11e0*/ 	.word	0x000064f0
        /*11e4*/ 	.word	0x00000052
        /*11e8*/ 	.word	0x0002a890
        /*11ec*/ 	.short	0x010a
        /*11ee*/ 	.byte	0x3f
	.zero		1


	//   ....[24]....
        /*11f0*/ 	.word	0x000093f0
        /*11f4*/ 	.word	0x00000052
        /*11f8*/ 	.word	0x0002a890
        /*11fc*/ 	.short	0x010a
        /*11fe*/ 	.byte	0x3f
	.zero		1


	//   ....[25]....
        /*1200*/ 	.word	0x000098a0
        /*1204*/ 	.word	0x00000004
        /*1208*/ 	.word	0x00000000
        /*120c*/ 	.short	0x0101
        /*120e*/ 	.byte	0x3f
	.zero		1


	//   ....[26]....
        /*1210*/ 	.word	0x000098e0
        /*1214*/ 	.word	0x00000052
        /*1218*/ 	.word	0x0002a8b0
        /*121c*/ 	.short	0x010a
        /*121e*/ 	.byte	0x3f
	.zero		1


	//   ....[27]....
        /*1220*/ 	.word	0x00009d70
        /*1224*/ 	.word	0x00000052
        /*1228*/ 	.word	0x00000000
        /*122c*/ 	.short	0x0101
        /*122e*/ 	.byte	0x3f
	.zero		1


	//   ....[28]....
        /*1230*/ 	.word	0x0000ad40
        /*1234*/ 	.word	0x00000010
        /*1238*/ 	.word	0x0002a800
        /*123c*/ 	.short	0x010a
        /*123e*/ 	.byte	0x3f
	.zero		1


	//   ....[29]....
        /*1240*/ 	.word	0x0000ad90
        /*1244*/ 	.word	0x00000010
        /*1248*/ 	.word	0x0002a800
        /*124c*/ 	.short	0x010a
        /*124e*/ 	.byte	0x3f
	.zero		1


	//   ....[30]....
        /*1250*/ 	.word	0x0000b790
        /*1254*/ 	.word	0x00000010
        /*1258*/ 	.word	0x0002a800
        /*125c*/ 	.short	0x010a
        /*125e*/ 	.byte	0x3f
	.zero		1


	//   ....[31]....
        /*1260*/ 	.word	0x0000ed20
        /*1264*/ 	.word	0x00000010
        /*1268*/ 	.word	0x0002a800
        /*126c*/ 	.short	0x010a
        /*126e*/ 	.byte	0x3f
	.zero		1


	//   ....[32]....
        /*1270*/ 	.word	0x00011e20
        /*1274*/ 	.word	0x0000000b
        /*1278*/ 	.word	0x0002a830
        /*127c*/ 	.short	0x010a
        /*127e*/ 	.byte	0x3f
	.zero		1


	//   ....[33]....
        /*1280*/ 	.word	0x00011e60
        /*1284*/ 	.word	0x0000000b
        /*1288*/ 	.word	0x0002a830
        /*128c*/ 	.short	0x010a
        /*128e*/ 	.byte	0x3f
	.zero		1


	//   ....[34]....
        /*1290*/ 	.word	0x000123c0
        /*1294*/ 	.word	0x00000000
        /*1298*/ 	.word	0x00000000
        /*129c*/ 	.short	0x0101
        /*129e*/ 	.byte	0x3f
	.zero		1


	//   ....[35]....
        /*12a0*/ 	.word	0x00015480
        /*12a4*/ 	.word	0x00000009
        /*12a8*/ 	.word	0x0002a830
        /*12ac*/ 	.short	0x010a
        /*12ae*/ 	.byte	0x3f
	.zero		1


	//   ....[36]....
        /*12b0*/ 	.word	0x000154d0
        /*12b4*/ 	.word	0x00000009
        /*12b8*/ 	.word	0x0002a830
        /*12bc*/ 	.short	0x010a
        /*12be*/ 	.byte	0x3f
	.zero		1


	//   ....[37]....
        /*12c0*/ 	.word	0x00015820
        /*12c4*/ 	.word	0x00000009
        /*12c8*/ 	.word	0x0002a850
        /*12cc*/ 	.short	0x010a
        /*12ce*/ 	.byte	0x3f
	.zero		1


	//   ....[38]....
        /*12d0*/ 	.word	0x00015860
        /*12d4*/ 	.word	0x00000009
        /*12d8*/ 	.word	0x0002a850
        /*12dc*/ 	.short	0x010a
        /*12de*/ 	.byte	0x3f
	.zero		1


	//   ....[39]....
        /*12e0*/ 	.word	0x00015c30
        /*12e4*/ 	.word	0x00000008
        /*12e8*/ 	.word	0x00000000
        /*12ec*/ 	.short	0x0101
        /*12ee*/ 	.byte	0x3f
	.zero		1


	//   ....[40]....
        /*12f0*/ 	.word	0x00017fe0
        /*12f4*/ 	.word	0x0000000f
        /*12f8*/ 	.word	0x00000000
        /*12fc*/ 	.short	0x0101
        /*12fe*/ 	.byte	0x3f
	.zero		1


	//   ....[41]....
        /*1300*/ 	.word	0x00018b10
        /*1304*/ 	.word	0x00000003
        /*1308*/ 	.word	0x0002a830
        /*130c*/ 	.short	0x010a
        /*130e*/ 	.byte	0x3f
	.zero		1


	//   ....[42]....
        /*1310*/ 	.word	0x00018b60
        /*1314*/ 	.word	0x00000003
        /*1318*/ 	.word	0x0002a830
        /*131c*/ 	.short	0x010a
        /*131e*/ 	.byte	0x3f
	.zero		1


	//   ....[43]....
        /*1320*/ 	.word	0x00018ee0
        /*1324*/ 	.word	0x00000003
        /*1328*/ 	.word	0x0002a850
        /*132c*/ 	.short	0x010a
        /*132e*/ 	.byte	0x3f
	.zero		1


	//   ....[44]....
        /*1330*/ 	.word	0x00018f20
        /*1334*/ 	.word	0x00000003
        /*1338*/ 	.word	0x0002a850
        /*133c*/ 	.short	0x010a
        /*133e*/ 	.byte	0x3f
	.zero		1


	//   ....[45]....
        /*1340*/ 	.word	0x000191f0
        /*1344*/ 	.word	0x00000000
        /*1348*/ 	.word	0x00000000
        /*134c*/ 	.short	0x0101
        /*134e*/ 	.byte	0x3f
	.zero		1


	//   ....[46]....
        /*1350*/ 	.word	0x0001a5a0
        /*1354*/ 	.word	0x0000000c
        /*1358*/ 	.word	0x00000000
        /*135c*/ 	.short	0x0101
        /*135e*/ 	.byte	0x3f
	.zero		1


	//   ....[47]....
        /*1360*/ 	.word	0x0001ae10
        /*1364*/ 	.word	0x00000003
        /*1368*/ 	.word	0x0002a830
        /*136c*/ 	.short	0x010a
        /*136e*/ 	.byte	0x3f
	.zero		1


	//   ....[48]....
        /*1370*/ 	.word	0x0001ae60
        /*1374*/ 	.word	0x00000003
        /*1378*/ 	.word	0x0002a830
        /*137c*/ 	.short	0x010a
        /*137e*/ 	.byte	0x3f
	.zero		1


	//   ....[49]....
        /*1380*/ 	.word	0x0001b1e0
        /*1384*/ 	.word	0x00000003
        /*1388*/ 	.word	0x0002a850
        /*138c*/ 	.short	0x010a
        /*138e*/ 	.byte	0x3f
	.zero		1


	//   ....[50]....
        /*1390*/ 	.word	0x0001b220
        /*1394*/ 	.word	0x00000003
        /*1398*/ 	.word	0x0002a850
        /*139c*/ 	.short	0x010a
        /*139e*/ 	.byte	0x3f
	.zero		1


	//   ....[51]....
        /*13a0*/ 	.word	0x0001b590
        /*13a4*/ 	.word	0x00000000
        /*13a8*/ 	.word	0x00000000
        /*13ac*/ 	.short	0x0101
        /*13ae*/ 	.byte	0x3f
	.zero		1


	//   ....[52]....
        /*13b0*/ 	.word	0x0001d990
        /*13b4*/ 	.word	0x0000000c
        /*13b8*/ 	.word	0x00000000
        /*13bc*/ 	.short	0x0101
        /*13be*/ 	.byte	0x3f
	.zero		1


	//   ....[53]....
        /*13c0*/ 	.word	0x0001e130
        /*13c4*/ 	.word	0x00000004
        /*13c8*/ 	.word	0x0002a850
        /*13cc*/ 	.short	0x010a
        /*13ce*/ 	.byte	0x3f
	.zero		1


	//   ....[54]....
        /*13d0*/ 	.word	0x0001e1b0
        /*13d4*/ 	.word	0x00000004
        /*13d8*/ 	.word	0x0002a850
        /*13dc*/ 	.short	0x010a
        /*13de*/ 	.byte	0x3f
	.zero		1


	//   ....[55]....
        /*13e0*/ 	.word	0x0001e8c0
        /*13e4*/ 	.word	0x0000000b
        /*13e8*/ 	.word	0x00000000
        /*13ec*/ 	.short	0x0101
        /*13ee*/ 	.byte	0x3f
	.zero		1


	//   ....[56]....
        /*13f0*/ 	.word	0x000216f0
        /*13f4*/ 	.word	0x00000000
        /*13f8*/ 	.word	0x00000000
        /*13fc*/ 	.short	0x0101
        /*13fe*/ 	.byte	0x3f
	.zero		1


	//   ....[57]....
        /*1400*/ 	.word	0x00021ef0
        /*1404*/ 	.word	0x00000020
        /*1408*/ 	.word	0x00000000
        /*140c*/ 	.short	0x0101
        /*140e*/ 	.byte	0x3f
	.zero		1


	//   ....[58]....
        /*1410*/ 	.word	0x00026820
        /*1414*/ 	.word	0x00000017
        /*1418*/ 	.word	0x0002a820
        /*141c*/ 	.short	0x010a
        /*141e*/ 	.byte	0x3f
	.zero		1


	//   ....[59]....
        /*1420*/ 	.word	0x000268b0
        /*1424*/ 	.word	0x0000000c
        /*1428*/ 	.word	0x0002a8a0
        /*142c*/ 	.short	0x010a
        /*142e*/ 	.byte	0x3f
	.zero		1


	//   ....[60]....
        /*1430*/ 	.word	0x00026d00
        /*1434*/ 	.word	0x0000000c
        /*1438*/ 	.word	0x0002a8c0
        /*143c*/ 	.short	0x010a
        /*143e*/ 	.byte	0x3f
	.zero		1


	//   ....[61]....
        /*1440*/ 	.word	0x00027210
        /*1444*/ 	.word	0x0000000b
        /*1448*/ 	.word	0x0002a8a0
        /*144c*/ 	.short	0x010a
        /*144e*/ 	.byte	0x3f
	.zero		1


	//   ....[62]....
        /*1450*/ 	.word	0x00027650
        /*1454*/ 	.word	0x0000000b
        /*1458*/ 	.word	0x0002a8c0
        /*145c*/ 	.short	0x010a
        /*145e*/ 	.byte	0x3f
	.zero		1


	//   ....[63]....
        /*1460*/ 	.word	0x00028bd0
        /*1464*/ 	.word	0x00000004
        /*1468*/ 	.word	0x0002a880
        /*146c*/ 	.short	0x010a
        /*146e*/ 	.byte	0x3f
	.zero		1


	//   ....[64]....
        /*1470*/ 	.word	0x00029100
        /*1474*/ 	.word	0x00000004
        /*1478*/ 	.word	0x0002a870
        /*147c*/ 	.short	0x0107
        /*147e*/ 	.byte	0x3f
	.zero		1


	//   ....[65]....
        /*1480*/ 	.word	0x000291c0
        /*1484*/ 	.word	0x00000004
        /*1488*/ 	.word	0x0002a870
        /*148c*/ 	.short	0x0101
        /*148e*/ 	.byte	0x3f
	.zero		1


	//   ....[66]....
        /*1490*/ 	.word	0x00029210
        /*1494*/ 	.word	0x00000004
        /*1498*/ 	.word	0x0002a840
        /*149c*/ 	.short	0x010a
        /*149e*/ 	.byte	0x3f
	.zero		1


	//   ....[67]....
        /*14a0*/ 	.word	0x00029680
        /*14a4*/ 	.word	0x00000004
        /*14a8*/ 	.word	0x0002a830
        /*14ac*/ 	.short	0x0107
        /*14ae*/ 	.byte	0x3f
	.zero		1


	//   ....[68]....
        /*14b0*/ 	.word	0x00029750
        /*14b4*/ 	.word	0x00000004
        /*14b8*/ 	.word	0x0002a830
        /*14bc*/ 	.short	0x0101
        /*14be*/ 	.byte	0x3f
	.zero		1


	//   ....[69]....
        /*14c0*/ 	.word	0x0002a070
        /*14c4*/ 	.word	0x00000017
        /*14c8*/ 	.word	0x0002a800
        /*14cc*/ 	.short	0x0107
        /*14ce*/ 	.byte	0x3f
	.zero		1


	//   ....[70]....
        /*14d0*/ 	.word	0x0002a180
        /*14d4*/ 	.word	0x00000017
        /*14d8*/ 	.word	0x0002a800
        /*14dc*/ 	.short	0x0101
        /*14de*/ 	.byte	0x3f
	.zero		1


	//   ....[71]....
        /*14e0*/ 	.word	0x0002a1a0
        /*14e4*/ 	.word	0x00000017
        /*14e8*/ 	.word	0x0002a820
        /*14ec*/ 	.short	0x010a
        /*14ee*/ 	.byte	0x3f
	.zero		1


	//   ....[72]....
        /*14f0*/ 	.word	0x0002a4d0
        /*14f4*/ 	.word	0x00000004
        /*14f8*/ 	.word	0x0002a880
        /*14fc*/ 	.short	0x010a
        /*14fe*/ 	.byte	0x3f
	.zero		1


	//   ....[73]....
        /*1500*/ 	.word	0x0002a8a0
        /*1504*/ 	.word	0x00000004
        /*1508*/ 	.word	0x0002a870
        /*150c*/ 	.short	0x0107
        /*150e*/ 	.byte	0x3f
	.zero		1


	//   ....[74]....
        /*1510*/ 	.word	0x0002a960
        /*1514*/ 	.word	0x00000004
        /*1518*/ 	.word	0x0002a870
        /*151c*/ 	.short	0x0101
        /*151e*/ 	.byte	0x3f
	.zero		1


	//   ....[75]....
        /*1520*/ 	.word	0x0002a990
        /*1524*/ 	.word	0x00000004
        /*1528*/ 	.word	0x0002a840
        /*152c*/ 	.short	0x010a
        /*152e*/ 	.byte	0x3f
	.zero		1


	//   ....[76]....
        /*1530*/ 	.word	0x0002ad50
        /*1534*/ 	.word	0x00000004
        /*1538*/ 	.word	0x0002a830
        /*153c*/ 	.short	0x0107
        /*153e*/ 	.byte	0x3f
	.zero		1


	//   ....[77]....
        /*1540*/ 	.word	0x0002ae20
        /*1544*/ 	.word	0x00000004
        /*1548*/ 	.word	0x0002a830
        /*154c*/ 	.short	0x0101
        /*154e*/ 	.byte	0x3f
	.zero		1


	//   ....[78]....
        /*1550*/ 	.word	0x0002aea0
        /*1554*/ 	.word	0x00000003
        /*1558*/ 	.word	0x0002a870
        /*155c*/ 	.short	0x010a
        /*155e*/ 	.byte	0x3f
	.zero		1


	//   ....[79]....
        /*1560*/ 	.word	0x0002af30
        /*1564*/ 	.word	0x00000003
        /*1568*/ 	.word	0x0002a860
        /*156c*/ 	.short	0x010a
        /*156e*/ 	.byte	0x3f
	.zero		1


	//   ....[80]....
        /*1570*/ 	.word	0x0002b510
        /*1574*/ 	.word	0x00000003
        /*1578*/ 	.word	0x0002a850
        /*157c*/ 	.short	0x0101
        /*157e*/ 	.byte	0x3f
	.zero		1


	//   ....[81]....
        /*1580*/ 	.word	0x0002b590
        /*1584*/ 	.word	0x00000003
        /*1588*/ 	.word	0x00000000
        /*158c*/ 	.short	0x0101
        /*158e*/ 	.byte	0x3f
	.zero		1


	//   ....[82]....
        /*1590*/ 	.word	0x0002b750
        /*1594*/ 	.word	0x0000000c
        /*1598*/ 	.word	0x0002a870
        /*159c*/ 	.short	0x010a
        /*159e*/ 	.byte	0x3f
	.zero		1


	//   ....[83]....
        /*15a0*/ 	.word	0x0002b7d0
        /*15a4*/ 	.word	0x0000000c
        /*15a8*/ 	.word	0x0002a860
        /*15ac*/ 	.short	0x010a
        /*15ae*/ 	.byte	0x3f
	.zero		1


	//   ....[84]....
        /*15b0*/ 	.word	0x0002bdc0
        /*15b4*/ 	.word	0x0000000c
        /*15b8*/ 	.word	0x0002a850
        /*15bc*/ 	.short	0x0101
        /*15be*/ 	.byte	0x3f
	.zero		1


	//   ....[85]....
        /*15c0*/ 	.word	0x0002be40
        /*15c4*/ 	.word	0x00000003
        /*15c8*/ 	.word	0x00000000
        /*15cc*/ 	.short	0x0101
        /*15ce*/ 	.byte	0x3f
	.zero		1


	//   ....[86]....
        /*15d0*/ 	.word	0x0002cf60
        /*15d4*/ 	.word	0x00000007
        /*15d8*/ 	.word	0x0002a820
        /*15dc*/ 	.short	0x010a
        /*15de*/ 	.byte	0x3f
	.zero		1


	//   ....[87]....
        /*15e0*/ 	.word	0x0002d0d0
        /*15e4*/ 	.word	0x00000005
        /*15e8*/ 	.word	0x0002a840
        /*15ec*/ 	.short	0x010a
        /*15ee*/ 	.byte	0x3f
	.zero		1


	//   ....[88]....
        /*15f0*/ 	.word	0x0002d170
        /*15f4*/ 	.word	0x00000003
        /*15f8*/ 	.word	0x0002a840
        /*15fc*/ 	.short	0x010a
        /*15fe*/ 	.byte	0x3f
	.zero		1


	//   ....[89]....
        /*1600*/ 	.word	0x0002d1b0
        /*1604*/ 	.word	0x00000005
        /*1608*/ 	.word	0x0002a860
        /*160c*/ 	.short	0x010a
        /*160e*/ 	.byte	0x3f
	.zero		1


	//   ....[90]....
        /*1610*/ 	.word	0x0002d1f0
        /*1614*/ 	.word	0x00000003
        /*1618*/ 	.word	0x0002a860
        /*161c*/ 	.short	0x010a
        /*161e*/ 	.byte	0x3f
	.zero		1


	//   ....[91]....
        /*1620*/ 	.word	0x0002d230
        /*1624*/ 	.word	0x00000005
        /*1628*/ 	.word	0x0002a880
        /*162c*/ 	.short	0x010a
        /*162e*/ 	.byte	0x3f
	.zero		1


	//   ....[92]....
        /*1630*/ 	.word	0x0002d270
        /*1634*/ 	.word	0x00000003
        /*1638*/ 	.word	0x0002a880
        /*163c*/ 	.short	0x010a
        /*163e*/ 	.byte	0x3f
	.zero		1


	//   ....[93]....
        /*1640*/ 	.word	0x0002d2d0
        /*1644*/ 	.word	0x00000052
        /*1648*/ 	.word	0x0002a890
        /*164c*/ 	.short	0x010a
        /*164e*/ 	.byte	0x3f
	.zero		1


	//   ....[94]....
        /*1650*/ 	.word	0x0002d440
        /*1654*/ 	.word	0x00000052
        /*1658*/ 	.word	0x0002a890
        /*165c*/ 	.short	0x010a
        /*165e*/ 	.byte	0x3f
	.zero		1


	//   ....[95]....
        /*1660*/ 	.word	0x0002d5c0
        /*1664*/ 	.word	0x00000052
        /*1668*/ 	.word	0x0002a890
        /*166c*/ 	.short	0x010a
        /*166e*/ 	.byte	0x3f
	.zero		1


	//   ....[96]....
        /*1670*/ 	.word	0x0002d720
        /*1674*/ 	.word	0x00000052
        /*1678*/ 	.word	0x0002a8b0
        /*167c*/ 	.short	0x010a
        /*167e*/ 	.byte	0x3f
	.zero		1


	//   ....[97]....
        /*1680*/ 	.word	0x0002d9d0
        /*1684*/ 	.word	0x00000010
        /*1688*/ 	.word	0x0002a800
        /*168c*/ 	.short	0x010a
        /*168e*/ 	.byte	0x3f
	.zero		1


	//   ....[98]....
        /*1690*/ 	.word	0x0002dbe0
        /*1694*/ 	.word	0x00000010
        /*1698*/ 	.word	0x0002a800
        /*169c*/ 	.short	0x010a
        /*169e*/ 	.byte	0x3f
	.zero		1


	//   ....[99]....
        /*16a0*/ 	.word	0x0002dc30
        /*16a4*/ 	.word	0x0000000b
        /*16a8*/ 	.word	0x0002a830
        /*16ac*/ 	.short	0x010a
        /*16ae*/ 	.byte	0x3f
	.zero		1


	//   ....[100]....
        /*16b0*/ 	.word	0x0002dc80
        /*16b4*/ 	.word	0x00000009
        /*16b8*/ 	.word	0x0002a830
        /*16bc*/ 	.short	0x010a
        /*16be*/ 	.byte	0x3f
	.zero		1


	//   ....[101]....
        /*16c0*/ 	.word	0x0002dcd0
        /*16c4*/ 	.word	0x00000009
        /*16c8*/ 	.word	0x0002a850
        /*16cc*/ 	.short	0x010a
        /*16ce*/ 	.byte	0x3f
	.zero		1


	//   ....[102]....
        /*16d0*/ 	.word	0x0002dd20
        /*16d4*/ 	.word	0x00000003
        /*16d8*/ 	.word	0x0002a830
        /*16dc*/ 	.short	0x010a
        /*16de*/ 	.byte	0x3f
	.zero		1


	//   ....[103]....
        /*16e0*/ 	.word	0x0002dd70
        /*16e4*/ 	.word	0x00000003
        /*16e8*/ 	.word	0x0002a850
        /*16ec*/ 	.short	0x010a
        /*16ee*/ 	.byte	0x3f
	.zero		1


	//   ....[104]....
        /*16f0*/ 	.word	0x0002ddc0
        /*16f4*/ 	.word	0x00000003
        /*16f8*/ 	.word	0x0002a830
        /*16fc*/ 	.short	0x010a
        /*16fe*/ 	.byte	0x3f
	.zero		1


	//   ....[105]....
        /*1700*/ 	.word	0x0002de10
        /*1704*/ 	.word	0x00000003
        /*1708*/ 	.word	0x0002a850
        /*170c*/ 	.short	0x010a
        /*170e*/ 	.byte	0x3f
	.zero		1


	//   ....[106]....
        /*1710*/ 	.word	0x0002de60
        /*1714*/ 	.word	0x00000004
        /*1718*/ 	.word	0x0002a850
        /*171c*/ 	.short	0x010a
        /*171e*/ 	.byte	0x3f
	.zero		1


	//   ....[107]....
        /*1720*/ 	.word	0x00031730
        /*1724*/ 	.word	0x00000017
        /*1728*/ 	.word	0x0002a820
        /*172c*/ 	.short	0x010a
        /*172e*/ 	.byte	0x3f
	.zero		1


	//   ....[108]....
        /*1730*/ 	.word	0x00031780
        /*1734*/ 	.word	0x0000000c
        /*1738*/ 	.word	0x0002a8a0
        /*173c*/ 	.short	0x010a
        /*173e*/ 	.byte	0x3f
	.zero		1


	//   ....[109]....
        /*1740*/ 	.word	0x000317d0
        /*1744*/ 	.word	0x0000000c
        /*1748*/ 	.word	0x0002a8c0
        /*174c*/ 	.short	0x010a
        /*174e*/ 	.byte	0x3f
	.zero		1


	//   ....[110]....
        /*1750*/ 	.word	0x00031820
        /*1754*/ 	.word	0x0000000b
        /*1758*/ 	.word	0x0002a8a0
        /*175c*/ 	.short	0x010a
        /*175e*/ 	.byte	0x3f
	.zero		1


	//   ....[111]....
        /*1760*/ 	.word	0x00031870
        /*1764*/ 	.word	0x0000000b
        /*1768*/ 	.word	0x0002a8c0
        /*176c*/ 	.short	0x010a
        /*176e*/ 	.byte	0x3f
	.zero		1


	//   ....[112]....
        /*1770*/ 	.word	0x000319a0
        /*1774*/ 	.word	0x00000004
        /*1778*/ 	.word	0x0002a880
        /*177c*/ 	.short	0x010a
        /*177e*/ 	.byte	0x3f
	.zero		1


	//   ....[113]....
        /*1780*/ 	.word	0x00032090
        /*1784*/ 	.word	0x00000004
        /*1788*/ 	.word	0x0002a840
        /*178c*/ 	.short	0x010a
        /*178e*/ 	.byte	0x3f
	.zero		1


	//   ....[114]....
        /*1790*/ 	.word	0x00032be0
        /*1794*/ 	.word	0x00000017
        /*1798*/ 	.word	0x0002a820
        /*179c*/ 	.short	0x010a
        /*179e*/ 	.byte	0x3f
	.zero		1


	//   ....[115]....
        /*17a0*/ 	.word	0x00032c30
        /*17a4*/ 	.word	0x00000004
        /*17a8*/ 	.word	0x0002a880
        /*17ac*/ 	.short	0x010a
        /*17ae*/ 	.byte	0x3f
	.zero		1


	//   ....[116]....
        /*17b0*/ 	.word	0x00033150
        /*17b4*/ 	.word	0x00000004
        /*17b8*/ 	.word	0x0002a840
        /*17bc*/ 	.short	0x010a
        /*17be*/ 	.byte	0x3f
	.zero		1


	//   ....[117]....
        /*17c0*/ 	.word	0x00033660
        /*17c4*/ 	.word	0x00000003
        /*17c8*/ 	.word	0x0002a870
        /*17cc*/ 	.short	0x010a
        /*17ce*/ 	.byte	0x3f
	.zero		1


	//   ....[118]....
        /*17d0*/ 	.word	0x000336b0
        /*17d4*/ 	.word	0x00000003
        /*17d8*/ 	.word	0x0002a860
        /*17dc*/ 	.short	0x010a
        /*17de*/ 	.byte	0x3f
	.zero		1


	//   ....[119]....
        /*17e0*/ 	.word	0x00033700
        /*17e4*/ 	.word	0x0000000c
        /*17e8*/ 	.word	0x0002a870
        /*17ec*/ 	.short	0x010a
        /*17ee*/ 	.byte	0x3f
	.zero		1


	//   ....[120]....
        /*17f0*/ 	.word	0x00033750
        /*17f4*/ 	.word	0x0000000c
        /*17f8*/ 	.word	0x0002a860
        /*17fc*/ 	.short	0x010a
        /*17fe*/ 	.byte	0x3f
	.zero		1


	//   ....[121]....
        /*1800*/ 	.word	0x00034180
        /*1804*/ 	.word	0x00000007
        /*1808*/ 	.word	0x0002a820
        /*180c*/ 	.short	0x010a
        /*180e*/ 	.byte	0x3f
	.zero		1


	//   ....[122]....
        /*1810*/ 	.word	0x00034320
        /*1814*/ 	.word	0x00000005
        /*1818*/ 	.word	0x0002a840
        /*181c*/ 	.short	0x010a
        /*181e*/ 	.byte	0x3f
	.zero		1


	//   ....[123]....
        /*1820*/ 	.word	0x00034370
        /*1824*/ 	.word	0x00000003
        /*1828*/ 	.word	0x0002a840
        /*182c*/ 	.short	0x010a
        /*182e*/ 	.byte	0x3f
	.zero		1


	//   ....[124]....
        /*1830*/ 	.word	0x000343c0
        /*1834*/ 	.word	0x00000005
        /*1838*/ 	.word	0x0002a860
        /*183c*/ 	.short	0x010a
        /*183e*/ 	.byte	0x3f
	.zero		1


	//   ....[125]....
        /*1840*/ 	.word	0x00034410
        /*1844*/ 	.word	0x00000003
        /*1848*/ 	.word	0x0002a860
        /*184c*/ 	.short	0x010a
        /*184e*/ 	.byte	0x3f
	.zero		1


	//   ....[126]....
        /*1850*/ 	.word	0x00034460
        /*1854*/ 	.word	0x00000005
        /*1858*/ 	.word	0x0002a880
        /*185c*/ 	.short	0x010a
        /*185e*/ 	.byte	0x3f
	.zero		1


	//----- nvinfo : EIATTR_NUM_MBARRIERS
	.align		4
.L_242:
        /*1860*/ 	.byte	0x03, 0x38
        /*1862*/ 	.short	0x0016


	//----- nvinfo : EIATTR_EXIT_INSTR_OFFSETS
	.align		4
        /*1864*/ 	.byte	0x04, 0x1c
        /*1866*/ 	.short	(.L_244 - .L_243)


	//   ....[0]....
.L_243:
        /*1868*/ 	.word	0x0002d2c0


	//----- nvinfo : EIATTR_MAX_THREADS
	.align		4
.L_244:
        /*186c*/ 	.byte	0x04, 0x05
        /*186e*/ 	.short	(.L_246 - .L_245)
.L_245:
        /*1870*/ 	.word	0x00000180
        /*1874*/ 	.word	0x00000001
        /*1878*/ 	.word	0x00000001


	//----- nvinfo : EIATTR_CRS_STACK_SIZE
	.align		4
.L_246:
        /*187c*/ 	.byte	0x04, 0x1e
        /*187e*/ 	.short	(.L_248 - .L_247)
.L_247:
        /*1880*/ 	.word	0x00000000


	//----- nvinfo : EIATTR_CBANK_PARAM_SIZE
	.align		4
.L_248:
        /*1884*/ 	.byte	0x03, 0x19
        /*1886*/ 	.short	0x0af0


	//----- nvinfo : EIATTR_PARAM_CBANK
	.align		4
        /*1888*/ 	.byte	0x04, 0x0a
        /*188a*/ 	.short	(.L_250 - .L_249)
	.align		4
.L_249:
        /*188c*/ 	.word	index@(.nv.constant0._ZN7cutlass13device_kernelIN5flash11enable_sm90INS1_16FlashAttnFwdSm90INS1_25CollectiveMainloopFwdSm90ILi2EN4cute5tupleIJNS5_1CILi1EEES8_S8_EEENS6_IJNS7_ILi128EEESA_NS7_ILi192EEEEEELi192ENS_12float_e4m3_tEfNS_4arch4Sm90ELb0ELb1ELb0ELb1ELb1ELb1ELb0ELb1ELb1ELb1ELb1ELb0EEENS1_21CollectiveEpilogueFwdINS6_IJSA_SB_SA_EEES9_NS_10bfloat16_tESF_Li256ELb1ELb1ELb1ELb1EEENS1_36VarlenDynamicPersistentTileSchedulerILi128ELi128ELi256ELi128ELb1ELb1ELb1ELb1ELb0ELb1EEEEEEEEEvNT_6ParamsE)
        /*1890*/ 	.short	0x0210
        /*1892*/ 	.short	0x0af0


	//----- nvinfo : EIATTR_SW_WAR
	.align		4
.L_250:
        /*1894*/ 	.byte	0x04, 0x36
        /*1896*/ 	.short	(.L_252 - .L_251)
.L_251:
        /*1898*/ 	.word	0x00000008
.L_252:


//--------------------- .nv.info._ZN7cutlass13device_kernelIN5flash11enable_sm90INS1_16FlashAttnFwdSm90INS1_25CollectiveMainloopFwdSm90ILi2EN4cute5tupleIJNS5_1CILi1EEES8_S8_EEENS6_IJNS7_ILi128EEENS7_ILi160EEENS7_ILi192EEEEEELi192ENS_12float_e4m3_tEfNS_4arch4Sm90ELb1ELb0ELb0ELb0ELb1ELb0ELb0ELb1ELb1ELb1ELb1ELb0EEENS1_21CollectiveEpilogueFwdINS6_IJSA_SC_SB_EEES9_NS_10bfloat16_tESG_Li256ELb0ELb1ELb1ELb1EEENS1_19SingleTileSchedulerILb0ELb1ELb1ELi128EEEEEEEEEvNT_6ParamsE --------------------------
	.section	.nv.info._ZN7cutlass13device_kernelIN5flash11enable_sm90INS1_16FlashAttnFwdSm90INS1_25CollectiveMainloopFwdSm90ILi2EN4cute5tupleIJNS5_1CILi1EEES8_S8_EEENS6_IJNS7_ILi128EEENS7_ILi160EEENS7_ILi192EEEEEELi192ENS_12float_e4m3_tEfNS_4arch4Sm90ELb1ELb0ELb0ELb0ELb1ELb0ELb0ELb1ELb1ELb1ELb1ELb0EEENS1_21CollectiveEpilogueFwdINS6_IJSA_SC_SB_EEES9_NS_10bfloat16_tESG_Li256ELb0ELb1ELb1ELb1EEENS1_19SingleTileSchedulerILb0ELb1ELb1ELi128EEEEEEEEEvNT_6ParamsE,"",@"SHT_CUDA_INFO"
	.sectionflags	@""
	.align	4


	//----- nvinfo : EIATTR_CUDA_API_VERSION
	.align		4
        /*0000*/ 	.byte	0x04, 0x37
        /*0002*/ 	.short	(.L_254 - .L_253)
.L_253:
        /*0004*/ 	.word	0x00000082


	//----- nvinfo : EIATTR_KPARAM_INFO
	.align		4
.L_254:
        /*0008*/ 	.byte	0x04, 0x17
        /*000a*/ 	.short	(.L_256 - .L_255)
.L_255:
        /*000c*/ 	.word	0x00000000
        /*0010*/ 	.short	0x0000
        /*0012*/ 	.short	0x0070
        /*0014*/ 	.byte	0x00, 0xf0, 0x01, 0x28


	//----- nvinfo : EIATTR_SPARSE_MMA_MASK
	.align		4
.L_256:
        /*0018*/ 	.byte	0x03, 0x50
        /*001a*/ 	.short	0x0000


	//----- nvinfo : EIATTR_MAXREG_COUNT
	.align		4
        /*001c*/ 	.byte	0x03, 0x1b
        /*001e*/ 	.short	0x00a8


	//----- nvinfo : EIATTR_NUM_BARRIERS
	.align		4
        /*0020*/ 	.byte	0x02, 0x4c
        /*0022*/ 	.byte	0x10
	.zero		1


	//----- nvinfo : EIATTR_EXTERNS
	.align		4
        /*0024*/ 	.byte	0x04, 0x0f
        /*0026*/ 	.short	(.L_258 - .L_257)


	//   ....[0]....
	.align		4
.L_257:
        /*0028*/ 	.word	index@(__assertfail)


	//----- nvinfo : EIATTR_ANNOTATIONS
	.align		4
.L_258:
        /*002c*/ 	.byte	0x04, 0x55
        /*002e*/ 	.short	(.L_260 - .L_259)


	//   ....[0]....
.L_259:
        /* <DEDUP_REMOVED lines=9> */


	//----- nvinfo : EIATTR_MERCURY_ISA_VERSION
	.align		4
.L_260:
        /*00b0*/ 	.byte	0x03, 0x5f
        /*00b2*/ 	.short	0x0101


	//----- nvinfo : EIATTR_INT_WARP_WIDE_INSTR_OFFSETS
	.align		4
        /*00b4*/ 	.byte	0x04, 0x31
        /*00b6*/ 	.short	(.L_262 - .L_261)


	//   ....[0]....
.L_261:
        /*00b8*/ 	.word	0x000000c0


	//   ....[1]....
        /*00bc*/ 	.word	0x000000d0


	//   ....[2]....
        /*00c0*/ 	.word	0x00000170


	//----- nvinfo : EIATTR_COOP_GROUP_MASK_REGIDS
	.align		4
.L_262:
        /*00c4*/ 	.byte	0x04, 0x29
        /*00c6*/ 	.short	(.L_264 - .L_263)


	//   ....[0]....
.L_263:
        /*00c8*/ 	.word	0xffffffff


	//   ....[1]....
        /*00cc*/ 	.word	0xffffffff


	//   ....[2]....
        /*00d0*/ 	.word	0xffffffff


	//   ....[3]....
        /*00d4*/ 	.word	0xffffffff


	//   ....[4]....
        /*00d8*/ 	.word	0xffffffff


	//   ....[5]....
        /*00dc*/ 	.word	0xffffffff


	//   ....[6]....
        /*00e0*/ 	.word	0xffffffff


	//   ....[7]....
        /*00e4*/ 	.word	0xffffffff


	//   ....[8]....
        /*00e8*/ 	.word	0xffffffff


	//   ....[9]....
        /*00ec*/ 	.word	0xffffffff


	//   ....[10]....
        /*00f0*/ 	.word	0xffffffff


	//   ....[11]....
        /*00f4*/ 	.word	0xffffffff


	//   ....[12]....
        /*00f8*/ 	.word	0xffffffff


	//   ....[13]....
        /*00fc*/ 	.word	0xffffffff


	//   ....[14]....
        /*0100*/ 	.word	0xffffffff


	//   ....[15]....
        /*0104*/ 	.word	0xffffffff


	//   ....[16]....
        /*0108*/ 	.word	0xffffffff


	//   ....[17]....
        /*010c*/ 	.word	0xffffffff


	//   ....[18]....
        /*0110*/ 	.word	0xffffffff


	//   ....[19]....
        /*0114*/ 	.word	0xffffffff


	//   ....[20]....
        /*0118*/ 	.word	0xffffffff


	//   ....[21]....
        /*011c*/ 	.word	0xffffffff


	//   ....[22]....
        /*0120*/ 	.word	0xffffffff


	//   ....[23]....
        /*0124*/ 	.word	0xffffffff


	//   ....[24]....
        /*0128*/ 	.word	0xffffffff


	//   ....[25]....
        /*012c*/ 	.word	0xffffffff


	//   ....[26]....
        /*0130*/ 	.word	0xffffffff


	//   ....[27]....
        /*0134*/ 	.word	0xffffffff


	//   ....[28]....
        /*0138*/ 	.word	0xffffffff


	//   ....[29]....
        /*013c*/ 	.word	0xffffffff


	//   ....[30]....
        /*0140*/ 	.word	0xffffffff


	//   ....[31]....
        /*0144*/ 	.word	0xffffffff


	//   ....[32]....
        /*0148*/ 	.word	0xffffffff


	//   ....[33]....
        /*014c*/ 	.word	0xffffffff


	//   ....[34]....
        /*0150*/ 	.word	0xffffffff


	//   ....[35]....
        /*0154*/ 	.word	0xffffffff


	//   ....[36]....
        /*0158*/ 	.word	0xffffffff


	//   ....[37]....
        /*015c*/ 	.word	0xffffffff


	//   ....[38]....
        /*0160*/ 	.word	0xffffffff


	//   ....[39]....
        /*0164*/ 	.word	0xffffffff


	//   ....[40]....
        /*0168*/ 	.word	0xffffffff


	//   ....[41]....
        /*016c*/ 	.word	0xffffffff


	//   ....[42]....
        /*0170*/ 	.word	0xffffffff


	//   ....[43]....
        /*0174*/ 	.word	0xffffffff


	//   ....[44]....
        /*0178*/ 	.word	0xffffffff


	//   ....[45]....
        /*017c*/ 	.word	0xffffffff


	//   ....[46]....
        /*0180*/ 	.word	0xffffffff


	//   ....[47]....
        /*0184*/ 	.word	0xffffffff


	//   ....[48]....
        /*0188*/ 	.word	0xffffffff


	//   ....[49]....
        /*018c*/ 	.word	0xffffffff


	//   ....[50]....
        /*0190*/ 	.word	0xffffffff


	//   ....[51]....
        /*0194*/ 	.word	0xffffffff


	//   ....[52]....
        /*0198*/ 	.word	0xffffffff


	//   ....[53]....
        /*019c*/ 	.word	0xffffffff


	//   ....[54]....
        /*01a0*/ 	.word	0xffffffff


	//   ....[55]....
        /*01a4*/ 	.word	0xffffffff


	//   ....[56]....
        /*01a8*/ 	.word	0xffffffff


	//   ....[57]....
        /*01ac*/ 	.word	0xffffffff


	//   ....[58]....
        /*01b0*/ 	.word	0xffffffff


	//   ....[59]....
        /*01b4*/ 	.word	0xffffffff


	//   ....[60]....
        /*01b8*/ 	.word	0xffffffff


	//   ....[61]....
        /*01bc*/ 	.word	0xffffffff


	//   ....[62]....
        /*01c0*/ 	.word	0xffffffff


	//   ....[63]....
        /*01c4*/ 	.word	0xffffffff


	//   ....[64]....
        /*01c8*/ 	.word	0xffffffff


	//   ....[65]....
        /*01cc*/ 	.word	0xffffffff


	//   ....[66]....
        /*01d0*/ 	.word	0xffffffff


	//   ....[67]....
        /*01d4*/ 	.word	0xffffffff


	//   ....[68]....
        /*01d8*/ 	.word	0xffffffff


	//   ....[69]....
        /*01dc*/ 	.word	0xffffffff


	//   ....[70]....
        /*01e0*/ 	.word	0xffffffff


	//   ....[71]....
        /*01e4*/ 	.word	0xffffffff


	//   ....[72]....
        /*01e8*/ 	.word	0xffffffff


	//   ....[73]....
        /*01ec*/ 	.word	0xffffffff


	//   ....[74]....
        /*01f0*/ 	.word	0xffffffff


	//   ....[75]....
        /*01f4*/ 	.word	0xffffffff


	//   ....[76]....
        /*01f8*/ 	.word	0xffffffff


	//   ....[77]....
        /*01fc*/ 	.word	0xffffffff


	//   ....[78]....
        /*0200*/ 	.word	0xffffffff


	//   ....[79]....
        /*0204*/ 	.word	0xffffffff


	//   ....[80]....
        /*0208*/ 	.word	0xffffffff


	//   ....[81]....
        /*020c*/ 	.word	0xffffffff


	//   ....[82]....
        /*0210*/ 	.word	0xffffffff


	//   ....[83]....
        /*0214*/ 	.word	0xffffffff


	//   ....[84]....
        /*0218*/ 	.word	0xffffffff


	//   ....[85]....
        /*021c*/ 	.word	0xffffffff


	//   ....[86]....
        /*0220*/ 	.word	0xffffffff


	//   ....[87]....
        /*0224*/ 	.word	0xffffffff


	//   ....[88]....
        /*0228*/ 	.word	0xffffffff


	//   ....[89]....
        /*022c*/ 	.word	0xffffffff


	//   ....[90]....
        /*0230*/ 	.word	0xffffffff


	//   ....[91]....
        /*0234*/ 	.word	0xffffffff


	//   ....[92]....
        /*0238*/ 	.word	0xffffffff


	//   ....[93]....
        /*023c*/ 	.word	0xffffffff


	//   ....[94]....
        /*0240*/ 	.word	0xffffffff


	//   ....[95]....
        /*0244*/ 	.word	0xffffffff


	//   ....[96]....
        /*0248*/ 	.word	0xffffffff


	//   ....[97]....
        /*024c*/ 	.word	0xffffffff


	//   ....[98]....
        /*0250*/ 	.word	0xffffffff


	//   ....[99]....
        /*0254*/ 	.word	0xffffffff


	//   ....[100]....
        /*0258*/ 	.word	0xffffffff


	//   ....[101]....
        /*025c*/ 	.word	0xffffffff


	//   ....[102]....
        /*0260*/ 	.word	0xffffffff


	//   ....[103]....
        /*0264*/ 	.word	0xffffffff


	//   ....[104]....
        /*0268*/ 	.word	0xffffffff


	//   ....[105]....
        /*026c*/ 	.word	0xffffffff


	//   ....[106]....
        /*0270*/ 	.word	0xffffffff


	//   ....[107]....
        /*0274*/ 	.word	0xffffffff


	//   ....[108]....
        /*0278*/ 	.word	0xffffffff


	//   ....[109]....
        /*027c*/ 	.word	0xffffffff


	//   ....[110]....
        /*0280*/ 	.word	0xffffffff


	//   ....[111]....
        /*0284*/ 	.word	0xffffffff


	//   ....[112]....
        /*0288*/ 	.word	0xffffffff


	//   ....[113]....
        /*028c*/ 	.word	0xffffffff


	//   ....[114]....
        /*0290*/ 	.word	0xffffffff


	//   ....[115]....
        /*0294*/ 	.word	0xffffffff


	//   ....[116]....
        /*0298*/ 	.word	0xffffffff


	//   ....[117]....
        /*029c*/ 	.word	0xffffffff


	//   ....[118]....
        /*02a0*/ 	.word	0xffffffff


	//   ....[119]....
        /*02a4*/ 	.word	0xffffffff


	//   ....[120]....
        /*02a8*/ 	.word	0xffffffff


	//   ....[121]....
        /*02ac*/ 	.word	0xffffffff


	//   ....[122]....
        /*02b0*/ 	.word	0xffffffff


	//   ....[123]....
        /*02b4*/ 	.word	0xffffffff


	//   ....[124]....
        /*02b8*/ 	.word	0xffffffff


	//   ....[125]....
        /*02bc*/ 	.word	0xffffffff


	//   ....[126]....
        /*02c0*/ 	.word	0xffffffff


	//   ....[127]....
        /*02c4*/ 	.word	0xffffffff


	//   ....[128]....
        /*02c8*/ 	.word	0xffffffff


	//   ....[129]....
        /*02cc*/ 	.word	0xffffffff


	//   ....[130]....
        /*02d0*/ 	.word	0xffffffff


	//   ....[131]....
        /*02d4*/ 	.word	0xffffffff


	//   ....[132]....
        /*02d8*/ 	.word	0xffffffff


	//   ....[133]....
        /*02dc*/ 	.word	0xffffffff


	//   ....[134]....
        /*02e0*/ 	.word	0xffffffff


	//   ....[135]....
        /*02e4*/ 	.word	0xffffffff


	//   ....[136]....
        /*02e8*/ 	.word	0xffffffff


	//   ....[137]....
        /*02ec*/ 	.word	0xffffffff


	//   ....[138]....
        /*02f0*/ 	.word	0xffffffff


	//   ....[139]....
        /*02f4*/ 	.word	0xffffffff


	//   ....[140]....
        /*02f8*/ 	.word	0xffffffff


	//   ....[141]....
        /*02fc*/ 	.word	0xffffffff


	//   ....[142]....
        /*0300*/ 	.word	0xffffffff


	//   ....[143]....
        /*0304*/ 	.word	0xffffffff


	//   ....[144]....
        /*0308*/ 	.word	0xffffffff


	//   ....[145]....
        /*030c*/ 	.word	0xffffffff


	//   ....[146]....
        /*0310*/ 	.word	0xffffffff


	//   ....[147]....
        /*0314*/ 	.word	0xffffffff


	//   ....[148]....
        /*0318*/ 	.word	0xffffffff


	//   ....[149]....
        /*031c*/ 	.word	0xffffffff


	//   ....[150]....
        /*0320*/ 	.word	0xffffffff


	//   ....[151]....
        /*0324*/ 	.word	0xffffffff


	//   ....[152]....
        /*0328*/ 	.word	0xffffffff


	//   ....[153]....
        /*032c*/ 	.word	0xffffffff


	//   ....[154]....
        /*0330*/ 	.word	0xffffffff


	//   ....[155]....
        /*0334*/ 	.word	0xffffffff


	//   ....[156]....
        /*0338*/ 	.word	0xffffffff


	//   ....[157]....
        /*033c*/ 	.word	0xffffffff


	//   ....[158]....
        /*0340*/ 	.word	0xffffffff


	//   ....[159]....
        /*0344*/ 	.word	0xffffffff


	//   ....[160]....
        /*0348*/ 	.word	0xffffffff


	//   ....[161]....
        /*034c*/ 	.word	0xffffffff


	//   ....[162]....
        /*0350*/ 	.word	0xffffffff


	//   ....[163]....
        /*0354*/ 	.word	0xffffffff


	//   ....[164]....
        /*0358*/ 	.word	0xffffffff


	//   ....[165]....
        /*035c*/ 	.word	0xffffffff


	//   ....[166]....
        /*0360*/ 	.word	0xffffffff


	//   ....[167]....
        /*0364*/ 	.word	0xffffffff


	//   ....[168]....
        /*0368*/ 	.word	0xffffffff


	//   ....[169]....
        /*036c*/ 	.word	0xffffffff


	//   ....[170]....
        /*0370*/ 	.word	0xffffffff


	//   ....[171]....
        /*0374*/ 	.word	0xffffffff


	//   ....[172]....
        /*0378*/ 	.word	0xffffffff


	//   ....[173]....
        /*037c*/ 	.word	0xffffffff


	//   ....[174]....
        /*0380*/ 	.word	0xffffffff


	//   ....[175]....
        /*0384*/ 	.word	0xffffffff


	//   ....[176]....
        /*0388*/ 	.word	0xffffffff


	//   ....[177]....
        /*038c*/ 	.word	0xffffffff


	//   ....[178]....
        /*0390*/ 	.word	0xffffffff


	//   ....[179]....
        /*0394*/ 	.word	0xffffffff


	//   ....[180]....
        /*0398*/ 	.word	0xffffffff


	//   ....[181]....
        /*039c*/ 	.word	0x0500000f


	//   ....[182]....
        /*03a0*/ 	.word	0x0500000f


	//   ....[183]....
        /*03a4*/ 	.word	0x0500000f


	//   ....[184]....
        /*03a8*/ 	.word	0x0500000f


	//   ....[185]....
        /*03ac*/ 	.word	0x0500000f


	//   ....[186]....
        /*03b0*/ 	.word	0x0500000f


	//   ....[187]....
        /*03b4*/ 	.word	0x0500000f


	//   ....[188]....
        /*03b8*/ 	.word	0x0500000f


	//   ....[189]....
        /*03bc*/ 	.word	0x0500000f


	//   ....[190]....
        /*03c0*/ 	.word	0x0500000f


	//   ....[191]....
        /*03c4*/ 	.word	0x0500000f


	//   ....[192]....
        /*03c8*/ 	.word	0x0500000f


	//   ....[193]....
        /*03cc*/ 	.word	0x0500000f


	//   ....[194]....
        /*03d0*/ 	.word	0x0500000f


	//   ....[195]....
        /*03d4*/ 	.word	0x0500000f


	//   ....[196]....
        /*03d8*/ 	.word	0x0500000f


	//   ....[197]....
        /*03dc*/ 	.word	0x0500000f


	//   ....[198]....
        /*03e0*/ 	.word	0x0500000f


	//   ....[199]....
        /*03e4*/ 	.word	0x0500000f


	//   ....[200]....
        /*03e8*/ 	.word	0x0500000f


	//   ....[201]....
        /*03ec*/ 	.word	0x0500000f


	//   ....[202]....
        /*03f0*/ 	.word	0x0500000f


	//   ....[203]....
        /*03f4*/ 	.word	0x0500000f


	//   ....[204]....
        /*03f8*/ 	.word	0x0500000f


	//   ....[205]....
        /*03fc*/ 	.word	0x0500000f


	//   ....[206]....
        /*0400*/ 	.word	0x0500000f


	//   ....[207]....
        /*0404*/ 	.word	0x0500000f


	//   ....[208]....
        /*0408*/ 	.word	0x0500000f


	//   ....[209]....
        /*040c*/ 	.word	0x0500000f


	//   ....[210]....
        /*0410*/ 	.word	0x0500000f


	//   ....[211]....
        /*0414*/ 	.word	0x0500000f


	//   ....[212]....
        /*0418*/ 	.word	0x0500000f


	//   ....[213]....
        /*041c*/ 	.word	0x0500000f


	//   ....[214]....
        /*0420*/ 	.word	0x0500000f


	//   ....[215]....
        /*0424*/ 	.word	0x0500000f


	//   ....[216]....
        /*0428*/ 	.word	0x0500000f


	//   ....[217]....
        /*042c*/ 	.word	0x0500000f


	//   ....[218]....
        /*0430*/ 	.word	0x0500000f


	//   ....[219]....
        /*0434*/ 	.word	0x0500000f


	//   ....[220]....
        /*0438*/ 	.word	0x0500000f


	//   ....[221]....
        /*043c*/ 	.word	0x0500000f


	//   ....[222]....
        /*0440*/ 	.word	0x0500000f


	//   ....[223]....
        /*0444*/ 	.word	0x0500000f


	//   ....[224]....
        /*0448*/ 	.word	0x0500000f


	//   ....[225]....
        /*044c*/ 	.word	0x0500000f


	//   ....[226]....
        /*0450*/ 	.word	0x0500000f


	//   ....[227]....
        /*0454*/ 	.word	0x0500000f


	//   ....[228]....
        /*0458*/ 	.word	0x0500000f


	//   ....[229]....
        /*045c*/ 	.word	0x0500000f


	//----- nvinfo : EIATTR_COOP_GROUP_INSTR_OFFSETS
	.align		4
.L_264:
        /*0460*/ 	.byte	0x04, 0x28
        /*0462*/ 	.short	(.L_266 - .L_265)


	//   ....[0]....
.L_265:
        /*0464*/ 	.word	0x00000080


	//   ....[1]....
        /*0468*/ 	.word	0x00000090


	//   ....[2]....
        /*046c*/ 	.word	0x000002d0


	//   ....[3]....
        /*0470*/ 	.word	0x00000430


	//   ....[4]....
        /*0474*/ 	.word	0x00000550


	//   ....[5]....
        /*0478*/ 	.word	0x000006b0


	//   ....[6]....
        /*047c*/ 	.word	0x00001610


	//   ....[7]....
        /*0480*/ 	.word	0x00002a10


	//   ....[8]....
        /*0484*/ 	.word	0x00002a40


	//   ....[9]....
        /*0488*/ 	.word	0x000032e0


	//   ....[10]....
        /*048c*/ 	.word	0x000033b0


	//   ....[11]....
        /*0490*/ 	.word	0x00003f10


	//   ....[12]....
        /*0494*/ 	.word	0x00003f90


	//   ....[13]....
        /*0498*/ 	.word	0x000063d0


	//   ....[14]....
        /*049c*/ 	.word	0x000063f0


	//   ....[15]....
        /*04a0*/ 	.word	0x00006c10


	//   ....[16]....
        /*04a4*/ 	.word	0x00006d20


	//   ....[17]....
        /*04a8*/ 	.word	0x00007780


	//   ....[18]....
        /*04ac*/ 	.word	0x00007800


	//   ....[19]....
        /*04b0*/ 	.word	0x0000a2e0


	//   ....[20]....
        /*04b4*/ 	.word	0x0000a2f0


	//   ....[21]....
        /*04b8*/ 	.word	0x0000a320


	//   ....[22]....
        /*04bc*/ 	.word	0x0000a330


	//   ....[23]....
        /*04c0*/ 	.word	0x0000c070


	//   ....[24]....
        /*04c4*/ 	.word	0x0000c080


	//   ....[25]....
        /*04c8*/ 	.word	0x0000c0b0


	//   ....[26]....
        /*04cc*/ 	.word	0x0000c0c0


	//   ....[27]....
        /*04d0*/ 	.word	0x0000d390


	//   ....[28]....
        /*04d4*/ 	.word	0x0000d3a0


	//   ....[29]....
        /*04d8*/ 	.word	0x0000d3b0


	//   ....[30]....
        /*04dc*/ 	.word	0x0000d3c0


	//   ....[31]....
        /*04e0*/ 	.word	0x0000d3d0


	//   ....[32]....
        /*04e4*/ 	.word	0x0000d3e0


	//   ....[33]....
        /*04e8*/ 	.word	0x0000d3f0


	//   ....[34]....
        /*04ec*/ 	.word	0x0000d400


	//   ....[35]....
        /*04f0*/ 	.word	0x0000d410


	//   ....[36]....
        /*04f4*/ 	.word	0x0000d420


	//   ....[37]....
        /*04f8*/ 	.word	0x0000d430


	//   ....[38]....
        /*04fc*/ 	.word	0x0000d440


	//   ....[39]....
        /*0500*/ 	.word	0x0000d450


	//   ....[40]....
        /*0504*/ 	.word	0x0000d460


	//   ....[41]....
        /*0508*/ 	.word	0x0000d480


	//   ....[42]....
        /*050c*/ 	.word	0x0000d490


	//   ....[43]....
        /*0510*/ 	.word	0x0000d4a0


	//   ....[44]....
        /*0514*/ 	.word	0x0000d4b0


	//   ....[45]....
        /*0518*/ 	.word	0x0000d4c0


	//   ....[46]....
        /*051c*/ 	.word	0x0000d4d0


	//   ....[47]....
        /*0520*/ 	.word	0x0000d4e0


	//   ....[48]....
        /*0524*/ 	.word	0x0000d4f0


	//   ....[49]....
        /*0528*/ 	.word	0x0000d510


	//   ....[50]....
        /*052c*/ 	.word	0x0000d520


	//   ....[51]....
        /*0530*/ 	.word	0x0000d530


	//   ....[52]....
        /*0534*/ 	.word	0x0000d550


	//   ....[53]....
        /*0538*/ 	.word	0x0000d560


	//   ....[54]....
        /*053c*/ 	.word	0x0000d570


	//   ....[55]....
        /*0540*/ 	.word	0x0000d580


	//   ....[56]....
        /*0544*/ 	.word	0x0000d590


	//   ....[57]....
        /*0548*/ 	.word	0x0000d5a0


	//   ....[58]....
        /*054c*/ 	.word	0x0000d5b0


	//   ....[59]....
        /*0550*/ 	.word	0x0000d5c0


	//   ....[60]....
        /*0554*/ 	.word	0x0000d5e0


	//   ....[61]....
        /*0558*/ 	.word	0x0000d5f0


	//   ....[62]....
        /*055c*/ 	.word	0x0000d600


	//   ....[63]....
        /*0560*/ 	.word	0x0000d610


	//   ....[64]....
        /*0564*/ 	.word	0x0000d620


	//   ....[65]....
        /*0568*/ 	.word	0x0000d630


	//   ....[66]....
        /*056c*/ 	.word	0x0000d640


	//   ....[67]....
        /*0570*/ 	.word	0x0000d650


	//   ....[68]....
        /*0574*/ 	.word	0x0000d660


	//   ....[69]....
        /*0578*/ 	.word	0x0000d670


	//   ....[70]....
        /*057c*/ 	.word	0x0000d680


	//   ....[71]....
        /*0580*/ 	.word	0x0000d690


	//   ....[72]....
        /*0584*/ 	.word	0x0000d6a0


	//   ....[73]....
        /*0588*/ 	.word	0x0000d6b0


	//   ....[74]....
        /*058c*/ 	.word	0x0000d6c0


	//   ....[75]....
        /*0590*/ 	.word	0x0000d6d0


	//   ....[76]....
        /*0594*/ 	.word	0x0000d6e0


	//   ....[77]....
        /*0598*/ 	.word	0x0000d6f0


	//   ....[78]....
        /*059c*/ 	.word	0x0000d700


	//   ....[79]....
        /*05a0*/ 	.word	0x0000d710


	//   ....[80]....
        /*05a4*/ 	.word	0x0000d720


	//   ....[81]....
        /*05a8*/ 	.word	0x0000d730


	//   ....[82]....
        /*05ac*/ 	.word	0x0000d740


	//   ....[83]....
        /*05b0*/ 	.word	0x0000d750


	//   ....[84]....
        /*05b4*/ 	.word	0x0000d760


	//   ....[85]....
        /*05b8*/ 	.word	0x0000d770


	//   ....[86]....
        /*05bc*/ 	.word	0x0000d780


	//   ....[87]....
        /*05c0*/ 	.word	0x0000d7a0


	//   ....[88]....
        /*05c4*/ 	.word	0x0000d7d0


	//   ....[89]....
        /*05c8*/ 	.word	0x0000d800


	//   ....[90]....
        /*05cc*/ 	.word	0x0000d830


	//   ....[91]....
        /*05d0*/ 	.word	0x0000d860


	//   ....[92]....
        /*05d4*/ 	.word	0x0000d890


	//   ....[93]....
        /*05d8*/ 	.word	0x0000d8c0


	//   ....[94]....
        /*05dc*/ 	.word	0x0000d8f0


	//   ....[95]....
        /*05e0*/ 	.word	0x0000d900


	//   ....[96]....
        /*05e4*/ 	.word	0x0000d930


	//   ....[97]....
        /*05e8*/ 	.word	0x0000d950


	//   ....[98]....
        /*05ec*/ 	.word	0x0000d970


	//   ....[99]....
        /*05f0*/ 	.word	0x0000d9a0


	//   ....[100]....
        /*05f4*/ 	.word	0x0000d9d0


	//   ....[101]....
        /*05f8*/ 	.word	0x0000da00


	//   ....[102]....
        /*05fc*/ 	.word	0x0000da30


	//   ....[103]....
        /*0600*/ 	.word	0x0000da60


	//   ....[104]....
        /*0604*/ 	.word	0x0000da90


	//   ....[105]....
        /*0608*/ 	.word	0x0000dab0


	//   ....[106]....
        /*060c*/ 	.word	0x0000dac0


	//   ....[107]....
        /*0610*/ 	.word	0x0000daf0


	//   ....[108]....
        /*0614*/ 	.word	0x0000db20


	//   ....[109]....
        /*0618*/ 	.word	0x0000db50


	//   ....[110]....
        /*061c*/ 	.word	0x0000db80


	//   ....[111]....
        /*0620*/ 	.word	0x0000dbb0


	//   ....[112]....
        /*0624*/ 	.word	0x0000dbf0


	//   ....[113]....
        /*0628*/ 	.word	0x0000dc20


	//   ....[114]....
        /*062c*/ 	.word	0x0000dc50


	//   ....[115]....
        /*0630*/ 	.word	0x0000dc80


	//   ....[116]....
        /*0634*/ 	.word	0x0000dcb0


	//   ....[117]....
        /*0638*/ 	.word	0x0000dce0


	//   ....[118]....
        /*063c*/ 	.word	0x0000dd10


	//   ....[119]....
        /*0640*/ 	.word	0x0000dd20


	//   ....[120]....
        /*0644*/ 	.word	0x0000dd30


	//   ....[121]....
        /*0648*/ 	.word	0x0000dd40


	//   ....[122]....
        /*064c*/ 	.word	0x0000dd50


	//   ....[123]....
        /*0650*/ 	.word	0x0000e1a0


	//   ....[124]....
        /*0654*/ 	.word	0x0000e1f0


	//   ....[125]....
        /*0658*/ 	.word	0x0000e230


	//   ....[126]....
        /*065c*/ 	.word	0x0000e270


	//   ....[127]....
        /*0660*/ 	.word	0x0000e2b0


	//   ....[128]....
        /*0664*/ 	.word	0x0000e2e0


	//   ....[129]....
        /*0668*/ 	.word	0x0000ec70


	//   ....[130]....
        /*066c*/ 	.word	0x0000eca0


	//   ....[131]....
        /*0670*/ 	.word	0x0000fb20


	//   ....[132]....
        /*0674*/ 	.word	0x000111d0


	//   ....[133]....
        /*0678*/ 	.word	0x00011210


	//   ....[134]....
        /*067c*/ 	.word	0x00011240


	//   ....[135]....
        /*0680*/ 	.word	0x00011290


	//   ....[136]....
        /*0684*/ 	.word	0x00011330


	//   ....[137]....
        /*0688*/ 	.word	0x00011340


	//   ....[138]....
        /*068c*/ 	.word	0x000113d0


	//   ....[139]....
        /*0690*/ 	.word	0x000113e0


	//   ....[140]....
        /*0694*/ 	.word	0x000113f0


	//   ....[141]....
        /*0698*/ 	.word	0x00011490


	//   ....[142]....
        /*069c*/ 	.word	0x000118a0


	//   ....[143]....
        /*06a0*/ 	.word	0x000118d0


	//   ....[144]....
        /*06a4*/ 	.word	0x000118f0


	//   ....[145]....
        /*06a8*/ 	.word	0x00011960


	//   ....[146]....
        /*06ac*/ 	.word	0x000119b0


	//   ....[147]....
        /*06b0*/ 	.word	0x000119e0


	//   ....[148]....
        /*06b4*/ 	.word	0x00011a00


	//   ....[149]....
        /*06b8*/ 	.word	0x00011a70


	//   ....[150]....
        /*06bc*/ 	.word	0x00011a90


	//   ....[151]....
        /*06c0*/ 	.word	0x00011b20


	//   ....[152]....
        /*06c4*/ 	.word	0x00012150


	//   ....[153]....
        /*06c8*/ 	.word	0x00012180


	//   ....[154]....
        /*06cc*/ 	.word	0x000121b0


	//   ....[155]....
        /*06d0*/ 	.word	0x00012230


	//   ....[156]....
        /*06d4*/ 	.word	0x00012280


	//   ....[157]....
        /*06d8*/ 	.word	0x000122b0


	//   ....[158]....
        /*06dc*/ 	.word	0x000122e0


	//   ....[159]....
        /*06e0*/ 	.word	0x00012360


	//   ....[160]....
        /*06e4*/ 	.word	0x00012c30


	//   ....[161]....
        /*06e8*/ 	.word	0x00012c50


	//   ....[162]....
        /*06ec*/ 	.word	0x00012c60


	//   ....[163]....
        /*06f0*/ 	.word	0x00012c70


	//   ....[164]....
        /*06f4*/ 	.word	0x00012c80


	//   ....[165]....
        /*06f8*/ 	.word	0x00012ce0


	//   ....[166]....
        /*06fc*/ 	.word	0x00012cf0


	//   ....[167]....
        /*0700*/ 	.word	0x00012d00


	//   ....[168]....
        /*0704*/ 	.word	0x00012d60


	//   ....[169]....
        /*0708*/ 	.word	0x00012d80


	//   ....[170]....
        /*070c*/ 	.word	0x000131c0


	//   ....[171]....
        /*0710*/ 	.word	0x000131e0


	//   ....[172]....
        /*0714*/ 	.word	0x00013200


	//   ....[173]....
        /*0718*/ 	.word	0x00013220


	//   ....[174]....
        /*071c*/ 	.word	0x00013240


	//   ....[175]....
        /*0720*/ 	.word	0x00013290


	//   ....[176]....
        /*0724*/ 	.word	0x000132b0


	//   ....[177]....
        /*0728*/ 	.word	0x000132c0


	//   ....[178]....
        /*072c*/ 	.word	0x00013310


	//   ....[179]....
        /*0730*/ 	.word	0x00013370


	//   ....[180]....
        /*0734*/ 	.word	0x00014690


	//   ....[181]....
        /*0738*/ 	.word	0x00014c70


	//   ....[182]....
        /*073c*/ 	.word	0x00014d60


	//   ....[183]....
        /*0740*/ 	.word	0x00014e40


	//   ....[184]....
        /*0744*/ 	.word	0x00014ed0


	//   ....[185]....
        /*0748*/ 	.word	0x00014fc0


	//   ....[186]....
        /*074c*/ 	.word	0x00015020


	//   ....[187]....
        /*0750*/ 	.word	0x00015120


	//   ....[188]....
        /*0754*/ 	.word	0x00015180


	//   ....[189]....
        /*0758*/ 	.word	0x00015250


	//   ....[190]....
        /*075c*/ 	.word	0x00015310


	//   ....[191]....
        /*0760*/ 	.word	0x000153d0


	//   ....[192]....
        /*0764*/ 	.word	0x00015550


	//   ....[193]....
        /*0768*/ 	.word	0x000155f0


	//   ....[194]....
        /*076c*/ 	.word	0x00015710


	//   ....[195]....
        /*0770*/ 	.word	0x00015760


	//   ....[196]....
        /*0774*/ 	.word	0x00015840


	//   ....[197]....
        /*0778*/ 	.word	0x000158f0


	//   ....[198]....
        /*077c*/ 	.word	0x00015960


	//   ....[199]....
        /*0780*/ 	.word	0x00015a30


	//   ....[200]....
        /*0784*/ 	.word	0x00015aa0


	//   ....[201]....
        /*0788*/ 	.word	0x00015b70


	//   ....[202]....
        /*078c*/ 	.word	0x00015c00


	//   ....[203]....
        /*0790*/ 	.word	0x00015c50


	//   ....[204]....
        /*0794*/ 	.word	0x00015d30


	//   ....[205]....
        /*0798*/ 	.word	0x00015de0


	//   ....[206]....
        /*079c*/ 	.word	0x00015e40


	//   ....[207]....
        /*07a0*/ 	.word	0x00015f40


	//   ....[208]....
        /*07a4*/ 	.word	0x00015fb0


	//   ....[209]....
        /*07a8*/ 	.word	0x00016080


	//   ....[210]....
        /*07ac*/ 	.word	0x000161c0


	//   ....[211]....
        /*07b0*/ 	.word	0x00016260


	//   ....[212]....
        /*07b4*/ 	.word	0x000162c0


	//   ....[213]....
        /*07b8*/ 	.word	0x00016390


	//   ....[214]....
        /*07bc*/ 	.word	0x000163f0


	//   ....[215]....
        /*07c0*/ 	.word	0x000164c0


	//   ....[216]....
        /*07c4*/ 	.word	0x00016520


	//   ....[217]....
        /*07c8*/ 	.word	0x000165f0


	//   ....[218]....
        /*07cc*/ 	.word	0x00016650


	//   ....[219]....
        /*07d0*/ 	.word	0x00016720


	//   ....[220]....
        /*07d4*/ 	.word	0x00016800


	//   ....[221]....
        /*07d8*/ 	.word	0x000168a0


	//   ....[222]....
        /*07dc*/ 	.word	0x00016910


	//   ....[223]....
        /*07e0*/ 	.word	0x000169d0


	//   ....[224]....
        /*07e4*/ 	.word	0x00016a30


	//   ....[225]....
        /*07e8*/ 	.word	0x00016af0


	//   ....[226]....
        /*07ec*/ 	.word	0x00016b50


	//   ....[227]....
        /*07f0*/ 	.word	0x00016c10


	//   ....[228]....
        /*07f4*/ 	.word	0x00016c70


	//   ....[229]....
        /*07f8*/ 	.word	0x00016d30


	//----- nvinfo : EIATTR_REG_RECONFIG
	.align		4
.L_266:
        /*07fc*/ 	.byte	0x01, 0x54
	.zero		2


	//----- nvinfo : EIATTR_SYSCALL_OFFSETS
	.align		4
        /*0800*/ 	.byte	0x04, 0x46
        /*0802*/ 	.short	(.L_268 - .L_267)


	//   ....[0]....
.L_267:
        /*0804*/ 	.word	0x000017d0


	//   ....[1]....
        /*0808*/ 	.word	0x00010370


	//   ....[2]....
        /*080c*/ 	.word	0x000104b0


	//   ....[3]....
        /*0810*/ 	.word	0x000105f0


	//   ....[4]....
        /*0814*/ 	.word	0x00010710


	//   ....[5]....
        /*0818*/ 	.word	0x00011ea0


	//----- nvinfo : EIATTR_MBARRIER_INSTR_OFFSETS
	.align		4
.L_268:
        /*081c*/ 	.byte	0x04, 0x39
        /*081e*/ 	.short	(.L_270 - .L_269)


	//   ....[0]....
.L_269:
        /*0820*/ 	.word	0x00000180
        /*0824*/ 	.word	0x000000ff
        /*0828*/ 	.word	0x00033400
        /*082c*/ 	.short	0x0100
        /*082e*/ 	.byte	0x08
	.zero		1


	//   ....[1]....
        /*0830*/ 	.word	0x00000190
        /*0834*/ 	.word	0x000000ff
        /*0838*/ 	.word	0x00033420
        /*083c*/ 	.short	0x0100
        /*083e*/ 	.byte	0x08
	.zero		1


	//   ....[2]....
        /*0840*/ 	.word	0x00000280
        /*0844*/ 	.word	0x000000ff
        /*0848*/ 	.word	0x00033430
        /*084c*/ 	.short	0x0100
        /*084e*/ 	.byte	0x08
	.zero		1


	//   ....[3]....
        /*0850*/ 	.word	0x00000290
        /*0854*/ 	.word	0x000000ff
        /*0858*/ 	.word	0x00033440
        /*085c*/ 	.short	0x0100
        /*085e*/ 	.byte	0x08
	.zero		1


	//   ....[4]....
        /*0860*/ 	.word	0x000002a0
        /*0864*/ 	.word	0x000000ff
        /*0868*/ 	.word	0x00033438
        /*086c*/ 	.short	0x0100
        /*086e*/ 	.byte	0x08
	.zero		1


	//   ....[5]....
        /*0870*/ 	.word	0x000002b0
        /*0874*/ 	.word	0x000000ff
        /*0878*/ 	.word	0x00033448
        /*087c*/ 	.short	0x0100
        /*087e*/ 	.byte	0x08
	.zero		1


	//   ....[6]....
        /*0880*/ 	.word	0x000003e0
        /*0884*/ 	.word	0x000000ff
        /*0888*/ 	.word	0x00033450
        /*088c*/ 	.short	0x0100
        /*088e*/ 	.byte	0x08
	.zero		1


	//   ....[7]....
        /*0890*/ 	.word	0x000003f0
        /*0894*/ 	.word	0x000000ff
        /*0898*/ 	.word	0x00033460
        /*089c*/ 	.short	0x0100
        /*089e*/ 	.byte	0x08
	.zero		1


	//   ....[8]....
        /*08a0*/ 	.word	0x00000400
        /*08a4*/ 	.word	0x000000ff
        /*08a8*/ 	.word	0x00033458
        /*08ac*/ 	.short	0x0100
        /*08ae*/ 	.byte	0x08
	.zero		1


	//   ....[9]....
        /*08b0*/ 	.word	0x00000410
        /*08b4*/ 	.word	0x000000ff
        /*08b8*/ 	.word	0x00033468
        /*08bc*/ 	.short	0x0100
        /*08be*/ 	.byte	0x08
	.zero		1


	//   ....[10]....
        /*08c0*/ 	.word	0x00000500
        /*08c4*/ 	.word	0x000000ff
        /*08c8*/ 	.word	0x00033470
        /*08cc*/ 	.short	0x0100
        /*08ce*/ 	.byte	0x06
	.zero		1


	//   ....[11]....
        /*08d0*/ 	.word	0x00000510
        /*08d4*/ 	.word	0x000000ff
        /*08d8*/ 	.word	0x00033480
        /*08dc*/ 	.short	0x0100
        /*08de*/ 	.byte	0x06
	.zero		1


	//   ....[12]....
        /*08e0*/ 	.word	0x00000520
        /*08e4*/ 	.word	0x000000ff
        /*08e8*/ 	.word	0x00033478
        /*08ec*/ 	.short	0x0100
        /*08ee*/ 	.byte	0x06
	.zero		1


	//   ....[13]....
        /*08f0*/ 	.word	0x00000530
        /*08f4*/ 	.word	0x000000ff
        /*08f8*/ 	.word	0x00033488
        /*08fc*/ 	.short	0x0100
        /*08fe*/ 	.byte	0x06
	.zero		1


	//   ....[14]....
        /*0900*/ 	.word	0x00000660
        /*0904*/ 	.word	0x000000ff
        /*0908*/ 	.word	0x00033490
        /*090c*/ 	.short	0x0100
        /*090e*/ 	.byte	0x08
	.zero		1


	//   ....[15]....
        /*0910*/ 	.word	0x00000670
        /*0914*/ 	.word	0x000000ff
        /*0918*/ 	.word	0x000334a0
        /*091c*/ 	.short	0x0100
        /*091e*/ 	.byte	0x08
	.zero		1


	//   ....[16]....
        /*0920*/ 	.word	0x00000680
        /*0924*/ 	.word	0x000000ff
        /*0928*/ 	.word	0x00033498
        /*092c*/ 	.short	0x0100
        /*092e*/ 	.byte	0x08
	.zero		1


	//   ....[17]....
        /*0930*/ 	.word	0x00000690
        /*0934*/ 	.word	0x000000ff
        /*0938*/ 	.word	0x000334a8
        /*093c*/ 	.short	0x0100
        /*093e*/ 	.byte	0x08
	.zero		1


	//   ....[18]....
        /*0940*/ 	.word	0x000007d0
        /*0944*/ 	.word	0x000000ff
        /*0948*/ 	.word	0x000334b0
        /*094c*/ 	.short	0x0100
        /*094e*/ 	.byte	0x08
	.zero		1


	//   ....[19]....
        /*0950*/ 	.word	0x000007e0
        /*0954*/ 	.word	0x000000ff
        /*0958*/ 	.word	0x000334c0
        /*095c*/ 	.short	0x0100
        /*095e*/ 	.byte	0x08
	.zero		1


	//   ....[20]....
        /*0960*/ 	.word	0x000007f0
        /*0964*/ 	.word	0x000000ff
        /*0968*/ 	.word	0x000334b8
        /*096c*/ 	.short	0x0100
        /*096e*/ 	.byte	0x08
	.zero		1


	//   ....[21]....
        /*0970*/ 	.word	0x00000800
        /*0974*/ 	.word	0x000000ff
        /*0978*/ 	.word	0x000334c8
        /*097c*/ 	.short	0x0100
        /*097e*/ 	.byte	0x08
	.zero		1


	//   ....[22]....
        /*0980*/ 	.word	0x000017f0
        /*0984*/ 	.word	0x000000ff
        /*0988*/ 	.word	0x00033400
        /*098c*/ 	.short	0x010a
        /*098e*/ 	.byte	0x27
	.zero		1


	//   ....[23]....
        /*0990*/ 	.word	0x00001880
        /*0994*/ 	.word	0x000000ff
        /*0998*/ 	.word	0x00033430
        /*099c*/ 	.short	0x010a
        /*099e*/ 	.byte	0x27
	.zero		1


	//   ....[24]....
        /*09a0*/ 	.word	0x000018e0
        /*09a4*/ 	.word	0x000000ff
        /*09a8*/ 	.word	0x00033430
        /*09ac*/ 	.short	0x010a
        /*09ae*/ 	.byte	0x27
	.zero		1


	//   ....[25]....
        /*09b0*/ 	.word	0x00002950
        /*09b4*/ 	.word	0x000000ff
        /*09b8*/ 	.word	0x00000000
        /*09bc*/ 	.short	0x0101
        /*09be*/ 	.byte	0x06
	.zero		1


	//   ....[26]....
        /*09c0*/ 	.word	0x000053d0
        /*09c4*/ 	.word	0x000000ff
        /*09c8*/ 	.word	0x00033430
        /*09cc*/ 	.short	0x010a
        /*09ce*/ 	.byte	0x04
	.zero		1


	//   ....[27]....
        /*09d0*/ 	.word	0x00005410
        /*09d4*/ 	.word	0x000000ff
        /*09d8*/ 	.word	0x00033430
        /*09dc*/ 	.short	0x010a
        /*09de*/ 	.byte	0x04
	.zero		1


	//   ....[28]....
        /*09e0*/ 	.word	0x00006080
        /*09e4*/ 	.word	0x000000ff
        /*09e8*/ 	.word	0x00033450
        /*09ec*/ 	.short	0x010a
        /*09ee*/ 	.byte	0x0a
	.zero		1


	//   ....[29]....
        /*09f0*/ 	.word	0x000060c0
        /*09f4*/ 	.word	0x000000ff
        /*09f8*/ 	.word	0x00033450
        /*09fc*/ 	.short	0x010a
        /*09fe*/ 	.byte	0x0a
	.zero		1


	//   ....[30]....
        /*0a00*/ 	.word	0x00006440
        /*0a04*/ 	.word	0x000000ff
        /*0a08*/ 	.word	0x00000000
        /*0a0c*/ 	.short	0x0101
        /*0a0e*/ 	.byte	0x0a
	.zero		1


	//   ....[31]....
        /*0a10*/ 	.word	0x00008530
        /*0a14*/ 	.word	0x000000ff
        /*0a18*/ 	.word	0x00000000
        /*0a1c*/ 	.short	0x0101
        /*0a1e*/ 	.byte	0x06
	.zero		1


	//   ....[32]....
        /*0a20*/ 	.word	0x00008eb0
        /*0a24*/ 	.word	0x000000ff
        /*0a28*/ 	.word	0x00033430
        /*0a2c*/ 	.short	0x010a
        /*0a2e*/ 	.byte	0x07
	.zero		1


	//   ....[33]....
        /*0a30*/ 	.word	0x00008ef0
        /*0a34*/ 	.word	0x000000ff
        /*0a38*/ 	.word	0x00033430
        /*0a3c*/ 	.short	0x010a
        /*0a3e*/ 	.byte	0x07
	.zero		1


	//   ....[34]....
        /*0a40*/ 	.word	0x00009b20
        /*0a44*/ 	.word	0x000000ff
        /*0a48*/ 	.word	0x00033450
        /*0a4c*/ 	.short	0x010a
        /*0a4e*/ 	.byte	0x07
	.zero		1


	//   ....[35]....
        /*0a50*/ 	.word	0x00009b60
        /*0a54*/ 	.word	0x000000ff
        /*0a58*/ 	.word	0x00033450
        /*0a5c*/ 	.short	0x010a
        /*0a5e*/ 	.byte	0x07
	.zero		1


	//   ....[36]....
        /*0a60*/ 	.word	0x00009e80
        /*0a64*/ 	.word	0x000000ff
        /*0a68*/ 	.word	0x00000000
        /*0a6c*/ 	.short	0x0101
        /*0a6e*/ 	.byte	0x07
	.zero		1


	//   ....[37]....
        /*0a70*/ 	.word	0x0000b430
        /*0a74*/ 	.word	0x000000ff
        /*0a78*/ 	.word	0x00000000
        /*0a7c*/ 	.short	0x0101
        /*0a7e*/ 	.byte	0x06
	.zero		1


	//   ....[38]....
        /*0a80*/ 	.word	0x0000bcb0
        /*0a84*/ 	.word	0x000000ff
        /*0a88*/ 	.word	0x00033450
        /*0a8c*/ 	.short	0x010a
        /*0a8e*/ 	.byte	0x09
	.zero		1


	//   ....[39]....
        /*0a90*/ 	.word	0x0000bcf0
        /*0a94*/ 	.word	0x000000ff
        /*0a98*/ 	.word	0x00033450
        /*0a9c*/ 	.short	0x010a
        /*0a9e*/ 	.byte	0x09
	.zero		1


	//   ....[40]....
        /*0aa0*/ 	.word	0x0000c3a0
        /*0aa4*/ 	.word	0x000000ff
        /*0aa8*/ 	.word	0x00000000
        /*0aac*/ 	.short	0x0101
        /*0aae*/ 	.byte	0x04
	.zero		1


	//   ....[41]....
        /*0ab0*/ 	.word	0x0000e300
        /*0ab4*/ 	.word	0x000000ff
        /*0ab8*/ 	.word	0x00000000
        /*0abc*/ 	.short	0x0101
        /*0abe*/ 	.byte	0x04
	.zero		1


	//   ....[42]....
        /*0ac0*/ 	.word	0x00010ed0
        /*0ac4*/ 	.word	0x000000ff
        /*0ac8*/ 	.word	0x00033480
        /*0acc*/ 	.short	0x010a
        /*0ace*/ 	.byte	0x2d
	.zero		1


	//   ....[43]....
        /*0ad0*/ 	.word	0x000115d0
        /*0ad4*/ 	.word	0x000000ff
        /*0ad8*/ 	.word	0x00033470
        /*0adc*/ 	.short	0x0107
        /*0ade*/ 	.byte	0x2d
	.zero		1


	//   ....[44]....
        /*0ae0*/ 	.word	0x00011640
        /*0ae4*/ 	.word	0x000000ff
        /*0ae8*/ 	.word	0x00033470
        /*0aec*/ 	.short	0x0101
        /*0aee*/ 	.byte	0x2d
	.zero		1


	//   ....[45]....
        /*0af0*/ 	.word	0x00011670
        /*0af4*/ 	.word	0x000000ff
        /*0af8*/ 	.word	0x00033440
        /*0afc*/ 	.short	0x010a
        /*0afe*/ 	.byte	0x2d
	.zero		1


	//   ....[46]....
        /*0b00*/ 	.word	0x00011c60
        /*0b04*/ 	.word	0x000000ff
        /*0b08*/ 	.word	0x00033430
        /*0b0c*/ 	.short	0x0107
        /*0b0e*/ 	.byte	0x2d
	.zero		1


	//   ....[47]....
        /*0b10*/ 	.word	0x00011cd0
        /*0b14*/ 	.word	0x000000ff
        /*0b18*/ 	.word	0x00033430
        /*0b1c*/ 	.short	0x0101
        /*0b1e*/ 	.byte	0x2d
	.zero		1


	//   ....[48]....
        /*0b20*/ 	.word	0x00012470
        /*0b24*/ 	.word	0x000000ff
        /*0b28*/ 	.word	0x00033400
        /*0b2c*/ 	.short	0x0107
        /*0b2e*/ 	.byte	0x2d
	.zero		1


	//   ....[49]....
        /*0b30*/ 	.word	0x000124d0
        /*0b34*/ 	.word	0x000000ff
        /*0b38*/ 	.word	0x00033400
        /*0b3c*/ 	.short	0x0101
        /*0b3e*/ 	.byte	0x2d
	.zero		1


	//   ....[50]....
        /*0b40*/ 	.word	0x000124e0
        /*0b44*/ 	.word	0x000000ff
        /*0b48*/ 	.word	0x00033420
        /*0b4c*/ 	.short	0x010a
        /*0b4e*/ 	.byte	0x2d
	.zero		1


	//   ....[51]....
        /*0b50*/ 	.word	0x00012940
        /*0b54*/ 	.word	0x00000005
        /*0b58*/ 	.word	0x00033480
        /*0b5c*/ 	.short	0x010a
        /*0b5e*/ 	.byte	0x3f
	.zero		1


	//   ....[52]....
        /*0b60*/ 	.word	0x00012eb0
        /*0b64*/ 	.word	0x00000005
        /*0b68*/ 	.word	0x00033470
        /*0b6c*/ 	.short	0x0107
        /*0b6e*/ 	.byte	0x3f
	.zero		1


	//   ....[53]....
        /*0b70*/ 	.word	0x00012f20
        /*0b74*/ 	.word	0x00000005
        /*0b78*/ 	.word	0x00033470
        /*0b7c*/ 	.short	0x0101
        /*0b7e*/ 	.byte	0x3f
	.zero		1


	//   ....[54]....
        /*0b80*/ 	.word	0x00012f50
        /*0b84*/ 	.word	0x00000005
        /*0b88*/ 	.word	0x00033440
        /*0b8c*/ 	.short	0x010a
        /*0b8e*/ 	.byte	0x3f
	.zero		1


	//   ....[55]....
        /*0b90*/ 	.word	0x00013450
        /*0b94*/ 	.word	0x00000005
        /*0b98*/ 	.word	0x00033430
        /*0b9c*/ 	.short	0x0107
        /*0b9e*/ 	.byte	0x3f
	.zero		1


	//   ....[56]....
        /*0ba0*/ 	.word	0x000134d0
        /*0ba4*/ 	.word	0x00000005
        /*0ba8*/ 	.word	0x00033430
        /*0bac*/ 	.short	0x0101
        /*0bae*/ 	.byte	0x3f
	.zero		1


	//   ....[57]....
        /*0bb0*/ 	.word	0x00013540
        /*0bb4*/ 	.word	0x00000005
        /*0bb8*/ 	.word	0x00033470
        /*0bbc*/ 	.short	0x010a
        /*0bbe*/ 	.byte	0x3f
	.zero		1


	//   ....[58]....
        /*0bc0*/ 	.word	0x000135c0
        /*0bc4*/ 	.word	0x00000005
        /*0bc8*/ 	.word	0x00033460
        /*0bcc*/ 	.short	0x010a
        /*0bce*/ 	.byte	0x3f
	.zero		1


	//   ....[59]....
        /*0bd0*/ 	.word	0x00013c60
        /*0bd4*/ 	.word	0x00000005
        /*0bd8*/ 	.word	0x00033450
        /*0bdc*/ 	.short	0x0101
        /*0bde*/ 	.byte	0x3f
	.zero		1


	//   ....[60]....
        /*0be0*/ 	.word	0x00013d00
        /*0be4*/ 	.word	0x00000005
        /*0be8*/ 	.word	0x00000000
        /*0bec*/ 	.short	0x0101
        /*0bee*/ 	.byte	0x3f
	.zero		1


	//   ....[61]....
        /*0bf0*/ 	.word	0x00013df0
        /*0bf4*/ 	.word	0x00000000
        /*0bf8*/ 	.word	0x00033470
        /*0bfc*/ 	.short	0x010a
        /*0bfe*/ 	.byte	0x3f
	.zero		1


	//   ....[62]....
        /*0c00*/ 	.word	0x00013e80
        /*0c04*/ 	.word	0x00000000
        /*0c08*/ 	.word	0x00033460
        /*0c0c*/ 	.short	0x010a
        /*0c0e*/ 	.byte	0x3f
	.zero		1


	//   ....[63]....
        /*0c10*/ 	.word	0x00014520
        /*0c14*/ 	.word	0x00000000
        /*0c18*/ 	.word	0x00033450
        /*0c1c*/ 	.short	0x0101
        /*0c1e*/ 	.byte	0x3f
	.zero		1


	//   ....[64]....
        /*0c20*/ 	.word	0x000145a0
        /*0c24*/ 	.word	0x00000000
        /*0c28*/ 	.word	0x00000000
        /*0c2c*/ 	.short	0x0101
        /*0c2e*/ 	.byte	0x3f
	.zero		1


	//   ....[65]....
        /*0c30*/ 	.word	0x00014640
        /*0c34*/ 	.word	0x00000005
        /*0c38*/ 	.word	0x00033420
        /*0c3c*/ 	.short	0x010a
        /*0c3e*/ 	.byte	0x3f
	.zero		1


	//   ....[66]....
        /*0c40*/ 	.word	0x00014780
        /*0c44*/ 	.word	0x00000004
        /*0c48*/ 	.word	0x00033440
        /*0c4c*/ 	.short	0x010a
        /*0c4e*/ 	.byte	0x3f
	.zero		1


	//   ....[67]....
        /*0c50*/ 	.word	0x00014820
        /*0c54*/ 	.word	0x00000005
        /*0c58*/ 	.word	0x00033440
        /*0c5c*/ 	.short	0x010a
        /*0c5e*/ 	.byte	0x3f
	.zero		1


	//   ....[68]....
        /*0c60*/ 	.word	0x00014860
        /*0c64*/ 	.word	0x00000004
        /*0c68*/ 	.word	0x00033460
        /*0c6c*/ 	.short	0x010a
        /*0c6e*/ 	.byte	0x3f
	.zero		1


	//   ....[69]....
        /*0c70*/ 	.word	0x000148a0
        /*0c74*/ 	.word	0x00000005
        /*0c78*/ 	.word	0x00033460
        /*0c7c*/ 	.short	0x010a
        /*0c7e*/ 	.byte	0x3f
	.zero		1


	//   ....[70]....
        /*0c80*/ 	.word	0x000148e0
        /*0c84*/ 	.word	0x00000004
        /*0c88*/ 	.word	0x00033480
        /*0c8c*/ 	.short	0x010a
        /*0c8e*/ 	.byte	0x3f
	.zero		1


	//   ....[71]....
        /*0c90*/ 	.word	0x00014920
        /*0c94*/ 	.word	0x00000005
        /*0c98*/ 	.word	0x00033480
        /*0c9c*/ 	.short	0x010a
        /*0c9e*/ 	.byte	0x3f
	.zero		1


	//   ....[72]....
        /*0ca0*/ 	.word	0x00014990
        /*0ca4*/ 	.word	0x00000003
        /*0ca8*/ 	.word	0x00033400
        /*0cac*/ 	.short	0x010a
        /*0cae*/ 	.byte	0x3f
	.zero		1


	//   ....[73]....
        /*0cb0*/ 	.word	0x000149f0
        /*0cb4*/ 	.word	0x00000005
        /*0cb8*/ 	.word	0x00033430
        /*0cbc*/ 	.short	0x010a
        /*0cbe*/ 	.byte	0x3f
	.zero		1


	//   ....[74]....
        /*0cc0*/ 	.word	0x00014a50
        /*0cc4*/ 	.word	0x0000000b
        /*0cc8*/ 	.word	0x00033430
        /*0ccc*/ 	.short	0x010a
        /*0cce*/ 	.byte	0x3f
	.zero		1


	//   ....[75]....
        /*0cd0*/ 	.word	0x00014ab0
        /*0cd4*/ 	.word	0x0000000b
        /*0cd8*/ 	.word	0x00033450
        /*0cdc*/ 	.short	0x010a
        /*0cde*/ 	.byte	0x3f
	.zero		1


	//   ....[76]....
        /*0ce0*/ 	.word	0x00014b10
        /*0ce4*/ 	.word	0x0000000d
        /*0ce8*/ 	.word	0x00033430
        /*0cec*/ 	.short	0x010a
        /*0cee*/ 	.byte	0x3f
	.zero		1


	//   ....[77]....
        /*0cf0*/ 	.word	0x00014b70
        /*0cf4*/ 	.word	0x0000000d
        /*0cf8*/ 	.word	0x00033450
        /*0cfc*/ 	.short	0x010a
        /*0cfe*/ 	.byte	0x3f
	.zero		1


	//   ....[78]....
        /*0d00*/ 	.word	0x00014bd0
        /*0d04*/ 	.word	0x00000003
        /*0d08*/ 	.word	0x00033450
        /*0d0c*/ 	.short	0x010a
        /*0d0e*/ 	.byte	0x3f
	.zero		1


	//   ....[79]....
        /*0d10*/ 	.word	0x00014cb0
        /*0d14*/ 	.word	0x00000002
        /*0d18*/ 	.word	0x00033480
        /*0d1c*/ 	.short	0x010a
        /*0d1e*/ 	.byte	0x3f
	.zero		1


	//   ....[80]....
        /*0d20*/ 	.word	0x000154a0
        /*0d24*/ 	.word	0x00000002
        /*0d28*/ 	.word	0x00033440
        /*0d2c*/ 	.short	0x010a
        /*0d2e*/ 	.byte	0x3f
	.zero		1


	//   ....[81]....
        /*0d30*/ 	.word	0x000160c0
        /*0d34*/ 	.word	0x00000003
        /*0d38*/ 	.word	0x00033420
        /*0d3c*/ 	.short	0x010a
        /*0d3e*/ 	.byte	0x3f
	.zero		1


	//   ....[82]....
        /*0d40*/ 	.word	0x00016110
        /*0d44*/ 	.word	0x00000005
        /*0d48*/ 	.word	0x00033480
        /*0d4c*/ 	.short	0x010a
        /*0d4e*/ 	.byte	0x3f
	.zero		1


	//   ....[83]....
        /*0d50*/ 	.word	0x00016750
        /*0d54*/ 	.word	0x00000005
        /*0d58*/ 	.word	0x00033440
        /*0d5c*/ 	.short	0x010a
        /*0d5e*/ 	.byte	0x3f
	.zero		1


	//   ....[84]....
        /*0d60*/ 	.word	0x00016d60
        /*0d64*/ 	.word	0x00000005
        /*0d68*/ 	.word	0x00033470
        /*0d6c*/ 	.short	0x010a
        /*0d6e*/ 	.byte	0x3f
	.zero		1


	//   ....[85]....
        /*0d70*/ 	.word	0x00016db0
        /*0d74*/ 	.word	0x00000005
        /*0d78*/ 	.word	0x00033460
        /*0d7c*/ 	.short	0x010a
        /*0d7e*/ 	.byte	0x3f
	.zero		1


	//   ....[86]....
        /*0d80*/ 	.word	0x00016e00
        /*0d84*/ 	.word	0x00000000
        /*0d88*/ 	.word	0x00033470
        /*0d8c*/ 	.short	0x010a
        /*0d8e*/ 	.byte	0x3f
	.zero		1


	//   ....[87]....
        /*0d90*/ 	.word	0x00016e50
        /*0d94*/ 	.word	0x00000000
        /*0d98*/ 	.word	0x00033460
        /*0d9c*/ 	.short	0x010a
        /*0d9e*/ 	.byte	0x3f
	.zero		1


	//   ....[88]....
        /*0da0*/ 	.word	0x00016ea0
        /*0da4*/ 	.word	0x00000005
        /*0da8*/ 	.word	0x00033420
        /*0dac*/ 	.short	0x010a
        /*0dae*/ 	.byte	0x3f
	.zero		1


	//   ....[89]....
        /*0db0*/ 	.word	0x00016ef0
        /*0db4*/ 	.word	0x00000004
        /*0db8*/ 	.word	0x00033440
        /*0dbc*/ 	.short	0x010a
        /*0dbe*/ 	.byte	0x3f
	.zero		1


	//   ....[90]....
        /*0dc0*/ 	.word	0x00016f40
        /*0dc4*/ 	.word	0x00000005
        /*0dc8*/ 	.word	0x00033440
        /*0dcc*/ 	.short	0x010a
        /*0dce*/ 	.byte	0x3f
	.zero		1


	//   ....[91]....
        /*0dd0*/ 	.word	0x00016f90
        /*0dd4*/ 	.word	0x00000004
        /*0dd8*/ 	.word	0x00033460
        /*0ddc*/ 	.short	0x010a
        /*0dde*/ 	.byte	0x3f
	.zero		1


	//   ....[92]....
        /*0de0*/ 	.word	0x00016fe0
        /*0de4*/ 	.word	0x00000005
        /*0de8*/ 	.word	0x00033460
        /*0dec*/ 	.short	0x010a
        /*0dee*/ 	.byte	0x3f
	.zero		1


	//   ....[93]....
        /*0df0*/ 	.word	0x00017030
        /*0df4*/ 	.word	0x00000004
        /*0df8*/ 	.word	0x00033480
        /*0dfc*/ 	.short	0x010a
        /*0dfe*/ 	.byte	0x3f
	.zero		1


	//----- nvinfo : EIATTR_NUM_MBARRIERS
	.align		4
.L_270:
        /*0e00*/ 	.byte	0x03, 0x38
        /*0e02*/ 	.short	0x0016


	//----- nvinfo : EIATTR_EXIT_INSTR_OFFSETS
	.align		4
        /*0e04*/ 	.byte	0x04, 0x1c
        /*0e06*/ 	.short	(.L_272 - .L_271)


	//   ....[0]....
.L_271:
        /*0e08*/ 	.word	0x00014970


	//----- nvinfo : EIATTR_MAX_THREADS
	.align		4
.L_272:
        /*0e0c*/ 	.byte	0x04, 0x05
        /*0e0e*/ 	.short	(.L_274 - .L_273)
.L_273:
        /*0e10*/ 	.word	0x00000180
        /*0e14*/ 	.word	0x00000001
        /*0e18*/ 	.word	0x00000001


	//----- nvinfo : EIATTR_CRS_STACK_SIZE
	.align		4
.L_274:
        /*0e1c*/ 	.byte	0x04, 0x1e
        /*0e1e*/ 	.short	(.L_276 - .L_275)
.L_275:
        /*0e20*/ 	.word	0x00000000


	//----- nvinfo : EIATTR_CBANK_PARAM_SIZE
	.align		4
.L_276:
        /*0e24*/ 	.byte	0x03, 0x19
        /*0e26*/ 	.short	0x0a70


	//----- nvinfo : EIATTR_PARAM_CBANK
	.align		4
        /*0e28*/ 	.byte	0x04, 0x0a
        /*0e2a*/ 	.short	(.L_278 - .L_277)
	.align		4
.L_277:
        /*0e2c*/ 	.word	index@(.nv.constant0._ZN7cutlass13device_kernelIN5flash11enable_sm90INS1_16FlashAttnFwdSm90INS1_25CollectiveMainloopFwdSm90ILi2EN4cute5tupleIJNS5_1CILi1EEES8_S8_EEENS6_IJNS7_ILi128EEENS7_ILi160EEENS7_ILi192EEEEEELi192ENS_12float_e4m3_tEfNS_4arch4Sm90ELb1ELb0ELb0ELb0ELb1ELb0ELb0ELb1ELb1ELb1ELb1ELb0EEENS1_21CollectiveEpilogueFwdINS6_IJSA_SC_SB_EEES9_NS_10bfloat16_tESG_Li256ELb0ELb1ELb1ELb1EEENS1_19SingleTileSchedulerILb0ELb1ELb1ELi128EEEEEEEEEvNT_6ParamsE)
        /*0e30*/ 	.short	0x0210
        /*0e32*/ 	.short	0x0a70


	//----- nvinfo : EIATTR_SW_WAR
	.align		4
.L_278:
        /*0e34*/ 	.byte	0x04, 0x36
        /*0e36*/ 	.short	(.L_280 - .L_279)
.L_279:
        /*0e38*/ 	.word	0x00000008
.L_280:


//--------------------- .nv.info._ZN7cutlass13device_kernelIN5flash11enable_sm90INS1_16FlashAttnFwdSm90INS1_25CollectiveMainloopFwdSm90ILi2EN4cute5tupleIJNS5_1CILi1EEES8_S8_EEENS6_IJNS7_ILi128EEENS7_ILi160EEENS7_ILi192EEEEEELi192ENS_12float_e4m3_tEfNS_4arch4Sm90ELb1ELb0ELb0ELb1ELb1ELb0ELb0ELb1ELb1ELb1ELb1ELb0EEENS1_21CollectiveEpilogueFwdINS6_IJSA_SC_SB_EEES9_NS_10bfloat16_tESG_Li256ELb1ELb1ELb1ELb1EEENS1_36VarlenDynamicPersistentTileSchedulerILi128ELi160ELi256ELi128ELb1ELb1ELb1ELb1ELb1ELb1EEEEEEEEEvNT_6ParamsE --------------------------
	.section	.nv.info._ZN7cutlass13device_kernelIN5flash11enable_sm90INS1_16FlashAttnFwdSm90INS1_25CollectiveMainloopFwdSm90ILi2EN4cute5tupleIJNS5_1CILi1EEES8_S8_EEENS6_IJNS7_ILi128EEENS7_ILi160EEENS7_ILi192EEEEEELi192ENS_12float_e4m3_tEfNS_4arch4Sm90ELb1ELb0ELb0ELb1ELb1ELb0ELb0ELb1ELb1ELb1ELb1ELb0EEENS1_21CollectiveEpilogueFwdINS6_IJSA_SC_SB_EEES9_NS_10bfloat16_tESG_Li256ELb1ELb1ELb1ELb1EEENS1_36VarlenDynamicPersistentTileSchedulerILi128ELi160ELi256ELi128ELb1ELb1ELb1ELb1ELb1ELb1EEEEEEEEEvNT_6ParamsE,"",@"SHT_CUDA_INFO"
	.sectionflags	@""
	.align	4


	//----- nvinfo : EIATTR_CUDA_API_VERSION
	.align		4
        /*0000*/ 	.byte	0x04, 0x37
        /*0002*/ 	.short	(.L_282 - .L_281)
.L_281:
        /*0004*/ 	.word	0x00000082


	//----- nvinfo : EIATTR_KPARAM_INFO
	.align		4
.L_282:
        /*0008*/ 	.byte	0x04, 0x17
        /*000a*/ 	.short	(.L_284 - .L_283)
.L_283:
        /*000c*/ 	.word	0x00000000
        /*0010*/ 	.short	0x0000
        /*0012*/ 	.short	0x0070
        /*0014*/ 	.byte	0x00, 0xf0, 0x01, 0x2a


	//----- nvinfo : EIATTR_SPARSE_MMA_MASK
	.align		4
.L_284:
        /*0018*/ 	.byte	0x03, 0x50
        /*001a*/ 	.short	0x0000


	//----- nvinfo : EIATTR_MAXREG_COUNT
	.align		4
        /*001c*/ 	.byte	0x03, 0x1b
        /*001e*/ 	.short	0x00a8


	//----- nvinfo : EIATTR_NUM_BARRIERS
	.align		4
        /*0020*/ 	.byte	0x02, 0x4c
        /*0022*/ 	.byte	0x10
	.zero		1


	//----- nvinfo : EIATTR_EXTERNS
	.align		4
        /*0024*/ 	.byte	0x04, 0x0f
        /*0026*/ 	.short	(.L_286 - .L_285)


	//   ....[0]....
	.align		4
.L_285:
        /*0028*/ 	.word	index@(__assertfail)


	//----- nvinfo : EIATTR_ANNOTATIONS
	.align		4
.L_286:
        /*002c*/ 	.byte	0x04, 0x55
        /*002e*/ 	.short	(.L_288 - .L_287)


	//   ....[0]....
.L_287:
        /* <DEDUP_REMOVED lines=28> */


	//----- nvinfo : EIATTR_MERCURY_ISA_VERSION
	.align		4
.L_288:
        /*01e0*/ 	.byte	0x03, 0x5f
        /*01e2*/ 	.short	0x0101


	//----- nvinfo : EIATTR_UNUSED_LOAD_BYTE_OFFSET
	.align		4
        /*01e4*/ 	.byte	0x04, 0x44
        /*01e6*/ 	.short	(.L_290 - .L_289)


	//   ....[0]....
.L_289:
        /*01e8*/ 	.word	0x000009a0
        /*01ec*/ 	.word	0x0000fff0


	//   ....[1]....
        /*01f0*/ 	.word	0x0000cf90
        /*01f4*/ 	.word	0x0000fff0


	//----- nvinfo : EIATTR_INT_WARP_WIDE_INSTR_OFFSETS
	.align		4
.L_290:
        /*01f8*/ 	.byte	0x04, 0x31
        /*01fa*/ 	.short	(.L_292 - .L_291)


	//   ....[0]....
.L_291:
        /*01fc*/ 	.word	0x000000c0


	//   ....[1]....
        /*0200*/ 	.word	0x000000d0


	//   ....[2]....
        /*0204*/ 	.word	0x00000170


	//   ....[3]....
        /*0208*/ 	.word	0x00013c60


	//   ....[4]....
        /*020c*/ 	.word	0x00013cf0


	//   ....[5]....
        /*0210*/ 	.word	0x00017b40


	//   ....[6]....
        /*0214*/ 	.word	0x00017bd0


	//----- nvinfo : EIATTR_COOP_GROUP_MASK_REGIDS
	.align		4
.L_292:
        /*0218*/ 	.byte	0x04, 0x29
        /*021a*/ 	.short	(.L_294 - .L_293)


	//   ....[0]....
.L_293:
        /*021c*/ 	.word	0xffffffff


	//   ....[1]....
        /*0220*/ 	.word	0xffffffff


	//   ....[2]....
        /*0224*/ 	.word	0xffffffff


	//   ....[3]....
        /*0228*/ 	.word	0xffffffff


	//   ....[4]....
        /*022c*/ 	.word	0xffffffff


	//   ....[5]....
        /*0230*/ 	.word	0xffffffff


	//   ....[6]....
        /*0234*/ 	.word	0xffffffff


	//   ....[7]....
        /*0238*/ 	.word	0xffffffff


	//   ....[8]....
        /*023c*/ 	.word	0xffffffff


	//   ....[9]....
        /*0240*/ 	.word	0xffffffff


	//   ....[10]....
        /*0244*/ 	.word	0xffffffff


	//   ....[11]....
        /*0248*/ 	.word	0xffffffff


	//   ....[12]....
        /*024c*/ 	.word	0xffffffff


	//   ....[13]....
        /*0250*/ 	.word	0xffffffff


	//   ....[14]....
        /*0254*/ 	.word	0xffffffff


	//   ....[15]....
        /*0258*/ 	.word	0xffffffff


	//   ....[16]....
        /*025c*/ 	.word	0xffffffff


	//   ....[17]....
        /*0260*/ 	.word	0xffffffff


	//   ....[18]....
        /*0264*/ 	.word	0xffffffff


	//   ....[19]....
        /*0268*/ 	.word	0xffffffff


	//   ....[20]....
        /*026c*/ 	.word	0xffffffff


	//   ....[21]....
        /*0270*/ 	.word	0xffffffff


	//   ....[22]....
        /*0274*/ 	.word	0xffffffff


	//   ....[23]....
        /*0278*/ 	.word	0xffffffff


	//   ....[24]....
        /*027c*/ 	.word	0xffffffff


	//   ....[25]....
        /*0280*/ 	.word	0xffffffff


	//   ....[26]....
        /*0284*/ 	.word	0xffffffff


	//   ....[27]....
        /*0288*/ 	.word	0xffffffff


	//   ....[28]....
        /*028c*/ 	.word	0xffffffff


	//   ....[29]....
        /*0290*/ 	.word	0xffffffff


	//   ....[30]....
        /*0294*/ 	.word	0xffffffff


	//   ....[31]....
        /*0298*/ 	.word	0xffffffff


	//   ....[32]....
        /*029c*/ 	.word	0xffffffff


	//   ....[33]....
        /*02a0*/ 	.word	0xffffffff


	//   ....[34]....
        /*02a4*/ 	.word	0xffffffff


	//   ....[35]....
        /*02a8*/ 	.word	0xffffffff


	//   ....[36]....
        /*02ac*/ 	.word	0xffffffff


	//   ....[37]....
        /*02b0*/ 	.word	0xffffffff


	//   ....[38]....
        /*02b4*/ 	.word	0xffffffff


	//   ....[39]....
        /*02b8*/ 	.word	0xffffffff


	//   ....[40]....
        /*02bc*/ 	.word	0xffffffff


	//   ....[41]....
        /*02c0*/ 	.word	0xffffffff


	//   ....[42]....
        /*02c4*/ 	.word	0xffffffff


	//   ....[43]....
        /*02c8*/ 	.word	0xffffffff


	//   ....[44]....
        /*02cc*/ 	.word	0xffffffff


	//   ....[45]....
        /*02d0*/ 	.word	0xffffffff


	//   ....[46]....
        /*02d4*/ 	.word	0xffffffff


	//   ....[47]....
        /*02d8*/ 	.word	0xffffffff


	//   ....[48]....
        /*02dc*/ 	.word	0xffffffff


	//   ....[49]....
        /*02e0*/ 	.word	0xffffffff


	//   ....[50]....
        /*02e4*/ 	.word	0xffffffff


	//   ....[51]....
        /*02e8*/ 	.word	0xffffffff


	//   ....[52]....
        /*02ec*/ 	.word	0xffffffff


	//   ....[53]....
        /*02f0*/ 	.word	0xffffffff


	//   ....[54]....
        /*02f4*/ 	.word	0xffffffff


	//   ....[55]....
        /*02f8*/ 	.word	0xffffffff


	//   ....[56]....
        /*02fc*/ 	.word	0xffffffff


	//   ....[57]....
        /*0300*/ 	.word	0xffffffff


	//   ....[58]....
        /*0304*/ 	.word	0xffffffff


	//   ....[59]....
        /*0308*/ 	.word	0xffffffff


	//   ....[60]....
        /*030c*/ 	.word	0xffffffff


	//   ....[61]....
        /*0310*/ 	.word	0xffffffff


	//   ....[62]....
        /*0314*/ 	.word	0xffffffff


	//   ....[63]....
        /*0318*/ 	.word	0xffffffff


	//   ....[64]....
        /*031c*/ 	.word	0xffffffff


	//   ....[65]....
        /*0320*/ 	.word	0xffffffff


	//   ....[66]....
        /*0324*/ 	.word	0xffffffff


	//   ....[67]....
        /*0328*/ 	.word	0xffffffff


	//   ....[68]....
        /*032c*/ 	.word	0xffffffff


	//   ....[69]....
        /*0330*/ 	.word	0xffffffff


	//   ....[70]....
        /*0334*/ 	.word	0xffffffff


	//   ....[71]....
        /*0338*/ 	.word	0xffffffff


	//   ....[72]....
        /*033c*/ 	.word	0xffffffff


	//   ....[73]....
        /*0340*/ 	.word	0xffffffff


	//   ....[74]....
        /*0344*/ 	.word	0xffffffff


	//   ....[75]....
        /*0348*/ 	.word	0xffffffff


	//   ....[76]....
        /*034c*/ 	.word	0xffffffff


	//   ....[77]....
        /*0350*/ 	.word	0xffffffff


	//   ....[78]....
        /*0354*/ 	.word	0xffffffff


	//   ....[79]....
        /*0358*/ 	.word	0xffffffff


	//   ....[80]....
        /*035c*/ 	.word	0xffffffff


	//   ....[81]....
        /*0360*/ 	.word	0xffffffff


	//   ....[82]....
        /*0364*/ 	.word	0xffffffff


	//   ....[83]....
        /*0368*/ 	.word	0xffffffff


	//   ....[84]....
        /*036c*/ 	.word	0xffffffff


	//   ....[85]....
        /*0370*/ 	.word	0xffffffff


	//   ....[86]....
        /*0374*/ 	.word	0xffffffff


	//   ....[87]....
        /*0378*/ 	.word	0xffffffff


	//   ....[88]....
        /*037c*/ 	.word	0xffffffff


	//   ....[89]....
        /*0380*/ 	.word	0xffffffff


	//   ....[90]....
        /*0384*/ 	.word	0xffffffff


	//   ....[91]....
        /*0388*/ 	.word	0xffffffff


	//   ....[92]....
        /*038c*/ 	.word	0xffffffff


	//   ....[93]....
        /*0390*/ 	.word	0xffffffff


	//   ....[94]....
        /*0394*/ 	.word	0xffffffff


	//   ....[95]....
        /*0398*/ 	.word	0xffffffff


	//   ....[96]....
        /*039c*/ 	.word	0xffffffff


	//   ....[97]....
        /*03a0*/ 	.word	0xffffffff


	//   ....[98]....
        /*03a4*/ 	.word	0xffffffff


	//   ....[99]....
        /*03a8*/ 	.word	0xffffffff


	//   ....[100]....
        /*03ac*/ 	.word	0xffffffff


	//   ....[101]....
        /*03b0*/ 	.word	0xffffffff


	//   ....[102]....
        /*03b4*/ 	.word	0xffffffff


	//   ....[103]....
        /*03b8*/ 	.word	0xffffffff


	//   ....[104]....
        /*03bc*/ 	.word	0xffffffff


	//   ....[105]....
        /*03c0*/ 	.word	0xffffffff


	//   ....[106]....
        /*03c4*/ 	.word	0xffffffff


	//   ....[107]....
        /*03c8*/ 	.word	0xffffffff


	//   ....[108]....
        /*03cc*/ 	.word	0xffffffff


	//   ....[109]....
        /*03d0*/ 	.word	0xffffffff


	//   ....[110]....
        /*03d4*/ 	.word	0xffffffff


	//   ....[111]....
        /*03d8*/ 	.word	0xffffffff


	//   ....[112]....
        /*03dc*/ 	.word	0xffffffff


	//   ....[113]....
        /*03e0*/ 	.word	0xffffffff


	//   ....[114]....
        /*03e4*/ 	.word	0xffffffff


	//   ....[115]....
        /*03e8*/ 	.word	0xffffffff


	//   ....[116]....
        /*03ec*/ 	.word	0xffffffff


	//   ....[117]....
        /*03f0*/ 	.word	0xffffffff


	//   ....[118]....
        /*03f4*/ 	.word	0xffffffff


	//   ....[119]....
        /*03f8*/ 	.word	0xffffffff


	//   ....[120]....
        /*03fc*/ 	.word	0xffffffff


	//   ....[121]....
        /*0400*/ 	.word	0xffffffff


	//   ....[122]....
        /*0404*/ 	.word	0xffffffff


	//   ....[123]....
        /*0408*/ 	.word	0xffffffff


	//   ....[124]....
        /*040c*/ 	.word	0xffffffff


	//   ....[125]....
        /*0410*/ 	.word	0xffffffff


	//   ....[126]....
        /*0414*/ 	.word	0xffffffff


	//   ....[127]....
        /*0418*/ 	.word	0xffffffff


	//   ....[128]....
        /*041c*/ 	.word	0xffffffff


	//   ....[129]....
        /*0420*/ 	.word	0xffffffff


	//   ....[130]....
        /*0424*/ 	.word	0xffffffff


	//   ....[131]....
        /*0428*/ 	.word	0xffffffff


	//   ....[132]....
        /*042c*/ 	.word	0xffffffff


	//   ....[133]....
        /*0430*/ 	.word	0xffffffff


	//   ....[134]....
        /*0434*/ 	.word	0xffffffff


	//   ....[135]....
        /*0438*/ 	.word	0xffffffff


	//   ....[136]....
        /*043c*/ 	.word	0xffffffff


	//   ....[137]....
        /*0440*/ 	.word	0xffffffff


	//   ....[138]....
        /*0444*/ 	.word	0xffffffff


	//   ....[139]....
        /*0448*/ 	.word	0xffffffff


	//   ....[140]....
        /*044c*/ 	.word	0xffffffff


	//   ....[141]....
        /*0450*/ 	.word	0xffffffff


	//   ....[142]....
        /*0454*/ 	.word	0xffffffff


	//   ....[143]....
        /*0458*/ 	.word	0xffffffff


	//   ....[144]....
        /*045c*/ 	.word	0xffffffff


	//   ....[145]....
        /*0460*/ 	.word	0xffffffff


	//   ....[146]....
        /*0464*/ 	.word	0xffffffff


	//   ....[147]....
        /*0468*/ 	.word	0xffffffff


	//   ....[148]....
        /*046c*/ 	.word	0xffffffff


	//   ....[149]....
        /*0470*/ 	.word	0xffffffff


	//   ....[150]....
        /*0474*/ 	.word	0xffffffff


	//   ....[151]....
        /*0478*/ 	.word	0xffffffff


	//   ....[152]....
        /*047c*/ 	.word	0xffffffff


	//   ....[153]....
        /*0480*/ 	.word	0xffffffff


	//   ....[154]....
        /*0484*/ 	.word	0xffffffff


	//   ....[155]....
        /*0488*/ 	.word	0xffffffff


	//   ....[156]....
        /*048c*/ 	.word	0xffffffff


	//   ....[157]....
        /*0490*/ 	.word	0xffffffff


	//   ....[158]....
        /*0494*/ 	.word	0xffffffff


	//   ....[159]....
        /*0498*/ 	.word	0xffffffff


	//   ....[160]....
        /*049c*/ 	.word	0xffffffff


	//   ....[161]....
        /*04a0*/ 	.word	0xffffffff


	//   ....[162]....
        /*04a4*/ 	.word	0xffffffff


	//   ....[163]....
        /*04a8*/ 	.word	0xffffffff


	//   ....[164]....
        /*04ac*/ 	.word	0xffffffff


	//   ....[165]....
        /*04b0*/ 	.word	0xffffffff


	//   ....[166]....
        /*04b4*/ 	.word	0xffffffff


	//   ....[167]....
        /*04b8*/ 	.word	0xffffffff


	//   ....[168]....
        /*04bc*/ 	.word	0xffffffff


	//   ....[169]....
        /*04c0*/ 	.word	0xffffffff


	//   ....[170]....
        /*04c4*/ 	.word	0xffffffff


	//   ....[171]....
        /*04c8*/ 	.word	0xffffffff


	//   ....[172]....
        /*04cc*/ 	.word	0xffffffff


	//   ....[173]....
        /*04d0*/ 	.word	0xffffffff


	//   ....[174]....
        /*04d4*/ 	.word	0xffffffff


	//   ....[175]....
        /*04d8*/ 	.word	0xffffffff


	//   ....[176]....
        /*04dc*/ 	.word	0xffffffff


	//   ....[177]....
        /*04e0*/ 	.word	0xffffffff


	//   ....[178]....
        /*04e4*/ 	.word	0xffffffff


	//   ....[179]....
        /*04e8*/ 	.word	0xffffffff


	//   ....[180]....
        /*04ec*/ 	.word	0xffffffff


	//   ....[181]....
        /*04f0*/ 	.word	0xffffffff


	//   ....[182]....
        /*04f4*/ 	.word	0xffffffff


	//   ....[183]....
        /*04f8*/ 	.word	0xffffffff


	//   ....[184]....
        /*04fc*/ 	.word	0xffffffff


	//   ....[185]....
        /*0500*/ 	.word	0xffffffff


	//   ....[186]....
        /*0504*/ 	.word	0xffffffff


	//   ....[187]....
        /*0508*/ 	.word	0xffffffff


	//   ....[188]....
        /*050c*/ 	.word	0xffffffff


	//   ....[189]....
        /*0510*/ 	.word	0xffffffff


	//   ....[190]....
        /*0514*/ 	.word	0xffffffff


	//   ....[191]....
        /*0518*/ 	.word	0xffffffff


	//   ....[192]....
        /*051c*/ 	.word	0xffffffff


	//   ....[193]....
        /*0520*/ 	.word	0xffffffff


	//   ....[194]....
        /*0524*/ 	.word	0xffffffff


	//   ....[195]....
        /*0528*/ 	.word	0xffffffff


	//   ....[196]....
        /*052c*/ 	.word	0xffffffff


	//   ....[197]....
        /*0530*/ 	.word	0xffffffff


	//   ....[198]....
        /*0534*/ 	.word	0xffffffff


	//   ....[199]....
        /*0538*/ 	.word	0xffffffff


	//   ....[200]....
        /*053c*/ 	.word	0xffffffff


	//   ....[201]....
        /*0540*/ 	.word	0xffffffff


	//   ....[202]....
        /*0544*/ 	.word	0xffffffff


	//   ....[203]....
        /*0548*/ 	.word	0xffffffff


	//   ....[204]....
        /*054c*/ 	.word	0xffffffff


	//   ....[205]....
        /*0550*/ 	.word	0xffffffff


	//   ....[206]....
        /*0554*/ 	.word	0xffffffff


	//   ....[207]....
        /*0558*/ 	.word	0xffffffff


	//   ....[208]....
        /*055c*/ 	.word	0xffffffff


	//   ....[209]....
        /*0560*/ 	.word	0xffffffff


	//   ....[210]....
        /*0564*/ 	.word	0xffffffff


	//   ....[211]....
        /*0568*/ 	.word	0xffffffff


	//   ....[212]....
        /*056c*/ 	.word	0xffffffff


	//   ....[213]....
        /*0570*/ 	.word	0xffffffff


	//   ....[214]....
        /*0574*/ 	.word	0xffffffff


	//   ....[215]....
        /*0578*/ 	.word	0xffffffff


	//   ....[216]....
        /*057c*/ 	.word	0xffffffff


	//   ....[217]....
        /*0580*/ 	.word	0xffffffff


	//   ....[218]....
        /*0584*/ 	.word	0xffffffff


	//   ....[219]....
        /*0588*/ 	.word	0xffffffff


	//   ....[220]....
        /*058c*/ 	.word	0xffffffff


	//   ....[221]....
        /*0590*/ 	.word	0xffffffff


	//   ....[222]....
        /*0594*/ 	.word	0xffffffff


	//   ....[223]....
        /*0598*/ 	.word	0xffffffff


	//   ....[224]....
        /*059c*/ 	.word	0xffffffff


	//   ....[225]....
        /*05a0*/ 	.word	0xffffffff


	//   ....[226]....
        /*05a4*/ 	.word	0xffffffff


	//   ....[227]....
        /*05a8*/ 	.word	0xffffffff


	//   ....[228]....
        /*05ac*/ 	.word	0xffffffff


	//   ....[229]....
        /*05b0*/ 	.word	0xffffffff


	//   ....[230]....
        /*05b4*/ 	.word	0xffffffff


	//   ....[231]....
        /*05b8*/ 	.word	0x0500000f


	//   ....[232]....
        /*05bc*/ 	.word	0x0500000f


	//   ....[233]....
        /*05c0*/ 	.word	0x0500000f


	//   ....[234]....
        /*05c4*/ 	.word	0x0500000f


	//   ....[235]....
        /*05c8*/ 	.word	0x0500000f


	//   ....[236]....
        /*05cc*/ 	.word	0x0500000f


	//   ....[237]....
        /*05d0*/ 	.word	0x0500000f


	//   ....[238]....
        /*05d4*/ 	.word	0x0500000f


	//   ....[239]....
        /*05d8*/ 	.word	0x0500000f


	//   ....[240]....
        /*05dc*/ 	.word	0x0500000f


	//   ....[241]....
        /*05e0*/ 	.word	0x0500000f


	//   ....[242]....
        /*05e4*/ 	.word	0x0500000f


	//   ....[243]....
        /*05e8*/ 	.word	0x0500000f


	//   ....[244]....
        /*05ec*/ 	.word	0x0500000f


	//   ....[245]....
        /*05f0*/ 	.word	0x0500000f


	//   ....[246]....
        /*05f4*/ 	.word	0x0500000f


	//   ....[247]....
        /*05f8*/ 	.word	0x0500000f


	//   ....[248]....
        /*05fc*/ 	.word	0x0500000f


	//   ....[249]....
        /*0600*/ 	.word	0x0500000f


	//   ....[250]....
        /*0604*/ 	.word	0x0500000f


	//   ....[251]....
        /*0608*/ 	.word	0x0500000f


	//   ....[252]....
        /*060c*/ 	.word	0x0500000f


	//   ....[253]....
        /*0610*/ 	.word	0x0500000f


	//   ....[254]....
        /*0614*/ 	.word	0x0500000f


	//   ....[255]....
        /*0618*/ 	.word	0x0500000f


	//   ....[0]....
        /*061c*/ 	.word	0x0500000f


	//   ....[1]....
        /*0620*/ 	.word	0x0500000f


	//   ....[2]....
        /*0624*/ 	.word	0x0500000f


	//   ....[3]....
        /*0628*/ 	.word	0x0500000f


	//   ....[4]....
        /*062c*/ 	.word	0x0500000f


	//   ....[5]....
        /*0630*/ 	.word	0x0500000f


	//   ....[6]....
        /*0634*/ 	.word	0x0500000f


	//   ....[7]....
        /*0638*/ 	.word	0x0500000f


	//   ....[8]....
        /*063c*/ 	.word	0x0500000f


	//   ....[9]....
        /*0640*/ 	.word	0x0500000f


	//   ....[10]....
        /*0644*/ 	.word	0x0500000f


	//   ....[11]....
        /*0648*/ 	.word	0x0500000f


	//   ....[12]....
        /*064c*/ 	.word	0x0500000f


	//   ....[13]....
        /*0650*/ 	.word	0x0500000f


	//   ....[14]....
        /*0654*/ 	.word	0x0500000f


	//   ....[15]....
        /*0658*/ 	.word	0x0500000f


	//   ....[16]....
        /*065c*/ 	.word	0x0500000f


	//   ....[17]....
        /*0660*/ 	.word	0x0500000f


	//   ....[18]....
        /*0664*/ 	.word	0x0500000f


	//   ....[19]....
        /*0668*/ 	.word	0x0500000f


	//   ....[20]....
        /*066c*/ 	.word	0x0500000f


	//   ....[21]....
        /*0670*/ 	.word	0x0500000f


	//   ....[22]....
        /*0674*/ 	.word	0x0500000f


	//   ....[23]....
        /*0678*/ 	.word	0x0500000f


	//   ....[24]....
        /*067c*/ 	.word	0x0500000f


	//----- nvinfo : EIATTR_COOP_GROUP_INSTR_OFFSETS
	.align		4
.L_294:
        /*0680*/ 	.byte	0x04, 0x28
        /*0682*/ 	.short	(.L_296 - .L_295)


	//   ....[0]....
.L_295:
        /*0684*/ 	.word	0x00000080


	//   ....[1]....
        /*0688*/ 	.word	0x00000090


	//   ....[2]....
        /*068c*/ 	.word	0x000002d0


	//   ....[3]....
        /*0690*/ 	.word	0x00000430


	//   ....[4]....
        /*0694*/ 	.word	0x00000550


	//   ....[5]....
        /*0698*/ 	.word	0x000006b0


	//   ....[6]....
        /*069c*/ 	.word	0x00001ed0


	//   ....[7]....
        /*06a0*/ 	.word	0x000030e0


	//   ....[8]....
        /*06a4*/ 	.word	0x00003110


	//   ....[9]....
        /*06a8*/ 	.word	0x000039b0


	//   ....[10]....
        /*06ac*/ 	.word	0x000039e0


	//   ....[11]....
        /*06b0*/ 	.word	0x00004650


	//   ....[12]....
        /*06b4*/ 	.word	0x00004700


	//   ....[13]....
        /*06b8*/ 	.word	0x00006a40


	//   ....[14]....
        /*06bc*/ 	.word	0x00007260


	//   ....[15]....
        /*06c0*/ 	.word	0x00007280


	//   ....[16]....
        /*06c4*/ 	.word	0x00007290


	//   ....[17]....
        /*06c8*/ 	.word	0x00007df0


	//   ....[18]....
        /*06cc*/ 	.word	0x00007e40


	//   ....[19]....
        /*06d0*/ 	.word	0x0000a950


	//   ....[20]....
        /*06d4*/ 	.word	0x0000a960


	//   ....[21]....
        /*06d8*/ 	.word	0x0000a9a0


	//   ....[22]....
        /*06dc*/ 	.word	0x0000a9b0


	//   ....[23]....
        /*06e0*/ 	.word	0x0000c620


	//   ....[24]....
        /*06e4*/ 	.word	0x0000c630


	//   ....[25]....
        /*06e8*/ 	.word	0x0000c660


	//   ....[26]....
        /*06ec*/ 	.word	0x0000c670


	//   ....[27]....
        /*06f0*/ 	.word	0x0000d720


	//   ....[28]....
        /*06f4*/ 	.word	0x0000d730


	//   ....[29]....
        /*06f8*/ 	.word	0x0000d740


	//   ....[30]....
        /*06fc*/ 	.word	0x0000d760


	//   ....[31]....
        /*0700*/ 	.word	0x0000d790


	//   ....[32]....
        /*0704*/ 	.word	0x0000d7f0


	//   ....[33]....
        /*0708*/ 	.word	0x0000d830


	//   ....[34]....
        /*070c*/ 	.word	0x0000d870


	//   ....[35]....
        /*0710*/ 	.word	0x0000d8b0


	//   ....[36]....
        /*0714*/ 	.word	0x0000d8e0


	//   ....[37]....
        /*0718*/ 	.word	0x0000d910


	//   ....[38]....
        /*071c*/ 	.word	0x0000d980


	//   ....[39]....
        /*0720*/ 	.word	0x0000d9f0


	//   ....[40]....
        /*0724*/ 	.word	0x0000da20


	//   ....[41]....
        /*0728*/ 	.word	0x0000da50


	//   ....[42]....
        /*072c*/ 	.word	0x0000da80


	//   ....[43]....
        /*0730*/ 	.word	0x0000dab0


	//   ....[44]....
        /*0734*/ 	.word	0x0000db00


	//   ....[45]....
        /*0738*/ 	.word	0x0000db50


	//   ....[46]....
        /*073c*/ 	.word	0x0000db80


	//   ....[47]....
        /*0740*/ 	.word	0x0000dbb0


	//   ....[48]....
        /*0744*/ 	.word	0x0000dbe0


	//   ....[49]....
        /*0748*/ 	.word	0x0000dc10


	//   ....[50]....
        /*074c*/ 	.word	0x0000dc40


	//   ....[51]....
        /*0750*/ 	.word	0x0000dc70


	//   ....[52]....
        /*0754*/ 	.word	0x0000dca0


	//   ....[53]....
        /*0758*/ 	.word	0x0000dcd0


	//   ....[54]....
        /*075c*/ 	.word	0x0000dd00


	//   ....[55]....
        /*0760*/ 	.word	0x0000dd30


	//   ....[56]....
        /*0764*/ 	.word	0x0000dd60


	//   ....[57]....
        /*0768*/ 	.word	0x0000dd90


	//   ....[58]....
        /*076c*/ 	.word	0x0000ddc0


	//   ....[59]....
        /*0770*/ 	.word	0x0000ddf0


	//   ....[60]....
        /*0774*/ 	.word	0x0000de20


	//   ....[61]....
        /*0778*/ 	.word	0x0000de50


	//   ....[62]....
        /*077c*/ 	.word	0x0000de80


	//   ....[63]....
        /*0780*/ 	.word	0x0000deb0


	//   ....[64]....
        /*0784*/ 	.word	0x0000dec0


	//   ....[65]....
        /*0788*/ 	.word	0x0000ded0


	//   ....[66]....
        /*078c*/ 	.word	0x0000dee0


	//   ....[67]....
        /*0790*/ 	.word	0x0000def0


	//   ....[68]....
        /*0794*/ 	.word	0x0000df00


	//   ....[69]....
        /*0798*/ 	.word	0x0000df30


	//   ....[70]....
        /*079c*/ 	.word	0x0000df40


	//   ....[71]....
        /*07a0*/ 	.word	0x0000df60


	//   ....[72]....
        /*07a4*/ 	.word	0x0000df80


	//   ....[73]....
        /*07a8*/ 	.word	0x0000df90


	//   ....[74]....
        /*07ac*/ 	.word	0x0000dfa0


	//   ....[75]....
        /*07b0*/ 	.word	0x0000dfb0


	//   ....[76]....
        /*07b4*/ 	.word	0x0000dfc0


	//   ....[77]....
        /*07b8*/ 	.word	0x0000dfd0


	//   ....[78]....
        /*07bc*/ 	.word	0x0000dff0


	//   ....[79]....
        /*07c0*/ 	.word	0x0000e000


	//   ....[80]....
        /*07c4*/ 	.word	0x0000e020


	//   ....[81]....
        /*07c8*/ 	.word	0x0000e050


	//   ....[82]....
        /*07cc*/ 	.word	0x0000e080


	//   ....[83]....
        /*07d0*/ 	.word	0x0000e090


	//   ....[84]....
        /*07d4*/ 	.word	0x0000e0a0


	//   ....[85]....
        /*07d8*/ 	.word	0x0000e0b0


	//   ....[86]....
        /*07dc*/ 	.word	0x0000e0c0


	//   ....[87]....
        /*07e0*/ 	.word	0x0000e0d0


	//   ....[88]....
        /*07e4*/ 	.word	0x0000e0e0


	//   ....[89]....
        /*07e8*/ 	.word	0x0000e100


	//   ....[90]....
        /*07ec*/ 	.word	0x0000e130


	//   ....[91]....
        /*07f0*/ 	.word	0x0000e160


	//   ....[92]....
        /*07f4*/ 	.word	0x0000e190


	//   ....[93]....
        /*07f8*/ 	.word	0x0000e1c0


	//   ....[94]....
        /*07fc*/ 	.word	0x0000e1f0


	//   ....[95]....
        /*0800*/ 	.word	0x0000e220


	//   ....[96]....
        /*0804*/ 	.word	0x0000e250


	//   ....[97]....
        /*0808*/ 	.word	0x0000e280


	//   ....[98]....
        /*080c*/ 	.word	0x0000e2b0


	//   ....[99]....
        /*0810*/ 	.word	0x0000e2e0


	//   ....[100]....
        /*0814*/ 	.word	0x0000e310


	//   ....[101]....
        /*0818*/ 	.word	0x0000e340


	//   ....[102]....
        /*081c*/ 	.word	0x0000e370


	//   ....[103]....
        /*0820*/ 	.word	0x0000e3a0


	//   ....[104]....
        /*0824*/ 	.word	0x0000e3c0


	//   ....[105]....
        /*0828*/ 	.word	0x0000e3d0


	//   ....[106]....
        /*082c*/ 	.word	0x0000e3e0


	//   ....[107]....
        /*0830*/ 	.word	0x0000e3f0


	//   ....[108]....
        /*0834*/ 	.word	0x0000e400


	//   ....[109]....
        /*0838*/ 	.word	0x0000e410


	//   ....[110]....
        /*083c*/ 	.word	0x0000e420


	//   ....[111]....
        /*0840*/ 	.word	0x0000e430


	//   ....[112]....
        /*0844*/ 	.word	0x0000e460


	//   ....[113]....
        /*0848*/ 	.word	0x0000e470


	//   ....[114]....
        /*084c*/ 	.word	0x0000e480


	//   ....[115]....
        /*0850*/ 	.word	0x0000e4b0


	//   ....[116]....
        /*0854*/ 	.word	0x0000e4d0


	//   ....[117]....
        /*0858*/ 	.word	0x0000e500


	//   ....[118]....
        /*085c*/ 	.word	0x0000e530


	//   ....[119]....
        /*0860*/ 	.word	0x0000e560


	//   ....[120]....
        /*0864*/ 	.word	0x0000e590


	//   ....[121]....
        /*0868*/ 	.word	0x0000e5c0


	//   ....[122]....
        /*086c*/ 	.word	0x0000e5f0


	//   ....[123]....
        /*0870*/ 	.word	0x0000f030


	//   ....[124]....
        /*0874*/ 	.word	0x0000f040


	//   ....[125]....
        /*0878*/ 	.word	0x0000f050


	//   ....[126]....
        /*087c*/ 	.word	0x0000f060


	//   ....[127]....
        /*0880*/ 	.word	0x0000f940


	//   ....[128]....
        /*0884*/ 	.word	0x0000f960


	//   ....[129]....
        /*0888*/ 	.word	0x0000faa0


	//   ....[130]....
        /*088c*/ 	.word	0x0000fac0


	//   ....[131]....
        /*0890*/ 	.word	0x0000fbc0


	//   ....[132]....
        /*0894*/ 	.word	0x0000fbe0


	//   ....[133]....
        /*0898*/ 	.word	0x0000fcf0


	//   ....[134]....
        /*089c*/ 	.word	0x0000fd10


	//   ....[135]....
        /*08a0*/ 	.word	0x00010190


	//   ....[136]....
        /*08a4*/ 	.word	0x000101a0


	//   ....[137]....
        /*08a8*/ 	.word	0x00010980


	//   ....[138]....
        /*08ac*/ 	.word	0x00010990


	//   ....[139]....
        /*08b0*/ 	.word	0x00011a80


	//   ....[140]....
        /*08b4*/ 	.word	0x00011ab0


	//   ....[141]....
        /*08b8*/ 	.word	0x00011bd0


	//   ....[142]....
        /*08bc*/ 	.word	0x00011bf0


	//   ....[143]....
        /*08c0*/ 	.word	0x00011cf0


	//   ....[144]....
        /*08c4*/ 	.word	0x00011d10


	//   ....[145]....
        /*08c8*/ 	.word	0x00011e20


	//   ....[146]....
        /*08cc*/ 	.word	0x00011e40


	//   ....[147]....
        /*08d0*/ 	.word	0x00011fd0


	//   ....[148]....
        /*08d4*/ 	.word	0x000121e0


	//   ....[149]....
        /*08d8*/ 	.word	0x00012210


	//   ....[150]....
        /*08dc*/ 	.word	0x00012240


	//   ....[151]....
        /*08e0*/ 	.word	0x00012270


	//   ....[152]....
        /*08e4*/ 	.word	0x000122a0


	//   ....[153]....
        /*08e8*/ 	.word	0x000122f0


	//   ....[154]....
        /*08ec*/ 	.word	0x00012470


	//   ....[155]....
        /*08f0*/ 	.word	0x000124a0


	//   ....[156]....
        /*08f4*/ 	.word	0x000124d0


	//   ....[157]....
        /*08f8*/ 	.word	0x00012500


	//   ....[158]....
        /*08fc*/ 	.word	0x00012530


	//   ....[159]....
        /*0900*/ 	.word	0x00012560


	//   ....[160]....
        /*0904*/ 	.word	0x000125f0


	//   ....[161]....
        /*0908*/ 	.word	0x00012650


	//   ....[162]....
        /*090c*/ 	.word	0x00012660


	//   ....[163]....
        /*0910*/ 	.word	0x000126b0


	//   ....[164]....
        /*0914*/ 	.word	0x00014bb0


	//   ....[165]....
        /*0918*/ 	.word	0x00014be0


	//   ....[166]....
        /*091c*/ 	.word	0x00014c10


	//   ....[167]....
        /*0920*/ 	.word	0x00014d20


	//   ....[168]....
        /*0924*/ 	.word	0x00014d30


	//   ....[169]....
        /*0928*/ 	.word	0x00014dc0


	//   ....[170]....
        /*092c*/ 	.word	0x00014dd0


	//   ....[171]....
        /*0930*/ 	.word	0x00014de0


	//   ....[172]....
        /*0934*/ 	.word	0x00014e70


	//   ....[173]....
        /*0938*/ 	.word	0x00014f10


	//   ....[174]....
        /*093c*/ 	.word	0x000152e0


	//   ....[175]....
        /*0940*/ 	.word	0x00015320


	//   ....[176]....
        /*0944*/ 	.word	0x00015350


	//   ....[177]....
        /*0948*/ 	.word	0x00015370


	//   ....[178]....
        /*094c*/ 	.word	0x00015440


	//   ....[179]....
        /*0950*/ 	.word	0x00015450


	//   ....[180]....
        /*0954*/ 	.word	0x000154e0


	//   ....[181]....
        /*0958*/ 	.word	0x000154f0


	//   ....[182]....
        /*095c*/ 	.word	0x00015500


	//   ....[183]....
        /*0960*/ 	.word	0x00015510


	//   ....[184]....
        /*0964*/ 	.word	0x00015d70


	//   ....[185]....
        /*0968*/ 	.word	0x00015da0


	//   ....[186]....
        /*096c*/ 	.word	0x00015e00


	//   ....[187]....
        /*0970*/ 	.word	0x00015e50


	//   ....[188]....
        /*0974*/ 	.word	0x00015ea0


	//   ....[189]....
        /*0978*/ 	.word	0x00015f00


	//   ....[190]....
        /*097c*/ 	.word	0x00015f20


	//   ....[191]....
        /*0980*/ 	.word	0x00015f60


	//   ....[192]....
        /*0984*/ 	.word	0x00016940


	//   ....[193]....
        /*0988*/ 	.word	0x00016950


	//   ....[194]....
        /*098c*/ 	.word	0x00016960


	//   ....[195]....
        /*0990*/ 	.word	0x000169a0


	//   ....[196]....
        /*0994*/ 	.word	0x000169e0


	//   ....[197]....
        /*0998*/ 	.word	0x000169f0


	//   ....[198]....
        /*099c*/ 	.word	0x00016a50


	//   ....[199]....
        /*09a0*/ 	.word	0x00016a80


	//   ....[200]....
        /*09a4*/ 	.word	0x00016ac0


	//   ....[201]....
        /*09a8*/ 	.word	0x00016b20


	//   ....[202]....
        /*09ac*/ 	.word	0x00016f30


	//   ....[203]....
        /*09b0*/ 	.word	0x00016f40


	//   ....[204]....
        /*09b4*/ 	.word	0x00016f50


	//   ....[205]....
        /*09b8*/ 	.word	0x00016f60


	//   ....[206]....
        /*09bc*/ 	.word	0x00016f70


	//   ....[207]....
        /*09c0*/ 	.word	0x00016fd0


	//   ....[208]....
        /*09c4*/ 	.word	0x00016fe0


	//   ....[209]....
        /*09c8*/ 	.word	0x00017040


	//   ....[210]....
        /*09cc*/ 	.word	0x00017070


	//   ....[211]....
        /*09d0*/ 	.word	0x000170b0


	//   ....[212]....
        /*09d4*/ 	.word	0x00018690


	//   ....[213]....
        /*09d8*/ 	.word	0x000186e0


	//   ....[214]....
        /*09dc*/ 	.word	0x00018710


	//   ....[215]....
        /*09e0*/ 	.word	0x00018740


	//   ....[216]....
        /*09e4*/ 	.word	0x00018770


	//   ....[217]....
        /*09e8*/ 	.word	0x00018780


	//   ....[218]....
        /*09ec*/ 	.word	0x000187b0


	//   ....[219]....
        /*09f0*/ 	.word	0x00018800


	//   ....[220]....
        /*09f4*/ 	.word	0x00018960


	//   ....[221]....
        /*09f8*/ 	.word	0x00018990


	//   ....[222]....
        /*09fc*/ 	.word	0x000189d0


	//   ....[223]....
        /*0a00*/ 	.word	0x00018a00


	//   ....[224]....
        /*0a04*/ 	.word	0x00018a30


	//   ....[225]....
        /*0a08*/ 	.word	0x00018a60


	//   ....[226]....
        /*0a0c*/ 	.word	0x00018b00


	//   ....[227]....
        /*0a10*/ 	.word	0x00018b50


	//   ....[228]....
        /*0a14*/ 	.word	0x00018b60


	//   ....[229]....
        /*0a18*/ 	.word	0x00018ba0


	//   ....[230]....
        /*0a1c*/ 	.word	0x00019660


	//   ....[231]....
        /*0a20*/ 	.word	0x00019c90


	//   ....[232]....
        /*0a24*/ 	.word	0x00019d70


	//   ....[233]....
        /*0a28*/ 	.word	0x00019e30


	//   ....[234]....
        /*0a2c*/ 	.word	0x00019fc0


	//   ....[235]....
        /*0a30*/ 	.word	0x0001a050


	//   ....[236]....
        /*0a34*/ 	.word	0x0001a0b0


	//   ....[237]....
        /*0a38*/ 	.word	0x0001a1b0


	//   ....[238]....
        /*0a3c*/ 	.word	0x0001a210


	//   ....[239]....
        /*0a40*/ 	.word	0x0001a2e0


	//   ....[240]....
        /*0a44*/ 	.word	0x0001a3a0


	//   ....[241]....
        /*0a48*/ 	.word	0x0001a470


	//   ....[242]....
        /*0a4c*/ 	.word	0x0001a5f0


	//   ....[243]....
        /*0a50*/ 	.word	0x0001a6b0


	//   ....[244]....
        /*0a54*/ 	.word	0x0001a800


	//   ....[245]....
        /*0a58*/ 	.word	0x0001a850


	//   ....[246]....
        /*0a5c*/ 	.word	0x0001a950


	//   ....[247]....
        /*0a60*/ 	.word	0x0001aa00


	//   ....[248]....
        /*0a64*/ 	.word	0x0001aa60


	//   ....[249]....
        /*0a68*/ 	.word	0x0001ab00


	//   ....[250]....
        /*0a6c*/ 	.word	0x0001abc0


	//   ....[251]....
        /*0a70*/ 	.word	0x0001acb0


	//   ....[252]....
        /*0a74*/ 	.word	0x0001ad50


	//   ....[253]....
        /*0a78*/ 	.word	0x0001adc0


	//   ....[254]....
        /*0a7c*/ 	.word	0x0001ae40


	//   ....[255]....
        /*0a80*/ 	.word	0x0001af00


	//   ....[0]....
        /*0a84*/ 	.word	0x0001af80


	//   ....[1]....
        /*0a88*/ 	.word	0x0001b060


	//   ....[2]....
        /*0a8c*/ 	.word	0x0001b0e0


	//   ....[3]....
        /*0a90*/ 	.word	0x0001b1a0


	//   ....[4]....
        /*0a94*/ 	.word	0x0001b2d0


	//   ....[5]....
        /*0a98*/ 	.word	0x0001b360


	//   ....[6]....
        /*0a9c*/ 	.word	0x0001b3c0


	//   ....[7]....
        /*0aa0*/ 	.word	0x0001b4a0


	//   ....[8]....
        /*0aa4*/ 	.word	0x0001b500


	//   ....[9]....
        /*0aa8*/ 	.word	0x0001b5d0


	//   ....[10]....
        /*0aac*/ 	.word	0x0001b630


	//   ....[11]....
        /*0ab0*/ 	.word	0x0001b700


	//   ....[12]....
        /*0ab4*/ 	.word	0x0001b760


	//   ....[13]....
        /*0ab8*/ 	.word	0x0001b830


	//   ....[14]....
        /*0abc*/ 	.word	0x0001b920


	//   ....[15]....
        /*0ac0*/ 	.word	0x0001b9b0


	//   ....[16]....
        /*0ac4*/ 	.word	0x0001ba10


	//   ....[17]....
        /*0ac8*/ 	.word	0x0001bae0


	//   ....[18]....
        /*0acc*/ 	.word	0x0001bb40


	//   ....[19]....
        /*0ad0*/ 	.word	0x0001bc10


	//   ....[20]....
        /*0ad4*/ 	.word	0x0001bc70


	//   ....[21]....
        /*0ad8*/ 	.word	0x0001bd40


	//   ....[22]....
        /*0adc*/ 	.word	0x0001bda0


	//   ....[23]....
        /*0ae0*/ 	.word	0x0001be70


	//   ....[24]....
        /*0ae4*/ 	.word	0x0001c0c0


	//----- nvinfo : EIATTR_REG_RECONFIG
	.align		4
.L_296:
        /*0ae8*/ 	.byte	0x01, 0x54
	.zero		2


	//----- nvinfo : EIATTR_SYSCALL_OFFSETS
	.align		4
        /*0aec*/ 	.byte	0x04, 0x46
        /*0aee*/ 	.short	(.L_298 - .L_297)


	//   ....[0]....
.L_297:
        /*0af0*/ 	.word	0x00002050


	//   ....[1]....
        /*0af4*/ 	.word	0x00013e60


	//   ....[2]....
        /*0af8*/ 	.word	0x00013fd0


	//   ....[3]....
        /*0afc*/ 	.word	0x00014120


	//   ....[4]....
        /*0b00*/ 	.word	0x00014260


	//   ....[5]....
        /*0b04*/ 	.word	0x000159e0


	//----- nvinfo : EIATTR_MBARRIER_INSTR_OFFSETS
	.align		4
.L_298:
        /*0b08*/ 	.byte	0x04, 0x39
        /*0b0a*/ 	.short	(.L_300 - .L_299)


	//   ....[0]....
.L_299:
        /*0b0c*/ 	.word	0x00000180
        /*0b10*/ 	.word	0x000000ff
        /*0b14*/ 	.word	0x00033400
        /*0b18*/ 	.short	0x0100
        /*0b1a*/ 	.byte	0x08
	.zero		1


	//   ....[1]....
        /*0b1c*/ 	.word	0x00000190
        /*0b20*/ 	.word	0x000000ff
        /*0b24*/ 	.word	0x00033420
        /*0b28*/ 	.short	0x0100
        /*0b2a*/ 	.byte	0x08
	.zero		1


	//   ....[2]....
        /*0b2c*/ 	.word	0x00000280
        /*0b30*/ 	.word	0x000000ff
        /*0b34*/ 	.word	0x00033430
        /*0b38*/ 	.short	0x0100
        /*0b3a*/ 	.byte	0x08
	.zero		1


	//   ....[3]....
        /*0b3c*/ 	.word	0x00000290
        /*0b40*/ 	.word	0x000000ff
        /*0b44*/ 	.word	0x00033440
        /*0b48*/ 	.short	0x0100
        /*0b4a*/ 	.byte	0x08
	.zero		1


	//   ....[4]....
        /*0b4c*/ 	.word	0x000002a0
        /*0b50*/ 	.word	0x000000ff
        /*0b54*/ 	.word	0x00033438
        /*0b58*/ 	.short	0x0100
        /*0b5a*/ 	.byte	0x08
	.zero		1


	//   ....[5]....
        /*0b5c*/ 	.word	0x000002b0
        /*0b60*/ 	.word	0x000000ff
        /*0b64*/ 	.word	0x00033448
        /*0b68*/ 	.short	0x0100
        /*0b6a*/ 	.byte	0x08
	.zero		1


	//   ....[6]....
        /*0b6c*/ 	.word	0x000003e0
        /*0b70*/ 	.word	0x000000ff
        /*0b74*/ 	.word	0x00033450
        /*0b78*/ 	.short	0x0100
        /*0b7a*/ 	.byte	0x08
	.zero		1


	//   ....[7]....
        /*0b7c*/ 	.word	0x000003f0
        /*0b80*/ 	.word	0x000000ff
        /*0b84*/ 	.word	0x00033460
        /*0b88*/ 	.short	0x0100
        /*0b8a*/ 	.byte	0x08
	.zero		1


	//   ....[8]....
        /*0b8c*/ 	.word	0x00000400
        /*0b90*/ 	.word	0x000000ff
        /*0b94*/ 	.word	0x00033458
        /*0b98*/ 	.short	0x0100
        /*0b9a*/ 	.byte	0x08
	.zero		1


	//   ....[9]....
        /*0b9c*/ 	.word	0x00000410
        /*0ba0*/ 	.word	0x000000ff
        /*0ba4*/ 	.word	0x00033468
        /*0ba8*/ 	.short	0x0100
        /*0baa*/ 	.byte	0x08
	.zero		1


	//   ....[10]....
        /*0bac*/ 	.word	0x00000500
        /*0bb0*/ 	.word	0x000000ff
        /*0bb4*/ 	.word	0x00033470
        /*0bb8*/ 	.short	0x0100
        /*0bba*/ 	.byte	0x06
	.zero		1


	//   ....[11]....
        /*0bbc*/ 	.word	0x00000510
        /*0bc0*/ 	.word	0x000000ff
        /*0bc4*/ 	.word	0x00033480
        /*0bc8*/ 	.short	0x0100
        /*0bca*/ 	.byte	0x06
	.zero		1


	//   ....[12]....
        /*0bcc*/ 	.word	0x00000520
        /*0bd0*/ 	.word	0x000000ff
        /*0bd4*/ 	.word	0x00033478
        /*0bd8*/ 	.short	0x0100
        /*0bda*/ 	.byte	0x06
	.zero		1


	//   ....[13]....
        /*0bdc*/ 	.word	0x00000530
        /*0be0*/ 	.word	0x000000ff
        /*0be4*/ 	.word	0x00033488
        /*0be8*/ 	.short	0x0100
        /*0bea*/ 	.byte	0x06
	.zero		1


	//   ....[14]....
        /*0bec*/ 	.word	0x00000660
        /*0bf0*/ 	.word	0x000000ff
        /*0bf4*/ 	.word	0x00033490
        /*0bf8*/ 	.short	0x0100
        /*0bfa*/ 	.byte	0x08
	.zero		1


	//   ....[15]....
        /*0bfc*/ 	.word	0x00000670
        /*0c00*/ 	.word	0x000000ff
        /*0c04*/ 	.word	0x000334a0
        /*0c08*/ 	.short	0x0100
        /*0c0a*/ 	.byte	0x08
	.zero		1


	//   ....[16]....
        /*0c0c*/ 	.word	0x00000680
        /*0c10*/ 	.word	0x000000ff
        /*0c14*/ 	.word	0x00033498
        /*0c18*/ 	.short	0x0100
        /*0c1a*/ 	.byte	0x08
	.zero		1


	//   ....[17]....
        /*0c1c*/ 	.word	0x00000690
        /*0c20*/ 	.word	0x000000ff
        /*0c24*/ 	.word	0x000334a8
        /*0c28*/ 	.short	0x0100
        /*0c2a*/ 	.byte	0x08
	.zero		1


	//   ....[18]....
        /*0c2c*/ 	.word	0x000007e0
        /*0c30*/ 	.word	0x000000ff
        /*0c34*/ 	.word	0x000334b0
        /*0c38*/ 	.short	0x0100
        /*0c3a*/ 	.byte	0x08
	.zero		1


	//   ....[19]....
        /*0c3c*/ 	.word	0x000007f0
        /*0c40*/ 	.word	0x000000ff
        /*0c44*/ 	.word	0x000334c0
        /*0c48*/ 	.short	0x0100
        /*0c4a*/ 	.byte	0x08
	.zero		1


	//   ....[20]....
        /*0c4c*/ 	.word	0x00000800
        /*0c50*/ 	.word	0x000000ff
        /*0c54*/ 	.word	0x000334b8
        /*0c58*/ 	.short	0x0100
        /*0c5a*/ 	.byte	0x08
	.zero		1


	//   ....[21]....
        /*0c5c*/ 	.word	0x00000810
        /*0c60*/ 	.word	0x000000ff
        /*0c64*/ 	.word	0x000334c8
        /*0c68*/ 	.short	0x0100
        /*0c6a*/ 	.byte	0x08
	.zero		1


	//   ....[22]....
        /*0c6c*/ 	.word	0x000020d0
        /*0c70*/ 	.word	0x000000ff
        /*0c74*/ 	.word	0x00033400
        /*0c78*/ 	.short	0x010a
        /*0c7a*/ 	.byte	0x27
	.zero		1


	//   ....[23]....
        /*0c7c*/ 	.word	0x00002150
        /*0c80*/ 	.word	0x00000003
        /*0c84*/ 	.word	0x00033430
        /*0c88*/ 	.short	0x010a
        /*0c8a*/ 	.byte	0x3f
	.zero		1


	//   ....[24]....
        /*0c8c*/ 	.word	0x00002190
        /*0c90*/ 	.word	0x00000003
        /*0c94*/ 	.word	0x00033430
        /*0c98*/ 	.short	0x010a
        /*0c9a*/ 	.byte	0x3f
	.zero		1


	//   ....[25]....
        /*0c9c*/ 	.word	0x00003270
        /*0ca0*/ 	.word	0x000000ff
        /*0ca4*/ 	.word	0x00000000
        /*0ca8*/ 	.short	0x0101
        /*0caa*/ 	.byte	0x04
	.zero		1


	//   ....[26]....
        /*0cac*/ 	.word	0x00005a80
        /*0cb0*/ 	.word	0x000000ff
        /*0cb4*/ 	.word	0x00033430
        /*0cb8*/ 	.short	0x010a
        /*0cba*/ 	.byte	0x05
	.zero		1


	//   ....[27]....
        /*0cbc*/ 	.word	0x00005ac0
        /*0cc0*/ 	.word	0x000000ff
        /*0cc4*/ 	.word	0x00033430
        /*0cc8*/ 	.short	0x010a
        /*0cca*/ 	.byte	0x05
	.zero		1


	//   ....[28]....
        /*0ccc*/ 	.word	0x00006710
        /*0cd0*/ 	.word	0x000000ff
        /*0cd4*/ 	.word	0x00033450
        /*0cd8*/ 	.short	0x010a
        /*0cda*/ 	.byte	0x05
	.zero		1


	//   ....[29]....
        /*0cdc*/ 	.word	0x00006750
        /*0ce0*/ 	.word	0x000000ff
        /*0ce4*/ 	.word	0x00033450
        /*0ce8*/ 	.short	0x010a
        /*0cea*/ 	.byte	0x05
	.zero		1


	//   ....[30]....
        /*0cec*/ 	.word	0x00006ac0
        /*0cf0*/ 	.word	0x000000ff
        /*0cf4*/ 	.word	0x00000000
        /*0cf8*/ 	.short	0x0101
        /*0cfa*/ 	.byte	0x05
	.zero		1


	//   ....[31]....
        /*0cfc*/ 	.word	0x00008bc0
        /*0d00*/ 	.word	0x000000ff
        /*0d04*/ 	.word	0x00000000
        /*0d08*/ 	.short	0x0101
        /*0d0a*/ 	.byte	0x04
	.zero		1


	//   ....[32]....
        /*0d0c*/ 	.word	0x00009510
        /*0d10*/ 	.word	0x000000ff
        /*0d14*/ 	.word	0x00033430
        /*0d18*/ 	.short	0x010a
        /*0d1a*/ 	.byte	0x05
	.zero		1


	//   ....[33]....
        /*0d1c*/ 	.word	0x00009550
        /*0d20*/ 	.word	0x000000ff
        /*0d24*/ 	.word	0x00033430
        /*0d28*/ 	.short	0x010a
        /*0d2a*/ 	.byte	0x05
	.zero		1


	//   ....[34]....
        /*0d2c*/ 	.word	0x0000a170
        /*0d30*/ 	.word	0x000000ff
        /*0d34*/ 	.word	0x00033450
        /*0d38*/ 	.short	0x010a
        /*0d3a*/ 	.byte	0x05
	.zero		1


	//   ....[35]....
        /*0d3c*/ 	.word	0x0000a1b0
        /*0d40*/ 	.word	0x000000ff
        /*0d44*/ 	.word	0x00033450
        /*0d48*/ 	.short	0x010a
        /*0d4a*/ 	.byte	0x05
	.zero		1


	//   ....[36]....
        /*0d4c*/ 	.word	0x0000a4e0
        /*0d50*/ 	.word	0x000000ff
        /*0d54*/ 	.word	0x00000000
        /*0d58*/ 	.short	0x0101
        /*0d5a*/ 	.byte	0x05
	.zero		1


	//   ....[37]....
        /*0d5c*/ 	.word	0x0000bab0
        /*0d60*/ 	.word	0x000000ff
        /*0d64*/ 	.word	0x00000000
        /*0d68*/ 	.short	0x0101
        /*0d6a*/ 	.byte	0x04
	.zero		1


	//   ....[38]....
        /*0d6c*/ 	.word	0x0000c330
        /*0d70*/ 	.word	0x000000ff
        /*0d74*/ 	.word	0x00033450
        /*0d78*/ 	.short	0x010a
        /*0d7a*/ 	.byte	0x05
	.zero		1


	//   ....[39]....
        /*0d7c*/ 	.word	0x0000c370
        /*0d80*/ 	.word	0x000000ff
        /*0d84*/ 	.word	0x00033450
        /*0d88*/ 	.short	0x010a
        /*0d8a*/ 	.byte	0x05
	.zero		1


	//   ....[40]....
        /*0d8c*/ 	.word	0x0000cb80
        /*0d90*/ 	.word	0x000000ff
        /*0d94*/ 	.word	0x00000000
        /*0d98*/ 	.short	0x0101
        /*0d9a*/ 	.byte	0x04
	.zero		1


	//   ....[41]....
        /*0d9c*/ 	.word	0x0000f930
        /*0da0*/ 	.word	0x000000ff
        /*0da4*/ 	.word	0x00000000
        /*0da8*/ 	.short	0x0101
        /*0daa*/ 	.byte	0x08
	.zero		1


	//   ....[42]....
        /*0dac*/ 	.word	0x0000ffb0
        /*0db0*/ 	.word	0x000000ff
        /*0db4*/ 	.word	0x00000000
        /*0db8*/ 	.short	0x0101
        /*0dba*/ 	.byte	0x08
	.zero		1


	//   ....[43]....
        /*0dbc*/ 	.word	0x000148d0
        /*0dc0*/ 	.word	0x00000004
        /*0dc4*/ 	.word	0x00033480
        /*0dc8*/ 	.short	0x010a
        /*0dca*/ 	.byte	0x3f
	.zero		1


	//   ....[44]....
        /*0dcc*/ 	.word	0x00014fe0
        /*0dd0*/ 	.word	0x00000004
        /*0dd4*/ 	.word	0x00033470
        /*0dd8*/ 	.short	0x0107
        /*0dda*/ 	.byte	0x3f
	.zero		1


	//   ....[45]....
        /*0ddc*/ 	.word	0x00015090
        /*0de0*/ 	.word	0x00000004
        /*0de4*/ 	.word	0x00033470
        /*0de8*/ 	.short	0x0101
        /*0dea*/ 	.byte	0x3f
	.zero		1


	//   ....[46]....
        /*0dec*/ 	.word	0x000150c0
        /*0df0*/ 	.word	0x00000004
        /*0df4*/ 	.word	0x00033440
        /*0df8*/ 	.short	0x010a
        /*0dfa*/ 	.byte	0x3f
	.zero		1


	//   ....[47]....
        /*0dfc*/ 	.word	0x00015730
        /*0e00*/ 	.word	0x00000004
        /*0e04*/ 	.word	0x00033430
        /*0e08*/ 	.short	0x0107
        /*0e0a*/ 	.byte	0x3f
	.zero		1


	//   ....[48]....
        /*0e0c*/ 	.word	0x000157f0
        /*0e10*/ 	.word	0x00000004
        /*0e14*/ 	.word	0x00033430
        /*0e18*/ 	.short	0x0101
        /*0e1a*/ 	.byte	0x3f
	.zero		1


	//   ....[49]....
        /*0e1c*/ 	.word	0x00016070
        /*0e20*/ 	.word	0x00000010
        /*0e24*/ 	.word	0x00033400
        /*0e28*/ 	.short	0x0107
        /*0e2a*/ 	.byte	0x3f
	.zero		1


	//   ....[50]....
        /*0e2c*/ 	.word	0x00016170
        /*0e30*/ 	.word	0x00000010
        /*0e34*/ 	.word	0x00033400
        /*0e38*/ 	.short	0x0101
        /*0e3a*/ 	.byte	0x3f
	.zero		1


	//   ....[51]....
        /*0e3c*/ 	.word	0x00016190
        /*0e40*/ 	.word	0x00000010
        /*0e44*/ 	.word	0x00033420
        /*0e48*/ 	.short	0x010a
        /*0e4a*/ 	.byte	0x3f
	.zero		1


	//   ....[52]....
        /*0e4c*/ 	.word	0x00016690
        /*0e50*/ 	.word	0x00000004
        /*0e54*/ 	.word	0x00033480
        /*0e58*/ 	.short	0x010a
        /*0e5a*/ 	.byte	0x3f
	.zero		1


	//   ....[53]....
        /*0e5c*/ 	.word	0x00016bc0
        /*0e60*/ 	.word	0x00000004
        /*0e64*/ 	.word	0x00033470
        /*0e68*/ 	.short	0x0107
        /*0e6a*/ 	.byte	0x3f
	.zero		1


	//   ....[54]....
        /*0e6c*/ 	.word	0x00016c70
        /*0e70*/ 	.word	0x00000004
        /*0e74*/ 	.word	0x00033470
        /*0e78*/ 	.short	0x0101
        /*0e7a*/ 	.byte	0x3f
	.zero		1


	//   ....[55]....
        /*0e7c*/ 	.word	0x00016ca0
        /*0e80*/ 	.word	0x00000004
        /*0e84*/ 	.word	0x00033440
        /*0e88*/ 	.short	0x010a
        /*0e8a*/ 	.byte	0x3f
	.zero		1


	//   ....[56]....
        /*0e8c*/ 	.word	0x000171a0
        /*0e90*/ 	.word	0x00000004
        /*0e94*/ 	.word	0x00033430
        /*0e98*/ 	.short	0x0107
        /*0e9a*/ 	.byte	0x3f
	.zero		1


	//   ....[57]....
        /*0e9c*/ 	.word	0x00017260
        /*0ea0*/ 	.word	0x00000004
        /*0ea4*/ 	.word	0x00033430
        /*0ea8*/ 	.short	0x0101
        /*0eaa*/ 	.byte	0x3f
	.zero		1


	//   ....[58]....
        /*0eac*/ 	.word	0x000172e0
        /*0eb0*/ 	.word	0x00000000
        /*0eb4*/ 	.word	0x00033470
        /*0eb8*/ 	.short	0x010a
        /*0eba*/ 	.byte	0x3f
	.zero		1


	//   ....[59]....
        /*0ebc*/ 	.word	0x00017360
        /*0ec0*/ 	.word	0x00000000
        /*0ec4*/ 	.word	0x00033460
        /*0ec8*/ 	.short	0x010a
        /*0eca*/ 	.byte	0x3f
	.zero		1


	//   ....[60]....
        /*0ecc*/ 	.word	0x00017a20
        /*0ed0*/ 	.word	0x00000000
        /*0ed4*/ 	.word	0x00033450
        /*0ed8*/ 	.short	0x0101
        /*0eda*/ 	.byte	0x3f
	.zero		1


	//   ....[61]....
        /*0edc*/ 	.word	0x00017aa0
        /*0ee0*/ 	.word	0x00000000
        /*0ee4*/ 	.word	0x00000000
        /*0ee8*/ 	.short	0x0101
        /*0eea*/ 	.byte	0x3f
	.zero		1


	//   ....[62]....
        /*0eec*/ 	.word	0x00017c70
        /*0ef0*/ 	.word	0x00000003
        /*0ef4*/ 	.word	0x00033470
        /*0ef8*/ 	.short	0x010a
        /*0efa*/ 	.byte	0x3f
	.zero		1


	//   ....[63]....
        /*0efc*/ 	.word	0x00017ce0
        /*0f00*/ 	.word	0x00000003
        /*0f04*/ 	.word	0x00033460
        /*0f08*/ 	.short	0x010a
        /*0f0a*/ 	.byte	0x3f
	.zero		1


	//   ....[64]....
        /*0f0c*/ 	.word	0x000183b0
        /*0f10*/ 	.word	0x00000003
        /*0f14*/ 	.word	0x00033450
        /*0f18*/ 	.short	0x0101
        /*0f1a*/ 	.byte	0x3f
	.zero		1


	//   ....[65]....
        /*0f1c*/ 	.word	0x00018430
        /*0f20*/ 	.word	0x00000000
        /*0f24*/ 	.word	0x00000000
        /*0f28*/ 	.short	0x0101
        /*0f2a*/ 	.byte	0x3f
	.zero		1


	//   ....[66]....
        /*0f2c*/ 	.word	0x000195e0
        /*0f30*/ 	.word	0x00000005
        /*0f34*/ 	.word	0x00033420
        /*0f38*/ 	.short	0x010a
        /*0f3a*/ 	.byte	0x3f
	.zero		1


	//   ....[67]....
        /*0f3c*/ 	.word	0x00019780
        /*0f40*/ 	.word	0x00000003
        /*0f44*/ 	.word	0x00033440
        /*0f48*/ 	.short	0x010a
        /*0f4a*/ 	.byte	0x3f
	.zero		1


	//   ....[68]....
        /*0f4c*/ 	.word	0x00019820
        /*0f50*/ 	.word	0x00000005
        /*0f54*/ 	.word	0x00033440
        /*0f58*/ 	.short	0x010a
        /*0f5a*/ 	.byte	0x3f
	.zero		1


	//   ....[69]....
        /*0f5c*/ 	.word	0x00019860
        /*0f60*/ 	.word	0x00000003
        /*0f64*/ 	.word	0x00033460
        /*0f68*/ 	.short	0x010a
        /*0f6a*/ 	.byte	0x3f
	.zero		1


	//   ....[70]....
        /*0f6c*/ 	.word	0x000198a0
        /*0f70*/ 	.word	0x00000005
        /*0f74*/ 	.word	0x00033460
        /*0f78*/ 	.short	0x010a
        /*0f7a*/ 	.byte	0x3f
	.zero		1


	//   ....[71]....
        /*0f7c*/ 	.word	0x000198e0
        /*0f80*/ 	.word	0x00000003
        /*0f84*/ 	.word	0x00033480
        /*0f88*/ 	.short	0x010a
        /*0f8a*/ 	.byte	0x3f
	.zero		1


	//   ....[72]....
        /*0f8c*/ 	.word	0x00019920
        /*0f90*/ 	.word	0x00000005
        /*0f94*/ 	.word	0x00033480
        /*0f98*/ 	.short	0x010a
        /*0f9a*/ 	.byte	0x3f
	.zero		1


	//   ....[73]....
        /*0f9c*/ 	.word	0x00019990
        /*0fa0*/ 	.word	0x00000003
        /*0fa4*/ 	.word	0x00033400
        /*0fa8*/ 	.short	0x010a
        /*0faa*/ 	.byte	0x3f
	.zero		1


	//   ....[74]....
        /*0fac*/ 	.word	0x000199e0
        /*0fb0*/ 	.word	0x00000003
        /*0fb4*/ 	.word	0x00033430
        /*0fb8*/ 	.short	0x010a
        /*0fba*/ 	.byte	0x3f
	.zero		1


	//   ....[75]....
        /*0fbc*/ 	.word	0x00019a40
        /*0fc0*/ 	.word	0x00000007
        /*0fc4*/ 	.word	0x00033430
        /*0fc8*/ 	.short	0x010a
        /*0fca*/ 	.byte	0x3f
	.zero		1


	//   ....[76]....
        /*0fcc*/ 	.word	0x00019aa0
        /*0fd0*/ 	.word	0x00000002
        /*0fd4*/ 	.word	0x00033450
        /*0fd8*/ 	.short	0x010a
        /*0fda*/ 	.byte	0x3f
	.zero		1


	//   ....[77]....
        /*0fdc*/ 	.word	0x00019b00
        /*0fe0*/ 	.word	0x00000007
        /*0fe4*/ 	.word	0x00033430
        /*0fe8*/ 	.short	0x010a
        /*0fea*/ 	.byte	0x3f
	.zero		1


	//   ....[78]....
        /*0fec*/ 	.word	0x00019b60
        /*0ff0*/ 	.word	0x00000002
        /*0ff4*/ 	.word	0x00033450
        /*0ff8*/ 	.short	0x010a
        /*0ffa*/ 	.byte	0x3f
	.zero		1


	//   ....[79]....
        /*0ffc*/ 	.word	0x00019bc0
        /*1000*/ 	.word	0x00000006
        /*1004*/ 	.word	0x00033450
        /*1008*/ 	.short	0x010a
        /*100a*/ 	.byte	0x3f
	.zero		1


	//   ....[80]....
        /*100c*/ 	.word	0x00019cc0
        /*1010*/ 	.word	0x00000004
        /*1014*/ 	.word	0x00033480
        /*1018*/ 	.short	0x010a
        /*101a*/ 	.byte	0x3f
	.zero		1


	//   ....[81]....
        /*101c*/ 	.word	0x0001a540
        /*1020*/ 	.word	0x00000004
        /*1024*/ 	.word	0x00033440
        /*1028*/ 	.short	0x010a
        /*102a*/ 	.byte	0x3f
	.zero		1


	//   ....[82]....
        /*102c*/ 	.word	0x0001b1d0
        /*1030*/ 	.word	0x00000010
        /*1034*/ 	.word	0x00033420
        /*1038*/ 	.short	0x010a
        /*103a*/ 	.byte	0x3f
	.zero		1


	//   ....[83]....
        /*103c*/ 	.word	0x0001b220
        /*1040*/ 	.word	0x00000004
        /*1044*/ 	.word	0x00033480
        /*1048*/ 	.short	0x010a
        /*104a*/ 	.byte	0x3f
	.zero		1


	//   ....[84]....
        /*104c*/ 	.word	0x0001b870
        /*1050*/ 	.word	0x00000004
        /*1054*/ 	.word	0x00033440
        /*1058*/ 	.short	0x010a
        /*105a*/ 	.byte	0x3f
	.zero		1


	//   ....[85]....
        /*105c*/ 	.word	0x0001bea0
        /*1060*/ 	.word	0x00000000
        /*1064*/ 	.word	0x00033470
        /*1068*/ 	.short	0x010a
        /*106a*/ 	.byte	0x3f
	.zero		1


	//   ....[86]....
        /*106c*/ 	.word	0x0001bef0
        /*1070*/ 	.word	0x00000000
        /*1074*/ 	.word	0x00033460
        /*1078*/ 	.short	0x010a
        /*107a*/ 	.byte	0x3f
	.zero		1


	//   ....[87]....
        /*107c*/ 	.word	0x0001bf40
        /*1080*/ 	.word	0x00000003
        /*1084*/ 	.word	0x00033470
        /*1088*/ 	.short	0x010a
        /*108a*/ 	.byte	0x3f
	.zero		1


	//   ....[88]....
        /*108c*/ 	.word	0x0001bf90
        /*1090*/ 	.word	0x00000003
        /*1094*/ 	.word	0x00033460
        /*1098*/ 	.short	0x010a
        /*109a*/ 	.byte	0x3f
	.zero		1


	//   ....[89]....
        /*109c*/ 	.word	0x0001bfe0
        /*10a0*/ 	.word	0x00000005
        /*10a4*/ 	.word	0x00033420
        /*10a8*/ 	.short	0x010a
        /*10aa*/ 	.byte	0x3f
	.zero		1


	//   ....[90]....
        /*10ac*/ 	.word	0x0001c180
        /*10b0*/ 	.word	0x00000003
        /*10b4*/ 	.word	0x00033440
        /*10b8*/ 	.short	0x010a
        /*10ba*/ 	.byte	0x3f
	.zero		1


	//   ....[91]....
        /*10bc*/ 	.word	0x0001c1d0
        /*10c0*/ 	.word	0x00000005
        /*10c4*/ 	.word	0x00033440
        /*10c8*/ 	.short	0x010a
        /*10ca*/ 	.byte	0x3f
	.zero		1


	//   ....[92]....
        /*10cc*/ 	.word	0x0001c220
        /*10d0*/ 	.word	0x00000003
        /*10d4*/ 	.word	0x00033460
        /*10d8*/ 	.short	0x010a
        /*10da*/ 	.byte	0x3f
	.zero		1


	//   ....[93]....
        /*10dc*/ 	.word	0x0001c270
        /*10e0*/ 	.word	0x00000005
        /*10e4*/ 	.word	0x00033460
        /*10e8*/ 	.short	0x010a
        /*10ea*/ 	.byte	0x3f
	.zero		1


	//   ....[94]....
        /*10ec*/ 	.word	0x0001c2c0
        /*10f0*/ 	.word	0x00000003
        /*10f4*/ 	.word	0x00033480
        /*10f8*/ 	.short	0x010a
        /*10fa*/ 	.byte	0x3f
	.zero		1


	//----- nvinfo : EIATTR_NUM_MBARRIERS
	.align		4
.L_300:
        /*10fc*/ 	.byte	0x03, 0x38
        /*10fe*/ 	.short	0x0016


	//----- nvinfo : EIATTR_EXIT_INSTR_OFFSETS
	.align		4
        /*1100*/ 	.byte	0x04, 0x1c
        /*1102*/ 	.short	(.L_302 - .L_301)


	//   ....[0]....
.L_301:
        /*1104*/ 	.word	0x000009e0


	//   ....[1]....
        /*1108*/ 	.word	0x00011f80


	//   ....[2]....
        /*110c*/ 	.word	0x00019970


	//----- nvinfo : EIATTR_MAX_THREADS
	.align		4
.L_302:
        /*1110*/ 	.byte	0x04, 0x05
        /*1112*/ 	.short	(.L_304 - .L_303)
.L_303:
        /*1114*/ 	.word	0x00000180
        /*1118*/ 	.word	0x00000001
        /*111c*/ 	.word	0x00000001


	//----- nvinfo : EIATTR_CRS_STACK_SIZE
	.align		4
.L_304:
        /*1120*/ 	.byte	0x04, 0x1e
        /*1122*/ 	.short	(.L_306 - .L_305)
.L_305:
        /*1124*/ 	.word	0x00000000


	//----- nvinfo : EIATTR_CBANK_PARAM_SIZE
	.align		4
.L_306:
        /*1128*/ 	.byte	0x03, 0x19
        /*112a*/ 	.short	0x0af0


	//----- nvinfo : EIATTR_PARAM_CBANK
	.align		4
        /*112c*/ 	.byte	0x04, 0x0a
        /*112e*/ 	.short	(.L_308 - .L_307)
	.align		4
.L_307:
        /*1130*/ 	.word	index@(.nv.constant0._ZN7cutlass13device_kernelIN5flash11enable_sm90INS1_16FlashAttnFwdSm90INS1_25CollectiveMainloopFwdSm90ILi2EN4cute5tupleIJNS5_1CILi1EEES8_S8_EEENS6_IJNS7_ILi128EEENS7_ILi160EEENS7_ILi192EEEEEELi192ENS_12float_e4m3_tEfNS_4arch4Sm90ELb1ELb0ELb0ELb1ELb1ELb0ELb0ELb1ELb1ELb1ELb1ELb0EEENS1_21CollectiveEpilogueFwdINS6_IJSA_SC_SB_EEES9_NS_10bfloat16_tESG_Li256ELb1ELb1ELb1ELb1EEENS1_36VarlenDynamicPersistentTileSchedulerILi128ELi160ELi256ELi128ELb1ELb1ELb1ELb1ELb1ELb1EEEEEEEEEvNT_6ParamsE)
        /*1134*/ 	.short	0x0210
        /*1136*/ 	.short	0x0af0


	//----- nvinfo : EIATTR_SW_WAR
	.align		4
.L_308:
        /*1138*/ 	.byte	0x04, 0x36
        /*113a*/ 	.short	(.L_310 - .L_309)
.L_309:
        /*113c*/ 	.word	0x00000008
.L_310:


//--------------------- .nv.info._ZN7cutlass13device_kernelIN5flash11enable_sm90INS1_16FlashAttnFwdSm90INS1_25CollectiveMainloopFwdSm90ILi2EN4cute5tupleIJNS5_1CILi1EEES8_S8_EEENS6_IJNS7_ILi128EEENS7_ILi160EEENS7_ILi192EEEEEELi192ENS_12float_e4m3_tEfNS_4arch4Sm90ELb1ELb0ELb0ELb1ELb1ELb1ELb0ELb1ELb1ELb1ELb1ELb0EEENS1_21CollectiveEpilogueFwdINS6_IJSA_SC_SB_EEES9_NS_10bfloat16_tESG_Li256ELb1ELb1ELb1ELb1EEENS1_36VarlenDynamicPersistentTileSchedulerILi128ELi160ELi256ELi128ELb1ELb1ELb1ELb1ELb1ELb1EEEEEEEEEvNT_6ParamsE --------------------------
	.section	.nv.info._ZN7cutlass13device_kernelIN5flash11enable_sm90INS1_16FlashAttnFwdSm90INS1_25CollectiveMainloopFwdSm90ILi2EN4cute5tupleIJNS5_1CILi1EEES8_S8_EEENS6_IJNS7_ILi128EEENS7_ILi160EEENS7_ILi192EEEEEELi192ENS_12float_e4m3_tEfNS_4arch4Sm90ELb1ELb0ELb0ELb1ELb1ELb1ELb0ELb1ELb1ELb1ELb1ELb0EEENS1_21CollectiveEpilogueFwdINS6_IJSA_SC_SB_EEES9_NS_10bfloat16_tESG_Li256ELb1ELb1ELb1ELb1EEENS1_36VarlenDynamicPersistentTileSchedulerILi128ELi160ELi256ELi128ELb1ELb1ELb1ELb1ELb1ELb1EEEEEEEEEvNT_6ParamsE,"",@"SHT_CUDA_INFO"
	.sectionflags	@""
	.align	4


	//----- nvinfo : EIATTR_CUDA_API_VERSION
	.align		4
        /*0000*/ 	.byte	0x04, 0x37
        /*0002*/ 	.short	(.L_312 - .L_311)
.L_311:
        /*0004*/ 	.word	0x00000082


	//----- nvinfo : EIATTR_KPARAM_INFO
	.align		4
.L_312:
        /*0008*/ 	.byte	0x04, 0x17
        /*000a*/ 	.short	(.L_314 - .L_313)
.L_313:
        /*000c*/ 	.word	0x00000000
        /*0010*/ 	.short	0x0000
        /*0012*/ 	.short	0x0070
        /*0014*/ 	.byte	0x00, 0xf0, 0x01, 0x2a


	//----- nvinfo : EIATTR_SPARSE_MMA_MASK
	.align		4
.L_314:
        /*0018*/ 	.byte	0x03, 0x50
        /*001a*/ 	.short	0x0000


	//----- nvinfo : EIATTR_MAXREG_COUNT
	.align		4
        /*001c*/ 	.byte	0x03, 0x1b
        /*001e*/ 	.short	0x00a8


	//----- nvinfo : EIATTR_NUM_BARRIERS
	.align		4
        /*0020*/ 	.byte	0x02, 0x4c
        /*0022*/ 	.byte	0x10
	.zero		1


	//----- nvinfo : EIATTR_EXTERNS
	.align		4
        /*0024*/ 	.byte	0x04, 0x0f
        /*0026*/ 	.short	(.L_316 - .L_315)


	//   ....[0]....
	.align		4
.L_315:
        /*0028*/ 	.word	index@(__assertfail)


	//----- nvinfo : EIATTR_ANNOTATIONS
	.align		4
.L_316:
        /*002c*/ 	.byte	0x04, 0x55
        /*002e*/ 	.short	(.L_318 - .L_317)


	//   ....[0]....
.L_317:
        /* <DEDUP_REMOVED lines=174> */


	//----- nvinfo : EIATTR_MERCURY_ISA_VERSION
	.align		4
.L_318:
        /*0af8*/ 	.byte	0x03, 0x5f
        /*0afa*/ 	.short	0x0101


	//----- nvinfo : EIATTR_UNUSED_LOAD_BYTE_OFFSET
	.align		4
        /*0afc*/ 	.byte	0x04, 0x44
        /*0afe*/ 	.short	(.L_320 - .L_319)


	//   ....[0]....
.L_319:
        /*0b00*/ 	.word	0x00000aa0
        /*0b04*/ 	.word	0x0000fff0


	//   ....[1]....
        /*0b08*/ 	.word	0x00024e00
        /*0b0c*/ 	.word	0x0000fff0


	//----- nvinfo : EIATTR_INT_WARP_WIDE_INSTR_OFFSETS
	.align		4
.L_320:
        /*0b10*/ 	.byte	0x04, 0x31
        /*0b12*/ 	.short	(.L_322 - .L_321)


	//   ....[0]....
.L_321:
        /*0b14*/ 	.word	0x00000130


	//   ....[1]....
        /*0b18*/ 	.word	0x00000170


	//   ....[2]....
        /*0b1c*/ 	.word	0x000001e0


	//   ....[3]....
        /*0b20*/ 	.word	0x0002de30


	//   ....[4]....
        /*0b24*/ 	.word	0x0002dec0


	//   ....[5]....
        /*0b28*/ 	.word	0x00031d30


	//   ....[6]....
        /*0b2c*/ 	.word	0x00031dc0


	//----- nvinfo : EIATTR_COOP_GROUP_MASK_REGIDS
	.align		4
.L_322:
        /*0b30*/ 	.byte	0x04, 0x29
        /*0b32*/ 	.short	(.L_324 - .L_323)


	//   ....[0]....
.L_323:
        /*0b34*/ 	.word	0xffffffff


	//   ....[1]....
        /*0b38*/ 	.word	0xffffffff


	//   ....[2]....
        /*0b3c*/ 	.word	0xffffffff


	//   ....[3]....
        /*0b40*/ 	.word	0xffffffff


	//   ....[4]....
        /*0b44*/ 	.word	0xffffffff


	//   ....[5]....
        /*0b48*/ 	.word	0xffffffff


	//   ....[6]....
        /*0b4c*/ 	.word	0xffffffff


	//   ....[7]....
        /*0b50*/ 	.word	0xffffffff


	//   ....[8]....
        /*0b54*/ 	.word	0xffffffff


	//   ....[9]....
        /*0b58*/ 	.word	0xffffffff


	//   ....[10]....
        /*0b5c*/ 	.word	0xffffffff


	//   ....[11]....
        /*0b60*/ 	.word	0xffffffff


	//   ....[12]....
        /*0b64*/ 	.word	0xffffffff


	//   ....[13]....
        /*0b68*/ 	.word	0xffffffff


	//   ....[14]....
        /*0b6c*/ 	.word	0xffffffff


	//   ....[15]....
        /*0b70*/ 	.word	0xffffffff


	//   ....[16]....
        /*0b74*/ 	.word	0xffffffff


	//   ....[17]....
        /*0b78*/ 	.word	0xffffffff


	//   ....[18]....
        /*0b7c*/ 	.word	0xffffffff


	//   ....[19]....
        /*0b80*/ 	.word	0xffffffff


	//   ....[20]....
        /*0b84*/ 	.word	0xffffffff


	//   ....[21]....
        /*0b88*/ 	.word	0xffffffff


	//   ....[22]....
        /*0b8c*/ 	.word	0xffffffff


	//   ....[23]....
        /*0b90*/ 	.word	0xffffffff


	//   ....[24]....
        /*0b94*/ 	.word	0xffffffff


	//   ....[25]....
        /*0b98*/ 	.word	0xffffffff


	//   ....[26]....
        /*0b9c*/ 	.word	0xffffffff


	//   ....[27]....
        /*0ba0*/ 	.word	0xffffffff


	//   ....[28]....
        /*0ba4*/ 	.word	0xffffffff


	//   ....[29]....
        /*0ba8*/ 	.word	0xffffffff


	//   ....[30]....
        /*0bac*/ 	.word	0xffffffff


	//   ....[31]....
        /*0bb0*/ 	.word	0xffffffff


	//   ....[32]....
        /*0bb4*/ 	.word	0xffffffff


	//   ....[33]....
        /*0bb8*/ 	.word	0xffffffff


	//   ....[34]....
        /*0bbc*/ 	.word	0xffffffff


	//   ....[35]....
        /*0bc0*/ 	.word	0xffffffff


	//   ....[36]....
        /*0bc4*/ 	.word	0xffffffff


	//   ....[37]....
        /*0bc8*/ 	.word	0xffffffff


	//   ....[38]....
        /*0bcc*/ 	.word	0xffffffff


	//   ....[39]....
        /*0bd0*/ 	.word	0xffffffff


	//   ....[40]....
        /*0bd4*/ 	.word	0xffffffff


	//   ....[41]....
        /*0bd8*/ 	.word	0xffffffff


	//   ....[42]....
        /*0bdc*/ 	.word	0xffffffff


	//   ....[43]....
        /*0be0*/ 	.word	0xffffffff


	//   ....[44]....
        /*0be4*/ 	.word	0xffffffff


	//   ....[45]....
        /*0be8*/ 	.word	0xffffffff


	//   ....[46]....
        /*0bec*/ 	.word	0xffffffff


	//   ....[47]....
        /*0bf0*/ 	.word	0xffffffff


	//   ....[48]....
        /*0bf4*/ 	.word	0xffffffff


	//   ....[49]....
        /*0bf8*/ 	.word	0xffffffff


	//   ....[50]....
        /*0bfc*/ 	.word	0xffffffff


	//   ....[51]....
        /*0c00*/ 	.word	0xffffffff


	//   ....[52]....
        /*0c04*/ 	.word	0xffffffff


	//   ....[53]....
        /*0c08*/ 	.word	0xffffffff


	//   ....[54]....
        /*0c0c*/ 	.word	0xffffffff


	//   ....[55]....
        /*0c10*/ 	.word	0xffffffff


	//   ....[56]....
        /*0c14*/ 	.word	0xffffffff


	//   ....[57]....
        /*0c18*/ 	.word	0xffffffff


	//   ....[58]....
        /*0c1c*/ 	.word	0xffffffff


	//   ....[59]....
        /*0c20*/ 	.word	0xffffffff


	//   ....[60]....
        /*0c24*/ 	.word	0xffffffff


	//   ....[61]....
        /*0c28*/ 	.word	0xffffffff


	//   ....[62]....
        /*0c2c*/ 	.word	0xffffffff


	//   ....[63]....
        /*0c30*/ 	.word	0xffffffff


	//   ....[64]....
        /*0c34*/ 	.word	0xffffffff


	//   ....[65]....
        /*0c38*/ 	.word	0xffffffff


	//   ....[66]....
        /*0c3c*/ 	.word	0xffffffff


	//   ....[67]....
        /*0c40*/ 	.word	0xffffffff


	//   ....[68]....
        /*0c44*/ 	.word	0xffffffff


	//   ....[69]....
        /*0c48*/ 	.word	0xffffffff


	//   ....[70]....
        /*0c4c*/ 	.word	0xffffffff


	//   ....[71]....
        /*0c50*/ 	.word	0xffffffff


	//   ....[72]....
        /*0c54*/ 	.word	0xffffffff


	//   ....[73]....
        /*0c58*/ 	.word	0xffffffff


	//   ....[74]....
        /*0c5c*/ 	.word	0xffffffff


	//   ....[75]....
        /*0c60*/ 	.word	0xffffffff


	//   ....[76]....
        /*0c64*/ 	.word	0xffffffff


	//   ....[77]....
        /*0c68*/ 	.word	0xffffffff


	//   ....[78]....
        /*0c6c*/ 	.word	0xffffffff


	//   ....[79]....
        /*0c70*/ 	.word	0xffffffff


	//   ....[80]....
        /*0c74*/ 	.word	0xffffffff


	//   ....[81]....
        /*0c78*/ 	.word	0xffffffff


	//   ....[82]....
        /*0c7c*/ 	.word	0xffffffff


	//   ....[83]....
        /*0c80*/ 	.word	0xffffffff


	//   ....[84]....
        /*0c84*/ 	.word	0xffffffff


	//   ....[85]....
        /*0c88*/ 	.word	0xffffffff


	//   ....[86]....
        /*0c8c*/ 	.word	0xffffffff


	//   ....[87]....
        /*0c90*/ 	.word	0xffffffff


	//   ....[88]....
        /*0c94*/ 	.word	0xffffffff


	//   ....[89]....
        /*0c98*/ 	.word	0xffffffff


	//   ....[90]....
        /*0c9c*/ 	.word	0xffffffff


	//   ....[91]....
        /*0ca0*/ 	.word	0xffffffff


	//   ....[92]....
        /*0ca4*/ 	.word	0xffffffff


	//   ....[93]....
        /*0ca8*/ 	.word	0xffffffff


	//   ....[94]....
        /*0cac*/ 	.word	0xffffffff


	//   ....[95]....
        /*0cb0*/ 	.word	0xffffffff


	//   ....[96]....
        /*0cb4*/ 	.word	0xffffffff


	//   ....[97]....
        /*0cb8*/ 	.word	0xffffffff


	//   ....[98]....
        /*0cbc*/ 	.word	0xffffffff


	//   ....[99]....
        /*0cc0*/ 	.word	0xffffffff


	//   ....[100]....
        /*0cc4*/ 	.word	0xffffffff


	//   ....[101]....
        /*0cc8*/ 	.word	0xffffffff


	//   ....[102]....
        /*0ccc*/ 	.word	0xffffffff


	//   ....[103]....
        /*0cd0*/ 	.word	0xffffffff


	//   ....[104]....
        /*0cd4*/ 	.word	0xffffffff


	//   ....[105]....
        /*0cd8*/ 	.word	0xffffffff


	//   ....[106]....
        /*0cdc*/ 	.word	0xffffffff


	//   ....[107]....
        /*0ce0*/ 	.word	0xffffffff


	//   ....[108]....
        /*0ce4*/ 	.word	0xffffffff


	//   ....[109]....
        /*0ce8*/ 	.word	0xffffffff


	//   ....[110]....
        /*0cec*/ 	.word	0xffffffff


	//   ....[111]....
        /*0cf0*/ 	.word	0xffffffff


	//   ....[112]....
        /*0cf4*/ 	.word	0xffffffff


	//   ....[113]....
        /*0cf8*/ 	.word	0xffffffff


	//   ....[114]....
        /*0cfc*/ 	.word	0xffffffff


	//   ....[115]....
        /*0d00*/ 	.word	0xffffffff


	//   ....[116]....
        /*0d04*/ 	.word	0xffffffff


	//   ....[117]....
        /*0d08*/ 	.word	0xffffffff


	//   ....[118]....
        /*0d0c*/ 	.word	0xffffffff


	//   ....[119]....
        /*0d10*/ 	.word	0xffffffff


	//   ....[120]....
        /*0d14*/ 	.word	0xffffffff


	//   ....[121]....
        /*0d18*/ 	.word	0xffffffff


	//   ....[122]....
        /*0d1c*/ 	.word	0xffffffff


	//   ....[123]....
        /*0d20*/ 	.word	0xffffffff


	//   ....[124]....
        /*0d24*/ 	.word	0xffffffff


	//   ....[125]....
        /*0d28*/ 	.word	0xffffffff


	//   ....[126]....
        /*0d2c*/ 	.word	0xffffffff


	//   ....[127]....
        /*0d30*/ 	.word	0xffffffff


	//   ....[128]....
        /*0d34*/ 	.word	0xffffffff


	//   ....[129]....
        /*0d38*/ 	.word	0xffffffff


	//   ....[130]....
        /*0d3c*/ 	.word	0xffffffff


	//   ....[131]....
        /*0d40*/ 	.word	0xffffffff


	//   ....[132]....
        /*0d44*/ 	.word	0xffffffff


	//   ....[133]....
        /*0d48*/ 	.word	0xffffffff


	//   ....[134]....
        /*0d4c*/ 	.word	0xffffffff


	//   ....[135]....
        /*0d50*/ 	.word	0xffffffff


	//   ....[136]....
        /*0d54*/ 	.word	0xffffffff


	//   ....[137]....
        /*0d58*/ 	.word	0xffffffff


	//   ....[138]....
        /*0d5c*/ 	.word	0xffffffff


	//   ....[139]....
        /*0d60*/ 	.word	0xffffffff


	//   ....[140]....
        /*0d64*/ 	.word	0xffffffff


	//   ....[141]....
        /*0d68*/ 	.word	0xffffffff


	//   ....[142]....
        /*0d6c*/ 	.word	0xffffffff


	//   ....[143]....
        /*0d70*/ 	.word	0xffffffff


	//   ....[144]....
        /*0d74*/ 	.word	0xffffffff


	//   ....[145]....
        /*0d78*/ 	.word	0xffffffff


	//   ....[146]....
        /*0d7c*/ 	.word	0xffffffff


	//   ....[147]....
        /*0d80*/ 	.word	0xffffffff


	//   ....[148]....
        /*0d84*/ 	.word	0xffffffff


	//   ....[149]....
        /*0d88*/ 	.word	0xffffffff


	//   ....[150]....
        /*0d8c*/ 	.word	0xffffffff


	//   ....[151]....
        /*0d90*/ 	.word	0xffffffff


	//   ....[152]....
        /*0d94*/ 	.word	0xffffffff


	//   ....[153]....
        /*0d98*/ 	.word	0xffffffff


	//   ....[154]....
        /*0d9c*/ 	.word	0xffffffff


	//   ....[155]....
        /*0da0*/ 	.word	0xffffffff


	//   ....[156]....
        /*0da4*/ 	.word	0xffffffff


	//   ....[157]....
        /*0da8*/ 	.word	0xffffffff


	//   ....[158]....
        /*0dac*/ 	.word	0xffffffff


	//   ....[159]....
        /*0db0*/ 	.word	0xffffffff


	//   ....[160]....
        /*0db4*/ 	.word	0xffffffff


	//   ....[161]....
        /*0db8*/ 	.word	0xffffffff


	//   ....[162]....
        /*0dbc*/ 	.word	0xffffffff


	//   ....[163]....
        /*0dc0*/ 	.word	0xffffffff


	//   ....[164]....
        /*0dc4*/ 	.word	0xffffffff


	//   ....[165]....
        /*0dc8*/ 	.word	0xffffffff


	//   ....[166]....
        /*0dcc*/ 	.word	0xffffffff


	//   ....[167]....
        /*0dd0*/ 	.word	0xffffffff


	//   ....[168]....
        /*0dd4*/ 	.word	0xffffffff


	//   ....[169]....
        /*0dd8*/ 	.word	0xffffffff


	//   ....[170]....
        /*0ddc*/ 	.word	0xffffffff


	//   ....[171]....
        /*0de0*/ 	.word	0xffffffff


	//   ....[172]....
        /*0de4*/ 	.word	0xffffffff


	//   ....[173]....
        /*0de8*/ 	.word	0xffffffff


	//   ....[174]....
        /*0dec*/ 	.word	0xffffffff


	//   ....[175]....
        /*0df0*/ 	.word	0xffffffff


	//   ....[176]....
        /*0df4*/ 	.word	0xffffffff


	//   ....[177]....
        /*0df8*/ 	.word	0xffffffff


	//   ....[178]....
        /*0dfc*/ 	.word	0xffffffff


	//   ....[179]....
        /*0e00*/ 	.word	0xffffffff


	//   ....[180]....
        /*0e04*/ 	.word	0xffffffff


	//   ....[181]....
        /*0e08*/ 	.word	0xffffffff


	//   ....[182]....
        /*0e0c*/ 	.word	0xffffffff


	//   ....[183]....
        /*0e10*/ 	.word	0xffffffff


	//   ....[184]....
        /*0e14*/ 	.word	0xffffffff


	//   ....[185]....
        /*0e18*/ 	.word	0xffffffff


	//   ....[186]....
        /*0e1c*/ 	.word	0xffffffff


	//   ....[187]....
        /*0e20*/ 	.word	0xffffffff


	//   ....[188]....
        /*0e24*/ 	.word	0xffffffff


	//   ....[189]....
        /*0e28*/ 	.word	0xffffffff


	//   ....[190]....
        /*0e2c*/ 	.word	0xffffffff


	//   ....[191]....
        /*0e30*/ 	.word	0xffffffff


	//   ....[192]....
        /*0e34*/ 	.word	0xffffffff


	//   ....[193]....
        /*0e38*/ 	.word	0xffffffff


	//   ....[194]....
        /*0e3c*/ 	.word	0xffffffff


	//   ....[195]....
        /*0e40*/ 	.word	0xffffffff


	//   ....[196]....
        /*0e44*/ 	.word	0xffffffff


	//   ....[197]....
        /*0e48*/ 	.word	0xffffffff


	//   ....[198]....
        /*0e4c*/ 	.word	0xffffffff


	//   ....[199]....
        /*0e50*/ 	.word	0xffffffff


	//   ....[200]....
        /*0e54*/ 	.word	0xffffffff


	//   ....[201]....
        /*0e58*/ 	.word	0xffffffff


	//   ....[202]....
        /*0e5c*/ 	.word	0xffffffff


	//   ....[203]....
        /*0e60*/ 	.word	0xffffffff


	//   ....[204]....
        /*0e64*/ 	.word	0xffffffff


	//   ....[205]....
        /*0e68*/ 	.word	0xffffffff


	//   ....[206]....
        /*0e6c*/ 	.word	0xffffffff


	//   ....[207]....
        /*0e70*/ 	.word	0xffffffff


	//   ....[208]....
        /*0e74*/ 	.word	0xffffffff


	//   ....[209]....
        /*0e78*/ 	.word	0xffffffff


	//   ....[210]....
        /*0e7c*/ 	.word	0xffffffff


	//   ....[211]....
        /*0e80*/ 	.word	0xffffffff


	//   ....[212]....
        /*0e84*/ 	.word	0xffffffff


	//   ....[213]....
        /*0e88*/ 	.word	0xffffffff


	//   ....[214]....
        /*0e8c*/ 	.word	0xffffffff


	//   ....[215]....
        /*0e90*/ 	.word	0xffffffff


	//   ....[216]....
        /*0e94*/ 	.word	0xffffffff


	//   ....[217]....
        /*0e98*/ 	.word	0xffffffff


	//   ....[218]....
        /*0e9c*/ 	.word	0xffffffff


	//   ....[219]....
        /*0ea0*/ 	.word	0xffffffff


	//   ....[220]....
        /*0ea4*/ 	.word	0xffffffff


	//   ....[221]....
        /*0ea8*/ 	.word	0xffffffff


	//   ....[222]....
        /*0eac*/ 	.word	0xffffffff


	//   ....[223]....
        /*0eb0*/ 	.word	0xffffffff


	//   ....[224]....
        /*0eb4*/ 	.word	0xffffffff


	//   ....[225]....
        /*0eb8*/ 	.word	0xffffffff


	//   ....[226]....
        /*0ebc*/ 	.word	0xffffffff


	//   ....[227]....
        /*0ec0*/ 	.word	0xffffffff


	//   ....[228]....
        /*0ec4*/ 	.word	0xffffffff


	//   ....[229]....
        /*0ec8*/ 	.word	0xffffffff


	//   ....[230]....
        /*0ecc*/ 	.word	0xffffffff


	//   ....[231]....
        /*0ed0*/ 	.word	0xffffffff


	//   ....[232]....
        /*0ed4*/ 	.word	0xffffffff


	//   ....[233]....
        /*0ed8*/ 	.word	0xffffffff


	//   ....[234]....
        /*0edc*/ 	.word	0xffffffff


	//   ....[235]....
        /*0ee0*/ 	.word	0xffffffff


	//   ....[236]....
        /*0ee4*/ 	.word	0xffffffff


	//   ....[237]....
        /*0ee8*/ 	.word	0xffffffff


	//   ....[238]....
        /*0eec*/ 	.word	0xffffffff


	//   ....[239]....
        /*0ef0*/ 	.word	0xffffffff


	//   ....[240]....
        /*0ef4*/ 	.word	0xffffffff


	//   ....[241]....
        /*0ef8*/ 	.word	0xffffffff


	//   ....[242]....
        /*0efc*/ 	.word	0xffffffff


	//   ....[243]....
        /*0f00*/ 	.word	0xffffffff


	//   ....[244]....
        /*0f04*/ 	.word	0xffffffff


	//   ....[245]....
        /*0f08*/ 	.word	0xffffffff


	//   ....[246]....
        /*0f0c*/ 	.word	0xffffffff


	//   ....[247]....
        /*0f10*/ 	.word	0xffffffff


	//   ....[248]....
        /*0f14*/ 	.word	0xffffffff


	//   ....[249]....
        /*0f18*/ 	.word	0xffffffff


	//   ....[250]....
        /*0f1c*/ 	.word	0xffffffff


	//   ....[251]....
        /*0f20*/ 	.word	0xffffffff


	//   ....[252]....
        /*0f24*/ 	.word	0xffffffff


	//   ....[253]....
        /*0f28*/ 	.word	0xffffffff


	//   ....[254]....
        /*0f2c*/ 	.word	0xffffffff


	//   ....[255]....
        /*0f30*/ 	.word	0xffffffff


	//   ....[0]....
        /*0f34*/ 	.word	0xffffffff


	//   ....[1]....
        /*0f38*/ 	.word	0x0500000f


	//   ....[2]....
        /*0f3c*/ 	.word	0x0500000f


	//   ....[3]....
        /*0f40*/ 	.word	0x0500000f


	//   ....[4]....
        /*0f44*/ 	.word	0x0500000f


	//   ....[5]....
        /*0f48*/ 	.word	0x0500000f


	//   ....[6]....
        /*0f4c*/ 	.word	0x0500000f


	//   ....[7]....
        /*0f50*/ 	.word	0x0500000f


	//   ....[8]....
        /*0f54*/ 	.word	0x0500000f


	//   ....[9]....
        /*0f58*/ 	.word	0x0500000f


	//   ....[10]....
        /*0f5c*/ 	.word	0x0500000f


	//   ....[11]....
        /*0f60*/ 	.word	0x0500000f


	//   ....[12]....
        /*0f64*/ 	.word	0x0500000f


	//   ....[13]....
        /*0f68*/ 	.word	0x0500000f


	//   ....[14]....
        /*0f6c*/ 	.word	0x0500000f


	//   ....[15]....
        /*0f70*/ 	.word	0x0500000f


	//   ....[16]....
        /*0f74*/ 	.word	0x0500000f


	//   ....[17]....
        /*0f78*/ 	.word	0x0500000f


	//   ....[18]....
        /*0f7c*/ 	.word	0x0500000f


	//   ....[19]....
        /*0f80*/ 	.word	0x0500000f


	//   ....[20]....
        /*0f84*/ 	.word	0x0500000f


	//   ....[21]....
        /*0f88*/ 	.word	0x0500000f


	//   ....[22]....
        /*0f8c*/ 	.word	0x0500000f


	//   ....[23]....
        /*0f90*/ 	.word	0x0500000f


	//   ....[24]....
        /*0f94*/ 	.word	0x0500000f


	//   ....[25]....
        /*0f98*/ 	.word	0x0500000f


	//   ....[26]....
        /*0f9c*/ 	.word	0x0500000f


	//   ....[27]....
        /*0fa0*/ 	.word	0x0500000f


	//   ....[28]....
        /*0fa4*/ 	.word	0x0500000f


	//   ....[29]....
        /*0fa8*/ 	.word	0x0500000f


	//   ....[30]....
        /*0fac*/ 	.word	0x0500000f


	//   ....[31]....
        /*0fb0*/ 	.word	0x0500000f


	//   ....[32]....
        /*0fb4*/ 	.word	0x0500000f


	//   ....[33]....
        /*0fb8*/ 	.word	0x0500000f


	//   ....[34]....
        /*0fbc*/ 	.word	0x0500000f


	//   ....[35]....
        /*0fc0*/ 	.word	0x0500000f


	//   ....[36]....
        /*0fc4*/ 	.word	0x0500000f


	//   ....[37]....
        /*0fc8*/ 	.word	0x0500000f


	//   ....[38]....
        /*0fcc*/ 	.word	0x0500000f


	//   ....[39]....
        /*0fd0*/ 	.word	0x0500000f


	//   ....[40]....
        /*0fd4*/ 	.word	0x0500000f


	//   ....[41]....
        /*0fd8*/ 	.word	0x0500000f


	//   ....[42]....
        /*0fdc*/ 	.word	0x0500000f


	//   ....[43]....
        /*0fe0*/ 	.word	0x0500000f


	//   ....[44]....
        /*0fe4*/ 	.word	0x0500000f


	//   ....[45]....
        /*0fe8*/ 	.word	0x0500000f


	//   ....[46]....
        /*0fec*/ 	.word	0x0500000f


	//   ....[47]....
        /*0ff0*/ 	.word	0x0500000f


	//   ....[48]....
        /*0ff4*/ 	.word	0x0500000f


	//   ....[49]....
        /*0ff8*/ 	.word	0x0500000f


	//   ....[50]....
        /*0ffc*/ 	.word	0x0500000f


	//   ....[51]....
        /*1000*/ 	.word	0x0500000f


	//   ....[52]....
        /*1004*/ 	.word	0x0500000f


	//   ....[53]....
        /*1008*/ 	.word	0x0500000f


	//   ....[54]....
        /*100c*/ 	.word	0x0500000f


	//   ....[55]....
        /*1010*/ 	.word	0x0500000f


	//   ....[56]....
        /*1014*/ 	.word	0x0500000f


	//   ....[57]....
        /*1018*/ 	.word	0x0500000f


	//   ....[58]....
        /*101c*/ 	.word	0x0500000f


	//   ....[59]....
        /*1020*/ 	.word	0x0500000f


	//   ....[60]....
        /*1024*/ 	.word	0x0500000f


	//   ....[61]....
        /*1028*/ 	.word	0x0500000f


	//   ....[62]....
        /*102c*/ 	.word	0x0500000f


	//   ....[63]....
        /*1030*/ 	.word	0x0500000f


	//   ....[64]....
        /*1034*/ 	.word	0x0500000f


	//   ....[65]....
        /*1038*/ 	.word	0x0500000f


	//   ....[66]....
        /*103c*/ 	.word	0x0500000f


	//   ....[67]....
        /*1040*/ 	.word	0x0500000f


	//   ....[68]....
        /*1044*/ 	.word	0x0500000f


	//   ....[69]....
        /*1048*/ 	.word	0x0500000f


	//   ....[70]....
        /*104c*/ 	.word	0x0500000f


	//   ....[71]....
        /*1050*/ 	.word	0x0500000f


	//   ....[72]....
        /*1054*/ 	.word	0x0500000f


	//   ....[73]....
        /*1058*/ 	.word	0x0500000f


	//   ....[74]....
        /*105c*/ 	.word	0x0500000f


	//   ....[75]....
        /*1060*/ 	.word	0x0500000f


	//   ....[76]....
        /*1064*/ 	.word	0x0500000f


	//   ....[77]....
        /*1068*/ 	.word	0x0500000f


	//   ....[78]....
        /*106c*/ 	.word	0x0500000f


	//   ....[79]....
        /*1070*/ 	.word	0x0500000f


	//   ....[80]....
        /*1074*/ 	.word	0x0500000f


	//   ....[81]....
        /*1078*/ 	.word	0x0500000f


	//   ....[82]....
        /*107c*/ 	.word	0x0500000f


	//   ....[83]....
        /*1080*/ 	.word	0x0500000f


	//   ....[84]....
        /*1084*/ 	.word	0x0500000f


	//   ....[85]....
        /*1088*/ 	.word	0x0500000f


	//   ....[86]....
        /*108c*/ 	.word	0x0500000f


	//   ....[87]....
        /*1090*/ 	.word	0x0500000f


	//   ....[88]....
        /*1094*/ 	.word	0x0500000f


	//   ....[89]....
        /*1098*/ 	.word	0x0500000f


	//   ....[90]....
        /*109c*/ 	.word	0x0500000f


	//   ....[91]....
        /*10a0*/ 	.word	0x0500000f


	//   ....[92]....
        /*10a4*/ 	.word	0x0500000f


	//   ....[93]....
        /*10a8*/ 	.word	0x0500000f


	//   ....[94]....
        /*10ac*/ 	.word	0x0500000f


	//   ....[95]....
        /*10b0*/ 	.word	0x0500000f


	//   ....[96]....
        /*10b4*/ 	.word	0x0500000f


	//   ....[97]....
        /*10b8*/ 	.word	0x0500000f


	//   ....[98]....
        /*10bc*/ 	.word	0x0500000f


	//   ....[99]....
        /*10c0*/ 	.word	0x0500000f


	//   ....[100]....
        /*10c4*/ 	.word	0x0500000f


	//   ....[101]....
        /*10c8*/ 	.word	0x0500000f


	//   ....[102]....
        /*10cc*/ 	.word	0x0500000f


	//   ....[103]....
        /*10d0*/ 	.word	0x0500000f


	//   ....[104]....
        /*10d4*/ 	.word	0x0500000f


	//   ....[105]....
        /*10d8*/ 	.word	0x0500000f


	//   ....[106]....
        /*10dc*/ 	.word	0x0500000f


	//   ....[107]....
        /*10e0*/ 	.word	0x0500000f


	//   ....[108]....
        /*10e4*/ 	.word	0x0500000f


	//   ....[109]....
        /*10e8*/ 	.word	0x0500000f


	//   ....[110]....
        /*10ec*/ 	.word	0x0500000f


	//   ....[111]....
        /*10f0*/ 	.word	0x0500000f


	//   ....[112]....
        /*10f4*/ 	.word	0x0500000f


	//   ....[113]....
        /*10f8*/ 	.word	0x0500000f


	//   ....[114]....
        /*10fc*/ 	.word	0x0500000f


	//   ....[115]....
        /*1100*/ 	.word	0x0500000f


	//   ....[116]....
        /*1104*/ 	.word	0x0500000f


	//   ....[117]....
        /*1108*/ 	.word	0x0500000f


	//   ....[118]....
        /*110c*/ 	.word	0x0500000f


	//   ....[119]....
        /*1110*/ 	.word	0x0500000f


	//   ....[120]....
        /*1114*/ 	.word	0x0500000f


	//   ....[121]....
        /*1118*/ 	.word	0x0500000f


	//   ....[122]....
        /*111c*/ 	.word	0x0500000f


	//   ....[123]....
        /*1120*/ 	.word	0x0500000f


	//   ....[124]....
        /*1124*/ 	.word	0x0500000f


	//   ....[125]....
        /*1128*/ 	.word	0x0500000f


	//   ....[126]....
        /*112c*/ 	.word	0x0500000f


	//   ....[127]....
        /*1130*/ 	.word	0x0500000f


	//   ....[128]....
        /*1134*/ 	.word	0x0500000f


	//   ....[129]....
        /*1138*/ 	.word	0x0500000f


	//   ....[130]....
        /*113c*/ 	.word	0x0500000f


	//   ....[131]....
        /*1140*/ 	.word	0x0500000f


	//   ....[132]....
        /*1144*/ 	.word	0x0500000f


	//   ....[133]....
        /*1148*/ 	.word	0x0500000f


	//   ....[134]....
        /*114c*/ 	.word	0x0500000f


	//   ....[135]....
        /*1150*/ 	.word	0x0500000f


	//   ....[136]....
        /*1154*/ 	.word	0x0500000f


	//   ....[137]....
        /*1158*/ 	.word	0x0500000f


	//   ....[138]....
        /*115c*/ 	.word	0x0500000f


	//   ....[139]....
        /*1160*/ 	.word	0x0500000f


	//   ....[140]....
        /*1164*/ 	.word	0x0500000f


	//   ....[141]....
        /*1168*/ 	.word	0x0500000f


	//   ....[142]....
        /*116c*/ 	.word	0x0500000f


	//   ....[143]....
        /*1170*/ 	.word	0x0500000f


	//   ....[144]....
        /*1174*/ 	.word	0x0500000f


	//   ....[145]....
        /*1178*/ 	.word	0x0500000f


	//   ....[146]....
        /*117c*/ 	.word	0x0500000f


	//   ....[147]....
        /*1180*/ 	.word	0x0500000f


	//   ....[148]....
        /*1184*/ 	.word	0x0500000f


	//   ....[149]....
        /*1188*/ 	.word	0x0500000f


	//   ....[150]....
        /*118c*/ 	.word	0x0500000f


	//   ....[151]....
        /*1190*/ 	.word	0x0500000f


	//   ....[152]....
        /*1194*/ 	.word	0x0500000f


	//   ....[153]....
        /*1198*/ 	.word	0x0500000f


	//   ....[154]....
        /*119c*/ 	.word	0x0500000f


	//   ....[155]....
        /*11a0*/ 	.word	0x0500000f


	//   ....[156]....
        /*11a4*/ 	.word	0x0500000f


	//   ....[157]....
        /*11a8*/ 	.word	0x0500000f


	//   ....[158]....
        /*11ac*/ 	.word	0x0500000f


	//   ....[159]....
        /*11b0*/ 	.word	0x0500000f


	//   ....[160]....
        /*11b4*/ 	.word	0x0500000f


	//   ....[161]....
        /*11b8*/ 	.word	0x0500000f


	//   ....[162]....
        /*11bc*/ 	.word	0x0500000f


	//   ....[163]....
        /*11c0*/ 	.word	0x0500000f


	//   ....[164]....
        /*11c4*/ 	.word	0x0500000f


	//   ....[165]....
        /*11c8*/ 	.word	0x0500000f


	//   ....[166]....
        /*11cc*/ 	.word	0x0500000f


	//   ....[167]....
        /*11d0*/ 	.word	0x0500000f


	//   ....[168]....
        /*11d4*/ 	.word	0x0500000f


	//   ....[169]....
        /*11d8*/ 	.word	0x0500000f


	//   ....[170]....
        /*11dc*/ 	.word	0x0500000f


	//   ....[171]....
        /*11e0*/ 	.word	0x0500000f


	//   ....[172]....
        /*11e4*/ 	.word	0x0500000f


	//   ....[173]....
        /*11e8*/ 	.word	0x0500000f


	//   ....[174]....
        /*11ec*/ 	.word	0x0500000f


	//   ....[175]....
        /*11f0*/ 	.word	0x0500000f


	//   ....[176]....
        /*11f4*/ 	.word	0x0500000f


	//   ....[177]....
        /*11f8*/ 	.word	0x0500000f


	//   ....[178]....
        /*11fc*/ 	.word	0x0500000f


	//   ....[179]....
        /*1200*/ 	.word	0x0500000f


	//   ....[180]....
        /*1204*/ 	.word	0x0500000f


	//   ....[181]....
        /*1208*/ 	.word	0x0500000f


	//   ....[182]....
        /*120c*/ 	.word	0x0500000f


	//   ....[183]....
        /*1210*/ 	.word	0x0500000f


	//   ....[184]....
        /*1214*/ 	.word	0x0500000f


	//   ....[185]....
        /*1218*/ 	.word	0x0500000f


	//   ....[186]....
        /*121c*/ 	.word	0x0500000f


	//   ....[187]....
        /*1220*/ 	.word	0x0500000f


	//   ....[188]....
        /*1224*/ 	.word	0x0500000f


	//   ....[189]....
        /*1228*/ 	.word	0x0500000f


	//   ....[190]....
        /*122c*/ 	.word	0x0500000f


	//   ....[191]....
        /*1230*/ 	.word	0x0500000f


	//   ....[192]....
        /*1234*/ 	.word	0x0500000f


	//   ....[193]....
        /*1238*/ 	.word	0x0500000f


	//   ....[194]....
        /*123c*/ 	.word	0x0500000f


	//   ....[195]....
        /*1240*/ 	.word	0x0500000f


	//   ....[196]....
        /*1244*/ 	.word	0x0500000f


	//   ....[197]....
        /*1248*/ 	.word	0x0500000f


	//   ....[198]....
        /*124c*/ 	.word	0x0500000f


	//   ....[199]....
        /*1250*/ 	.word	0x0500000f


	//   ....[200]....
        /*1254*/ 	.word	0x0500000f


	//   ....[201]....
        /*1258*/ 	.word	0x0500000f


	//   ....[202]....
        /*125c*/ 	.word	0x0500000f


	//   ....[203]....
        /*1260*/ 	.word	0x0500000f


	//   ....[204]....
        /*1264*/ 	.word	0x0500000f


	//   ....[205]....
        /*1268*/ 	.word	0x0500000f


	//   ....[206]....
        /*126c*/ 	.word	0x0500000f


	//----- nvinfo : EIATTR_COOP_GROUP_INSTR_OFFSETS
	.align		4
.L_324:
        /*1270*/ 	.byte	0x04, 0x28
        /*1272*/ 	.short	(.L_326 - .L_325)


	//   ....[0]....
.L_325:
        /*1274*/ 	.word	0x00000070


	//   ....[1]....
        /*1278*/ 	.word	0x00000140


	//   ....[2]....
        /*127c*/ 	.word	0x00000190


	//   ....[3]....
        /*1280*/ 	.word	0x000003c0


	//   ....[4]....
        /*1284*/ 	.word	0x00000520


	//   ....[5]....
        /*1288*/ 	.word	0x00000640


	//   ....[6]....
        /*128c*/ 	.word	0x000007a0


	//   ....[7]....
        /*1290*/ 	.word	0x00003f40


	//   ....[8]....
        /*1294*/ 	.word	0x00003f50


	//   ....[9]....
        /*1298*/ 	.word	0x00006c50


	//   ....[10]....
        /*129c*/ 	.word	0x00006c60


	//   ....[11]....
        /*12a0*/ 	.word	0x0000a150


	//   ....[12]....
        /*12a4*/ 	.word	0x0000a160


	//   ....[13]....
        /*12a8*/ 	.word	0x0000d080


	//   ....[14]....
        /*12ac*/ 	.word	0x0000d090


	//   ....[15]....
        /*12b0*/ 	.word	0x00010120


	//   ....[16]....
        /*12b4*/ 	.word	0x00010130


	//   ....[17]....
        /*12b8*/ 	.word	0x000103d0


	//   ....[18]....
        /*12bc*/ 	.word	0x000103e0


	//   ....[19]....
        /*12c0*/ 	.word	0x00010960


	//   ....[20]....
        /*12c4*/ 	.word	0x00010980


	//   ....[21]....
        /*12c8*/ 	.word	0x00010bc0


	//   ....[22]....
        /*12cc*/ 	.word	0x00010be0


	//   ....[23]....
        /*12d0*/ 	.word	0x00011930


	//   ....[24]....
        /*12d4*/ 	.word	0x00012070


	//   ....[25]....
        /*12d8*/ 	.word	0x00012080


	//   ....[26]....
        /*12dc*/ 	.word	0x00012090


	//   ....[27]....
        /*12e0*/ 	.word	0x000120a0


	//   ....[28]....
        /*12e4*/ 	.word	0x000157f0


	//   ....[29]....
        /*12e8*/ 	.word	0x00015800


	//   ....[30]....
        /*12ec*/ 	.word	0x00015810


	//   ....[31]....
        /*12f0*/ 	.word	0x00015820


	//   ....[32]....
        /*12f4*/ 	.word	0x0001a010


	//   ....[33]....
        /*12f8*/ 	.word	0x0001a7f0


	//   ....[34]....
        /*12fc*/ 	.word	0x0001a800


	//   ....[35]....
        /*1300*/ 	.word	0x0001a820


	//   ....[36]....
        /*1304*/ 	.word	0x0001b150


	//   ....[37]....
        /*1308*/ 	.word	0x0001b180


	//   ....[38]....
        /*130c*/ 	.word	0x0001dfc0


	//   ....[39]....
        /*1310*/ 	.word	0x0001dfe0


	//   ....[40]....
        /*1314*/ 	.word	0x0001ea10


	//   ....[41]....
        /*1318*/ 	.word	0x0001eb10


	//   ....[42]....
        /*131c*/ 	.word	0x0001f3e0


	//   ....[43]....
        /*1320*/ 	.word	0x0001f440


	//   ....[44]....
        /*1324*/ 	.word	0x00022320


	//   ....[45]....
        /*1328*/ 	.word	0x00022340


	//   ....[46]....
        /*132c*/ 	.word	0x00022610


	//   ....[47]....
        /*1330*/ 	.word	0x00022630


	//   ....[48]....
        /*1334*/ 	.word	0x00024420


	//   ....[49]....
        /*1338*/ 	.word	0x00024480


	//   ....[50]....
        /*133c*/ 	.word	0x000244a0


	//   ....[51]....
        /*1340*/ 	.word	0x000244c0


	//   ....[52]....
        /*1344*/ 	.word	0x00025440


	//   ....[53]....
        /*1348*/ 	.word	0x00025490


	//   ....[54]....
        /*134c*/ 	.word	0x000254c0


	//   ....[55]....
        /*1350*/ 	.word	0x000254f0


	//   ....[56]....
        /*1354*/ 	.word	0x00025520


	//   ....[57]....
        /*1358*/ 	.word	0x00025550


	//   ....[58]....
        /*135c*/ 	.word	0x00025580


	//   ....[59]....
        /*1360*/ 	.word	0x000255b0


	//   ....[60]....
        /*1364*/ 	.word	0x000255e0


	//   ....[61]....
        /*1368*/ 	.word	0x00025610


	//   ....[62]....
        /*136c*/ 	.word	0x00025640


	//   ....[63]....
        /*1370*/ 	.word	0x00025670


	//   ....[64]....
        /*1374*/ 	.word	0x000256a0


	//   ....[65]....
        /*1378*/ 	.word	0x000256d0


	//   ....[66]....
        /*137c*/ 	.word	0x00025700


	//   ....[67]....
        /*1380*/ 	.word	0x00025730


	//   ....[68]....
        /*1384*/ 	.word	0x00025760


	//   ....[69]....
        /*1388*/ 	.word	0x000257a0


	//   ....[70]....
        /*138c*/ 	.word	0x000257d0


	//   ....[71]....
        /*1390*/ 	.word	0x00025800


	//   ....[72]....
        /*1394*/ 	.word	0x00025830


	//   ....[73]....
        /*1398*/ 	.word	0x00025860


	//   ....[74]....
        /*139c*/ 	.word	0x00025890


	//   ....[75]....
        /*13a0*/ 	.word	0x000258c0


	//   ....[76]....
        /*13a4*/ 	.word	0x000258f0


	//   ....[77]....
        /*13a8*/ 	.word	0x00025920


	//   ....[78]....
        /*13ac*/ 	.word	0x00025950


	//   ....[79]....
        /*13b0*/ 	.word	0x00025980


	//   ....[80]....
        /*13b4*/ 	.word	0x000259b0


	//   ....[81]....
        /*13b8*/ 	.word	0x000259e0


	//   ....[82]....
        /*13bc*/ 	.word	0x00025a10


	//   ....[83]....
        /*13c0*/ 	.word	0x00025a40


	//   ....[84]....
        /*13c4*/ 	.word	0x00025a70


	//   ....[85]....
        /*13c8*/ 	.word	0x00025aa0


	//   ....[86]....
        /*13cc*/ 	.word	0x00025ad0


	//   ....[87]....
        /*13d0*/ 	.word	0x00025b00


	//   ....[88]....
        /*13d4*/ 	.word	0x00025b30


	//   ....[89]....
        /*13d8*/ 	.word	0x00025b60


	//   ....[90]....
        /*13dc*/ 	.word	0x00025b90


	//   ....[91]....
        /*13e0*/ 	.word	0x00025bc0


	//   ....[92]....
        /*13e4*/ 	.word	0x00025bf0


	//   ....[93]....
        /*13e8*/ 	.word	0x00025c20


	//   ....[94]....
        /*13ec*/ 	.word	0x00025c50


	//   ....[95]....
        /*13f0*/ 	.word	0x00025c80


	//   ....[96]....
        /*13f4*/ 	.word	0x00025cb0


	//   ....[97]....
        /*13f8*/ 	.word	0x00025ce0


	//   ....[98]....
        /*13fc*/ 	.word	0x00025d10


	//   ....[99]....
        /*1400*/ 	.word	0x00025d40


	//   ....[100]....
        /*1404*/ 	.word	0x00025d70


	//   ....[101]....
        /*1408*/ 	.word	0x00025da0


	//   ....[102]....
        /*140c*/ 	.word	0x00025dd0


	//   ....[103]....
        /*1410*/ 	.word	0x00025e00


	//   ....[104]....
        /*1414*/ 	.word	0x00025e30


	//   ....[105]....
        /*1418*/ 	.word	0x00025e60


	//   ....[106]....
        /*141c*/ 	.word	0x00025e90


	//   ....[107]....
        /*1420*/ 	.word	0x00025ec0


	//   ....[108]....
        /*1424*/ 	.word	0x00025ef0


	//   ....[109]....
        /*1428*/ 	.word	0x00025f20


	//   ....[110]....
        /*142c*/ 	.word	0x00025f50


	//   ....[111]....
        /*1430*/ 	.word	0x00025f80


	//   ....[112]....
        /*1434*/ 	.word	0x00025fb0


	//   ....[113]....
        /*1438*/ 	.word	0x00025fe0


	//   ....[114]....
        /*143c*/ 	.word	0x00026010


	//   ....[115]....
        /*1440*/ 	.word	0x00026040


	//   ....[116]....
        /*1444*/ 	.word	0x00026070


	//   ....[117]....
        /*1448*/ 	.word	0x000260a0


	//   ....[118]....
        /*144c*/ 	.word	0x000260d0


	//   ....[119]....
        /*1450*/ 	.word	0x00026100


	//   ....[120]....
        /*1454*/ 	.word	0x00026130


	//   ....[121]....
        /*1458*/ 	.word	0x00026160


	//   ....[122]....
        /*145c*/ 	.word	0x00026190


	//   ....[123]....
        /*1460*/ 	.word	0x000261b0


	//   ....[124]....
        /*1464*/ 	.word	0x000261c0


	//   ....[125]....
        /*1468*/ 	.word	0x000261d0


	//   ....[126]....
        /*146c*/ 	.word	0x000261e0


	//   ....[127]....
        /*1470*/ 	.word	0x000261f0


	//   ....[128]....
        /*1474*/ 	.word	0x00026200


	//   ....[129]....
        /*1478*/ 	.word	0x00026210


	//   ....[130]....
        /*147c*/ 	.word	0x00026220


	//   ....[131]....
        /*1480*/ 	.word	0x00026230


	//   ....[132]....
        /*1484*/ 	.word	0x00026240


	//   ....[133]....
        /*1488*/ 	.word	0x00026250


	//   ....[134]....
        /*148c*/ 	.word	0x00026260


	//   ....[135]....
        /*1490*/ 	.word	0x00026290


	//   ....[136]....
        /*1494*/ 	.word	0x000262c0


	//   ....[137]....
        /*1498*/ 	.word	0x000262d0


	//   ....[138]....
        /*149c*/ 	.word	0x00026300


	//   ....[139]....
        /*14a0*/ 	.word	0x00026330


	//   ....[140]....
        /*14a4*/ 	.word	0x00026360


	//   ....[141]....
        /*14a8*/ 	.word	0x00026370


	//   ....[142]....
        /*14ac*/ 	.word	0x000263a0


	//   ....[143]....
        /*14b0*/ 	.word	0x000263d0


	//   ....[144]....
        /*14b4*/ 	.word	0x00026400


	//   ....[145]....
        /*14b8*/ 	.word	0x00026430


	//   ....[146]....
        /*14bc*/ 	.word	0x00026460


	//   ....[147]....
        /*14c0*/ 	.word	0x00026490


	//   ....[148]....
        /*14c4*/ 	.word	0x00026e90


	//   ....[149]....
        /*14c8*/ 	.word	0x00026eb0


	//   ....[150]....
        /*14cc*/ 	.word	0x00026ec0


	//   ....[151]....
        /*14d0*/ 	.word	0x00026ed0


	//   ....[152]....
        /*14d4*/ 	.word	0x00027770


	//   ....[153]....
        /*14d8*/ 	.word	0x00027780


	//   ....[154]....
        /*14dc*/ 	.word	0x00027950


	//   ....[155]....
        /*14e0*/ 	.word	0x00027960


	//   ....[156]....
        /*14e4*/ 	.word	0x00027ab0


	//   ....[157]....
        /*14e8*/ 	.word	0x00027ac0


	//   ....[158]....
        /*14ec*/ 	.word	0x00027c10


	//   ....[159]....
        /*14f0*/ 	.word	0x00027c20


	//   ....[160]....
        /*14f4*/ 	.word	0x00028010


	//   ....[161]....
        /*14f8*/ 	.word	0x00028020


	//   ....[162]....
        /*14fc*/ 	.word	0x00028cd0


	//   ....[163]....
        /*1500*/ 	.word	0x00028ce0


	//   ....[164]....
        /*1504*/ 	.word	0x0002a4a0


	//   ....[165]....
        /*1508*/ 	.word	0x0002a4b0


	//   ....[166]....
        /*150c*/ 	.word	0x0002a610


	//   ....[167]....
        /*1510*/ 	.word	0x0002a620


	//   ....[168]....
        /*1514*/ 	.word	0x0002a770


	//   ....[169]....
        /*1518*/ 	.word	0x0002a780


	//   ....[170]....
        /*151c*/ 	.word	0x0002a8d0


	//   ....[171]....
        /*1520*/ 	.word	0x0002a8e0


	//   ....[172]....
        /*1524*/ 	.word	0x0002aa80


	//   ....[173]....
        /*1528*/ 	.word	0x0002ac70


	//   ....[174]....
        /*152c*/ 	.word	0x0002aca0


	//   ....[175]....
        /*1530*/ 	.word	0x0002acd0


	//   ....[176]....
        /*1534*/ 	.word	0x0002ad00


	//   ....[177]....
        /*1538*/ 	.word	0x0002ad30


	//   ....[178]....
        /*153c*/ 	.word	0x0002ad60


	//   ....[179]....
        /*1540*/ 	.word	0x0002aef0


	//   ....[180]....
        /*1544*/ 	.word	0x0002af20


	//   ....[181]....
        /*1548*/ 	.word	0x0002af50


	//   ....[182]....
        /*154c*/ 	.word	0x0002af80


	//   ....[183]....
        /*1550*/ 	.word	0x0002afb0


	//   ....[184]....
        /*1554*/ 	.word	0x0002afe0


	//   ....[185]....
        /*1558*/ 	.word	0x0002b070


	//   ....[186]....
        /*155c*/ 	.word	0x0002b0a0


	//   ....[187]....
        /*1560*/ 	.word	0x0002b0b0


	//   ....[188]....
        /*1564*/ 	.word	0x0002b0f0


	//   ....[189]....
        /*1568*/ 	.word	0x0002c6f0


	//   ....[190]....
        /*156c*/ 	.word	0x0002ed60


	//   ....[191]....
        /*1570*/ 	.word	0x0002eda0


	//   ....[192]....
        /*1574*/ 	.word	0x0002eed0


	//   ....[193]....
        /*1578*/ 	.word	0x0002eee0


	//   ....[194]....
        /*157c*/ 	.word	0x0002ef70


	//   ....[195]....
        /*1580*/ 	.word	0x0002ef80


	//   ....[196]....
        /*1584*/ 	.word	0x0002ef90


	//   ....[197]....
        /*1588*/ 	.word	0x0002f020


	//   ....[198]....
        /*158c*/ 	.word	0x0002f0c0


	//   ....[199]....
        /*1590*/ 	.word	0x0002f0d0


	//   ....[200]....
        /*1594*/ 	.word	0x0002f4d0


	//   ....[201]....
        /*1598*/ 	.word	0x0002f510


	//   ....[202]....
        /*159c*/ 	.word	0x0002f540


	//   ....[203]....
        /*15a0*/ 	.word	0x0002f620


	//   ....[204]....
        /*15a4*/ 	.word	0x0002f630


	//   ....[205]....
        /*15a8*/ 	.word	0x0002f6c0


	//   ....[206]....
        /*15ac*/ 	.word	0x0002f6d0


	//   ....[207]....
        /*15b0*/ 	.word	0x0002f6e0


	//   ....[208]....
        /*15b4*/ 	.word	0x0002f6f0


	//   ....[209]....
        /*15b8*/ 	.word	0x0002f7d0


	//   ....[210]....
        /*15bc*/ 	.word	0x0002ff40


	//   ....[211]....
        /*15c0*/ 	.word	0x0002ff70


	//   ....[212]....
        /*15c4*/ 	.word	0x0002ffa0


	//   ....[213]....
        /*15c8*/ 	.word	0x00030020


	//   ....[214]....
        /*15cc*/ 	.word	0x00030040


	//   ....[215]....
        /*15d0*/ 	.word	0x000300d0


	//   ....[216]....
        /*15d4*/ 	.word	0x000300f0


	//   ....[217]....
        /*15d8*/ 	.word	0x00030100


	//   ....[218]....
        /*15dc*/ 	.word	0x00030af0


	//   ....[219]....
        /*15e0*/ 	.word	0x00030b00


	//   ....[220]....
        /*15e4*/ 	.word	0x00030b10


	//   ....[221]....
        /*15e8*/ 	.word	0x00030b50


	//   ....[222]....
        /*15ec*/ 	.word	0x00030b90


	//   ....[223]....
        /*15f0*/ 	.word	0x00030ba0


	//   ....[224]....
        /*15f4*/ 	.word	0x00030c00


	//   ....[225]....
        /*15f8*/ 	.word	0x00030c30


	//   ....[226]....
        /*15fc*/ 	.word	0x00030c70


	//   ....[227]....
        /*1600*/ 	.word	0x00030cd0


	//   ....[228]....
        /*1604*/ 	.word	0x000310e0


	//   ....[229]....
        /*1608*/ 	.word	0x000310f0


	//   ....[230]....
        /*160c*/ 	.word	0x00031100


	//   ....[231]....
        /*1610*/ 	.word	0x00031110


	//   ....[232]....
        /*1614*/ 	.word	0x00031120


	//   ....[233]....
        /*1618*/ 	.word	0x00031180


	//   ....[234]....
        /*161c*/ 	.word	0x00031190


	//   ....[235]....
        /*1620*/ 	.word	0x000311f0


	//   ....[236]....
        /*1624*/ 	.word	0x00031220


	//   ....[237]....
        /*1628*/ 	.word	0x00031260


	//   ....[238]....
        /*162c*/ 	.word	0x00032860


	//   ....[239]....
        /*1630*/ 	.word	0x00032890


	//   ....[240]....
        /*1634*/ 	.word	0x000328f0


	//   ....[241]....
        /*1638*/ 	.word	0x00032920


	//   ....[242]....
        /*163c*/ 	.word	0x00032950


	//   ....[243]....
        /*1640*/ 	.word	0x00032980


	//   ....[244]....
        /*1644*/ 	.word	0x000329b0


	//   ....[245]....
        /*1648*/ 	.word	0x000329e0


	//   ....[246]....
        /*164c*/ 	.word	0x00032b80


	//   ....[247]....
        /*1650*/ 	.word	0x00032bb0


	//   ....[248]....
        /*1654*/ 	.word	0x00032be0


	//   ....[249]....
        /*1658*/ 	.word	0x00032c10


	//   ....[250]....
        /*165c*/ 	.word	0x00032c40


	//   ....[251]....
        /*1660*/ 	.word	0x00032c70


	//   ....[252]....
        /*1664*/ 	.word	0x00032d30


	//   ....[253]....
        /*1668*/ 	.word	0x00032d50


	//   ....[254]....
        /*166c*/ 	.word	0x00032d70


	//   ....[255]....
        /*1670*/ 	.word	0x00032dd0


	//   ....[0]....
        /*1674*/ 	.word	0x00033810


	//   ....[1]....
        /*1678*/ 	.word	0x00033bb0


	//   ....[2]....
        /*167c*/ 	.word	0x00033c40


	//   ....[3]....
        /*1680*/ 	.word	0x00033ce0


	//   ....[4]....
        /*1684*/ 	.word	0x00033d70


	//   ....[5]....
        /*1688*/ 	.word	0x00033e60


	//   ....[6]....
        /*168c*/ 	.word	0x00033ef0


	//   ....[7]....
        /*1690*/ 	.word	0x00033f90


	//   ....[8]....
        /*1694*/ 	.word	0x00034020


	//   ....[9]....
        /*1698*/ 	.word	0x00034110


	//   ....[10]....
        /*169c*/ 	.word	0x000341a0


	//   ....[11]....
        /*16a0*/ 	.word	0x00034240


	//   ....[12]....
        /*16a4*/ 	.word	0x000342d0


	//   ....[13]....
        /*16a8*/ 	.word	0x000343b0


	//   ....[14]....
        /*16ac*/ 	.word	0x00034450


	//   ....[15]....
        /*16b0*/ 	.word	0x000344e0


	//   ....[16]....
        /*16b4*/ 	.word	0x00034530


	//   ....[17]....
        /*16b8*/ 	.word	0x00034580


	//   ....[18]....
        /*16bc*/ 	.word	0x00034660


	//   ....[19]....
        /*16c0*/ 	.word	0x000346f0


	//   ....[20]....
        /*16c4*/ 	.word	0x00034740


	//   ....[21]....
        /*16c8*/ 	.word	0x00034790


	//   ....[22]....
        /*16cc*/ 	.word	0x00034b70


	//   ....[23]....
        /*16d0*/ 	.word	0x00034c90


	//   ....[24]....
        /*16d4*/ 	.word	0x00034dc0


	//   ....[25]....
        /*16d8*/ 	.word	0x00034ed0


	//   ....[26]....
        /*16dc*/ 	.word	0x00035000


	//   ....[27]....
        /*16e0*/ 	.word	0x00035120


	//   ....[28]....
        /*16e4*/ 	.word	0x00035230


	//   ....[29]....
        /*16e8*/ 	.word	0x00035280


	//   ....[30]....
        /*16ec*/ 	.word	0x00035300


	//   ....[31]....
        /*16f0*/ 	.word	0x00035370


	//   ....[32]....
        /*16f4*/ 	.word	0x000353d0


	//   ....[33]....
        /*16f8*/ 	.word	0x00035420


	//   ....[34]....
        /*16fc*/ 	.word	0x000354a0


	//   ....[35]....
        /*1700*/ 	.word	0x00035510


	//   ....[36]....
        /*1704*/ 	.word	0x00035570


	//   ....[37]....
        /*1708*/ 	.word	0x000355c0


	//   ....[38]....
        /*170c*/ 	.word	0x00035640


	//   ....[39]....
        /*1710*/ 	.word	0x00035690


	//   ....[40]....
        /*1714*/ 	.word	0x000356f0


	//   ....[41]....
        /*1718*/ 	.word	0x00035740


	//   ....[42]....
        /*171c*/ 	.word	0x000357a0


	//   ....[43]....
        /*1720*/ 	.word	0x00035830


	//   ....[44]....
        /*1724*/ 	.word	0x00035890


	//   ....[45]....
        /*1728*/ 	.word	0x000358e0


	//   ....[46]....
        /*172c*/ 	.word	0x00035940


	//   ....[47]....
        /*1730*/ 	.word	0x000359d0


	//   ....[48]....
        /*1734*/ 	.word	0x00035a30


	//   ....[49]....
        /*1738*/ 	.word	0x00035a80


	//   ....[50]....
        /*173c*/ 	.word	0x00035ae0


	//   ....[51]....
        /*1740*/ 	.word	0x00035b70


	//   ....[52]....
        /*1744*/ 	.word	0x00035bd0


	//   ....[53]....
        /*1748*/ 	.word	0x00035c20


	//   ....[54]....
        /*174c*/ 	.word	0x00035c80


	//   ....[55]....
        /*1750*/ 	.word	0x00035d10


	//   ....[56]....
        /*1754*/ 	.word	0x00035d70


	//   ....[57]....
        /*1758*/ 	.word	0x00035dc0


	//   ....[58]....
        /*175c*/ 	.word	0x00035e20


	//   ....[59]....
        /*1760*/ 	.word	0x00035eb0


	//   ....[60]....
        /*1764*/ 	.word	0x00035f10


	//   ....[61]....
        /*1768*/ 	.word	0x00035f60


	//   ....[62]....
        /*176c*/ 	.word	0x00035fc0


	//   ....[63]....
        /*1770*/ 	.word	0x00036050


	//   ....[64]....
        /*1774*/ 	.word	0x000360b0


	//   ....[65]....
        /*1778*/ 	.word	0x00036100


	//   ....[66]....
        /*177c*/ 	.word	0x00036160


	//   ....[67]....
        /*1780*/ 	.word	0x000361f0


	//   ....[68]....
        /*1784*/ 	.word	0x00036250


	//   ....[69]....
        /*1788*/ 	.word	0x000362a0


	//   ....[70]....
        /*178c*/ 	.word	0x00036300


	//   ....[71]....
        /*1790*/ 	.word	0x00036390


	//   ....[72]....
        /*1794*/ 	.word	0x000363f0


	//   ....[73]....
        /*1798*/ 	.word	0x00036440


	//   ....[74]....
        /*179c*/ 	.word	0x000364a0


	//   ....[75]....
        /*17a0*/ 	.word	0x00036530


	//   ....[76]....
        /*17a4*/ 	.word	0x00036590


	//   ....[77]....
        /*17a8*/ 	.word	0x000365e0


	//   ....[78]....
        /*17ac*/ 	.word	0x00036640


	//   ....[79]....
        /*17b0*/ 	.word	0x000366d0


	//   ....[80]....
        /*17b4*/ 	.word	0x00036730


	//   ....[81]....
        /*17b8*/ 	.word	0x00036780


	//   ....[82]....
        /*17bc*/ 	.word	0x000367e0


	//   ....[83]....
        /*17c0*/ 	.word	0x00036870


	//   ....[84]....
        /*17c4*/ 	.word	0x000368d0


	//   ....[85]....
        /*17c8*/ 	.word	0x00036920


	//   ....[86]....
        /*17cc*/ 	.word	0x00036980


	//   ....[87]....
        /*17d0*/ 	.word	0x00036a10


	//   ....[88]....
        /*17d4*/ 	.word	0x00036a70


	//   ....[89]....
        /*17d8*/ 	.word	0x00036ac0


	//   ....[90]....
        /*17dc*/ 	.word	0x00036b40


	//   ....[91]....
        /*17e0*/ 	.word	0x00036b90


	//   ....[92]....
        /*17e4*/ 	.word	0x00036bf0


	//   ....[93]....
        /*17e8*/ 	.word	0x00036c40


	//   ....[94]....
        /*17ec*/ 	.word	0x00036cc0


	//   ....[95]....
        /*17f0*/ 	.word	0x00036d30


	//   ....[96]....
        /*17f4*/ 	.word	0x00036d90


	//   ....[97]....
        /*17f8*/ 	.word	0x00036de0


	//   ....[98]....
        /*17fc*/ 	.word	0x00036e60


	//   ....[99]....
        /*1800*/ 	.word	0x00036eb0


	//   ....[100]....
        /*1804*/ 	.word	0x00036f10


	//   ....[101]....
        /*1808*/ 	.word	0x00036f60


	//   ....[102]....
        /*180c*/ 	.word	0x00036fe0


	//   ....[103]....
        /*1810*/ 	.word	0x00037050


	//   ....[104]....
        /*1814*/ 	.word	0x000370b0


	//   ....[105]....
        /*1818*/ 	.word	0x00037100


	//   ....[106]....
        /*181c*/ 	.word	0x00037180


	//   ....[107]....
        /*1820*/ 	.word	0x000371f0


	//   ....[108]....
        /*1824*/ 	.word	0x00037250


	//   ....[109]....
        /*1828*/ 	.word	0x000372a0


	//   ....[110]....
        /*182c*/ 	.word	0x00037320


	//   ....[111]....
        /*1830*/ 	.word	0x00037390


	//   ....[112]....
        /*1834*/ 	.word	0x000373f0


	//   ....[113]....
        /*1838*/ 	.word	0x00037440


	//   ....[114]....
        /*183c*/ 	.word	0x00037510


	//   ....[115]....
        /*1840*/ 	.word	0x00037590


	//   ....[116]....
        /*1844*/ 	.word	0x00037630


	//   ....[117]....
        /*1848*/ 	.word	0x00037680


	//   ....[118]....
        /*184c*/ 	.word	0x00037710


	//   ....[119]....
        /*1850*/ 	.word	0x00037760


	//   ....[120]....
        /*1854*/ 	.word	0x000377f0


	//   ....[121]....
        /*1858*/ 	.word	0x00037880


	//   ....[122]....
        /*185c*/ 	.word	0x00037910


	//   ....[123]....
        /*1860*/ 	.word	0x000379a0


	//   ....[124]....
        /*1864*/ 	.word	0x00037a30


	//   ....[125]....
        /*1868*/ 	.word	0x00037ac0


	//   ....[126]....
        /*186c*/ 	.word	0x00037b40


	//   ....[127]....
        /*1870*/ 	.word	0x00037b90


	//   ....[128]....
        /*1874*/ 	.word	0x00037c30


	//   ....[129]....
        /*1878*/ 	.word	0x00037cc0


	//   ....[130]....
        /*187c*/ 	.word	0x00037d40


	//   ....[131]....
        /*1880*/ 	.word	0x00037d90


	//   ....[132]....
        /*1884*/ 	.word	0x00037e20


	//   ....[133]....
        /*1888*/ 	.word	0x00037eb0


	//   ....[134]....
        /*188c*/ 	.word	0x00037f40


	//   ....[135]....
        /*1890*/ 	.word	0x00037fd0


	//   ....[136]....
        /*1894*/ 	.word	0x00038060


	//   ....[137]....
        /*1898*/ 	.word	0x000380f0


	//   ....[138]....
        /*189c*/ 	.word	0x000381b0


	//   ....[139]....
        /*18a0*/ 	.word	0x00038480


	//   ....[140]....
        /*18a4*/ 	.word	0x00038580


	//   ....[141]....
        /*18a8*/ 	.word	0x00038650


	//   ....[142]....
        /*18ac*/ 	.word	0x000387d0


	//   ....[143]....
        /*18b0*/ 	.word	0x00038860


	//   ....[144]....
        /*18b4*/ 	.word	0x000388c0


	//   ....[145]....
        /*18b8*/ 	.word	0x000389c0


	//   ....[146]....
        /*18bc*/ 	.word	0x00038a20


	//   ....[147]....
        /*18c0*/ 	.word	0x00038af0


	//   ....[148]....
        /*18c4*/ 	.word	0x00038bb0


	//   ....[149]....
        /*18c8*/ 	.word	0x00038cc0


	//   ....[150]....
        /*18cc*/ 	.word	0x00038de0


	//   ....[151]....
        /*18d0*/ 	.word	0x00038ea0


	//   ....[152]....
        /*18d4*/ 	.word	0x00038ff0


	//   ....[153]....
        /*18d8*/ 	.word	0x00039040


	//   ....[154]....
        /*18dc*/ 	.word	0x00039140


	//   ....[155]....
        /*18e0*/ 	.word	0x000391f0


	//   ....[156]....
        /*18e4*/ 	.word	0x00039250


	//   ....[157]....
        /*18e8*/ 	.word	0x000392f0


	//   ....[158]....
        /*18ec*/ 	.word	0x000393b0


	//   ....[159]....
        /*18f0*/ 	.word	0x00039480


	//   ....[160]....
        /*18f4*/ 	.word	0x00039530


	//   ....[161]....
        /*18f8*/ 	.word	0x000395a0


	//   ....[162]....
        /*18fc*/ 	.word	0x00039600


	//   ....[163]....
        /*1900*/ 	.word	0x000396f0


	//   ....[164]....
        /*1904*/ 	.word	0x00039750


	//   ....[165]....
        /*1908*/ 	.word	0x00039850


	//   ....[166]....
        /*190c*/ 	.word	0x000398b0


	//   ....[167]....
        /*1910*/ 	.word	0x00039990


	//   ....[168]....
        /*1914*/ 	.word	0x00039ac0


	//   ....[169]....
        /*1918*/ 	.word	0x00039b50


	//   ....[170]....
        /*191c*/ 	.word	0x00039bb0


	//   ....[171]....
        /*1920*/ 	.word	0x00039c90


	//   ....[172]....
        /*1924*/ 	.word	0x00039cf0


	//   ....[173]....
        /*1928*/ 	.word	0x00039dc0


	//   ....[174]....
        /*192c*/ 	.word	0x00039e20


	//   ....[175]....
        /*1930*/ 	.word	0x00039ef0


	//   ....[176]....
        /*1934*/ 	.word	0x00039f50


	//   ....[177]....
        /*1938*/ 	.word	0x0003a020


	//   ....[178]....
        /*193c*/ 	.word	0x0003a110


	//   ....[179]....
        /*1940*/ 	.word	0x0003a1a0


	//   ....[180]....
        /*1944*/ 	.word	0x0003a200


	//   ....[181]....
        /*1948*/ 	.word	0x0003a2d0


	//   ....[182]....
        /*194c*/ 	.word	0x0003a330


	//   ....[183]....
        /*1950*/ 	.word	0x0003a400


	//   ....[184]....
        /*1954*/ 	.word	0x0003a460


	//   ....[185]....
        /*1958*/ 	.word	0x0003a530


	//   ....[186]....
        /*195c*/ 	.word	0x0003a590


	//   ....[187]....
        /*1960*/ 	.word	0x0003a660


	//   ....[188]....
        /*1964*/ 	.word	0x0003a830


	//   ....[189]....
        /*1968*/ 	.word	0x0003a8d0


	//   ....[190]....
        /*196c*/ 	.word	0x0003aa40


	//   ....[191]....
        /*1970*/ 	.word	0x0003aab0


	//   ....[192]....
        /*1974*/ 	.word	0x0003ab20


	//   ....[193]....
        /*1978*/ 	.word	0x0003ab90


	//   ....[194]....
        /*197c*/ 	.word	0x0003ac00


	//   ....[195]....
        /*1980*/ 	.word	0x0003ac80


	//   ....[196]....
        /*1984*/ 	.word	0x0003ad00


	//   ....[197]....
        /*1988*/ 	.word	0x0003ad90


	//   ....[198]....
        /*198c*/ 	.word	0x0003ae00


	//   ....[199]....
        /*1990*/ 	.word	0x0003ae70


	//   ....[200]....
        /*1994*/ 	.word	0x0003aee0


	//   ....[201]....
        /*1998*/ 	.word	0x0003af60


	//   ....[202]....
        /*199c*/ 	.word	0x0003afd0


	//   ....[203]....
        /*19a0*/ 	.word	0x0003b060


	//   ....[204]....
        /*19a4*/ 	.word	0x0003b0c0


	//   ....[205]....
        /*19a8*/ 	.word	0x0003b150


	//   ....[206]....
        /*19ac*/ 	.word	0x0003b280


	//----- nvinfo : EIATTR_REG_RECONFIG
	.align		4
.L_326:
        /*19b0*/ 	.byte	0x01, 0x54
	.zero		2


	//----- nvinfo : EIATTR_SYSCALL_OFFSETS
	.align		4
        /*19b4*/ 	.byte	0x04, 0x46
        /*19b6*/ 	.short	(.L_328 - .L_327)


	//   ....[0]....
.L_327:
        /*19b8*/ 	.word	0x00002520


	//   ....[1]....
        /*19bc*/ 	.word	0x00002670


	//   ....[2]....
        /*19c0*/ 	.word	0x00011ae0


	//   ....[3]....
        /*19c4*/ 	.word	0x00011df0


	//   ....[4]....
        /*19c8*/ 	.word	0x0002e020


	//   ....[5]....
        /*19cc*/ 	.word	0x0002e190


	//   ....[6]....
        /*19d0*/ 	.word	0x0002e2e0


	//   ....[7]....
        /*19d4*/ 	.word	0x0002e420


	//   ....[8]....
        /*19d8*/ 	.word	0x0002fbf0


	//----- nvinfo : EIATTR_MBARRIER_INSTR_OFFSETS
	.align		4
.L_328:
        /*19dc*/ 	.byte	0x04, 0x39
        /*19de*/ 	.short	(.L_330 - .L_329)


	//   ....[0]....
.L_329:
        /*19e0*/ 	.word	0x00000270
        /*19e4*/ 	.word	0x000000ff
        /*19e8*/ 	.word	0x00033400
        /*19ec*/ 	.short	0x0100
        /*19ee*/ 	.byte	0x08
	.zero		1


	//   ....[1]....
        /*19f0*/ 	.word	0x00000280
        /*19f4*/ 	.word	0x000000ff
        /*19f8*/ 	.word	0x00033420
        /*19fc*/ 	.short	0x0100
        /*19fe*/ 	.byte	0x08
	.zero		1


	//   ....[2]....
        /*1a00*/ 	.word	0x00000370
        /*1a04*/ 	.word	0x000000ff
        /*1a08*/ 	.word	0x00033430
        /*1a0c*/ 	.short	0x0100
        /*1a0e*/ 	.byte	0x08
	.zero		1


	//   ....[3]....
        /*1a10*/ 	.word	0x00000380
        /*1a14*/ 	.word	0x000000ff
        /*1a18*/ 	.word	0x00033440
        /*1a1c*/ 	.short	0x0100
        /*1a1e*/ 	.byte	0x08
	.zero		1


	//   ....[4]....
        /*1a20*/ 	.word	0x00000390
        /*1a24*/ 	.word	0x000000ff
        /*1a28*/ 	.word	0x00033438
        /*1a2c*/ 	.short	0x0100
        /*1a2e*/ 	.byte	0x08
	.zero		1


	//   ....[5]....
        /*1a30*/ 	.word	0x000003a0
        /*1a34*/ 	.word	0x000000ff
        /*1a38*/ 	.word	0x00033448
        /*1a3c*/ 	.short	0x0100
        /*1a3e*/ 	.byte	0x08
	.zero		1


	//   ....[6]....
        /*1a40*/ 	.word	0x000004d0
        /*1a44*/ 	.word	0x000000ff
        /*1a48*/ 	.word	0x00033450
        /*1a4c*/ 	.short	0x0100
        /*1a4e*/ 	.byte	0x08
	.zero		1


	//   ....[7]....
        /*1a50*/ 	.word	0x000004e0
        /*1a54*/ 	.word	0x000000ff
        /*1a58*/ 	.word	0x00033460
        /*1a5c*/ 	.short	0x0100
        /*1a5e*/ 	.byte	0x08
	.zero		1


	//   ....[8]....
        /*1a60*/ 	.word	0x000004f0
        /*1a64*/ 	.word	0x000000ff
        /*1a68*/ 	.word	0x00033458
        /*1a6c*/ 	.short	0x0100
        /*1a6e*/ 	.byte	0x08
	.zero		1


	//   ....[9]....
        /*1a70*/ 	.word	0x00000500
        /*1a74*/ 	.word	0x000000ff
        /*1a78*/ 	.word	0x00033468
        /*1a7c*/ 	.short	0x0100
        /*1a7e*/ 	.byte	0x08
	.zero		1


	//   ....[10]....
        /*1a80*/ 	.word	0x000005f0
        /*1a84*/ 	.word	0x000000ff
        /*1a88*/ 	.word	0x00033470
        /*1a8c*/ 	.short	0x0100
        /*1a8e*/ 	.byte	0x06
	.zero		1


	//   ....[11]....
        /*1a90*/ 	.word	0x00000600
        /*1a94*/ 	.word	0x000000ff
        /*1a98*/ 	.word	0x00033480
        /*1a9c*/ 	.short	0x0100
        /*1a9e*/ 	.byte	0x06
	.zero		1


	//   ....[12]....
        /*1aa0*/ 	.word	0x00000610
        /*1aa4*/ 	.word	0x000000ff
        /*1aa8*/ 	.word	0x00033478
        /*1aac*/ 	.short	0x0100
        /*1aae*/ 	.byte	0x06
	.zero		1


	//   ....[13]....
        /*1ab0*/ 	.word	0x00000620
        /*1ab4*/ 	.word	0x000000ff
        /*1ab8*/ 	.word	0x00033488
        /*1abc*/ 	.short	0x0100
        /*1abe*/ 	.byte	0x06
	.zero		1


	//   ....[14]....
        /*1ac0*/ 	.word	0x00000750
        /*1ac4*/ 	.word	0x000000ff
        /*1ac8*/ 	.word	0x00033490
        /*1acc*/ 	.short	0x0100
        /*1ace*/ 	.byte	0x08
	.zero		1


	//   ....[15]....
        /*1ad0*/ 	.word	0x00000760
        /*1ad4*/ 	.word	0x000000ff
        /*1ad8*/ 	.word	0x000334a0
        /*1adc*/ 	.short	0x0100
        /*1ade*/ 	.byte	0x08
	.zero		1


	//   ....[16]....
        /*1ae0*/ 	.word	0x00000770
        /*1ae4*/ 	.word	0x000000ff
        /*1ae8*/ 	.word	0x00033498
        /*1aec*/ 	.short	0x0100
        /*1aee*/ 	.byte	0x08
	.zero		1


	//   ....[17]....
        /*1af0*/ 	.word	0x00000780
        /*1af4*/ 	.word	0x000000ff
        /*1af8*/ 	.word	0x000334a8
        /*1afc*/ 	.short	0x0100
        /*1afe*/ 	.byte	0x08
	.zero		1


	//   ....[18]....
        /*1b00*/ 	.word	0x000008c0
        /*1b04*/ 	.word	0x000000ff
        /*1b08*/ 	.word	0x000334b0
        /*1b0c*/ 	.short	0x0100
        /*1b0e*/ 	.byte	0x08
	.zero		1


	//   ....[19]....
        /*1b10*/ 	.word	0x000008d0
        /*1b14*/ 	.word	0x000000ff
        /*1b18*/ 	.word	0x000334c0
        /*1b1c*/ 	.short	0x0100
        /*1b1e*/ 	.byte	0x08
	.zero		1


	//   ....[20]....
        /*1b20*/ 	.word	0x000008e0
        /*1b24*/ 	.word	0x000000ff
        /*1b28*/ 	.word	0x000334b8
        /*1b2c*/ 	.short	0x0100
        /*1b2e*/ 	.byte	0x08
	.zero		1


	//   ....[21]....
        /*1b30*/ 	.word	0x000008f0
        /*1b34*/ 	.word	0x000000ff
        /*1b38*/ 	.word	0x000334c8
        /*1b3c*/ 	.short	0x0100
        /*1b3e*/ 	.byte	0x08
	.zero		1


	//   ....[22]....
        /*1b40*/ 	.word	0x00003ef0
        /*1b44*/ 	.word	0x0000005d
        /*1b48*/ 	.word	0x00033490
        /*1b4c*/ 	.short	0x010a
        /*1b4e*/ 	.byte	0x3f
	.zero		1


	//   ....[23]....
        /*1b50*/ 	.word	0x0000a0e0
        /*1b54*/ 	.word	0x0000005d
        /*1b58*/ 	.word	0x00033490
        /*1b5c*/ 	.short	0x010a
        /*1b5e*/ 	.byte	0x3f
	.zero		1


	//   ....[24]....
        /*1b60*/ 	.word	0x0000ff30
        /*1b64*/ 	.word	0x0000005d
        /*1b68*/ 	.word	0x00033490
        /*1b6c*/ 	.short	0x010a
        /*1b6e*/ 	.byte	0x3f
	.zero		1


	//   ....[25]....
        /*1b70*/ 	.word	0x00010730
        /*1b74*/ 	.word	0x0000000b
        /*1b78*/ 	.word	0x00000000
        /*1b7c*/ 	.short	0x0101
        /*1b7e*/ 	.byte	0x3f
	.zero		1


	//   ....[26]....
        /*1b80*/ 	.word	0x00010770
        /*1b84*/ 	.word	0x0000005d
        /*1b88*/ 	.word	0x000334b0
        /*1b8c*/ 	.short	0x010a
        /*1b8e*/ 	.byte	0x3f
	.zero		1


	//   ....[27]....
        /*1b90*/ 	.word	0x00010f00
        /*1b94*/ 	.word	0x0000005d
        /*1b98*/ 	.word	0x00000000
        /*1b9c*/ 	.short	0x0101
        /*1b9e*/ 	.byte	0x3f
	.zero		1


	//   ....[28]....
        /*1ba0*/ 	.word	0x00011b70
        /*1ba4*/ 	.word	0x00000012
        /*1ba8*/ 	.word	0x00033400
        /*1bac*/ 	.short	0x010a
        /*1bae*/ 	.byte	0x3f
	.zero		1


	//   ....[29]....
        /*1bb0*/ 	.word	0x00011bc0
        /*1bb4*/ 	.word	0x00000012
        /*1bb8*/ 	.word	0x00033400
        /*1bbc*/ 	.short	0x010a
        /*1bbe*/ 	.byte	0x3f
	.zero		1


	//   ....[30]....
        /*1bc0*/ 	.word	0x00012670
        /*1bc4*/ 	.word	0x00000012
        /*1bc8*/ 	.word	0x00033400
        /*1bcc*/ 	.short	0x010a
        /*1bce*/ 	.byte	0x3f
	.zero		1


	//   ....[31]....
        /*1bd0*/ 	.word	0x00015c30
        /*1bd4*/ 	.word	0x00000012
        /*1bd8*/ 	.word	0x00033400
        /*1bdc*/ 	.short	0x010a
        /*1bde*/ 	.byte	0x3f
	.zero		1


	//   ....[32]....
        /*1be0*/ 	.word	0x00018db0
        /*1be4*/ 	.word	0x00000003
        /*1be8*/ 	.word	0x00033430
        /*1bec*/ 	.short	0x010a
        /*1bee*/ 	.byte	0x3f
	.zero		1


	//   ....[33]....
        /*1bf0*/ 	.word	0x00018df0
        /*1bf4*/ 	.word	0x00000003
        /*1bf8*/ 	.word	0x00033430
        /*1bfc*/ 	.short	0x010a
        /*1bfe*/ 	.byte	0x3f
	.zero		1


	//   ....[34]....
        /*1c00*/ 	.word	0x0001b700
        /*1c04*/ 	.word	0x00000003
        /*1c08*/ 	.word	0x00000000
        /*1c0c*/ 	.short	0x0101
        /*1c0e*/ 	.byte	0x3f
	.zero		1


	//   ....[35]....
        /*1c10*/ 	.word	0x0001ca30
        /*1c14*/ 	.word	0x00000005
        /*1c18*/ 	.word	0x00033430
        /*1c1c*/ 	.short	0x010a
        /*1c1e*/ 	.byte	0x3f
	.zero		1


	//   ....[36]....
        /*1c20*/ 	.word	0x0001ca80
        /*1c24*/ 	.word	0x00000005
        /*1c28*/ 	.word	0x00033430
        /*1c2c*/ 	.short	0x010a
        /*1c2e*/ 	.byte	0x3f
	.zero		1


	//   ....[37]....
        /*1c30*/ 	.word	0x0001db80
        /*1c34*/ 	.word	0x00000004
        /*1c38*/ 	.word	0x00033450
        /*1c3c*/ 	.short	0x010a
        /*1c3e*/ 	.byte	0x3f
	.zero		1


	//   ....[38]....
        /*1c40*/ 	.word	0x0001dbc0
        /*1c44*/ 	.word	0x00000004
        /*1c48*/ 	.word	0x00033450
        /*1c4c*/ 	.short	0x010a
        /*1c4e*/ 	.byte	0x3f
	.zero		1


	//   ....[39]....
        /*1c50*/ 	.word	0x0001f5c0
        /*1c54*/ 	.word	0x0000000a
        /*1c58*/ 	.word	0x00000000
        /*1c5c*/ 	.short	0x0101
        /*1c5e*/ 	.byte	0x3f
	.zero		1


	//   ....[40]....
        /*1c60*/ 	.word	0x00020340
        /*1c64*/ 	.word	0x00000003
        /*1c68*/ 	.word	0x00000000
        /*1c6c*/ 	.short	0x0101
        /*1c6e*/ 	.byte	0x3f
	.zero		1


	//   ....[41]....
        /*1c70*/ 	.word	0x00020bf0
        /*1c74*/ 	.word	0x00000000
        /*1c78*/ 	.word	0x00033430
        /*1c7c*/ 	.short	0x010a
        /*1c7e*/ 	.byte	0x3f
	.zero		1


	//   ....[42]....
        /*1c80*/ 	.word	0x00020c40
        /*1c84*/ 	.word	0x00000000
        /*1c88*/ 	.word	0x00033430
        /*1c8c*/ 	.short	0x010a
        /*1c8e*/ 	.byte	0x3f
	.zero		1


	//   ....[43]....
        /*1c90*/ 	.word	0x00021d10
        /*1c94*/ 	.word	0x00000004
        /*1c98*/ 	.word	0x00033450
        /*1c9c*/ 	.short	0x010a
        /*1c9e*/ 	.byte	0x3f
	.zero		1


	//   ....[44]....
        /*1ca0*/ 	.word	0x00021d50
        /*1ca4*/ 	.word	0x00000004
        /*1ca8*/ 	.word	0x00033450
        /*1cac*/ 	.short	0x010a
        /*1cae*/ 	.byte	0x3f
	.zero		1


	//   ....[45]....
        /*1cb0*/ 	.word	0x00022090
        /*1cb4*/ 	.word	0x00000000
        /*1cb8*/ 	.word	0x00000000
        /*1cbc*/ 	.short	0x0101
        /*1cbe*/ 	.byte	0x3f
	.zero		1


	//   ....[46]....
        /*1cc0*/ 	.word	0x000238d0
        /*1cc4*/ 	.word	0x00000003
        /*1cc8*/ 	.word	0x00000000
        /*1ccc*/ 	.short	0x0101
        /*1cce*/ 	.byte	0x3f
	.zero		1


	//   ....[47]....
        /*1cd0*/ 	.word	0x000240c0
        /*1cd4*/ 	.word	0x00000003
        /*1cd8*/ 	.word	0x00033450
        /*1cdc*/ 	.short	0x010a
        /*1cde*/ 	.byte	0x3f
	.zero		1


	//   ....[48]....
        /*1ce0*/ 	.word	0x00024140
        /*1ce4*/ 	.word	0x00000003
        /*1ce8*/ 	.word	0x00033450
        /*1cec*/ 	.short	0x010a
        /*1cee*/ 	.byte	0x3f
	.zero		1


	//   ....[49]....
        /*1cf0*/ 	.word	0x00024a60
        /*1cf4*/ 	.word	0x00000005
        /*1cf8*/ 	.word	0x00000000
        /*1cfc*/ 	.short	0x0101
        /*1cfe*/ 	.byte	0x3f
	.zero		1


	//   ....[50]....
        /*1d00*/ 	.word	0x000276b0
        /*1d04*/ 	.word	0x00000000
        /*1d08*/ 	.word	0x00000000
        /*1d0c*/ 	.short	0x0101
        /*1d0e*/ 	.byte	0x3f
	.zero		1


	//   ....[51]....
        /*1d10*/ 	.word	0x00027f10
        /*1d14*/ 	.word	0x00000024
        /*1d18*/ 	.word	0x00000000
        /*1d1c*/ 	.short	0x0101
        /*1d1e*/ 	.byte	0x3f
	.zero		1


	//   ....[52]....
        /*1d20*/ 	.word	0x0002c7d0
        /*1d24*/ 	.word	0x00000017
        /*1d28*/ 	.word	0x00033420
        /*1d2c*/ 	.short	0x010a
        /*1d2e*/ 	.byte	0x3f
	.zero		1


	//   ....[53]....
        /*1d30*/ 	.word	0x0002c860
        /*1d34*/ 	.word	0x0000000c
        /*1d38*/ 	.word	0x000334a0
        /*1d3c*/ 	.short	0x010a
        /*1d3e*/ 	.byte	0x3f
	.zero		1


	//   ....[54]....
        /*1d40*/ 	.word	0x0002ccb0
        /*1d44*/ 	.word	0x0000000c
        /*1d48*/ 	.word	0x000334c0
        /*1d4c*/ 	.short	0x010a
        /*1d4e*/ 	.byte	0x3f
	.zero		1


	//   ....[55]....
        /*1d50*/ 	.word	0x0002d1c0
        /*1d54*/ 	.word	0x0000000b
        /*1d58*/ 	.word	0x000334a0
        /*1d5c*/ 	.short	0x010a
        /*1d5e*/ 	.byte	0x3f
	.zero		1


	//   ....[56]....
        /*1d60*/ 	.word	0x0002d600
        /*1d64*/ 	.word	0x0000000b
        /*1d68*/ 	.word	0x000334c0
        /*1d6c*/ 	.short	0x010a
        /*1d6e*/ 	.byte	0x3f
	.zero		1


	//   ....[57]....
        /*1d70*/ 	.word	0x0002ea60
        /*1d74*/ 	.word	0x00000000
        /*1d78*/ 	.word	0x00033480
        /*1d7c*/ 	.short	0x010a
        /*1d7e*/ 	.byte	0x3f
	.zero		1


	//   ....[58]....
        /*1d80*/ 	.word	0x0002f1a0
        /*1d84*/ 	.word	0x00000000
        /*1d88*/ 	.word	0x00033470
        /*1d8c*/ 	.short	0x0107
        /*1d8e*/ 	.byte	0x3f
	.zero		1


	//   ....[59]....
        /*1d90*/ 	.word	0x0002f260
        /*1d94*/ 	.word	0x00000000
        /*1d98*/ 	.word	0x00033470
        /*1d9c*/ 	.short	0x0101
        /*1d9e*/ 	.byte	0x3f
	.zero		1


	//   ....[60]....
        /*1da0*/ 	.word	0x0002f2b0
        /*1da4*/ 	.word	0x00000000
        /*1da8*/ 	.word	0x00033440
        /*1dac*/ 	.short	0x010a
        /*1dae*/ 	.byte	0x3f
	.zero		1


	//   ....[61]....
        /*1db0*/ 	.word	0x0002f900
        /*1db4*/ 	.word	0x00000000
        /*1db8*/ 	.word	0x00033430
        /*1dbc*/ 	.short	0x0107
        /*1dbe*/ 	.byte	0x3f
	.zero		1


	//   ....[62]....
        /*1dc0*/ 	.word	0x0002f9e0
        /*1dc4*/ 	.word	0x00000000
        /*1dc8*/ 	.word	0x00033430
        /*1dcc*/ 	.short	0x0101
        /*1dce*/ 	.byte	0x3f
	.zero		1


	//   ....[63]....
        /*1dd0*/ 	.word	0x00030240
        /*1dd4*/ 	.word	0x00000017
        /*1dd8*/ 	.word	0x00033400
        /*1ddc*/ 	.short	0x0107
        /*1dde*/ 	.byte	0x3f
	.zero		1


	//   ....[64]....
        /*1de0*/ 	.word	0x00030340
        /*1de4*/ 	.word	0x00000017
        /*1de8*/ 	.word	0x00033400
        /*1dec*/ 	.short	0x0101
        /*1dee*/ 	.byte	0x3f
	.zero		1


	//   ....[65]....
        /*1df0*/ 	.word	0x00030370
        /*1df4*/ 	.word	0x00000017
        /*1df8*/ 	.word	0x00033420
        /*1dfc*/ 	.short	0x010a
        /*1dfe*/ 	.byte	0x3f
	.zero		1


	//   ....[66]....
        /*1e00*/ 	.word	0x00030840
        /*1e04*/ 	.word	0x00000004
        /*1e08*/ 	.word	0x00033480
        /*1e0c*/ 	.short	0x010a
        /*1e0e*/ 	.byte	0x3f
	.zero		1


	//   ....[67]....
        /*1e10*/ 	.word	0x00030d70
        /*1e14*/ 	.word	0x00000004
        /*1e18*/ 	.word	0x00033470
        /*1e1c*/ 	.short	0x0107
        /*1e1e*/ 	.byte	0x3f
	.zero		1


	//   ....[68]....
        /*1e20*/ 	.word	0x00030e30
        /*1e24*/ 	.word	0x00000004
        /*1e28*/ 	.word	0x00033470
        /*1e2c*/ 	.short	0x0101
        /*1e2e*/ 	.byte	0x3f
	.zero		1


	//   ....[69]....
        /*1e30*/ 	.word	0x00030e60
        /*1e34*/ 	.word	0x00000004
        /*1e38*/ 	.word	0x00033440
        /*1e3c*/ 	.short	0x010a
        /*1e3e*/ 	.byte	0x3f
	.zero		1


	//   ....[70]....
        /*1e40*/ 	.word	0x00031350
        /*1e44*/ 	.word	0x00000004
        /*1e48*/ 	.word	0x00033430
        /*1e4c*/ 	.short	0x0107
        /*1e4e*/ 	.byte	0x3f
	.zero		1


	//   ....[71]....
        /*1e50*/ 	.word	0x00031420
        /*1e54*/ 	.word	0x00000004
        /*1e58*/ 	.word	0x00033430
        /*1e5c*/ 	.short	0x0101
        /*1e5e*/ 	.byte	0x3f
	.zero		1


	//   ....[72]....
        /*1e60*/ 	.word	0x000314a0
        /*1e64*/ 	.word	0x00000002
        /*1e68*/ 	.word	0x00033470
        /*1e6c*/ 	.short	0x010a
        /*1e6e*/ 	.byte	0x3f
	.zero		1


	//   ....[73]....
        /*1e70*/ 	.word	0x00031530
        /*1e74*/ 	.word	0x00000002
        /*1e78*/ 	.word	0x00033460
        /*1e7c*/ 	.short	0x010a
        /*1e7e*/ 	.byte	0x3f
	.zero		1


	//   ....[74]....
        /*1e80*/ 	.word	0x00031c00
        /*1e84*/ 	.word	0x00000002
        /*1e88*/ 	.word	0x00033450
        /*1e8c*/ 	.short	0x0101
        /*1e8e*/ 	.byte	0x3f
	.zero		1


	//   ....[75]....
        /*1e90*/ 	.word	0x00031c90
        /*1e94*/ 	.word	0x00000002
        /*1e98*/ 	.word	0x00000000
        /*1e9c*/ 	.short	0x0101
        /*1e9e*/ 	.byte	0x3f
	.zero		1


	//   ....[76]....
        /*1ea0*/ 	.word	0x00031e50
        /*1ea4*/ 	.word	0x00000003
        /*1ea8*/ 	.word	0x00033470
        /*1eac*/ 	.short	0x010a
        /*1eae*/ 	.byte	0x3f
	.zero		1


	//   ....[77]....
        /*1eb0*/ 	.word	0x00031ed0
        /*1eb4*/ 	.word	0x00000003
        /*1eb8*/ 	.word	0x00033460
        /*1ebc*/ 	.short	0x010a
        /*1ebe*/ 	.byte	0x3f
	.zero		1


	//   ....[78]....
        /*1ec0*/ 	.word	0x000325b0
        /*1ec4*/ 	.word	0x00000003
        /*1ec8*/ 	.word	0x00033450
        /*1ecc*/ 	.short	0x0101
        /*1ece*/ 	.byte	0x3f
	.zero		1


	//   ....[79]....
        /*1ed0*/ 	.word	0x00032650
        /*1ed4*/ 	.word	0x00000003
        /*1ed8*/ 	.word	0x00000000
        /*1edc*/ 	.short	0x0101
        /*1ede*/ 	.byte	0x3f
	.zero		1


	//   ....[80]....
        /*1ee0*/ 	.word	0x00033790
        /*1ee4*/ 	.word	0x00000007
        /*1ee8*/ 	.word	0x00033420
        /*1eec*/ 	.short	0x010a
        /*1eee*/ 	.byte	0x3f
	.zero		1


	//   ....[81]....
        /*1ef0*/ 	.word	0x00033900
        /*1ef4*/ 	.word	0x00000005
        /*1ef8*/ 	.word	0x00033440
        /*1efc*/ 	.short	0x010a
        /*1efe*/ 	.byte	0x3f
	.zero		1


	//   ....[82]....
        /*1f00*/ 	.word	0x000339a0
        /*1f04*/ 	.word	0x00000003
        /*1f08*/ 	.word	0x00033440
        /*1f0c*/ 	.short	0x010a
        /*1f0e*/ 	.byte	0x3f
	.zero		1


	//   ....[83]....
        /*1f10*/ 	.word	0x000339e0
        /*1f14*/ 	.word	0x00000005
        /*1f18*/ 	.word	0x00033460
        /*1f1c*/ 	.short	0x010a
        /*1f1e*/ 	.byte	0x3f
	.zero		1


	//   ....[84]....
        /*1f20*/ 	.word	0x00033a20
        /*1f24*/ 	.word	0x00000003
        /*1f28*/ 	.word	0x00033460
        /*1f2c*/ 	.short	0x010a
        /*1f2e*/ 	.byte	0x3f
	.zero		1


	//   ....[85]....
        /*1f30*/ 	.word	0x00033a60
        /*1f34*/ 	.word	0x00000005
        /*1f38*/ 	.word	0x00033480
        /*1f3c*/ 	.short	0x010a
        /*1f3e*/ 	.byte	0x3f
	.zero		1


	//   ....[86]....
        /*1f40*/ 	.word	0x00033aa0
        /*1f44*/ 	.word	0x00000003
        /*1f48*/ 	.word	0x00033480
        /*1f4c*/ 	.short	0x010a
        /*1f4e*/ 	.byte	0x3f
	.zero		1


	//   ....[87]....
        /*1f50*/ 	.word	0x00033b00
        /*1f54*/ 	.word	0x0000005d
        /*1f58*/ 	.word	0x00033490
        /*1f5c*/ 	.short	0x010a
        /*1f5e*/ 	.byte	0x3f
	.zero		1


	//   ....[88]....
        /*1f60*/ 	.word	0x00033db0
        /*1f64*/ 	.word	0x0000005d
        /*1f68*/ 	.word	0x00033490
        /*1f6c*/ 	.short	0x010a
        /*1f6e*/ 	.byte	0x3f
	.zero		1


	//   ....[89]....
        /*1f70*/ 	.word	0x00034060
        /*1f74*/ 	.word	0x0000005d
        /*1f78*/ 	.word	0x00033490
        /*1f7c*/ 	.short	0x010a
        /*1f7e*/ 	.byte	0x3f
	.zero		1


	//   ....[90]....
        /*1f80*/ 	.word	0x00034310
        /*1f84*/ 	.word	0x0000005d
        /*1f88*/ 	.word	0x000334b0
        /*1f8c*/ 	.short	0x010a
        /*1f8e*/ 	.byte	0x3f
	.zero		1


	//   ....[91]....
        /*1f90*/ 	.word	0x000345c0
        /*1f94*/ 	.word	0x00000012
        /*1f98*/ 	.word	0x00033400
        /*1f9c*/ 	.short	0x010a
        /*1f9e*/ 	.byte	0x3f
	.zero		1


	//   ....[92]....
        /*1fa0*/ 	.word	0x000347d0
        /*1fa4*/ 	.word	0x00000012
        /*1fa8*/ 	.word	0x00033400
        /*1fac*/ 	.short	0x010a
        /*1fae*/ 	.byte	0x3f
	.zero		1


	//   ....[93]....
        /*1fb0*/ 	.word	0x00034820
        /*1fb4*/ 	.word	0x00000003
        /*1fb8*/ 	.word	0x00033430
        /*1fbc*/ 	.short	0x010a
        /*1fbe*/ 	.byte	0x3f
	.zero		1


	//   ....[94]....
        /*1fc0*/ 	.word	0x00034870
        /*1fc4*/ 	.word	0x00000005
        /*1fc8*/ 	.word	0x00033430
        /*1fcc*/ 	.short	0x010a
        /*1fce*/ 	.byte	0x3f
	.zero		1


	//   ....[95]....
        /*1fd0*/ 	.word	0x000348c0
        /*1fd4*/ 	.word	0x00000004
        /*1fd8*/ 	.word	0x00033450
        /*1fdc*/ 	.short	0x010a
        /*1fde*/ 	.byte	0x3f
	.zero		1


	//   ....[96]....
        /*1fe0*/ 	.word	0x00034910
        /*1fe4*/ 	.word	0x00000000
        /*1fe8*/ 	.word	0x00033430
        /*1fec*/ 	.short	0x010a
        /*1fee*/ 	.byte	0x3f
	.zero		1


	//   ....[97]....
        /*1ff0*/ 	.word	0x00034960
        /*1ff4*/ 	.word	0x00000004
        /*1ff8*/ 	.word	0x00033450
        /*1ffc*/ 	.short	0x010a
        /*1ffe*/ 	.byte	0x3f
	.zero		1


	//   ....[98]....
        /*2000*/ 	.word	0x000349b0
        /*2004*/ 	.word	0x00000003
        /*2008*/ 	.word	0x00033450
        /*200c*/ 	.short	0x010a
        /*200e*/ 	.byte	0x3f
	.zero		1


	//   ....[99]....
        /*2010*/ 	.word	0x00038270
        /*2014*/ 	.word	0x00000017
        /*2018*/ 	.word	0x00033420
        /*201c*/ 	.short	0x010a
        /*201e*/ 	.byte	0x3f
	.zero		1


	//   ....[100]....
        /*2020*/ 	.word	0x000382c0
        /*2024*/ 	.word	0x0000000c
        /*2028*/ 	.word	0x000334a0
        /*202c*/ 	.short	0x010a
        /*202e*/ 	.byte	0x3f
	.zero		1


	//   ....[101]....
        /*2030*/ 	.word	0x00038310
        /*2034*/ 	.word	0x0000000c
        /*2038*/ 	.word	0x000334c0
        /*203c*/ 	.short	0x010a
        /*203e*/ 	.byte	0x3f
	.zero		1


	//   ....[102]....
        /*2040*/ 	.word	0x00038360
        /*2044*/ 	.word	0x0000000b
        /*2048*/ 	.word	0x000334a0
        /*204c*/ 	.short	0x010a
        /*204e*/ 	.byte	0x3f
	.zero		1


	//   ....[103]....
        /*2050*/ 	.word	0x000383b0
        /*2054*/ 	.word	0x0000000b
        /*2058*/ 	.word	0x000334c0
        /*205c*/ 	.short	0x010a
        /*205e*/ 	.byte	0x3f
	.zero		1


	//   ....[104]....
        /*2060*/ 	.word	0x000384d0
        /*2064*/ 	.word	0x00000000
        /*2068*/ 	.word	0x00033480
        /*206c*/ 	.short	0x010a
        /*206e*/ 	.byte	0x3f
	.zero		1


	//   ....[105]....
        /*2070*/ 	.word	0x00038d30
        /*2074*/ 	.word	0x00000000
        /*2078*/ 	.word	0x00033440
        /*207c*/ 	.short	0x010a
        /*207e*/ 	.byte	0x3f
	.zero		1


	//   ....[106]....
        /*2080*/ 	.word	0x000399c0
        /*2084*/ 	.word	0x00000017
        /*2088*/ 	.word	0x00033420
        /*208c*/ 	.short	0x010a
        /*208e*/ 	.byte	0x3f
	.zero		1


	//   ....[107]....
        /*2090*/ 	.word	0x00039a10
        /*2094*/ 	.word	0x00000004
        /*2098*/ 	.word	0x00033480
        /*209c*/ 	.short	0x010a
        /*209e*/ 	.byte	0x3f
	.zero		1


	//   ....[108]....
        /*20a0*/ 	.word	0x0003a060
        /*20a4*/ 	.word	0x00000004
        /*20a8*/ 	.word	0x00033440
        /*20ac*/ 	.short	0x010a
        /*20ae*/ 	.byte	0x3f
	.zero		1


	//   ....[109]....
        /*20b0*/ 	.word	0x0003a690
        /*20b4*/ 	.word	0x00000002
        /*20b8*/ 	.word	0x00033470
        /*20bc*/ 	.short	0x010a
        /*20be*/ 	.byte	0x3f
	.zero		1


	//   ....[110]....
        /*20c0*/ 	.word	0x0003a6e0
        /*20c4*/ 	.word	0x00000002
        /*20c8*/ 	.word	0x00033460
        /*20cc*/ 	.short	0x010a
        /*20ce*/ 	.byte	0x3f
	.zero		1


	//   ....[111]....
        /*20d0*/ 	.word	0x0003a730
        /*20d4*/ 	.word	0x00000003
        /*20d8*/ 	.word	0x00033470
        /*20dc*/ 	.short	0x010a
        /*20de*/ 	.byte	0x3f
	.zero		1


	//   ....[112]....
        /*20e0*/ 	.word	0x0003a780
        /*20e4*/ 	.word	0x00000003
        /*20e8*/ 	.word	0x00033460
        /*20ec*/ 	.short	0x010a
        /*20ee*/ 	.byte	0x3f
	.zero		1


	//   ....[113]....
        /*20f0*/ 	.word	0x0003b1a0
        /*20f4*/ 	.word	0x00000007
        /*20f8*/ 	.word	0x00033420
        /*20fc*/ 	.short	0x010a
        /*20fe*/ 	.byte	0x3f
	.zero		1


	//   ....[114]....
        /*2100*/ 	.word	0x0003b340
        /*2104*/ 	.word	0x00000005
        /*2108*/ 	.word	0x00033440
        /*210c*/ 	.short	0x010a
        /*210e*/ 	.byte	0x3f
	.zero		1


	//   ....[115]....
        /*2110*/ 	.word	0x0003b390
        /*2114*/ 	.word	0x00000003
        /*2118*/ 	.word	0x00033440
        /*211c*/ 	.short	0x010a
        /*211e*/ 	.byte	0x3f
	.zero		1


	//   ....[116]....
        /*2120*/ 	.word	0x0003b3e0
        /*2124*/ 	.word	0x00000005
        /*2128*/ 	.word	0x00033460
        /*212c*/ 	.short	0x010a
        /*212e*/ 	.byte	0x3f
	.zero		1


	//   ....[117]....
        /*2130*/ 	.word	0x0003b430
        /*2134*/ 	.word	0x00000003
        /*2138*/ 	.word	0x00033460
        /*213c*/ 	.short	0x010a
        /*213e*/ 	.byte	0x3f
	.zero		1


	//   ....[118]....
        /*2140*/ 	.word	0x0003b480
        /*2144*/ 	.word	0x00000005
        /*2148*/ 	.word	0x00033480
        /*214c*/ 	.short	0x010a
        /*214e*/ 	.byte	0x3f
	.zero		1


	//----- nvinfo : EIATTR_NUM_MBARRIERS
	.align		4
.L_330:
        /*2150*/ 	.byte	0x03, 0x38
        /*2152*/ 	.short	0x0016


	//----- nvinfo : EIATTR_EXIT_INSTR_OFFSETS
	.align		4
        /*2154*/ 	.byte	0x04, 0x1c
        /*2156*/ 	.short	(.L_332 - .L_331)


	//   ....[0]....
.L_331:
        /*2158*/ 	.word	0x00033af0


	//----- nvinfo : EIATTR_MAX_THREADS
	.align		4
.L_332:
        /*215c*/ 	.byte	0x04, 0x05
        /*215e*/ 	.short	(.L_334 - .L_333)
.L_333:
        /*2160*/ 	.word	0x00000180
        /*2164*/ 	.word	0x00000001
        /*2168*/ 	.word	0x00000001


	//----- nvinfo : EIATTR_CRS_STACK_SIZE
	.align		4
.L_334:
        /*216c*/ 	.byte	0x04, 0x1e
        /*216e*/ 	.short	(.L_336 - .L_335)
.L_335:
        /*2170*/ 	.word	0x00000000


	//----- nvinfo : EIATTR_CBANK_PARAM_SIZE
	.align		4
.L_336:
        /*2174*/ 	.byte	0x03, 0x19
        /*2176*/ 	.short	0x0af0


	//----- nvinfo : EIATTR_PARAM_CBANK
	.align		4
        /*2178*/ 	.byte	0x04, 0x0a
        /*217a*/ 	.short	(.L_338 - .L_337)
	.align		4
.L_337:
        /*217c*/ 	.word	index@(.nv.constant0._ZN7cutlass13device_kernelIN5flash11enable_sm90INS1_16FlashAttnFwdSm90INS1_25CollectiveMainloopFwdSm90ILi2EN4cute5tupleIJNS5_1CILi1EEES8_S8_EEENS6_IJNS7_ILi128EEENS7_ILi160EEENS7_ILi192EEEEEELi192ENS_12float_e4m3_tEfNS_4arch4Sm90ELb1ELb0ELb0ELb1ELb1ELb1ELb0ELb1ELb1ELb1ELb1ELb0EEENS1_21CollectiveEpilogueFwdINS6_IJSA_SC_SB_EEES9_NS_10bfloat16_tESG_Li256ELb1ELb1ELb1ELb1EEENS1_36VarlenDynamicPersistentTileSchedulerILi128ELi160ELi256ELi128ELb1ELb1ELb1ELb1ELb1ELb1EEEEEEEEEvNT_6ParamsE)
        /*2180*/ 	.short	0x0210
        /*2182*/ 	.short	0x0af0


	//----- nvinfo : EIATTR_SW_WAR
	.align		4
.L_338:
        /*2184*/ 	.byte	0x04, 0x36
        /*2186*/ 	.short	(.L_340 - .L_339)
.L_339:
        /*2188*/ 	.word	0x00000008
.L_340:


//--------------------- .nv.callgraph             --------------------------
	.section	.nv.callgraph,"",@"SHT_CUDA_CALLGRAPH"
	.align	4
	.sectionentsize	8
	.align		4
        /*0000*/ 	.word	0x00000000
	.align		4
        /*0004*/ 	.word	0xffffffff
	.align		4
        /*0008*/ 	.word	index@(_ZN7cutlass13device_kernelIN5flash11enable_sm90INS1_16FlashAttnFwdSm90INS1_25CollectiveMainloopFwdSm90ILi2EN4cute5tupleIJNS5_1CILi1EEES8_S8_EEENS6_IJNS7_ILi128EEENS7_ILi160EEENS7_ILi192EEEEEELi192ENS_12float_e4m3_tEfNS_4arch4Sm90ELb0ELb0ELb0ELb0ELb1ELb0ELb0ELb1ELb1ELb1ELb1ELb0EEENS1_21CollectiveEpilogueFwdINS6_IJSA_SC_SB_EEES9_NS_10bfloat16_tESG_Li256ELb0ELb1ELb1ELb1EEENS1_19SingleTileSchedulerILb0ELb1ELb1ELi128EEEEEEEEEvNT_6ParamsE)
	.align		4
        /*000c*/ 	.word	index@(__assertfail)
	.align		4
        /*0010*/ 	.word	index@(_ZN7cutlass13device_kernelIN5flash11enable_sm90INS1_16FlashAttnFwdSm90INS1_25CollectiveMainloopFwdSm90ILi2EN4cute5tupleIJNS5_1CILi1EEES8_S8_EEENS6_IJNS7_ILi128EEENS7_ILi160EEENS7_ILi192EEEEEELi192ENS_12float_e4m3_tEfNS_4arch4Sm90ELb0ELb0ELb0ELb1ELb1ELb0ELb0ELb1ELb1ELb1ELb1ELb0EEENS1_21CollectiveEpilogueFwdINS6_IJSA_SC_SB_EEES9_NS_10bfloat16_tESG_Li256ELb1ELb1ELb1ELb1EEENS1_36VarlenDynamicPersistentTileSchedulerILi128ELi160ELi256ELi128ELb1ELb1ELb1ELb0ELb1ELb1EEEEEEEEEvNT_6ParamsE)
	.align		4
        /*0014*/ 	.word	index@(__assertfail)
	.align		4
        /*0018*/ 	.word	index@(_ZN7cutlass13device_kernelIN5flash11enable_sm90INS1_16FlashAttnFwdSm90INS1_25CollectiveMainloopFwdSm90ILi2EN4cute5tupleIJNS5_1CILi1EEES8_S8_EEENS6_IJNS7_ILi128EEENS7_ILi160EEENS7_ILi192EEEEEELi192ENS_12float_e4m3_tEfNS_4arch4Sm90ELb0ELb0ELb0ELb1ELb1ELb1ELb0ELb1ELb1ELb1ELb1ELb0EEENS1_21CollectiveEpilogueFwdINS6_IJSA_SC_SB_EEES9_NS_10bfloat16_tESG_Li256ELb1ELb1ELb1ELb1EEENS1_36VarlenDynamicPersistentTileSchedulerILi128ELi160ELi256ELi128ELb1ELb1ELb1ELb0ELb1ELb1EEEEEEEEEvNT_6ParamsE)
	.align		4
        /*001c*/ 	.word	index@(__assertfail)
	.align		4
        /*0020*/ 	.word	index@(_ZN7cutlass13device_kernelIN5flash11enable_sm90INS1_16FlashAttnFwdSm90INS1_25CollectiveMainloopFwdSm90ILi2EN4cute5tupleIJNS5_1CILi1EEES8_S8_EEENS6_IJNS7_ILi128EEESA_NS7_ILi192EEEEEELi192ENS_12float_e4m3_tEfNS_4arch4Sm90ELb0ELb1ELb0ELb0ELb1ELb0ELb0ELb1ELb1ELb1ELb1ELb0EEENS1_21CollectiveEpilogueFwdINS6_IJSA_SB_SA_EEES9_NS_10bfloat16_tESF_Li256ELb0ELb1ELb1ELb1EEENS1_19SingleTileSchedulerILb0ELb1ELb1ELi128EEEEEEEEEvNT_6ParamsE)
	.align		4
        /*0024*/ 	.word	index@(__assertfail)
	.align		4
        /*0028*/ 	.word	index@(_ZN7cutlass13device_kernelIN5flash11enable_sm90INS1_16FlashAttnFwdSm90INS1_25CollectiveMainloopFwdSm90ILi2EN4cute5tupleIJNS5_1CILi1EEES8_S8_EEENS6_IJNS7_ILi128EEESA_NS7_ILi192EEEEEELi192ENS_12float_e4m3_tEfNS_4arch4Sm90ELb0ELb1ELb0ELb1ELb1ELb0ELb0ELb1ELb1ELb1ELb1ELb0EEENS1_21CollectiveEpilogueFwdINS6_IJSA_SB_SA_EEES9_NS_10bfloat16_tESF_Li256ELb1ELb1ELb1ELb1EEENS1_36VarlenDynamicPersistentTileSchedulerILi128ELi128ELi256ELi128ELb1ELb1ELb1ELb1ELb0ELb1EEEEEEEEEvNT_6ParamsE)
	.align		4
        /*002c*/ 	.word	index@(__assertfail)
	.align		4
        /*0030*/ 	.word	index@(_ZN7cutlass13device_kernelIN5flash11enable_sm90INS1_16FlashAttnFwdSm90INS1_25CollectiveMainloopFwdSm90ILi2EN4cute5tupleIJNS5_1CILi1EEES8_S8_EEENS6_IJNS7_ILi128EEESA_NS7_ILi192EEEEEELi192ENS_12float_e4m3_tEfNS_4arch4Sm90ELb0ELb1ELb0ELb1ELb1ELb1ELb0ELb1ELb1ELb1ELb1ELb0EEENS1_21CollectiveEpilogueFwdINS6_IJSA_SB_SA_EEES9_NS_10bfloat16_tESF_Li256ELb1ELb1ELb1ELb1EEENS1_36VarlenDynamicPersistentTileSchedulerILi128ELi128ELi256ELi128ELb1ELb1ELb1ELb1ELb0ELb1EEEEEEEEEvNT_6ParamsE)
	.align		4
        /*0034*/ 	.word	index@(__assertfail)
	.align		4
        /*0038*/ 	.word	index@(_ZN7cutlass13device_kernelIN5flash11enable_sm90INS1_16FlashAttnFwdSm90INS1_25CollectiveMainloopFwdSm90ILi2EN4cute5tupleIJNS5_1CILi1EEES8_S8_EEENS6_IJNS7_ILi128EEENS7_ILi160EEENS7_ILi192EEEEEELi192ENS_12float_e4m3_tEfNS_4arch4Sm90ELb1ELb0ELb0ELb0ELb1ELb0ELb0ELb1ELb1ELb1ELb1ELb0EEENS1_21CollectiveEpilogueFwdINS6_IJSA_SC_SB_EEES9_NS_10bfloat16_tESG_Li256ELb0ELb1ELb1ELb1EEENS1_19SingleTileSchedulerILb0ELb1ELb1ELi128EEEEEEEEEvNT_6ParamsE)
	.align		4
        /*003c*/ 	.word	index@(__assertfail)
	.align		4
        /*0040*/ 	.word	index@(_ZN7cutlass13device_kernelIN5flash11enable_sm90INS1_16FlashAttnFwdSm90INS1_25CollectiveMainloopFwdSm90ILi2EN4cute5tupleIJNS5_1CILi1EEES8_S8_EEENS6_IJNS7_ILi128EEENS7_ILi160EEENS7_ILi192EEEEEELi192ENS_12float_e4m3_tEfNS_4arch4Sm90ELb1ELb0ELb0ELb1ELb1ELb0ELb0ELb1ELb1ELb1ELb1ELb0EEENS1_21CollectiveEpilogueFwdINS6_IJSA_SC_SB_EEES9_NS_10bfloat16_tESG_Li256ELb1ELb1ELb1ELb1EEENS1_36VarlenDynamicPersistentTileSchedulerILi128ELi160ELi256ELi128ELb1ELb1ELb1ELb1ELb1ELb1EEEEEEEEEvNT_6ParamsE)
	.align		4
        /*0044*/ 	.word	index@(__assertfail)
	.align		4
        /*0048*/ 	.word	index@(_ZN7cutlass13device_kernelIN5flash11enable_sm90INS1_16FlashAttnFwdSm90INS1_25CollectiveMainloopFwdSm90ILi2EN4cute5tupleIJNS5_1CILi1EEES8_S8_EEENS6_IJNS7_ILi128EEENS7_ILi160EEENS7_ILi192EEEEEELi192ENS_12float_e4m3_tEfNS_4arch4Sm90ELb1ELb0ELb0ELb1ELb1ELb1ELb0ELb1ELb1ELb1ELb1ELb0EEENS1_21CollectiveEpilogueFwdINS6_IJSA_SC_SB_EEES9_NS_10bfloat16_tESG_Li256ELb1ELb1ELb1ELb1EEENS1_36VarlenDynamicPersistentTileSchedulerILi128ELi160ELi256ELi128ELb1ELb1ELb1ELb1ELb1ELb1EEEEEEEEEvNT_6ParamsE)
	.align		4
        /*004c*/ 	.word	index@(__assertfail)
	.align		4
        /*0050*/ 	.word	0x00000000
	.align		4
        /*0054*/ 	.word	0xfffffffe
	.align		4
        /*0058*/ 	.word	0x00000000
	.align		4
        /*005c*/ 	.word	0xfffffffd
	.align		4
        /*0060*/ 	.word	0x00000000
	.align		4
        /*0064*/ 	.word	0xfffffffc


//--------------------- .nv.constant4             --------------------------
	.section	.nv.constant4,"a",@progbits
	.align	8
	.align		8
.nv.constant4:
        /*0000*/ 	.dword	__assertfail
	.align		8
        /*0008*/ 	.dword	__unnamed_1
	.align		8
        /*0010*/ 	.dword	__unnamed_2
	.align		8
        /*0018*/ 	.dword	__unnamed_3
	.align		8
        /*0020*/ 	.dword	__unnamed_4
	.align		8
        /*0028*/ 	.dword	__unnamed_5
	.align		8
        /*0030*/ 	.dword	__unnamed_6
	.align		8
        /*0038*/ 	.dword	_ZZN5flash28permute_output_fp8_VcolmajorIN4cute6TensorINS1_11ArrayEngineIfLm96EEENS1_6LayoutINS1_5tupleIJNS6_IJNS1_1CILi2EEES8_NS7_ILi24EEEEEENS7_ILi1EEESB_EEENS6_IJNS6_IJSB_S8_NS7_ILi4EEEEEENS7_ILi0EEESF_EEEEEEEEEvRT_E9upper_map
	.align		8
        /*0040*/ 	.dword	__unnamed_7
	.align		8
        /*0048*/ 	.dword	__unnamed_8
	.align		8
        /*0050*/ 	.dword	__unnamed_9
	.align		8
        /*0058*/ 	.dword	__unnamed_10
	.align		8
        /*0060*/ 	.dword	__unnamed_11
	.align		8
        /*0068*/ 	.dword	_ZN78_INTERNAL_9e27dd1d_42_flash_fwd_hdim192_e4m3_paged_split_sm90_cu_744032ad_32104cuda3std3__45__cpo5beginE
	.align		8
        /*0070*/ 	.dword	_ZN78_INTERNAL_9e27dd1d_42_flash_fwd_hdim192_e4m3_paged_split_sm90_cu_744032ad_32104cuda3std3__45__cpo3endE
	.align		8
        /*0078*/ 	.dword	_ZN78_INTERNAL_9e27dd1d_42_flash_fwd_hdim192_e4m3_paged_split_sm90_cu_744032ad_32104cuda3std3__45__cpo6cbeginE
	.align		8
        /*0080*/ 	.dword	_ZN78_INTERNAL_9e27dd1d_42_flash_fwd_hdim192_e4m3_paged_split_sm90_cu_744032ad_32104cuda3std3__45__cpo4cendE
	.align		8
        /*0088*/ 	.dword	_ZN78_INTERNAL_9e27dd1d_42_flash_fwd_hdim192_e4m3_paged_split_sm90_cu_744032ad_32104cuda3std3__480_GLOBAL__N__9e27dd1d_42_flash_fwd_hdim192_e4m3_paged_split_sm90_cu_744032ad_32106ignoreE
	.align		8
        /*0090*/ 	.dword	_ZN78_INTERNAL_9e27dd1d_42_flash_fwd_hdim192_e4m3_paged_split_sm90_cu_744032ad_32104cuda3std3__419piecewise_constructE
	.align		8
        /*0098*/ 	.dword	_ZN78_INTERNAL_9e27dd1d_42_flash_fwd_hdim192_e4m3_paged_split_sm90_cu_744032ad_32104cuda3std3__48in_placeE
	.align		8
        /*00a0*/ 	.dword	_ZN78_INTERNAL_9e27dd1d_42_flash_fwd_hdim192_e4m3_paged_split_sm90_cu_744032ad_32104cuda3std6ranges3__45__cpo4swapE
	.align		8
        /*00a8*/ 	.dword	_ZN78_INTERNAL_9e27dd1d_42_flash_fwd_hdim192_e4m3_paged_split_sm90_cu_744032ad_32104cuda3std6ranges3__45__cpo9iter_moveE
	.align		8
        /*00b0*/ 	.dword	_ZN78_INTERNAL_9e27dd1d_42_flash_fwd_hdim192_e4m3_paged_split_sm90_cu_744032ad_32104cute7productE
	.align		8
        /*00b8*/ 	.dword	_ZN78_INTERNAL_9e27dd1d_42_flash_fwd_hdim192_e4m3_paged_split_sm90_cu_744032ad_32104cute1_E
	.align		8
        /*00c0*/ 	.dword	$str$23
	.align		8
        /*00c8*/ 	.dword	$str$24


//--------------------- .text._ZN7cutlass13device_kernelIN5flash11enable_sm90INS1_16FlashAttnFwdSm90INS1_25CollectiveMainloopFwdSm90ILi2EN4cute5tupleIJNS5_1CILi1EEES8_S8_EEENS6_IJNS7_ILi128EEENS7_ILi160EEENS7_ILi192EEEEEELi192ENS_12float_e4m3_tEfNS_4arch4Sm90ELb0ELb0ELb0ELb0ELb1ELb0ELb0ELb1ELb1ELb1ELb1ELb0EEENS1_21CollectiveEpilogueFwdINS6_IJSA_SC_SB_EEES9_NS_10bfloat16_tESG_Li256ELb0ELb1ELb1ELb1EEENS1_19SingleTileSchedulerILb0ELb1ELb1ELi128EEEEEEEEEvNT_6ParamsE --------------------------
	.section	.text._ZN7cutlass13device_kernelIN5flash11enable_sm90INS1_16FlashAttnFwdSm90INS1_25CollectiveMainloopFwdSm90ILi2EN4cute5tupleIJNS5_1CILi1EEES8_S8_EEENS6_IJNS7_ILi128EEENS7_ILi160EEENS7_ILi192EEEEEELi192ENS_12float_e4m3_tEfNS_4arch4Sm90ELb0ELb0ELb0ELb0ELb1ELb0ELb0ELb1ELb1ELb1ELb1ELb0EEENS1_21CollectiveEpilogueFwdINS6_IJSA_SC_SB_EEES9_NS_10bfloat16_tESG_Li256ELb0ELb1ELb1ELb1EEENS1_19SingleTileSchedulerILb0ELb1ELb1ELi128EEEEEEEEEvNT_6ParamsE,"ax",@progbits
	.align	128
.text._ZN7cutlass13device_kernelIN5flash11enable_sm90INS1_16FlashAttnFwdSm90INS1_25CollectiveMainloopFwdSm90ILi2EN4cute5tupleIJNS5_1CILi1EEES8_S8_EEENS6_IJNS7_ILi128EEENS7_ILi160EEENS7_ILi192EEEEEELi192ENS_12float_e4m3_tEfNS_4arch4Sm90ELb0ELb0ELb0ELb0ELb1ELb0ELb0ELb1ELb1ELb1ELb1ELb0EEENS1_21CollectiveEpilogueFwdINS6_IJSA_SC_SB_EEES9_NS_10bfloat16_tESG_Li256ELb0ELb1ELb1ELb1EEENS1_19SingleTileSchedulerILb0ELb1ELb1ELi128EEEEEEEEEvNT_6ParamsE:
        .type           _ZN7cutlass13device_kernelIN5flash11enable_sm90INS1_16FlashAttnFwdSm90INS1_25CollectiveMainloopFwdSm90ILi2EN4cute5tupleIJNS5_1CILi1EEES8_S8_EEENS6_IJNS7_ILi128EEENS7_ILi160EEENS7_ILi192EEEEEELi192ENS_12float_e4m3_tEfNS_4arch4Sm90ELb0ELb0ELb0ELb0ELb1ELb0ELb0ELb1ELb1ELb1ELb1ELb0EEENS1_21CollectiveEpilogueFwdINS6_IJSA_SC_SB_EEES9_NS_10bfloat16_tESG_Li256ELb0ELb1ELb1ELb1EEENS1_19SingleTileSchedulerILb0ELb1ELb1ELi128EEEEEEEEEvNT_6ParamsE,@function
        .size           _ZN7cutlass13device_kernelIN5flash11enable_sm90INS1_16FlashAttnFwdSm90INS1_25CollectiveMainloopFwdSm90ILi2EN4cute5tupleIJNS5_1CILi1EEES8_S8_EEENS6_IJNS7_ILi128EEENS7_ILi160EEENS7_ILi192EEEEEELi192ENS_12float_e4m3_tEfNS_4arch4Sm90ELb0ELb0ELb0ELb0ELb1ELb0ELb0ELb1ELb1ELb1ELb1ELb0EEENS1_21CollectiveEpilogueFwdINS6_IJSA_SC_SB_EEES9_NS_10bfloat16_tESG_Li256ELb0ELb1ELb1ELb1EEENS1_19SingleTileSchedulerILb0ELb1ELb1ELi128EEEEEEEEEvNT_6ParamsE,(.L_x_3418 - _ZN7cutlass13device_kernelIN5flash11enable_sm90INS1_16FlashAttnFwdSm90INS1_25CollectiveMainloopFwdSm90ILi2EN4cute5tupleIJNS5_1CILi1EEES8_S8_EEENS6_IJNS7_ILi128EEENS7_ILi160EEENS7_ILi192EEEEEELi192ENS_12float_e4m3_tEfNS_4arch4Sm90ELb0ELb0ELb0ELb0ELb1ELb0ELb0ELb1ELb1ELb1ELb1ELb0EEENS1_21CollectiveEpilogueFwdINS6_IJSA_SC_SB_EEES9_NS_10bfloat16_tESG_Li256ELb0ELb1ELb1ELb1EEENS1_19SingleTileSchedulerILb0ELb1ELb1ELi128EEEEEEEEEvNT_6ParamsE)
        .other          _ZN7cutlass13device_kernelIN5flash11enable_sm90INS1_16FlashAttnFwdSm90INS1_25CollectiveMainloopFwdSm90ILi2EN4cute5tupleIJNS5_1CILi1EEES8_S8_EEENS6_IJNS7_ILi128EEENS7_ILi160EEENS7_ILi192EEEEEELi192ENS_12float_e4m3_tEfNS_4arch4Sm90ELb0ELb0ELb0ELb0ELb1ELb0ELb0ELb1ELb1ELb1ELb1ELb0EEENS1_21CollectiveEpilogueFwdINS6_IJSA_SC_SB_EEES9_NS_10bfloat16_tESG_Li256ELb0ELb1ELb1ELb1EEENS1_19SingleTileSchedulerILb0ELb1ELb1ELi128EEEEEEEEEvNT_6ParamsE,@"STO_CUDA_ENTRY STV_DEFAULT"
_ZN7cutlass13device_kernelIN5flash11enable_sm90INS1_16FlashAttnFwdSm90INS1_25CollectiveMainloopFwdSm90ILi2EN4cute5tupleIJNS5_1CILi1EEES8_S8_EEENS6_IJNS7_ILi128EEENS7_ILi160EEENS7_ILi192EEEEEELi192ENS_12float_e4m3_tEfNS_4arch4Sm90ELb0ELb0ELb0ELb0ELb1ELb0ELb0ELb1ELb1ELb1ELb1ELb0EEENS1_21CollectiveEpilogueFwdINS6_IJSA_SC_SB_EEES9_NS_10bfloat16_tESG_Li256ELb0ELb1ELb1ELb1EEENS1_19SingleTileSchedulerILb0ELb1ELb1ELi128EEEEEEEEEvNT_6ParamsE:
[----:B------:R-:W0:Y:S02]  /*0000*/  LDC R1, c[0x0][0x28] ;  /* 0x00000a00ff017b82 */ /* 0x000e240000000800 */
[----:B0-----:R-:W-:Y:S01]  /*0010*/  VIADD R1, R1, 0xfffffff0 ;  /* 0xfffffff001017836 */ /* 0x001fe20000000000 */
[----:B------:R-:W0:Y:S01]  /*0020*/  S2R R18, SR_TID.X ;  /* 0x0000000000127919 */ /* 0x000e220000002100 */
[----:B------:R-:W-:Y:S01]  /*0030*/  ELECT P0, URZ, PT ;  /* 0x00000000003f782f */ /* 0x000fe20003800000 */
[----:B------:R-:W-:Y:S01]  /*0040*/  UMOV UR4, 0x80 ;  /* 0x0000008000047882 */ /* 0x000fe20000000000 */
[----:B------:R-:W-:Y:S01]  /*0050*/  UMOV UR7, 0x100 ;  /* 0x0000010000077882 */ /* 0x000fe20000000000 */
[--C-:B0-----:R-:W-:Y:S02]  /*0060*/  SHF.R.U32.HI R0, RZ, 0x5, R18.reuse ;  /* 0x00000005ff007819 */ /* 0x101fe40000011612 */
[----:B------:R-:W-:-:S03]  /*0070*/  SHF.R.U32.HI R16, RZ, 0x7, R18 ;  /* 0x00000007ff107819 */ /* 0x000fc60000011612 */
[----:B------:R-:W0:Y:S04]  /*0080*/  SHFL.IDX PT, R2, R0, RZ, 0x1f ;  /* 0x00001fff00027589 */ /* 0x000e2800000e0000 */
[----:B------:R1:W2:Y:S01]  /*0090*/  SHFL.IDX PT, R3, R16, RZ, 0x1f ;  /* 0x00001fff10037589 */ /* 0x0002a200000e0000 */
[C---:B0-----:R-:W-:Y:S02]  /*00a0*/  ISETP.NE.OR P0, PT, R2.reuse, RZ, !P0 ;  /* 0x000000ff0200720c */ /* 0x041fe40004705670 */
[----:B------:R-:W-:-:S11]  /*00b0*/  ISETP.NE.AND P1, PT, R2, RZ, PT ;  /* 0x000000ff0200720c */ /* 0x000fd60003f25270 */
[----:B------:R-:W-:Y:S01]  /*00c0*/  VOTEU.ALL UP0, P0 ;  /* 0x00000000003f7886 */ /* 0x000fe20000000000 */
[----:B------:R-:W-:-:S04]  /*00d0*/  VOTEU.ALL UP1, P0 ;  /* 0x00000000003f7886 */ /* 0x000fc80000020000 */
[----:B------:R-:W0:Y:S01]  /*00e0*/  @!UP0 S2UR UR8, SR_CgaCtaId ;  /* 0x00000000000889c3 */ /* 0x000e220000008800 */
[----:B------:R-:W-:Y:S01]  /*00f0*/  @!UP0 UMOV UR6, 0x400 ;  /* 0x0000040000068882 */ /* 0x000fe20000000000 */
[----:B------:R-:W-:-:S04]  /*0100*/  @!UP0 UIADD3 UR4, -UR4, 0x100000, URZ ;  /* 0x0010000004048890 */ /* 0x000fc8000fffe13f */
[----:B------:R-:W-:Y:S02]  /*0110*/  @!UP0 USHF.L.U32 UR5, UR4, 0xb, URZ ;  /* 0x0000000b04058899 */ /* 0x000fe4000800063f */
[----:B------:R-:W-:Y:S02]  /*0120*/  @!UP0 USHF.L.U32 UR4, UR4, 0x1, URZ ;  /* 0x0000000104048899 */ /* 0x000fe4000800063f */
[----:B0-----:R-:W-:Y:S02]  /*0130*/  @!UP0 ULEA UR8, UR8, UR6, 0x18 ;  /* 0x0000000608088291 */ /* 0x001fe4000f8ec03f */
[----:B------:R-:W-:-:S04]  /*0140*/  @!UP0 UIADD3 UR6, -UR7, 0x100000, URZ ;  /* 0x0010000007068890 */ /* 0x000fc8000fffe13f */
[----:B------:R-:W-:Y:S02]  /*0150*/  @!UP0 USHF.L.U32 UR7, UR6, 0xb, URZ ;  /* 0x0000000b06078899 */ /* 0x000fe4000800063f */
[----:B------:R-:W-:Y:S01]  /*0160*/  @!UP0 USHF.L.U32 UR6, UR6, 0x1, URZ ;  /* 0x0000000106068899 */ /* 0x000fe2000800063f */
[----:B------:R-:W-:-:S05]  /*0170*/  VOTEU.ALL UP0, P0 ;  /* 0x00000000003f7886 */ /* 0x000fca0000000000 */
[----:B------:R1:W0:Y:S06]  /*0180*/  @!UP0 SYNCS.EXCH.64 URZ, [UR8+0x33400], UR4 ;  /* 0x03340004083f85b2 */ /* 0x00022c0008000100 */
[----:B------:R1:W3:Y:S02]  /*0190*/  @!UP1 SYNCS.EXCH.64 URZ, [UR8+0x33420], UR6 ;  /* 0x03342006083f95b2 */ /* 0x0002e40008000100 */
[----:B-12---:R-:W-:Y:S05]  /*01a0*/  @P1 BRA `(.L_x_0) ;  /* 0x0000000000481947 */ /* 0x006fea0003800000 */
[----:B------:R-:W1:Y:S01]  /*01b0*/  S2UR UR5, SR_CgaCtaId ;  /* 0x00000000000579c3 */ /* 0x000e620000008800 */
[----:B------:R-:W-:Y:S01]  /*01c0*/  UMOV UR4, 0x400 ;  /* 0x0000040000047882 */ /* 0x000fe20000000000 */
[----:B------:R-:W-:Y:S01]  /*01d0*/  UMOV UR6, 0x80 ;  /* 0x0000008000067882 */ /* 0x000fe20000000000 */
[----:B------:R-:W-:Y:S01]  /*01e0*/  UMOV UR7, 0x100 ;  /* 0x0000010000077882 */ /* 0x000fe20000000000 */
[----:B------:R-:W-:Y:S01]  /*01f0*/  ELECT P0, URZ, PT ;  /* 0x00000000003f782f */ /* 0x000fe20003800000 */
[----:B-1----:R-:W-:Y:S02]  /*0200*/  ULEA UR8, UR5, UR4, 0x18 ;  /* 0x0000000405087291 */ /* 0x002fe4000f8ec03f */
[----:B------:R-:W-:-:S04]  /*0210*/  UIADD3 UR4, -UR6, 0x100000, URZ ;  /* 0x0010000006047890 */ /* 0x000fc8000fffe13f */
[----:B------:R-:W-:Y:S02]  /*0220*/  USHF.L.U32 UR5, UR4, 0xb, URZ ;  /* 0x0000000b04057899 */ /* 0x000fe4000800063f */
[----:B------:R-:W-:Y:S02]  /*0230*/  USHF.L.U32 UR4, UR4, 0x1, URZ ;  /* 0x0000000104047899 */ /* 0x000fe4000800063f */
[----:B------:R-:W-:-:S04]  /*0240*/  UIADD3 UR6, -UR7, 0x100000, URZ ;  /* 0x0010000007067890 */ /* 0x000fc8000fffe13f */
[----:B------:R-:W-:Y:S02]  /*0250*/  USHF.L.U32 UR7, UR6, 0xb, URZ ;  /* 0x0000000b06077899 */ /* 0x000fe4000800063f */
[----:B------:R-:W-:Y:S01]  /*0260*/  USHF.L.U32 UR6, UR6, 0x1, URZ ;  /* 0x0000000106067899 */ /* 0x000fe2000800063f */
[----:B------:R-:W1:Y:S03]  /*0270*/  FENCE.VIEW.ASYNC.S ;  /* 0x00000000000073c6 */ /* 0x000e660000000000 */
[----:B-1----:R1:W2:Y:S08]  /*0280*/  SYNCS.EXCH.64 URZ, [UR8+0x33430], UR4 ;  /* 0x03343004083f75b2 */ /* 0x0022b00008000100 */
[----:B------:R1:W4:Y:S01]  /*0290*/  SYNCS.EXCH.64 URZ, [UR8+0x33440], UR6 ;  /* 0x03344006083f75b2 */ /* 0x0003220008000100 */
[----:B------:R1:W0:Y:S01]  /*02a0*/  SYNCS.EXCH.64 URZ, [UR8+0x33438], UR4 ;  /* 0x03343804083f75b2 */ /* 0x0002220008000100 */
[----:B------:R1:W0:Y:S01]  /*02b0*/  SYNCS.EXCH.64 URZ, [UR8+0x33448], UR6 ;  /* 0x03344806083f75b2 */ /* 0x0002220008000100 */
[----:B------:R-:W-:Y:S01]  /*02c0*/  NOP ;  /* 0x0000000000007918 */ /* 0x000fe20000000000 */
.L_x_0:
[----:B------:R-:W5:Y:S01]  /*02d0*/  SHFL.IDX PT, R2, R0, RZ, 0x1f ;  /* 0x00001fff00027589 */ /* 0x000f6200000e0000 */
[----:B------:R-:W-:Y:S01]  /*02e0*/  NOP ;  /* 0x0000000000007918 */ /* 0x000fe20000000000 */
[----:B-----5:R-:W-:-:S13]  /*02f0*/  ISETP.NE.AND P0, PT, R2, RZ, PT ;  /* 0x000000ff0200720c */ /* 0x020fda0003f05270 */
[----:B------:R-:W-:Y:S05]  /*0300*/  @P0 BRA `(.L_x_1) ;  /* 0x0000000000480947 */ /* 0x000fea0003800000 */
[----:B-1----:R-:W1:Y:S01]  /*0310*/  S2UR UR5, SR_CgaCtaId ;  /* 0x00000000000579c3 */ /* 0x002e620000008800 */
        /* <DEDUP_REMOVED lines=12> */
[----:B-1----:R1:W0:Y:S08]  /*03e0*/  SYNCS.EXCH.64 URZ, [UR8+0x33450], UR4 ;  /* 0x03345004083f75b2 */ /* 0x0022300008000100 */
[----:B------:R1:W0:Y:S01]  /*03f0*/  SYNCS.EXCH.64 URZ, [UR8+0x33460], UR6 ;  /* 0x03346006083f75b2 */ /* 0x0002220008000100 */
[----:B------:R1:W0:Y:S01]  /*0400*/  SYNCS.EXCH.64 URZ, [UR8+0x33458], UR4 ;  /* 0x03345804083f75b2 */ /* 0x0002220008000100 */
[----:B------:R1:W0:Y:S01]  /*0410*/  SYNCS.EXCH.64 URZ, [UR8+0x33468], UR6 ;  /* 0x03346806083f75b2 */ /* 0x0002220008000100 */
[----:B------:R-:W-:Y:S01]  /*0420*/  NOP ;  /* 0x0000000000007918 */ /* 0x000fe20000000000 */
.L_x_1:
[----:B------:R-:W5:Y:S01]  /*0430*/  SHFL.IDX PT, R2, R0, RZ, 0x1f ;  /* 0x00001fff00027589 */ /* 0x000f6200000e0000 */
[----:B------:R-:W-:Y:S01]  /*0440*/  NOP ;  /* 0x0000000000007918 */ /* 0x000fe20000000000 */
[----:B-----5:R-:W-:-:S13]  /*0450*/  ISETP.NE.AND P0, PT, R2, RZ, PT ;  /* 0x000000ff0200720c */ /* 0x020fda0003f05270 */
[----:B------:R-:W-:Y:S05]  /*0460*/  @P0 BRA `(.L_x_2) ;  /* 0x0000000000380947 */ /* 0x000fea0003800000 */
[----:B-1----:R-:W1:Y:S01]  /*0470*/  S2UR UR5, SR_CgaCtaId ;  /* 0x00000000000579c3 */ /* 0x002e620000008800 */
[----:B------:R-:W-:Y:S01]  /*0480*/  UMOV UR4, 0x400 ;  /* 0x0000040000047882 */ /* 0x000fe20000000000 */
[----:B------:R-:W-:Y:S01]  /*0490*/  UMOV UR7, 0x80 ;  /* 0x0000008000077882 */ /* 0x000fe20000000000 */
[----:B------:R-:W-:Y:S01]  /*04a0*/  ELECT P0, URZ, PT ;  /* 0x00000000003f782f */ /* 0x000fe20003800000 */
[----:B-1----:R-:W-:Y:S02]  /*04b0*/  ULEA UR6, UR5, UR4, 0x18 ;  /* 0x0000000405067291 */ /* 0x002fe4000f8ec03f */
[----:B------:R-:W-:-:S04]  /*04c0*/  UIADD3 UR4, -UR7, 0x100000, URZ ;  /* 0x0010000007047890 */ /* 0x000fc8000fffe13f */
[----:B------:R-:W-:Y:S02]  /*04d0*/  USHF.L.U32 UR5, UR4, 0xb, URZ ;  /* 0x0000000b04057899 */ /* 0x000fe4000800063f */
[----:B------:R-:W-:Y:S01]  /*04e0*/  USHF.L.U32 UR4, UR4, 0x1, URZ ;  /* 0x0000000104047899 */ /* 0x000fe2000800063f */
[----:B------:R-:W1:Y:S11]  /*04f0*/  FENCE.VIEW.ASYNC.S ;  /* 0x00000000000073c6 */ /* 0x000e760000000000 */
[----:B-1----:R1:W0:Y:S01]  /*0500*/  SYNCS.EXCH.64 URZ, [UR6+0x33470], UR4 ;  /* 0x03347004063f75b2 */ /* 0x0022220008000100 */
[----:B------:R1:W0:Y:S01]  /*0510*/  SYNCS.EXCH.64 URZ, [UR6+0x33480], UR4 ;  /* 0x03348004063f75b2 */ /* 0x0002220008000100 */
[----:B------:R1:W0:Y:S01]  /*0520*/  SYNCS.EXCH.64 URZ, [UR6+0x33478], UR4 ;  /* 0x03347804063f75b2 */ /* 0x0002220008000100 */
[----:B------:R1:W0:Y:S01]  /*0530*/  SYNCS.EXCH.64 URZ, [UR6+0x33488], UR4 ;  /* 0x03348804063f75b2 */ /* 0x0002220008000100 */
[----:B------:R-:W-:Y:S01]  /*0540*/  NOP ;  /* 0x0000000000007918 */ /* 0x000fe20000000000 */
.L_x_2:
        /* <DEDUP_REMOVED lines=22> */
.L_x_3:
[----:B------:R-:W5:Y:S01]  /*06b0*/  SHFL.IDX PT, R2, R0, RZ, 0x1f ;  /* 0x00001fff00027589 */ /* 0x000f6200000e0000 */
[----:B------:R-:W-:Y:S01]  /*06c0*/  R2UR UR9, R3 ;  /* 0x00000000030972ca */ /* 0x000fe200000e0000 */
        /* <DEDUP_REMOVED lines=21> */
.L_x_4:
[----:B------:R-:W-:Y:S01]  /*0820*/  UISETP.NE.AND UP0, UPT, UR9, URZ, UPT ;  /* 0x0000003f0900728c */ /* 0x000fe2000bf05270 */
[----:B------:R-:W-:Y:S01]  /*0830*/  NOP ;  /* 0x0000000000007918 */ /* 0x000fe20000000000 */
[----:B------:R-:W-:Y:S01]  /*0840*/  UMOV UR48, 0x1 ;  /* 0x0000000100307882 */ /* 0x000fe20000000000 */
[----:B------:R-:W-:Y:S01]  /*0850*/  ULDC.64 UR56, c[0x0][0x208] ;  /* 0x0000820000387ab9 */ /* 0x000fe20000000a00 */
[----:B------:R-:W-:Y:S01]  /*0860*/  USEL UR48, UR48, 0x2, !UP0 ;  /* 0x0000000230307887 */ /* 0x000fe2000c000000 */
[----:B------:R-:W-:Y:S01]  /*0870*/  BSSY B6, `(.L_x_5) ;  /* 0x0001011000067945 */ /* 0x000fe20003800000 */
[----:B0-234-:R-:W-:Y:S01]  /*0880*/  BAR.SYNC.DEFER_BLOCKING 0x0 ;  /* 0x0000000000007b1d */ /* 0x01dfe20000010000 */
[----:B------:R-:W-:-:S13]  /*0890*/  PLOP3.LUT P0, PT, PT, PT, UP0, 0x80, 0x0 ;  /* 0x000000000000781c */ /* 0x000fda0003f0f008 */
[----:B------:R-:W-:Y:S05]  /*08a0*/  @!P0 BRA `(.L_x_6) ;  /* 0x000000b000c48947 */ /* 0x000fea0003800000 */
.L_x_7:
[----:B------:R-:W-:-:S08]  /*08b0*/  NOP ;  /* 0x0000000000007918 */ /* 0x000fd00000000000 */
[----:B------:R-:W0:Y:S02]  /*08c0*/  USETMAXREG.TRY_ALLOC.CTAPOOL UP0, 0xe8 ;  /* 0x000000e8000079c8 */ /* 0x000e240008000600 */
[----:B0-----:R-:W-:-:S13]  /*08d0*/  PLOP3.LUT P0, PT, PT, PT, UP0, 0x80, 0x0 ;  /* 0x000000000000781c */ /* 0x001fda0003f0f008 */
[----:B------:R-:W-:Y:S05]  /*08e0*/  @!P0 BRA `(.L_x_7) ;  /* 0xfffffffc00f08947 */ /* 0x000fea000383ffff */
[----:B-1----:R-:W0:Y:S01]  /*08f0*/  S2UR UR6, SR_CTAID.Y ;  /* 0x00000000000679c3 */ /* 0x002e220000002600 */
[----:B------:R-:W-:Y:S01]  /*0900*/  LOP3.LUT R0, R18, 0xffffff80, RZ, 0xc0, !PT ;  /* 0xffffff8012007812 */ /* 0x000fe200078ec0ff */
[----:B------:R-:W-:Y:S02]  /*0910*/  ULDC UR8, c[0x0][0xc50] ;  /* 0x0003140000087ab9 */ /* 0x000fe40000000800 */
[----:B------:R-:W-:-:S04]  /*0920*/  UISETP.NE.AND UP0, UPT, UR8, 0x1, UPT ;  /* 0x000000010800788c */ /* 0x000fc8000bf05270 */
[----:B------:R-:W-:Y:S08]  /*0930*/  BAR.ARV 0x8, 0x180 ;  /* 0x0206000000007b1d */ /* 0x000ff00000002000 */
[----:B------:R-:W1:Y:S01]  /*0940*/  S2UR UR49, SR_CTAID.Z ;  /* 0x00000000003179c3 */ /* 0x000e620000002700 */
[----:B------:R-:W-:Y:S01]  /*0950*/  ISETP.NE.AND P0, PT, R0, 0x80, PT ;  /* 0x000000800000780c */ /* 0x000fe20003f05270 */
[----:B------:R-:W-:Y:S01]  /*0960*/  @UP0 ULDC UR4, c[0x0][0xc54] ;  /* 0x0003150000040ab9 */ /* 0x000fe20000000800 */
[----:B------:R-:W-:Y:S01]  /*0970*/  @UP0 ULDC UR7, c[0x0][0xc58] ;  /* 0x0003160000070ab9 */ /* 0x000fe20000000800 */
[----:B0-----:R-:W-:-:S10]  /*0980*/  UIMAD.WIDE.U32 UR4, UR6, UR4, URZ ;  /* 0x00000004060472a5 */ /* 0x001fd4000f8e003f */
[----:B------:R-:W-:Y:S06]  /*0990*/  @!P0 BAR.ARV 0x9, 0x100 ;  /* 0x0244000000008b1d */ /* 0x000fec0000002000 */
[----:B------:R-:W-:Y:S01]  /*09a0*/  UMOV UR51, UR6 ;  /* 0x0000000600337c82 */ /* 0x000fe20008000000 */
[----:B------:R-:W-:Y:S01]  /*09b0*/  @UP0 USHF.R.U32.HI UR51, URZ, UR7, UR5 ;  /* 0x000000073f330299 */ /* 0x000fe20008011605 */
[----:B-1----:R-:W-:-:S03]  /*09c0*/  ISETP.LE.AND P0, PT, RZ, UR49, PT ;  /* 0x00000031ff007c0c */ /* 0x002fc6000bf03270 */
[----:B------:R-:W-:-:S04]  /*09d0*/  UIADD3 UR4, -UR51, URZ, URZ ;  /* 0x0000003f33047290 */ /* 0x000fc8000fffe13f */
[----:B------:R-:W-:-:S06]  /*09e0*/  UIMAD UR8, UR8, UR4, UR6 ;  /* 0x00000004080872a4 */ /* 0x000fcc000f8e0206 */
[----:B------:R-:W-:Y:S06]  /*09f0*/  @!P0 BRA `(.L_x_8) ;  /* 0x000000fc00e08947 */ /* 0x000fec0003800000 */
[----:B------:R-:W-:Y:S01]  /*0a00*/  ULDC.64 UR4, c[0x0][0x990] ;  /* 0x0002640000047ab9 */ /* 0x000fe20000000a00 */
[----:B------:R-:W-:Y:S01]  /*0a10*/  ULDC.64 UR6, c[0x0][0x998] ;  /* 0x0002660000067ab9 */ /* 0x000fe20000000a00 */
[----:B------:R-:W-:Y:S01]  /*0a20*/  UISETP.NE.U32.AND UP0, UPT, UR4, URZ, UPT ;  /* 0x0000003f0400728c */ /* 0x000fe2000bf05070 */
[----:B------:R-:W-:Y:S01]  /*0a30*/  IMAD.MOV.U32 R0, RZ, RZ, 0x3f800000 ;  /* 0x3f800000ff007424 */ /* 0x000fe200078e00ff */
[----:B------:R-:W-:Y:S01]  /*0a40*/  UISETP.NE.U32.AND UP1, UPT, UR6, URZ, UPT ;  /* 0x0000003f0600728c */ /* 0x000fe2000bf25070 */
[----:B------:R-:W-:Y:S01]  /*0a50*/  IMAD.MOV.U32 R5, RZ, RZ, 0x3f800000 ;  /* 0x3f800000ff057424 */ /* 0x000fe200078e00ff */
[----:B------:R-:W-:Y:S02]  /*0a60*/  UISETP.NE.AND.EX UP0, UPT, UR5, URZ, UPT, UP0 ;  /* 0x0000003f0500728c */ /* 0x000fe4000bf05300 */
[----:B------:R-:W-:Y:S02]  /*0a70*/  UISETP.NE.AND.EX UP1, UPT, UR7, URZ, UPT, UP1 ;  /* 0x0000003f0700728c */ /* 0x000fe4000bf25310 */
[----:B------:R-:W-:-:S02]  /*0a80*/  USHF.R.S32.HI UR39, URZ, 0x1f, UR49 ;  /* 0x0000001f3f277899 */ /* 0x000fc40008011431 */
[----:B------:R-:W-:Y:S01]  /*0a90*/  PLOP3.LUT P0, PT, PT, PT, UP0, 0x80, 0x0 ;  /* 0x000000000000781c */ /* 0x000fe20003f0f008 */
[----:B------:R-:W-:Y:S01]  /*0aa0*/  ULDC UR55, c[0x0][0x424] ;  /* 0x0001090000377ab9 */ /* 0x000fe20000000800 */
[----:B------:R-:W-:-:S03]  /*0ab0*/  PLOP3.LUT P1, PT, PT, PT, UP1, 0x80, 0x0 ;  /* 0x000000000000781c */ /* 0x000fc60003f2f018 */
[----:B------:R-:W-:Y:S02]  /*0ac0*/  @UP0 ULDC.64 UR12, c[0x0][0x9a8] ;  /* 0x00026a00000c0ab9 */ /* 0x000fe40000000a00 */
[----:B------:R-:W-:Y:S01]  /*0ad0*/  @UP1 ULDC.64 UR16, c[0x0][0x9b8] ;  /* 0x00026e0000101ab9 */ /* 0x000fe20000000a00 */
[----:B------:R-:W-:Y:S02]  /*0ae0*/  @UP0 UIMAD UR9, UR39, UR12, URZ ;  /* 0x0000000c270902a4 */ /* 0x000fe4000f8e023f */
[----:B------:R-:W-:Y:S02]  /*0af0*/  @UP1 UIMAD UR15, UR39, UR16, URZ ;  /* 0x00000010270f12a4 */ /* 0x000fe4000f8e023f */
[----:B------:R-:W-:Y:S02]  /*0b00*/  @UP0 UIMAD UR14, UR49, UR13, UR9 ;  /* 0x0000000d310e02a4 */ /* 0x000fe4000f8e0209 */
[----:B------:R-:W-:Y:S02]  /*0b10*/  @UP0 UIMAD.WIDE.U32 UR10, UR49, UR12, URZ ;  /* 0x0000000c310a02a5 */ /* 0x000fe4000f8e003f */
[----:B------:R-:W-:-:S02]  /*0b20*/  @UP0 USHF.R.S32.HI UR9, URZ, 0x1f, UR51 ;  /* 0x0000001f3f090899 */ /* 0x000fc40008011433 */
[----:B------:R-:W-:Y:S02]  /*0b30*/  @UP1 UIMAD.WIDE.U32 UR12, UR49, UR16, URZ ;  /* 0x00000010310c12a5 */ /* 0x000fe4000f8e003f */
[----:B------:R-:W-:Y:S02]  /*0b40*/  @UP1 UIMAD UR15, UR49, UR17, UR15 ;  /* 0x00000011310f12a4 */ /* 0x000fe4000f8e020f */
[----:B------:R-:W-:Y:S01]  /*0b50*/  @UP1 USHF.R.S32.HI UR20, URZ, 0x1f, UR51 ;  /* 0x0000001f3f141899 */ /* 0x000fe20008011433 */
[----:B------:R-:W-:Y:S01]  /*0b60*/  @UP0 ULDC.64 UR16, c[0x0][0x9b0] ;  /* 0x00026c0000100ab9 */ /* 0x000fe20000000a00 */
[----:B------:R-:W-:Y:S01]  /*0b70*/  @UP1 ULDC.64 UR18, c[0x0][0x9c0] ;  /* 0x0002700000121ab9 */ /* 0x000fe20000000a00 */
[----:B------:R-:W-:Y:S02]  /*0b80*/  @UP0 UIMAD UR9, UR9, UR16, URZ ;  /* 0x00000010090902a4 */ /* 0x000fe4000f8e023f */
[----:B------:R-:W-:Y:S02]  /*0b90*/  @UP0 UIADD3 UR11, UR11, UR14, URZ ;  /* 0x0000000e0b0b0290 */ /* 0x000fe4000fffe03f */
[----:B------:R-:W-:-:S02]  /*0ba0*/  @UP1 UIMAD UR14, UR20, UR18, URZ ;  /* 0x00000012140e12a4 */ /* 0x000fc4000f8e023f */
[----:B------:R-:W-:Y:S02]  /*0bb0*/  @UP1 UIADD3 UR13, UR13, UR15, URZ ;  /* 0x0000000f0d0d1290 */ /* 0x000fe4000fffe03f */
[----:B------:R-:W-:Y:S02]  /*0bc0*/  @UP0 UIMAD UR9, UR51, UR17, UR9 ;  /* 0x00000011330902a4 */ /* 0x000fe4000f8e0209 */
[----:B------:R-:W-:Y:S02]  /*0bd0*/  @UP0 UIMAD.WIDE.U32 UR10, UR51, UR16, UR10 ;  /* 0x00000010330a02a5 */ /* 0x000fe4000f8e000a */
[----:B------:R-:W-:Y:S02]  /*0be0*/  @UP1 UIMAD UR14, UR51, UR19, UR14 ;  /* 0x00000013330e12a4 */ /* 0x000fe4000f8e020e */
[----:B------:R-:W-:Y:S02]  /*0bf0*/  @UP1 UIMAD.WIDE.U32 UR12, UR51, UR18, UR12 ;  /* 0x00000012330c12a5 */ /* 0x000fe4000f8e000c */
[----:B------:R-:W-:-:S02]  /*0c00*/  @UP0 UIADD3 UR11, UR11, UR9, URZ ;  /* 0x000000090b0b0290 */ /* 0x000fc4000fffe03f */
[----:B------:R-:W-:Y:S02]  /*0c10*/  @UP1 UIADD3 UR9, UR13, UR14, URZ ;  /* 0x0000000e0d091290 */ /* 0x000fe4000fffe03f */
[----:B------:R-:W-:Y:S02]  /*0c20*/  @UP1 ULEA UR6, UP3, UR12, UR6, 0x2 ;  /* 0x000000060c061291 */ /* 0x000fe4000f86103f */
[----:B------:R-:W-:Y:S02]  /*0c30*/  @UP0 ULEA UR4, UP2, UR10, UR4, 0x2 ;  /* 0x000000040a040291 */ /* 0x000fe4000f84103f */
[----:B------:R-:W-:Y:S02]  /*0c40*/  @UP1 ULEA.HI.X UR7, UR12, UR7, UR9, 0x2, UP3 ;  /* 0x000000070c071291 */ /* 0x000fe400098f1409 */
[----:B------:R-:W-:Y:S01]  /*0c50*/  IMAD.U32 R6, RZ, RZ, UR6 ;  /* 0x00000006ff067e24 */ /* 0x000fe2000f8e00ff */
[----:B------:R-:W-:Y:S01]  /*0c60*/  @UP0 ULEA.HI.X UR5, UR10, UR5, UR11, 0x2, UP2 ;  /* 0x000000050a050291 */ /* 0x000fe200090f140b */
[----:B------:R-:W-:-:S02]  /*0c70*/  IMAD.U32 R2, RZ, RZ, UR4 ;  /* 0x00000004ff027e24 */ /* 0x000fc4000f8e00ff */
[----:B------:R-:W-:-:S03]  /*0c80*/  IMAD.U32 R7, RZ, RZ, UR7 ;  /* 0x00000007ff077e24 */ /* 0x000fc6000f8e00ff */
[----:B------:R-:W-:Y:S01]  /*0c90*/  IMAD.U32 R3, RZ, RZ, UR5 ;  /* 0x00000005ff037e24 */ /* 0x000fe2000f8e00ff */
[----:B------:R-:W-:Y:S01]  /*0ca0*/  ULDC.64 UR4, c[0x0][0x418] ;  /* 0x0001060000047ab9 */ /* 0x000fe20000000a00 */
[----:B------:R0:W5:Y:S01]  /*0cb0*/  @P1 LDG.E R0, desc[UR56][R6.64] ;  /* 0x0000003806001981 */ /* 0x000162000c1e1900 */
[----:B------:R-:W-:-:S03]  /*0cc0*/  UISETP.NE.U32.AND UP0, UPT, UR4, URZ, UPT ;  /* 0x0000003f0400728c */ /* 0x000fc6000bf05070 */
[----:B------:R-:W-:Y:S01]  /*0cd0*/  ULDC UR4, c[0x0][0x2f0] ;  /* 0x0000bc0000047ab9 */ /* 0x000fe20000000800 */
[----:B------:R-:W-:Y:S01]  /*0ce0*/  UISETP.NE.AND.EX UP0, UPT, UR5, URZ, UPT, UP0 ;  /* 0x0000003f0500728c */ /* 0x000fe2000bf05300 */
[----:B------:R0:W5:Y:S03]  /*0cf0*/  @P0 LDG.E R5, desc[UR56][R2.64] ;  /* 0x0000003802050981 */ /* 0x000166000c1e1900 */
[----:B------:R-:W-:-:S04]  /*0d00*/  USEL UR55, UR55, 0x1, UP0 ;  /* 0x0000000137377887 */ /* 0x000fc80008000000 */
[----:B------:R-:W-:-:S04]  /*0d10*/  UIMAD UR55, UR55, UR4, URZ ;  /* 0x00000004373772a4 */ /* 0x000fc8000f8e023f */
[----:B------:R-:W-:Y:S02]  /*0d20*/  UISETP.GE.AND UP0, UPT, UR55, 0x1, UPT ;  /* 0x000000013700788c */ /* 0x000fe4000bf06270 */
[----:B------:R-:W-:-:S04]  /*0d30*/  UIADD3 UR4, UR55, 0x9f, URZ ;  /* 0x0000009f37047890 */ /* 0x000fc8000fffe03f */
[----:B------:R-:W-:Y:S01]  /*0d40*/  PLOP3.LUT P0, PT, PT, PT, UP0, 0x80, 0x0 ;  /* 0x000000000000781c */ /* 0x000fe20003f0f008 */
[----:B------:R-:W-:-:S04]  /*0d50*/  UIMAD.WIDE UR4, UR4, 0x66666667, URZ ;  /* 0x66666667040478a5 */ /* 0x000fc8000f8e023f */
[----:B------:R-:W-:Y:S02]  /*0d60*/  USHF.R.U32.HI UR6, URZ, 0x1f, UR5 ;  /* 0x0000001f3f067899 */ /* 0x000fe40008011605 */
[----:B------:R-:W-:Y:S01]  /*0d70*/  ULOP3.LUT UR38, UR8, 0xffff, URZ, 0xc0, !UPT ;  /* 0x0000ffff08267892 */ /* 0x000fe2000f8ec03f */
[----:B------:R-:W-:Y:S01]  /*0d80*/  UMOV UR4, URZ ;  /* 0x0000003f00047c82 */ /* 0x000fe20008000000 */
[----:B------:R-:W-:-:S04]  /*0d90*/  ULEA.HI.SX32 UR6, UR5, UR6, 0x1a ;  /* 0x0000000605067291 */ /* 0x000fc8000f8fd23f */
[----:B0-----:R-:W-:Y:S08]  /*0da0*/  @!P0 BRA `(.L_x_9) ;  /* 0x0000000000908947 */ /* 0x001ff00003800000 */
[----:B------:R-:W-:Y:S01]  /*0db0*/  USHF.R.U32.HI UR8, URZ, 0x10, UR8 ;  /* 0x000000103f087899 */ /* 0x000fe20008011608 */
[----:B------:R-:W-:-:S03]  /*0dc0*/  UMOV UR4, URZ ;  /* 0x0000003f00047c82 */ /* 0x000fc60008000000 */
[----:B------:R-:W-:-:S11]  /*0dd0*/  UISETP.NE.AND UP0, UPT, UR8, URZ, UPT ;  /* 0x0000003f0800728c */ /* 0x000fd6000bf05270 */
[----:B------:R-:W-:Y:S02]  /*0de0*/  @!UP0 ULDC UR8, c[0x0][0x9f0] ;  /* 0x00027c0000088ab9 */ /* 0x000fe40000000800 */
[----:B------:R-:W-:Y:S01]  /*0df0*/  IMAD.U32 R4, RZ, RZ, UR8 ;  /* 0x00000008ff047e24 */ /* 0x000fe2000f8e00ff */
[----:B------:R-:W-:-:S04]  /*0e00*/  UIADD3 UR7, UR6, -0x1, UR8 ;  /* 0xffffffff06077890 */ /* 0x000fc8000fffe008 */
[-C--:B------:R-:W-:Y:S02]  /*0e10*/  IABS R2, R4.reuse ;  /* 0x0000000400027213 */ /* 0x080fe40000000000 */
[----:B------:R-:W-:Y:S01]  /*0e20*/  IMAD.U32 R6, RZ, RZ, UR7 ;  /* 0x00000007ff067e24 */ /* 0x000fe2000f8e00ff */
[----:B------:R-:W-:Y:S01]  /*0e30*/  IABS R7, R4 ;  /* 0x0000000400077213 */ /* 0x000fe20000000000 */
[----:B------:R-:W-:Y:S01]  /*0e40*/  ULOP3.LUT UR7, UR7, UR8, URZ, 0x3c, !UPT ;  /* 0x0000000807077292 */ /* 0x000fe2000f8e3c3f */
[----:B------:R-:W-:Y:S02]  /*0e50*/  R2UR UR11, R2 ;  /* 0x00000000020b72ca */ /* 0x000fe400000e0000 */
[----:B------:R-:W-:-:S05]  /*0e60*/  IABS R6, R6 ;  /* 0x0000000600067213 */ /* 0x000fca0000000000 */
[----:B------:R-:W-:-:S05]  /*0e70*/  IMAD.MOV.U32 R4, RZ, RZ, R6 ;  /* 0x000000ffff047224 */ /* 0x000fca00078e0006 */
[----:B------:R-:W-:Y:S01]  /*0e80*/  R2UR UR10, R4 ;  /* 0x00000000040a72ca */ /* 0x000fe200000e0000 */
[----:B------:R-:W0:Y:S08]  /*0e90*/  I2F.RP R2, UR11 ;  /* 0x0000000b00027d06 */ /* 0x000e300008209400 */
[----:B0-----:R-:W0:Y:S02]  /*0ea0*/  MUFU.RCP R2, R2 ;  /* 0x0000000200027308 */ /* 0x001e240000001000 */
[----:B0-----:R-:W-:-:S02]  /*0eb0*/  VIADD R3, R2, 0xffffffe ;  /* 0x0ffffffe02037836 */ /* 0x001fc40000000000 */
[----:B------:R-:W-:-:S04]  /*0ec0*/  IMAD.MOV R2, RZ, RZ, -R7 ;  /* 0x000000ffff027224 */ /* 0x000fc800078e0a07 */
[----:B------:R-:W0:Y:S02]  /*0ed0*/  F2I.FTZ.U32.TRUNC.NTZ R3, R3 ;  /* 0x0000000300037305 */ /* 0x000e24000021f000 */
[----:B0-----:R-:W-:-:S13]  /*0ee0*/  R2UR UR5, R3 ;  /* 0x00000000030572ca */ /* 0x001fda00000e0000 */
[----:B------:R-:W-:-:S04]  /*0ef0*/  UIADD3 UR9, URZ, -UR5, URZ ;  /* 0x800000053f097290 */ /* 0x000fc8000fffe03f */
[----:B------:R-:W-:-:S04]  /*0f00*/  UIMAD UR9, UR9, UR11, URZ ;  /* 0x0000000b090972a4 */ /* 0x000fc8000f8e023f */
[----:B------:R-:W-:-:S03]  /*0f10*/  UIMAD.WIDE.U32 UR4, UR5, UR9, UR4 ;  /* 0x00000009050472a5 */ /* 0x000fc6000f8e0004 */
[----:B------:R-:W-:Y:S01]  /*0f20*/  R2UR UR9, R2 ;  /* 0x00000000020972ca */ /* 0x000fe200000e0000 */
[----:B------:R-:W-:-:S12]  /*0f30*/  UIMAD.WIDE.U32 UR4, UR5, UR10, URZ ;  /* 0x0000000a050472a5 */ /* 0x000fd8000f8e003f */
[----:B------:R-:W-:-:S04]  /*0f40*/  UIMAD UR4, UR5, UR9, UR10 ;  /* 0x00000009050472a4 */ /* 0x000fc8000f8e020a */
[----:B------:R-:W-:-:S11]  /*0f50*/  UISETP.GT.U32.AND UP1, UPT, UR11, UR4, UPT ;  /* 0x000000040b00728c */ /* 0x000fd6000bf24070 */
[----:B------:R-:W-:Y:S02]  /*0f60*/  @!UP1 UIADD3 UR4, UR4, -UR11, URZ ;  /* 0x8000000b04049290 */ /* 0x000fe4000fffe03f */
[----:B------:R-:W-:Y:S02]  /*0f70*/  @!UP1 UIADD3 UR5, UR5, 0x1, URZ ;  /* 0x0000000105059890 */ /* 0x000fe4000fffe03f */
[----:B------:R-:W-:Y:S02]  /*0f80*/  UISETP.GE.U32.AND UP0, UPT, UR4, UR11, UPT ;  /* 0x0000000b0400728c */ /* 0x000fe4000bf06070 */
[----:B------:R-:W-:-:S09]  /*0f90*/  UISETP.GE.AND UP1, UPT, UR7, URZ, UPT ;  /* 0x0000003f0700728c */ /* 0x000fd2000bf26270 */
[----:B------:R-:W-:Y:S02]  /*0fa0*/  @UP0 UIADD3 UR5, UR5, 0x1, URZ ;  /* 0x0000000105050890 */ /* 0x000fe4000fffe03f */
[----:B------:R-:W-:-:S05]  /*0fb0*/  UISETP.NE.AND UP0, UPT, UR8, URZ, UPT ;  /* 0x0000003f0800728c */ /* 0x000fca000bf05270 */
[----:B------:R-:W-:Y:S02]  /*0fc0*/  UMOV UR4, UR5 ;  /* 0x0000000500047c82 */ /* 0x000fe40008000000 */
[----:B------:R-:W-:-:S04]  /*0fd0*/  @!UP1 UIADD3 UR4, -UR4, URZ, URZ ;  /* 0x0000003f04049290 */ /* 0x000fc8000fffe13f */
[----:B------:R-:W-:-:S12]  /*0fe0*/  @!UP0 ULOP3.LUT UR4, URZ, UR8, URZ, 0x33, !UPT ;  /* 0x000000083f048292 */ /* 0x000fd8000f8e333f */
.L_x_9:
[----:B------:R-:W-:Y:S01]  /*0ff0*/  UIMAD UR38, UR38, UR4, URZ ;  /* 0x00000004262672a4 */ /* 0x000fe2000f8e023f */
[----:B------:R-:W-:Y:S02]  /*1000*/  IMAD.U32 R2, RZ, RZ, UR6 ;  /* 0x00000006ff027e24 */ /* 0x000fe4000f8e00ff */
[----:B-----5:R-:W-:Y:S01]  /*1010*/  FMUL.FTZ R0, R5, R0 ;  /* 0x0000000005007220 */ /* 0x020fe20000410000 */
[----:B------:R-:W-:Y:S01]  /*1020*/  IMAD.U32 R3, RZ, RZ, UR4 ;  /* 0x00000004ff037e24 */ /* 0x000fe2000f8e00ff */
[----:B------:R-:W-:Y:S01]  /*1030*/  ULDC UR4, c[0x0][0x988] ;  /* 0x0002620000047ab9 */ /* 0x000fe20000000800 */
[----:B------:R-:W-:Y:S02]  /*1040*/  VIADD R18, R18, 0xffffff80 ;  /* 0xffffff8012127836 */ /* 0x000fe40000000000 */
[----:B------:R-:W-:Y:S01]  /*1050*/  FMUL.FTZ R0, R0, UR4 ;  /* 0x0000000400007c20 */ /* 0x000fe20008410000 */
[----:B------:R-:W-:Y:S02]  /*1060*/  PLOP3.LUT P0, PT, PT, PT, PT, 0x80, 0x0 ;  /* 0x000000000000781c */ /* 0x000fe40003f0f070 */
[----:B------:R-:W-:-:S02]  /*1070*/  CS2R R12, SRZ ;  /* 0x00000000000c7805 */ /* 0x000fc4000001ff00 */
[----:B------:R-:W-:Y:S01]  /*1080*/  VIADDMNMX R2, R3, UR38, R2, PT ;  /* 0x0000002603027c46 */ /* 0x000fe2000b800102 */
[----:B------:R-:W-:Y:S01]  /*1090*/  IMAD.MOV.U32 R9, RZ, RZ, RZ ;  /* 0x000000ffff097224 */ /* 0x000fe200078e00ff */
[----:B------:R-:W-:Y:S01]  /*10a0*/  R2UR UR37, R0 ;  /* 0x00000000002572ca */ /* 0x000fe200000e0000 */
[----:B------:R-:W-:Y:S01]  /*10b0*/  IMAD.MOV.U32 R0, RZ, RZ, RZ ;  /* 0x000000ffff007224 */ /* 0x000fe200078e00ff */
[----:B------:R-:W-:Y:S01]  /*10c0*/  R2UR UR54, R2 ;  /* 0x00000000023672ca */ /* 0x000fe200000e0000 */
[----:B------:R-:W-:Y:S01]  /*10d0*/  IMAD.MOV.U32 R2, RZ, RZ, RZ ;  /* 0x000000ffff027224 */ /* 0x000fe200078e00ff */
[----:B------:R-:W-:Y:S02]  /*10e0*/  CS2R R52, SRZ ;  /* 0x0000000000347805 */ /* 0x000fe4000001ff00 */
[----:B------:R-:W-:Y:S02]  /*10f0*/  CS2R R44, SRZ ;  /* 0x00000000002c7805 */ /* 0x000fe4000001ff00 */
[----:B------:R-:W-:-:S02]  /*1100*/  CS2R R6, SRZ ;  /* 0x0000000000067805 */ /* 0x000fc4000001ff00 */
[----:B------:R-:W-:Y:S02]  /*1110*/  CS2R R10, SRZ ;  /* 0x00000000000a7805 */ /* 0x000fe4000001ff00 */
[----:B------:R-:W-:Y:S02]  /*1120*/  CS2R R48, SRZ ;  /* 0x0000000000307805 */ /* 0x000fe4000001ff00 */
[----:B------:R-:W-:Y:S01]  /*1130*/  CS2R R50, SRZ ;  /* 0x0000000000327805 */ /* 0x000fe2000001ff00 */
[----:B------:R-:W-:Y:S01]  /*1140*/  IMAD.MOV.U32 R17, RZ, RZ, RZ ;  /* 0x000000ffff117224 */ /* 0x000fe200078e00ff */
[----:B------:R-:W-:Y:S01]  /*1150*/  CS2R R56, SRZ ;  /* 0x0000000000387805 */ /* 0x000fe2000001ff00 */
[----:B------:R-:W-:Y:S01]  /*1160*/  IMAD.MOV.U32 R58, RZ, RZ, RZ ;  /* 0x000000ffff3a7224 */ /* 0x000fe200078e00ff */
[----:B------:R-:W-:Y:S02]  /*1170*/  CS2R R20, SRZ ;  /* 0x0000000000147805 */ /* 0x000fe4000001ff00 */
[----:B------:R-:W-:Y:S01]  /*1180*/  CS2R R32, SRZ ;  /* 0x0000000000207805 */ /* 0x000fe2000001ff00 */
[----:B------:R-:W-:Y:S01]  /*1190*/  UISETP.GT.AND UP0, UPT, UR54, UR38, UPT ;  /* 0x000000263600728c */ /* 0x000fe2000bf04270 */
[----:B------:R-:W-:Y:S01]  /*11a0*/  IMAD.MOV.U32 R39, RZ, RZ, RZ ;  /* 0x000000ffff277224 */ /* 0x000fe200078e00ff */
[----:B------:R-:W-:Y:S01]  /*11b0*/  CS2R R46, SRZ ;  /* 0x00000000002e7805 */ /* 0x000fe2000001ff00 */
[----:B------:R-:W-:Y:S01]  /*11c0*/  IMAD.MOV.U32 R19, RZ, RZ, RZ ;  /* 0x000000ffff137224 */ /* 0x000fe200078e00ff */
[----:B------:R-:W-:-:S02]  /*11d0*/  CS2R R22, SRZ ;  /* 0x0000000000167805 */ /* 0x000fc4000001ff00 */
[----:B------:R-:W-:Y:S02]  /*11e0*/  CS2R R24, SRZ ;  /* 0x0000000000187805 */ /* 0x000fe4000001ff00 */
[----:B------:R-:W-:Y:S01]  /*11f0*/  PLOP3.LUT P1, PT, PT, PT, UP0, 0x80, 0x0 ;  /* 0x000000000000781c */ /* 0x000fe20003f2f008 */
[----:B------:R-:W-:Y:S01]  /*1200*/  IMAD.MOV.U32 R15, RZ, RZ, RZ ;  /* 0x000000ffff0f7224 */ /* 0x000fe200078e00ff */
[----:B------:R-:W-:Y:S01]  /*1210*/  CS2R R54, SRZ ;  /* 0x0000000000367805 */ /* 0x000fe2000001ff00 */
[----:B------:R-:W-:Y:S01]  /*1220*/  IMAD.MOV.U32 R29, RZ, RZ, RZ ;  /* 0x000000ffff1d7224 */ /* 0x000fe200078e00ff */
[----:B------:R-:W-:Y:S02]  /*1230*/  CS2R R40, SRZ ;  /* 0x0000000000287805 */ /* 0x000fe4000001ff00 */
[----:B------:R-:W-:Y:S01]  /*1240*/  CS2R R64, SRZ ;  /* 0x0000000000407805 */ /* 0x000fe2000001ff00 */
[----:B------:R-:W-:Y:S01]  /*1250*/  IMAD.MOV.U32 R37, RZ, RZ, RZ ;  /* 0x000000ffff257224 */ /* 0x000fe200078e00ff */
[----:B------:R-:W-:-:S02]  /*1260*/  CS2R R62, SRZ ;  /* 0x00000000003e7805 */ /* 0x000fc4000001ff00 */
[----:B------:R-:W-:Y:S02]  /*1270*/  CS2R R60, SRZ ;  /* 0x00000000003c7805 */ /* 0x000fe4000001ff00 */
[----:B------:R-:W-:Y:S01]  /*1280*/  CS2R R120, SRZ ;  /* 0x0000000000787805 */ /* 0x000fe2000001ff00 */
[----:B------:R-:W-:Y:S01]  /*1290*/  IMAD.MOV.U32 R66, RZ, RZ, RZ ;  /* 0x000000ffff427224 */ /* 0x000fe200078e00ff */
[----:B------:R-:W-:Y:S01]  /*12a0*/  CS2R R70, SRZ ;  /* 0x0000000000467805 */ /* 0x000fe2000001ff00 */
[----:B------:R-:W-:Y:S01]  /*12b0*/  IMAD.MOV.U32 R31, RZ, RZ, RZ ;  /* 0x000000ffff1f7224 */ /* 0x000fe200078e00ff */
[----:B------:R-:W-:Y:S02]  /*12c0*/  CS2R R122, SRZ ;  /* 0x00000000007a7805 */ /* 0x000fe4000001ff00 */
[----:B------:R-:W-:Y:S02]  /*12d0*/  CS2R R68, SRZ ;  /* 0x0000000000447805 */ /* 0x000fe4000001ff00 */
[----:B------:R-:W-:-:S02]  /*12e0*/  CS2R R76, SRZ ;  /* 0x00000000004c7805 */ /* 0x000fc4000001ff00 */
[----:B------:R-:W-:Y:S02]  /*12f0*/  CS2R R78, SRZ ;  /* 0x00000000004e7805 */ /* 0x000fe4000001ff00 */
[----:B------:R-:W-:Y:S01]  /*1300*/  CS2R R74, SRZ ;  /* 0x00000000004a7805 */ /* 0x000fe2000001ff00 */
[----:B------:R-:W-:Y:S01]  /*1310*/  IMAD.MOV.U32 R72, RZ, RZ, RZ ;  /* 0x000000ffff487224 */ /* 0x000fe200078e00ff */
[----:B------:R-:W-:Y:S02]  /*1320*/  CS2R R84, SRZ ;  /* 0x0000000000547805 */ /* 0x000fe4000001ff00 */
        /* <DEDUP_REMOVED lines=11> */
[----:B------:R-:W-:Y:S01]  /*13e0*/  IMAD.MOV.U32 R104, RZ, RZ, RZ ;  /* 0x000000ffff687224 */ /* 0x000fe200078e00ff */
[----:B------:R-:W-:-:S02]  /*13f0*/  CS2R R108, SRZ ;  /* 0x00000000006c7805 */ /* 0x000fc4000001ff00 */
[----:B------:R-:W-:Y:S01]  /*1400*/  CS2R R110, SRZ ;  /* 0x00000000006e7805 */ /* 0x000fe2000001ff00 */
[----:B------:R-:W-:Y:S01]  /*1410*/  IMAD.MOV.U32 R112, RZ, RZ, RZ ;  /* 0x000000ffff707224 */ /* 0x000fe200078e00ff */
[----:B------:R-:W-:Y:S01]  /*1420*/  CS2R R118, SRZ ;  /* 0x0000000000767805 */ /* 0x000fe2000001ff00 */
[----:B------:R-:W-:Y:S01]  /*1430*/  IMAD.MOV.U32 R116, RZ, RZ, RZ ;  /* 0x000000ffff747224 */ /* 0x000fe200078e00ff */
[----:B------:R-:W-:Y:S01]  /*1440*/  CS2R R114, SRZ ;  /* 0x0000000000727805 */ /* 0x000fe2000001ff00 */
[----:B------:R-:W-:Y:S02]  /*1450*/  IMAD.MOV.U32 R124, RZ, RZ, RZ ;  /* 0x000000ffff7c7224 */ /* 0x000fe400078e00ff */
[----:B------:R-:W-:Y:S01]  /*1460*/  IMAD.MOV.U32 R126, RZ, RZ, RZ ;  /* 0x000000ffff7e7224 */ /* 0x000fe200078e00ff */
[----:B------:R-:W-:Y:S06]  /*1470*/  @!P1 BRA `(.L_x_10) ;  /* 0x0000007400789947 */ /* 0x000fec0003800000 */
[----:B------:R-:W-:Y:S01]  /*1480*/  SHF.R.S32.HI R3, RZ, 0x1f, R18 ;  /* 0x0000001fff037819 */ /* 0x000fe20000011412 */
[----:B------:R-:W0:Y:S01]  /*1490*/  S2UR UR53, SR_CgaCtaId ;  /* 0x00000000003579c3 */ /* 0x000e220000008800 */
[----:B------:R-:W-:Y:S02]  /*14a0*/  UMOV UR36, 0x400 ;  /* 0x0000040000247882 */ /* 0x000fe40000000000 */
[----:B------:R-:W-:-:S04]  /*14b0*/  LEA.HI R17, R3, R18, RZ, 0x7 ;  /* 0x0000001203117211 */ /* 0x000fc800078f38ff */
[----:B------:R-:W-:-:S06]  /*14c0*/  SHF.R.S32.HI R0, RZ, 0x7, R17 ;  /* 0x00000007ff007819 */ /* 0x000fcc0000011411 */
[----:B------:R-:W1:Y:S01]  /*14d0*/  SHFL.IDX PT, R0, R0, RZ, 0x1f ;  /* 0x00001fff00007589 */ /* 0x000e6200000e0000 */
[----:B0-----:R-:W-:-:S04]  /*14e0*/  ULEA UR36, UR53, UR36, 0x18 ;  /* 0x0000002435247291 */ /* 0x001fc8000f8ec03f */
[----:B------:R-:W-:-:S04]  /*14f0*/  UIADD3 UR5, UR36, 0x1e200, URZ ;  /* 0x0001e20024057890 */ /* 0x000fc8000fffe03f */
[----:B------:R-:W-:Y:S01]  /*1500*/  ULOP3.LUT UP0, URZ, UR5, 0x9f, URZ, 0xc0, !UPT ;  /* 0x0000009f053f7892 */ /* 0x000fe2000f80c03f */
[----:B-1----:R-:W-:-:S05]  /*1510*/  R2UR UR50, R0 ;  /* 0x00000000003272ca */ /* 0x002fca00000e0000 */
[----:B------:R-:W-:-:S08]  /*1520*/  PLOP3.LUT P0, PT, PT, PT, UP0, 0x80, 0x0 ;  /* 0x000000000000781c */ /* 0x000fd00003f0f008 */
[----:B------:R-:W-:-:S04]  /*1530*/  ULEA.HI UR4, UR50, UR50, URZ, 0x1 ;  /* 0x0000003232047291 */ /* 0x000fc8000f8f083f */
[----:B------:R-:W-:-:S04]  /*1540*/  ULOP3.LUT UR4, UR4, 0x3e, URZ, 0xc0, !UPT ;  /* 0x0000003e04047892 */ /* 0x000fc8000f8ec03f */
[----:B------:R-:W-:-:S04]  /*1550*/  UIADD3 UR4, UR50, -UR4, URZ ;  /* 0x8000000432047290 */ /* 0x000fc8000fffe03f */
[----:B------:R-:W-:-:S04]  /*1560*/  ULEA UR4, UR4, UR5, 0xc ;  /* 0x0000000504047291 */ /* 0x000fc8000f8e603f */
[----:B------:R-:W-:-:S04]  /*1570*/  USHF.R.U32.HI UR4, URZ, 0x4, UR4 ;  /* 0x000000043f047899 */ /* 0x000fc80008011604 */
[----:B------:R-:W-:Y:S01]  /*1580*/  ULOP3.LUT UR40, UR4, 0x3fff, URZ, 0xc0, !UPT ;  /* 0x00003fff04287892 */ /* 0x000fe2000f8ec03f */
[----:B------:R-:W-:Y:S11]  /*1590*/  @!P0 BRA `(.L_x_11) ;  /* 0x0000000000408947 */ /* 0x000ff60003800000 */
[----:B------:R-:W-:Y:S01]  /*15a0*/  MOV R0, 0x0 ;  /* 0x0000000000007802 */ /* 0x000fe20000000f00 */
[----:B------:R-:W-:Y:S01]  /*15b0*/  ULDC.64 UR4, c[0x4][0xc0] ;  /* 0x0100300000047ab9 */ /* 0x000fe20000000a00 */
[----:B------:R-:W-:Y:S01]  /*15c0*/  ULDC.64 UR6, c[0x4][0x30] ;  /* 0x01000c0000067ab9 */ /* 0x000fe20000000a00 */
[----:B------:R-:W-:Y:S01]  /*15d0*/  IMAD.U32 R4, RZ, RZ, UR4 ;  /* 0x00000004ff047e24 */ /* 0x000fe2000f8e00ff */
[----:B------:R0:W1:Y:S01]  /*15e0*/  LDC.64 R2, c[0x4][R0] ;  /* 0x0100000000027b82 */ /* 0x0000620000000a00 */
[----:B------:R-:W-:Y:S01]  /*15f0*/  IMAD.U32 R5, RZ, RZ, UR5 ;  /* 0x00000005ff057e24 */ /* 0x000fe2000f8e00ff */
[----:B------:R-:W-:Y:S01]  /*1600*/  ULDC.64 UR4, c[0x4][0xc8] ;  /* 0x0100320000047ab9 */ /* 0x000fe20000000a00 */
[----:B------:R-:W-:Y:S02]  /*1610*/  IMAD.U32 R10, RZ, RZ, UR6 ;  /* 0x00000006ff0a7e24 */ /* 0x000fe4000f8e00ff */
[----:B------:R-:W-:Y:S02]  /*1620*/  IMAD.U32 R6, RZ, RZ, UR4 ;  /* 0x00000004ff067e24 */ /* 0x000fe4000f8e00ff */
[----:B------:R-:W-:-:S02]  /*1630*/  IMAD.U32 R7, RZ, RZ, UR5 ;  /* 0x00000005ff077e24 */ /* 0x000fc4000f8e00ff */
[----:B------:R-:W-:Y:S02]  /*1640*/  IMAD.U32 R11, RZ, RZ, UR7 ;  /* 0x00000007ff0b7e24 */ /* 0x000fe4000f8e00ff */
[----:B------:R-:W-:Y:S02]  /*1650*/  IMAD.MOV.U32 R8, RZ, RZ, 0x70 ;  /* 0x00000070ff087424 */ /* 0x000fe400078e00ff */
[----:B------:R-:W-:Y:S02]  /*1660*/  IMAD.MOV.U32 R12, RZ, RZ, 0x1 ;  /* 0x00000001ff0c7424 */ /* 0x000fe400078e00ff */
[----:B0-----:R-:W-:-:S07]  /*1670*/  IMAD.MOV.U32 R13, RZ, RZ, RZ ;  /* 0x000000ffff0d7224 */ /* 0x001fce00078e00ff */
[----:B------:R-:W-:-:S07]  /*1680*/  LEPC R20, `(.L_x_11) ;  /* 0x000000001014794e */ /* 0x000fce0000000000 */
[----:B-1----:R-:W-:Y:S05]  /*1690*/  CALL.ABS.NOINC R2 ;  /* 0x0000000002007343 */ /* 0x002fea0003c00000 */
.L_x_11:
[----:B------:R-:W-:-:S04]  /*16a0*/  SHF.L.U32 R2, RZ, 0x1f, RZ ;  /* 0x0000001fff027819 */ /* 0x000fc800000006ff */
[----:B------:R-:W0:Y:S02]  /*16b0*/  SYNCS.PHASECHK.TRANS64.TRYWAIT P0, [UR36+0x33400], R2 ;  /* 0x03340002ff0075a7 */ /* 0x000e240008000164 */
[----:B0-----:R-:W-:Y:S05]  /*16c0*/  @!P0 BRA `(.L_x_12) ;  /* 0x000000f000b48947 */ /* 0x001fea0003800000 */
.L_x_98:
[----:B------:R-:W-:-:S06]  /*16d0*/  ULOP3.LUT UR4, UR48, 0x1, URZ, 0xfc, !UPT ;  /* 0x0000000130047892 */ /* 0x000fcc000f8efc3f */
[----:B------:R-:W-:-:S05]  /*16e0*/  IMAD.U32 R0, RZ, RZ, UR4 ;  /* 0x00000004ff007e24 */ /* 0x000fca000f8e00ff */
[----:B------:R-:W-:-:S13]  /*16f0*/  ISETP.NE.AND P0, PT, R0, 0x3, PT ;  /* 0x000000030000780c */ /* 0x000fda0003f05270 */
[----:B------:R-:W-:Y:S05]  /*1700*/  @!P0 BRA `(.L_x_13) ;  /* 0x0000000000048947 */ /* 0x000fea0003800000 */
[----:B------:R-:W-:Y:S01]  /*1710*/  BPT.TRAP 0x1 ;  /* 0x000000040000795c */ /* 0x000fe20000300000 */
.L_x_13:
[----:B------:R1:W2:Y:S01]  /*1720*/  SYNCS.PHASECHK.TRANS64.TRYWAIT P1, [UR36+0x33430], R2 ;  /* 0x03343002ff0075a7 */ /* 0x0002a20008020164 */
[----:B------:R-:W-:Y:S05]  /*1730*/  @!P0 BRA `(.L_x_14) ;  /* 0x0000000000048947 */ /* 0x000fea0003800000 */
[----:B------:R-:W-:Y:S01]  /*1740*/  BPT.TRAP 0x1 ;  /* 0x000000040000795c */ /* 0x000fe20000300000 */
.L_x_14:
[----:B------:R-:W-:Y:S02]  /*1750*/  IMAD.U32 R4, RZ, RZ, UR40 ;  /* 0x00000028ff047e24 */ /* 0x000fe4000f8e00ff */
[----:B------:R-:W-:Y:S01]  /*1760*/  IMAD.MOV.U32 R0, RZ, RZ, RZ ;  /* 0x000000ffff007224 */ /* 0x000fe200078e00ff */
[----:B--2---:R-:W-:Y:S06]  /*1770*/  @P1 BRA `(.L_x_15) ;  /* 0x0000000000081947 */ /* 0x004fec0003800000 */
[----:B------:R-:W2:Y:S02]  /*1780*/  SYNCS.PHASECHK.TRANS64.TRYWAIT P1, [UR36+0x33430], R2 ;  /* 0x03343002ff0075a7 */ /* 0x000ea40008020164 */
[----:B--2---:R-:W-:Y:S05]  /*1790*/  @!P1 BRA `(.L_x_16) ;  /* 0x000000f000989947 */ /* 0x004fea0003800000 */
.L_x_15:
[----:B------:R-:W-:Y:S05]  /*17a0*/  WARPSYNC.ALL ;  /* 0x0000000000007948 */ /* 0x000fea0003800000 */
[----:B------:R-:W-:Y:S01]  /*17b0*/  IMAD.MOV.U32 R25, RZ, RZ, RZ ;  /* 0x000000ffff197224 */ /* 0x000fe200078e00ff */
[----:B01----:R-:W-:Y:S01]  /*17c0*/  LOP3.LUT R2, R4, 0x10000, RZ, 0xfc, !PT ;  /* 0x0001000004027812 */ /* 0x003fe200078efcff */
[----:B------:R-:W-:Y:S01]  /*17d0*/  IMAD.MOV.U32 R3, RZ, RZ, -0x7fffffe0 ;  /* 0x80000020ff037424 */ /* 0x000fe200078e00ff */
[----:B------:R-:W-:-:S04]  /*17e0*/  UIADD3 UR4, UR36, 0x24200, URZ ;  /* 0x0002420024047890 */ /* 0x000fc8000fffe03f */
[C---:B------:R-:W-:Y:S01]  /*17f0*/  R2UR UR5, R3.reuse ;  /* 0x00000000030572ca */ /* 0x040fe200000e0000 */
[----:B------:R-:W-:Y:S01]  /*1800*/  WARPGROUP.ARRIVE ;  /* 0x00000000000079c5 */ /* 0x000fe20000000000 */
[----:B------:R-:W-:Y:S01]  /*1810*/  UMOV UR7, 0x80000020 ;  /* 0x8000002000077882 */ /* 0x000fe20000000000 */
[----:B------:R-:W-:Y:S01]  /*1820*/  USHF.R.U32.HI UR6, URZ, 0x4, UR4 ;  /* 0x000000043f067899 */ /* 0x000fe20008011604 */
[C---:B------:R-:W-:Y:S01]  /*1830*/  R2UR UR8, R2.reuse ;  /* 0x00000000020872ca */ /* 0x040fe200000e0000 */
[----:B------:R-:W-:Y:S01]  /*1840*/  UMOV UR11, 0x80000020 ;  /* 0x80000020000b7882 */ /* 0x000fe20000000000 */
[C---:B------:R-:W-:Y:S01]  /*1850*/  R2UR UR4, R2.reuse ;  /* 0x00000000020472ca */ /* 0x040fe200000e0000 */
[----:B------:R-:W-:Y:S01]  /*1860*/  ULOP3.LUT UR6, UR6, 0x3fff, URZ, 0xc0, !UPT ;  /* 0x00003fff06067892 */ /* 0x000fe2000f8ec03f */
[C---:B------:R-:W-:Y:S01]  /*1870*/  R2UR UR9, R3.reuse ;  /* 0x00000000030972ca */ /* 0x040fe200000e0000 */
[----:B------:R-:W-:Y:S01]  /*1880*/  UMOV UR15, 0x80000020 ;  /* 0x80000020000f7882 */ /* 0x000fe20000000000 */
[C---:B------:R-:W-:Y:S01]  /*1890*/  R2UR UR12, R2.reuse ;  /* 0x00000000020c72ca */ /* 0x040fe200000e0000 */
[----:B------:R-:W-:Y:S01]  /*18a0*/  ULOP3.LUT UR52, UR6, 0x10000, URZ, 0xfc, !UPT ;  /* 0x0001000006347892 */ /* 0x000fe2000f8efc3f */
[C---:B------:R-:W-:Y:S01]  /*18b0*/  R2UR UR13, R3.reuse ;  /* 0x00000000030d72ca */ /* 0x040fe200000e0000 */
[----:B------:R-:W-:Y:S01]  /*18c0*/  UMOV UR19, 0x80000020 ;  /* 0x8000002000137882 */ /* 0x000fe20000000000 */
[C---:B------:R-:W-:Y:S01]  /*18d0*/  R2UR UR16, R2.reuse ;  /* 0x00000000021072ca */ /* 0x040fe200000e0000 */
[----:B------:R-:W-:Y:S01]  /*18e0*/  UIADD3 UR10, UR52, 0x80, URZ ;  /* 0x00000080340a7890 */ /* 0x000fe2000fffe03f */
[C---:B------:R-:W-:Y:S01]  /*18f0*/  R2UR UR17, R3.reuse ;  /* 0x00000000031172ca */ /* 0x040fe200000e0000 */
[----:B------:R-:W-:Y:S01]  /*1900*/  UIADD3 UR14, UR52, 0x100, URZ ;  /* 0x00000100340e7890 */ /* 0x000fe2000fffe03f */
[----:B------:R-:W-:Y:S01]  /*1910*/  R2UR UR20, R2 ;  /* 0x00000000021472ca */ /* 0x000fe200000e0000 */
[----:B------:R-:W-:Y:S01]  /*1920*/  UMOV UR6, UR52 ;  /* 0x0000003400067c82 */ /* 0x000fe20008000000 */
[----:B------:R-:W-:Y:S01]  /*1930*/  UIADD3 UR18, UR52, 0x180, URZ ;  /* 0x0000018034127890 */ /* 0x000fe2000fffe03f */
[----:B------:R-:W-:Y:S01]  /*1940*/  QGMMA.64x32x32.F32.E4M3.E4M3 R92, gdesc[UR4], RZ, !UPT, gsb0 ;  /* 0x00600000045c79f3 */ /* 0x000fe2000c0008ff */
[----:B------:R-:W-:Y:S01]  /*1950*/  R2UR UR21, R3 ;  /* 0x00000000031572ca */ /* 0x000fe200000e0000 */
[----:B------:R-:W-:Y:S01]  /*1960*/  UIADD3 UR22, UR52, 0x200, URZ ;  /* 0x0000020034167890 */ /* 0x000fe2000fffe03f */
[----:B------:R-:W-:Y:S01]  /*1970*/  UMOV UR23, 0x80000020 ;  /* 0x8000002000177882 */ /* 0x000fe20000000000 */
[----:B------:R-:W-:Y:S01]  /*1980*/  UIADD3 UR26, UR52, 0x2, URZ ;  /* 0x00000002341a7890 */ /* 0x000fe2000fffe03f */
[----:B------:R-:W-:Y:S01]  /*1990*/  UMOV UR25, 0x80000020 ;  /* 0x8000002000197882 */ /* 0x000fe20000000000 */
[----:B------:R-:W-:Y:S01]  /*19a0*/  UMOV UR27, 0x80000020 ;  /* 0x80000020001b7882 */ /* 0x000fe20000000000 */
[----:B------:R-:W-:Y:S01]  /*19b0*/  UIADD3 UR6, UR52, 0x82, URZ ;  /* 0x0000008234067890 */ /* 0x000fe2000fffe03f */
[----:B------:R-:W-:Y:S01]  /*19c0*/  UMOV UR5, UR25 ;  /* 0x0000001900057c82 */ /* 0x000fe20008000000 */
[----:B------:R-:W-:Y:S01]  /*19d0*/  UMOV UR7, 0x80000020 ;  /* 0x8000002000077882 */ /* 0x000fe20000000000 */
[----:B------:R-:W-:Y:S01]  /*19e0*/  UIADD3 UR30, UR52, 0x280, URZ ;  /* 0x00000280341e7890 */ /* 0x000fe2000fffe03f */
[----:B------:R-:W-:Y:S01]  /*19f0*/  UMOV UR29, 0x80000020 ;  /* 0x80000020001d7882 */ /* 0x000fe20000000000 */
        /* <DEDUP_REMOVED lines=10> */
[----:B------:R-:W-:-:S02]  /*1aa0*/  WARPGROUP.DEPBAR.LE gsb0, 0x0 ;  /* 0x00008000000079c5 */ /* 0x000fc40000010000 */
[----:B------:R-:W-:-:S06]  /*1ab0*/  WARPGROUP.ARRIVE ;  /* 0x00000000000079c5 */ /* 0x000fcc0000000000 */
[----:B------:R-:W-:Y:S01]  /*1ac0*/  QGMMA.64x32x32.F32.E4M3.E4M3 R76, gdesc[UR8], RZ, !UPT, gsb0 ;  /* 0x00600000084c79f3 */ /* 0x000fe2000c0008ff */
[----:B------:R-:W-:Y:S01]  /*1ad0*/  UIADD3 UR10, UR52, 0x102, URZ ;  /* 0x00000102340a7890 */ /* 0x000fe2000fffe03f */
[----:B------:R-:W-:Y:S01]  /*1ae0*/  UMOV UR9, UR25 ;  /* 0x0000001900097c82 */ /* 0x000fe20008000000 */
[----:B------:R-:W-:Y:S01]  /*1af0*/  UMOV UR11, 0x80000020 ;  /* 0x80000020000b7882 */ /* 0x000fe20000000000 */
[----:B------:R-:W-:Y:S02]  /*1b00*/  WARPGROUP.DEPBAR.LE gsb0, 0x0 ;  /* 0x00008000000079c5 */ /* 0x000fe40000010000 */
[----:B------:R-:W-:-:S06]  /*1b10*/  WARPGROUP.ARRIVE ;  /* 0x00000000000079c5 */ /* 0x000fcc0000000000 */
[----:B------:R-:W-:Y:S01]  /*1b20*/  QGMMA.64x32x32.F32.E4M3.E4M3 R60, gdesc[UR12], RZ, !UPT, gsb0 ;  /* 0x006000000c3c79f3 */ /* 0x000fe2000c0008ff */
[----:B------:R-:W-:-:S13]  /*1b30*/  R2UR UR12, R2 ;  /* 0x00000000020c72ca */ /* 0x000fda00000e0000 */
[----:B------:R-:W-:Y:S02]  /*1b40*/  UIADD3 UR24, UR12, 0x2, URZ ;  /* 0x000000020c187890 */ /* 0x000fe4000fffe03f */
[----:B------:R-:W-:Y:S02]  /*1b50*/  UIADD3 UR28, UR12, 0x200, URZ ;  /* 0x000002000c1c7890 */ /* 0x000fe4000fffe03f */
[----:B------:R-:W-:Y:S02]  /*1b60*/  UIADD3 UR32, UR12, 0x202, URZ ;  /* 0x000002020c207890 */ /* 0x000fe4000fffe03f */
[----:B------:R-:W-:Y:S01]  /*1b70*/  UIADD3 UR40, UR12, 0x400, URZ ;  /* 0x000004000c287890 */ /* 0x000fe2000fffe03f */
[----:B------:R-:W-:Y:S01]  /*1b80*/  UMOV UR4, UR24 ;  /* 0x0000001800047c82 */ /* 0x000fe20008000000 */
[----:B------:R-:W-:Y:S01]  /*1b90*/  UMOV UR8, UR24 ;  /* 0x0000001800087c82 */ /* 0x000fe20008000000 */
[----:B------:R-:W-:Y:S01]  /*1ba0*/  UIADD3 UR44, UR12, 0x402, URZ ;  /* 0x000004020c2c7890 */ /* 0x000fe2000fffe03f */
[----:B------:R-:W-:-:S02]  /*1bb0*/  WARPGROUP.DEPBAR.LE gsb0, 0x0 ;  /* 0x00008000000079c5 */ /* 0x000fc40000010000 */
[----:B------:R-:W-:-:S06]  /*1bc0*/  WARPGROUP.ARRIVE ;  /* 0x00000000000079c5 */ /* 0x000fcc0000000000 */
[----:B------:R-:W-:Y:S03]  /*1bd0*/  QGMMA.64x32x32.F32.E4M3.E4M3 R44, gdesc[UR16], RZ, !UPT, gsb0 ;  /* 0x00600000102c79f3 */ /* 0x000fe6000c0008ff */
[----:B------:R-:W-:Y:S02]  /*1be0*/  WARPGROUP.DEPBAR.LE gsb0, 0x0 ;  /* 0x00008000000079c5 */ /* 0x000fe40000010000 */
[----:B------:R-:W-:-:S06]  /*1bf0*/  WARPGROUP.ARRIVE ;  /* 0x00000000000079c5 */ /* 0x000fcc0000000000 */
[----:B------:R-:W-:Y:S03]  /*1c00*/  QGMMA.64x32x32.F32.E4M3.E4M3 R28, gdesc[UR20], RZ, !UPT, gsb0 ;  /* 0x00600000141c79f3 */ /* 0x000fe6000c0008ff */
[----:B------:R-:W-:Y:S02]  /*1c10*/  WARPGROUP.DEPBAR.LE gsb0, 0x0 ;  /* 0x00008000000079c5 */ /* 0x000fe40000010000 */
[----:B------:R-:W-:-:S06]  /*1c20*/  WARPGROUP.ARRIVE ;  /* 0x00000000000079c5 */ /* 0x000fcc0000000000 */
[----:B------:R-:W-:Y:S01]  /*1c30*/  QGMMA.64x32x32.F32.E4M3.E4M3 R92, gdesc[UR24], R92, gsb0 ;  /* 0x00600000185c79f3 */ /* 0x000fe2000800085c */
[----:B------:R-:W-:Y:S01]  /*1c40*/  UIADD3 UR26, UR52, 0x182, URZ ;  /* 0x00000182341a7890 */ /* 0x000fe2000fffe03f */
[----:B------:R-:W-:Y:S01]  /*1c50*/  UMOV UR27, 0x80000020 ;  /* 0x80000020001b7882 */ /* 0x000fe20000000000 */
[----:B------:R-:W-:Y:S02]  /*1c60*/  WARPGROUP.DEPBAR.LE gsb0, 0x0 ;  /* 0x00008000000079c5 */ /* 0x000fe40000010000 */
[----:B------:R-:W-:-:S06]  /*1c70*/  WARPGROUP.ARRIVE ;  /* 0x00000000000079c5 */ /* 0x000fcc0000000000 */
[----:B------:R-:W-:Y:S01]  /*1c80*/  QGMMA.64x32x32.F32.E4M3.E4M3 R76, gdesc[UR4], R76, gsb0 ;  /* 0x00600000044c79f3 */ /* 0x000fe2000800084c */
[----:B------:R-:W-:Y:S02]  /*1c90*/  UIADD3 UR4, UR52, 0x202, URZ ;  /* 0x0000020234047890 */ /* 0x000fe4000fffe03f */
[----:B------:R-:W-:Y:S01]  /*1ca0*/  UIADD3 UR6, UR52, 0x300, URZ ;  /* 0x0000030034067890 */ /* 0x000fe2000fffe03f */
[----:B------:R-:W-:Y:S01]  /*1cb0*/  UMOV UR5, UR29 ;  /* 0x0000001d00057c82 */ /* 0x000fe20008000000 */
[----:B------:R-:W-:Y:S01]  /*1cc0*/  UMOV UR7, 0x80000020 ;  /* 0x8000002000077882 */ /* 0x000fe20000000000 */
[----:B------:R-:W-:Y:S02]  /*1cd0*/  WARPGROUP.DEPBAR.LE gsb0, 0x0 ;  /* 0x00008000000079c5 */ /* 0x000fe40000010000 */
[----:B------:R-:W-:-:S06]  /*1ce0*/  WARPGROUP.ARRIVE ;  /* 0x00000000000079c5 */ /* 0x000fcc0000000000 */
[----:B------:R-:W-:Y:S01]  /*1cf0*/  QGMMA.64x32x32.F32.E4M3.E4M3 R60, gdesc[UR8], R60, gsb0 ;  /* 0x00600000083c79f3 */ /* 0x000fe2000800083c */
[----:B------:R-:W-:Y:S01]  /*1d00*/  UIADD3 UR10, UR52, 0x380, URZ ;  /* 0x00000380340a7890 */ /* 0x000fe2000fffe03f */
[----:B------:R-:W-:Y:S01]  /*1d10*/  UMOV UR8, UR28 ;  /* 0x0000001c00087c82 */ /* 0x000fe20008000000 */
[----:B------:R-:W-:Y:S01]  /*1d20*/  UMOV UR9, UR29 ;  /* 0x0000001d00097c82 */ /* 0x000fe20008000000 */
[----:B------:R-:W-:Y:S01]  /*1d30*/  UMOV UR11, 0x80000020 ;  /* 0x80000020000b7882 */ /* 0x000fe20000000000 */
[----:B------:R-:W-:Y:S02]  /*1d40*/  WARPGROUP.DEPBAR.LE gsb0, 0x0 ;  /* 0x00008000000079c5 */ /* 0x000fe40000010000 */
[----:B------:R-:W-:-:S06]  /*1d50*/  WARPGROUP.ARRIVE ;  /* 0x00000000000079c5 */ /* 0x000fcc0000000000 */
[----:B------:R-:W-:Y:S01]  /*1d60*/  QGMMA.64x32x32.F32.E4M3.E4M3 R44, gdesc[UR24], R44, gsb0 ;  /* 0x00600000182c79f3 */ /* 0x000fe2000800082c */
[----:B------:R-:W-:Y:S01]  /*1d70*/  UMOV UR26, UR4 ;  /* 0x00000004001a7c82 */ /* 0x000fe20008000000 */
[----:B------:R-:W-:Y:S01]  /*1d80*/  UMOV UR27, 0x80000020 ;  /* 0x80000020001b7882 */ /* 0x000fe20000000000 */
[----:B------:R-:W-:Y:S01]  /*1d90*/  UMOV UR4, UR28 ;  /* 0x0000001c00047c82 */ /* 0x000fe20008000000 */
[----:B------:R-:W-:Y:S02]  /*1da0*/  WARPGROUP.DEPBAR.LE gsb0, 0x0 ;  /* 0x00008000000079c5 */ /* 0x000fe40000010000 */
[----:B------:R-:W-:-:S06]  /*1db0*/  WARPGROUP.ARRIVE ;  /* 0x00000000000079c5 */ /* 0x000fcc0000000000 */
[----:B------:R-:W-:Y:S03]  /*1dc0*/  QGMMA.64x32x32.F32.E4M3.E4M3 R28, gdesc[UR24], R28, gsb0 ;  /* 0x00600000181c79f3 */ /* 0x000fe6000800081c */
        /* <DEDUP_REMOVED lines=93> */
[----:B------:R-:W-:Y:S02]  /*23a0*/  WARPGROUP.DEPBAR.LE gsb0, 0x0 ;  /* 0x00008000000079c5 */ /* 0x000fe40000010000 */
[----:B------:R-:W-:-:S06]  /*23b0*/  WARPGROUP.ARRIVE ;  /* 0x00000000000079c5 */ /* 0x000fcc0000000000 */
[----:B------:R-:W-:Y:S03]  /*23c0*/  QGMMA.64x32x32.F32.E4M3.E4M3 R60, gdesc[UR8], R60, gsb0 ;  /* 0x00600000083c79f3 */ /* 0x000fe6000800083c */
[----:B------:R-:W-:Y:S02]  /*23d0*/  WARPGROUP.DEPBAR.LE gsb0, 0x0 ;  /* 0x00008000000079c5 */ /* 0x000fe40000010000 */
[----:B------:R-:W-:-:S06]  /*23e0*/  WARPGROUP.ARRIVE ;  /* 0x00000000000079c5 */ /* 0x000fcc0000000000 */
[----:B------:R-:W-:Y:S01]  /*23f0*/  QGMMA.64x32x32.F32.E4M3.E4M3 R44, gdesc[UR44], R44, gsb0 ;  /* 0x006000002c2c79f3 */ /* 0x000fe2000800082c */
[----:B------:R-:W-:Y:S01]  /*2400*/  UMOV UR46, UR4 ;  /* 0x00000004002e7c82 */ /* 0x000fe20008000000 */
[----:B------:R-:W-:Y:S01]  /*2410*/  UMOV UR47, 0x80000020 ;  /* 0x80000020002f7882 */ /* 0x000fe20000000000 */
[----:B------:R-:W-:Y:S02]  /*2420*/  WARPGROUP.DEPBAR.LE gsb0, 0x0 ;  /* 0x00008000000079c5 */ /* 0x000fe40000010000 */
[----:B------:R-:W-:-:S06]  /*2430*/  WARPGROUP.ARRIVE ;  /* 0x00000000000079c5 */ /* 0x000fcc0000000000 */
[----:B------:R-:W-:Y:S03]  /*2440*/  QGMMA.64x32x32.F32.E4M3.E4M3 R28, gdesc[UR44], R28, gsb0 ;  /* 0x006000002c1c79f3 */ /* 0x000fe6000800081c */
[----:B------:R-:W-:Y:S02]  /*2450*/  WARPGROUP.DEPBAR.LE gsb0, 0x0 ;  /* 0x00008000000079c5 */ /* 0x000fe40000010000 */
[----:B------:R-:W-:Y:S05]  /*2460*/  @!P0 BRA `(.L_x_17) ;  /* 0x0000000000048947 */ /* 0x000fea0003800000 */
[----:B------:R-:W-:Y:S01]  /*2470*/  BPT.TRAP 0x1 ;  /* 0x000000040000795c */ /* 0x000fe20000300000 */
.L_x_17:
[----:B------:R-:W-:Y:S01]  /*2480*/  LOP3.LUT R17, R17, 0xffffff80, RZ, 0xc0, !PT ;  /* 0xffffff8011117812 */ /* 0x000fe200078ec0ff */
[----:B------:R-:W-:Y:S01]  /*2490*/  IMAD.MOV.U32 R5, RZ, RZ, -0x2 ;  /* 0xfffffffeff057424 */ /* 0x000fe200078e00ff */
[----:B------:R-:W-:Y:S01]  /*24a0*/  P2R R15, PR, RZ, 0x1 ;  /* 0x00000001ff0f7803 */ /* 0x000fe20000000000 */
[----:B------:R-:W-:Y:S01]  /*24b0*/  UIADD3 UR58, UR54, -0x2, URZ ;  /* 0xfffffffe363a7890 */ /* 0x000fe2000fffe03f */
[----:B------:R-:W-:Y:S01]  /*24c0*/  IMAD.MOV.U32 R113, RZ, RZ, R25 ;  /* 0x000000ffff717224 */ /* 0x000fe200078e0019 */
[----:B------:R-:W-:Y:S01]  /*24d0*/  UIADD3 UR4, UR36, 0x33440, URZ ;  /* 0x0003344024047890 */ /* 0x000fe2000fffe03f */
[----:B------:R-:W-:Y:S01]  /*24e0*/  IMAD.IADD R17, R18, 0x1, -R17 ;  /* 0x0000000112117824 */ /* 0x000fe200078e0a11 */
[----:B------:R-:W-:Y:S01]  /*24f0*/  UISETP.GE.AND UP0, UPT, UR58, UR38, UPT ;  /* 0x000000263a00728c */ /* 0x000fe2000bf06270 */
[--C-:B------:R-:W-:Y:S01]  /*2500*/  IMAD.MOV.U32 R112, RZ, RZ, R25.reuse ;  /* 0x000000ffff707224 */ /* 0x100fe200078e0019 */
[----:B------:R-:W-:Y:S01]  /*2510*/  UPRMT UR4, UR53, 0x654, UR4 ;  /* 0x0000065435047896 */ /* 0x000fe20008000004 */
[----:B------:R-:W-:Y:S01]  /*2520*/  IMAD.MOV.U32 R115, RZ, RZ, R25 ;  /* 0x000000ffff737224 */ /* 0x000fe200078e0019 */
[----:B------:R-:W-:Y:S01]  /*2530*/  SHF.R.S32.HI R4, RZ, 0x1f, R17 ;  /* 0x0000001fff047819 */ /* 0x000fe20000011411 */
[----:B------:R-:W-:-:S02]  /*2540*/  IMAD.MOV.U32 R114, RZ, RZ, R25 ;  /* 0x000000ffff727224 */ /* 0x000fc400078e0019 */
[--C-:B------:R-:W-:Y:S01]  /*2550*/  IMAD.MOV.U32 R117, RZ, RZ, R25.reuse ;  /* 0x000000ffff757224 */ /* 0x100fe200078e0019 */
[----:B------:R-:W-:Y:S01]  /*2560*/  LEA.HI R4, R4, R17, RZ, 0x2 ;  /* 0x0000001104047211 */ /* 0x000fe200078f10ff */
[--C-:B------:R-:W-:Y:S02]  /*2570*/  IMAD.MOV.U32 R116, RZ, RZ, R25.reuse ;  /* 0x000000ffff747224 */ /* 0x100fe400078e0019 */
[----:B------:R-:W-:Y:S01]  /*2580*/  SYNCS.ARRIVE.TRANS64.RED.A1T0 RZ, [UR4], RZ ;  /* 0x000000ffffff79a7 */ /* 0x000fe20008100404 */
[----:B------:R-:W-:Y:S01]  /*2590*/  LOP3.LUT R4, R4, 0x7ffffffc, RZ, 0xc0, !PT ;  /* 0x7ffffffc04047812 */ /* 0x000fe200078ec0ff */
[--C-:B------:R-:W-:Y:S02]  /*25a0*/  IMAD.MOV.U32 R119, RZ, RZ, R25.reuse ;  /* 0x000000ffff777224 */ /* 0x100fe400078e0019 */
[----:B------:R-:W-:Y:S02]  /*25b0*/  IMAD.MOV.U32 R118, RZ, RZ, R25 ;  /* 0x000000ffff767224 */ /* 0x000fe400078e0019 */
[----:B------:R-:W-:-:S04]  /*25c0*/  IMAD.IADD R4, R17, 0x1, -R4 ;  /* 0x0000000111047824 */ /* 0x000fc800078e0a04 */
[----:B------:R-:W-:Y:S02]  /*25d0*/  IMAD R4, R4, R5, 0xa0 ;  /* 0x000000a004047424 */ /* 0x000fe400078e0205 */
[----:B------:R-:W-:Y:S01]  /*25e0*/  IMAD.U32 R5, RZ, RZ, UR54 ;  /* 0x00000036ff057e24 */ /* 0x000fe2000f8e00ff */
[----:B------:R-:W0:Y:S01]  /*25f0*/  S2UR UR54, SR_CgaCtaId ;  /* 0x00000000003679c3 */ /* 0x000e220000008800 */
[----:B------:R-:W-:Y:S01]  /*2600*/  VIADD R4, R4, UR55 ;  /* 0x0000003704047c36 */ /* 0x000fe20008000000 */
[----:B------:R-:W-:-:S03]  /*2610*/  UMOV UR55, URZ ;  /* 0x0000003f00377c82 */ /* 0x000fc60008000000 */
[----:B------:R-:W-:-:S05]  /*2620*/  IMAD R5, R5, -0xa0, R4 ;  /* 0xffffff6005057824 */ /* 0x000fca00078e0204 */
[C---:B------:R-:W-:Y:S02]  /*2630*/  ISETP.GT.AND P6, PT, R5.reuse, RZ, PT ;  /* 0x000000ff0500720c */ /* 0x040fe40003fc4270 */
[C---:B------:R-:W-:Y:S02]  /*2640*/  ISETP.GT.AND P5, PT, R5.reuse, 0x1, PT ;  /* 0x000000010500780c */ /* 0x040fe40003fa4270 */
[----:B------:R-:W-:Y:S02]  /*2650*/  ISETP.GT.AND P4, PT, R5, 0x8, PT ;  /* 0x000000080500780c */ /* 0x000fe40003f84270 */
[----:B------:R-:W-:Y:S02]  /*2660*/  FSEL R94, R94, -INF , P6 ;  /* 0xff8000005e5e7808 */ /* 0x000fe40003000000 */
[----:B------:R-:W-:Y:S02]  /*2670*/  FSEL R95, R95, -INF , P5 ;  /* 0xff8000005f5f7808 */ /* 0x000fe40002800000 */
[----:B------:R-:W-:-:S02]  /*2680*/  ISETP.GT.AND P3, PT, R5, 0x9, PT ;  /* 0x000000090500780c */ /* 0x000fc40003f64270 */
[----:B------:R-:W-:Y:S02]  /*2690*/  FSEL R98, R98, -INF , P4 ;  /* 0xff80000062627808 */ /* 0x000fe40002000000 */
[----:B------:R-:W-:Y:S02]  /*26a0*/  FMNMX.FTZ R7, R94, R95, !PT ;  /* 0x0000005f5e077209 */ /* 0x000fe40007810000 */
[----:B------:R-:W-:Y:S02]  /*26b0*/  ISETP.GT.AND P1, PT, R5, 0x10, PT ;  /* 0x000000100500780c */ /* 0x000fe40003f24270 */
[----:B------:R-:W-:Y:S02]  /*26c0*/  FSEL R99, R99, -INF , P3 ;  /* 0xff80000063637808 */ /* 0x000fe40001800000 */
[----:B------:R-:W-:Y:S02]  /*26d0*/  FMNMX.FTZ R4, R98, R7, !PT ;  /* 0x0000000762047209 */ /* 0x000fe40007810000 */
[----:B------:R-:W-:-:S02]  /*26e0*/  ISETP.GT.AND P2, PT, R5, 0x11, PT ;  /* 0x000000110500780c */ /* 0x000fc40003f44270 */
[----:B------:R-:W-:Y:S02]  /*26f0*/  FSEL R102, R102, -INF , P1 ;  /* 0xff80000066667808 */ /* 0x000fe40000800000 */
[----:B------:R-:W-:Y:S02]  /*2700*/  FMNMX.FTZ R7, R99, R4, !PT ;  /* 0x0000000463077209 */ /* 0x000fe40007810000 */
[----:B------:R-:W-:Y:S02]  /*2710*/  FSEL R92, R92, -INF , P6 ;  /* 0xff8000005c5c7808 */ /* 0x000fe40003000000 */
[----:B------:R-:W-:Y:S02]  /*2720*/  ISETP.GT.AND P6, PT, R5, 0x18, PT ;  /* 0x000000180500780c */ /* 0x000fe40003fc4270 */
[----:B------:R-:W-:Y:S02]  /*2730*/  FSEL R103, R103, -INF , P2 ;  /* 0xff80000067677808 */ /* 0x000fe40001000000 */
[----:B------:R-:W-:-:S02]  /*2740*/  FMNMX.FTZ R4, R102, R7, !PT ;  /* 0x0000000766047209 */ /* 0x000fc40007810000 */
[----:B------:R-:W-:Y:S02]  /*2750*/  FSEL R93, R93, -INF , P5 ;  /* 0xff8000005d5d7808 */ /* 0x000fe40002800000 */
[----:B------:R-:W-:Y:S02]  /*2760*/  ISETP.GT.AND P5, PT, R5, 0x19, PT ;  /* 0x000000190500780c */ /* 0x000fe40003fa4270 */
[----:B------:R-:W-:Y:S02]  /*2770*/  FSEL R106, R106, -INF , P6 ;  /* 0xff8000006a6a7808 */ /* 0x000fe40003000000 */
[----:B------:R-:W-:Y:S02]  /*2780*/  FMNMX.FTZ R7, R103, R4, !PT ;  /* 0x0000000467077209 */ /* 0x000fe40007810000 */
[----:B------:R-:W-:Y:S02]  /*2790*/  FSEL R96, R96, -INF , P4 ;  /* 0xff80000060607808 */ /* 0x000fe40002000000 */
        /* <DEDUP_REMOVED lines=91> */
[C---:B------:R-:W-:Y:S02]  /*2d50*/  ISETP.GT.AND P0, PT, R5.reuse, 0x79, PT ;  /* 0x000000790500780c */ /* 0x040fe40003f04270 */
[----:B------:R-:W-:Y:S02]  /*2d60*/  FSEL R52, R52, -INF , P1 ;  /* 0xff80000034347808 */ /* 0x000fe40000800000 */
[----:B------:R-:W-:Y:S02]  /*2d70*/  ISETP.GT.AND P1, PT, R5, 0x88, PT ;  /* 0x000000880500780c */ /* 0x000fe40003f24270 */
[----:B------:R-:W-:Y:S02]  /*2d80*/  FSEL R7, R58, -INF , P6 ;  /* 0xff8000003a077808 */ /* 0x000fe40003000000 */
[----:B------:R-:W-:Y:S02]  /*2d90*/  FMNMX.FTZ R4, R55, R4, !PT ;  /* 0x0000000437047209 */ /* 0x000fe40007810000 */
[----:B------:R-:W-:-:S02]  /*2da0*/  FSEL R46, R59, -INF , P0 ;  /* 0xff8000003b2e7808 */ /* 0x000fc40000000000 */
[----:B------:R-:W-:Y:S02]  /*2db0*/  ISETP.GT.AND P0, PT, R5, 0x81, PT ;  /* 0x000000810500780c */ /* 0x000fe40003f04270 */
[----:B------:R-:W-:Y:S02]  /*2dc0*/  FSEL R45, R45, -INF , P5 ;  /* 0xff8000002d2d7808 */ /* 0x000fe40002800000 */
[----:B------:R-:W-:Y:S02]  /*2dd0*/  FSEL R70, R34, -INF , P1 ;  /* 0xff80000022467808 */ /* 0x000fe40000800000 */
[----:B------:R-:W-:Y:S02]  /*2de0*/  P2R R13, PR, RZ, 0x2 ;  /* 0x00000002ff0d7803 */ /* 0x000fe40000000000 */
[----:B------:R-:W-:Y:S02]  /*2df0*/  ISETP.GT.AND P5, PT, R5, 0x80, PT ;  /* 0x000000800500780c */ /* 0x000fe40003fa4270 */
[----:B------:R-:W-:-:S02]  /*2e00*/  FMNMX.FTZ R9, R7, R4, !PT ;  /* 0x0000000407097209 */ /* 0x000fc40007810000 */
[----:B------:R-:W-:Y:S02]  /*2e10*/  ISETP.GT.AND P1, PT, R5, 0x79, PT ;  /* 0x000000790500780c */ /* 0x000fe40003f24270 */
[----:B------:R-:W-:Y:S02]  /*2e20*/  FSEL R63, R31, -INF , P0 ;  /* 0xff8000001f3f7808 */ /* 0x000fe40000000000 */
[----:B------:R-:W-:Y:S02]  /*2e30*/  P2R R14, PR, RZ, 0x1 ;  /* 0x00000001ff0e7803 */ /* 0x000fe40000000000 */
[----:B------:R-:W-:Y:S02]  /*2e40*/  ISETP.GT.AND P0, PT, R5, 0x80, PT ;  /* 0x000000800500780c */ /* 0x000fe40003f04270 */
[----:B------:R-:W-:Y:S02]  /*2e50*/  FSEL R66, R30, -INF , P5 ;  /* 0xff8000001e427808 */ /* 0x000fe40002800000 */
[----:B------:R-:W-:-:S02]  /*2e60*/  FMNMX.FTZ R9, R46, R9, !PT ;  /* 0x000000092e097209 */ /* 0x000fc40007810000 */
[----:B------:R-:W-:Y:S02]  /*2e70*/  FSEL R57, R57, -INF , P1 ;  /* 0xff80000039397808 */ /* 0x000fe40000800000 */
[----:B------:R-:W-:Y:S02]  /*2e80*/  ISETP.NE.AND P1, PT, R13, RZ, PT ;  /* 0x000000ff0d00720c */ /* 0x000fe40003f25270 */
[----:B------:R-:W-:Y:S02]  /*2e90*/  FMNMX.FTZ R13, R92, R93, !PT ;  /* 0x0000005d5c0d7209 */ /* 0x000fe40007810000 */
[----:B------:R-:W-:Y:S02]  /*2ea0*/  FSEL R28, R28, -INF , P0 ;  /* 0xff8000001c1c7808 */ /* 0x000fe40000000000 */
[----:B------:R-:W-:Y:S02]  /*2eb0*/  FMNMX.FTZ R4, R66, R9, !PT ;  /* 0x0000000942047209 */ /* 0x000fe40007810000 */
[----:B------:R-:W-:-:S02]  /*2ec0*/  ISETP.NE.AND P0, PT, R14, RZ, PT ;  /* 0x000000ff0e00720c */ /* 0x000fc40003f05270 */
[----:B------:R-:W-:Y:S02]  /*2ed0*/  FMNMX.FTZ R14, R96, R13, !PT ;  /* 0x0000000d600e7209 */ /* 0x000fe40007810000 */
[----:B------:R-:W-:Y:S02]  /*2ee0*/  FSEL R53, R53, -INF , P2 ;  /* 0xff80000035357808 */ /* 0x000fe40001000000 */
[----:B------:R-:W-:Y:S02]  /*2ef0*/  ISETP.GT.AND P2, PT, R5, 0x89, PT ;  /* 0x000000890500780c */ /* 0x000fe40003f44270 */
[----:B------:R-:W-:Y:S02]  /*2f00*/  FMNMX.FTZ R9, R63, R4, !PT ;  /* 0x000000043f097209 */ /* 0x000fe40007810000 */
[----:B------:R-:W-:Y:S02]  /*2f10*/  FSEL R29, R29, -INF , P0 ;  /* 0xff8000001d1d7808 */ /* 0x000fe40000000000 */
[----:B------:R-:W-:-:S02]  /*2f20*/  ISETP.NE.AND P0, PT, R15, RZ, PT ;  /* 0x000000ff0f00720c */ /* 0x000fc40003f05270 */
[----:B------:R-:W-:Y:S02]  /*2f30*/  FMNMX.FTZ R15, R97, R14, !PT ;  /* 0x0000000e610f7209 */ /* 0x000fe40007810000 */
[----:B------:R-:W-:Y:S02]  /*2f40*/  FSEL R49, R49, -INF , P3 ;  /* 0xff80000031317808 */ /* 0x000fe40001800000 */
[----:B------:R-:W-:Y:S02]  /*2f50*/  FSEL R71, R35, -INF , P2 ;  /* 0xff80000023477808 */ /* 0x000fe40001000000 */
[----:B------:R-:W-:Y:S02]  /*2f60*/  FMNMX.FTZ R4, R70, R9, !PT ;  /* 0x0000000946047209 */ /* 0x000fe40007810000 */
[----:B------:R-:W-:Y:S02]  /*2f70*/  ISETP.GT.AND P3, PT, R5, 0x90, PT ;  /* 0x000000900500780c */ /* 0x000fe40003f64270 */
[----:B------:R-:W-:-:S02]  /*2f80*/  FMNMX.FTZ R18, R100, R15, !PT ;  /* 0x0000000f64127209 */ /* 0x000fc40007810000 */
[----:B------:R-:W-:Y:S02]  /*2f90*/  FSEL R48, R48, -INF , P4 ;  /* 0xff80000030307808 */ /* 0x000fe40002000000 */
[----:B------:R-:W-:Y:S02]  /*2fa0*/  FSEL R74, R38, -INF , P3 ;  /* 0xff800000264a7808 */ /* 0x000fe40001800000 */
[----:B------:R-:W-:Y:S02]  /*2fb0*/  FMNMX.FTZ R9, R71, R4, !PT ;  /* 0x0000000447097209 */ /* 0x000fe40007810000 */
[----:B------:R-:W-:Y:S02]  /*2fc0*/  ISETP.GT.AND P4, PT, R5, 0x91, PT ;  /* 0x000000910500780c */ /* 0x000fe40003f84270 */
[----:B------:R-:W-:Y:S02]  /*2fd0*/  FMNMX.FTZ R15, R101, R18, !PT ;  /* 0x00000012650f7209 */ /* 0x000fe40007810000 */
[----:B------:R-:W-:-:S02]  /*2fe0*/  FSEL R67, R39, -INF , P4 ;  /* 0xff80000027437808 */ /* 0x000fc40002000000 */
[----:B------:R-:W-:Y:S02]  /*2ff0*/  FMNMX.FTZ R4, R74, R9, !PT ;  /* 0x000000094a047209 */ /* 0x000fe40007810000 */
[----:B------:R-:W-:Y:S02]  /*3000*/  ISETP.GT.AND P5, PT, R5, 0x98, PT ;  /* 0x000000980500780c */ /* 0x000fe40003fa4270 */
[----:B------:R-:W-:Y:S02]  /*3010*/  FMNMX.FTZ R18, R104, R15, !PT ;  /* 0x0000000f68127209 */ /* 0x000fe40007810000 */
[----:B------:R-:W-:Y:S02]  /*3020*/  FSEL R59, R42, -INF , P5 ;  /* 0xff8000002a3b7808 */ /* 0x000fe40002800000 */
[----:B------:R-:W-:Y:S02]  /*3030*/  FMNMX.FTZ R4, R67, R4, !PT ;  /* 0x0000000443047209 */ /* 0x000fe40007810000 */
[----:B------:R-:W-:-:S02]  /*3040*/  ISETP.GT.AND P6, PT, R5, 0x99, PT ;  /* 0x000000990500780c */ /* 0x000fc40003fc4270 */
[----:B------:R-:W-:Y:S02]  /*3050*/  FMNMX.FTZ R17, R105, R18, !PT ;  /* 0x0000001269117209 */ /* 0x000fe40007810000 */
[----:B------:R-:W-:Y:S02]  /*3060*/  FSEL R58, R43, -INF , P6 ;  /* 0xff8000002b3a7808 */ /* 0x000fe40003000000 */
[----:B------:R-:W-:Y:S02]  /*3070*/  FMNMX.FTZ R9, R59, R4, !PT ;  /* 0x000000043b097209 */ /* 0x000fe40007810000 */
[----:B------:R-:W-:Y:S02]  /*3080*/  FMNMX.FTZ R18, R76, R17, !PT ;  /* 0x000000114c127209 */ /* 0x000fe40007810000 */
[----:B------:R-:W-:Y:S02]  /*3090*/  FMNMX.FTZ R9, R58, R9, !PT ;  /* 0x000000093a097209 */ /* 0x000fe40007810000 */
[----:B------:R-:W-:-:S02]  /*30a0*/  FMNMX.FTZ R19, R77, R18, !PT ;  /* 0x000000124d137209 */ /* 0x000fc40007810000 */
[----:B------:R-:W-:Y:S01]  /*30b0*/  P2R R10, PR, RZ, 0x8 ;  /* 0x00000008ff0a7803 */ /* 0x000fe20000000000 */
[----:B------:R-:W1:Y:S01]  /*30c0*/  SHFL.BFLY PT, R4, R9, 0x2, 0x1f ;  /* 0x0c401f0009047f89 */ /* 0x000e6200000e0000 */
[----:B------:R-:W-:Y:S02]  /*30d0*/  FMNMX.FTZ R18, R80, R19, !PT ;  /* 0x0000001350127209 */ /* 0x000fe40007810000 */
[----:B------:R-:W-:Y:S02]  /*30e0*/  P2R R12, PR, RZ, 0x4 ;  /* 0x00000004ff0c7803 */ /* 0x000fe40000000000 */
[----:B------:R-:W-:Y:S02]  /*30f0*/  FMNMX.FTZ R19, R81, R18, !PT ;  /* 0x0000001251137209 */ /* 0x000fe40007810000 */
[----:B------:R-:W-:Y:S02]  /*3100*/  ISETP.GT.AND P2, PT, R5, 0x78, PT ;  /* 0x000000780500780c */ /* 0x000fe40003f44270 */
[----:B------:R-:W-:-:S02]  /*3110*/  FMNMX.FTZ R24, R84, R19, !PT ;  /* 0x0000001354187209 */ /* 0x000fc40007810000 */
[----:B------:R-:W-:Y:S02]  /*3120*/  FSEL R56, R56, -INF , P2 ;  /* 0xff80000038387808 */ /* 0x000fe40001000000 */
[----:B------:R-:W-:Y:S02]  /*3130*/  FMNMX.FTZ R19, R85, R24, !PT ;  /* 0x0000001855137209 */ /* 0x000fe40007810000 */
[----:B------:R-:W-:Y:S02]  /*3140*/  ISETP.NE.AND P2, PT, R12, RZ, PT ;  /* 0x000000ff0c00720c */ /* 0x000fe40003f45270 */
[----:B------:R-:W-:-:S04]  /*3150*/  FMNMX.FTZ R24, R88, R19, !PT ;  /* 0x0000001358187209 */ /* 0x000fc80007810000 */
[----:B------:R-:W-:Y:S02]  /*3160*/  FMNMX.FTZ R21, R89, R24, !PT ;  /* 0x0000001859157209 */ /* 0x000fe40007810000 */
[----:B-1----:R-:W-:Y:S02]  /*3170*/  FMNMX.FTZ R6, R9, R4, !PT ;  /* 0x0000000409067209 */ /* 0x002fe40007810000 */
[----:B------:R-:W-:-:S03]  /*3180*/  FMNMX.FTZ R24, R60, R21, !PT ;  /* 0x000000153c187209 */ /* 0x000fc60007810000 */
[----:B------:R-:W1:Y:S01]  /*3190*/  SHFL.BFLY PT, R11, R6, 0x1, 0x1f ;  /* 0x0c201f00060b7f89 */ /* 0x000e6200000e0000 */
[----:B------:R-:W-:-:S04]  /*31a0*/  FMNMX.FTZ R31, R61, R24, !PT ;  /* 0x000000183d1f7209 */ /* 0x000fc80007810000 */
[----:B------:R-:W-:-:S04]  /*31b0*/  FMNMX.FTZ R30, R64, R31, !PT ;  /* 0x0000001f401e7209 */ /* 0x000fc80007810000 */
[----:B------:R-:W-:-:S04]  /*31c0*/  FMNMX.FTZ R31, R65, R30, !PT ;  /* 0x0000001e411f7209 */ /* 0x000fc80007810000 */
[----:B------:R-:W-:-:S04]  /*31d0*/  FMNMX.FTZ R30, R68, R31, !PT ;  /* 0x0000001f441e7209 */ /* 0x000fc80007810000 */
[----:B------:R-:W-:-:S04]  /*31e0*/  FMNMX.FTZ R31, R69, R30, !PT ;  /* 0x0000001e451f7209 */ /* 0x000fc80007810000 */
[----:B------:R-:W-:Y:S02]  /*31f0*/  FMNMX.FTZ R30, R72, R31, !PT ;  /* 0x0000001f481e7209 */ /* 0x000fe40007810000 */
[----:B-1----:R-:W-:Y:S01]  /*3200*/  FMNMX.FTZ R4, R6, R11, !PT ;  /* 0x0000000b06047209 */ /* 0x002fe20007810000 */
[----:B------:R-:W-:Y:S01]  /*3210*/  IMAD.U32 R11, RZ, RZ, UR37 ;  /* 0x00000025ff0b7e24 */ /* 0x000fe2000f8e00ff */
[----:B------:R-:W-:Y:S02]  /*3220*/  FMNMX.FTZ R31, R73, R30, !PT ;  /* 0x0000001e491f7209 */ /* 0x000fe40007810000 */
[C---:B------:R-:W-:Y:S01]  /*3230*/  FSETP.NEU.FTZ.AND P3, PT, R4.reuse, -INF , PT ;  /* 0xff8000000400780b */ /* 0x040fe20003f7d000 */
[----:B------:R-:W-:Y:S01]  /*3240*/  FFMA.FTZ R8, R4, R11, -8 ;  /* 0xc100000004087423 */ /* 0x000fe2000001000b */
[----:B------:R-:W-:-:S04]  /*3250*/  FMNMX.FTZ R30, R44, R31, !PT ;  /* 0x0000001f2c1e7209 */ /* 0x000fc80007810000 */
[----:B------:R-:W-:Y:S02]  /*3260*/  FMNMX.FTZ R31, R45, R30, !PT ;  /* 0x0000001e2d1f7209 */ /* 0x000fe40007810000 */
[----:B------:R-:W-:Y:S02]  /*3270*/  FSEL R111, R8, RZ, P3 ;  /* 0x000000ff086f7208 */ /* 0x000fe40001800000 */
[----:B------:R-:W-:Y:S02]  /*3280*/  FMNMX.FTZ R30, R48, R31, !PT ;  /* 0x0000001f301e7209 */ /* 0x000fe40007810000 */
[----:B------:R-:W-:Y:S01]  /*3290*/  ISETP.NE.AND P3, PT, R10, RZ, PT ;  /* 0x000000ff0a00720c */ /* 0x000fe20003f65270 */
[--C-:B------:R-:W-:Y:S01]  /*32a0*/  FFMA.FTZ R38, R27, UR37, -R111.reuse ;  /* 0x000000251b267c23 */ /* 0x100fe2000801086f */
[----:B------:R-:W-:Y:S01]  /*32b0*/  FMNMX.FTZ R27, R49, R30, !PT ;  /* 0x0000001e311b7209 */ /* 0x000fe20007810000 */
[--C-:B------:R-:W-:Y:S01]  /*32c0*/  FFMA.FTZ R14, R78, UR37, -R111.reuse ;  /* 0x000000254e0e7c23 */ /* 0x100fe2000801086f */
[--C-:B------:R-:W-:Y:S01]  /*32d0*/  FFMA.FTZ R79, R79, UR37, -R111.reuse ;  /* 0x000000254f4f7c23 */ /* 0x100fe2000801086f */
[----:B------:R-:W-:Y:S01]  /*32e0*/  FSEL R78, R32, -INF , P1 ;  /* 0xff800000204e7808 */ /* 0x000fe20000800000 */
[--C-:B------:R-:W-:Y:S01]  /*32f0*/  FFMA.FTZ R82, R82, UR37, -R111.reuse ;  /* 0x0000002552527c23 */ /* 0x100fe2000801086f */
[----:B------:R-:W-:Y:S01]  /*3300*/  FMNMX.FTZ R30, R52, R27, !PT ;  /* 0x0000001b341e7209 */ /* 0x000fe20007810000 */
[----:B------:R1:W-:Y:S01]  /*3310*/  MUFU.EX2 R15, R79 ;  /* 0x0000004f000f7308 */ /* 0x0003e20000000800 */
[--C-:B------:R-:W-:Y:S01]  /*3320*/  FFMA.FTZ R20, R83, UR37, -R111.reuse ;  /* 0x0000002553147c23 */ /* 0x100fe2000801086f */
[----:B------:R-:W-:Y:S01]  /*3330*/  FSEL R83, R40, -INF , P5 ;  /* 0xff80000028537808 */ /* 0x000fe20002800000 */
[--C-:B------:R-:W-:Y:S01]  /*3340*/  FFMA.FTZ R18, R86, UR37, -R111.reuse ;  /* 0x0000002556127c23 */ /* 0x100fe2000801086f */
[----:B------:R-:W-:Y:S01]  /*3350*/  FMNMX.FTZ R35, R53, R30, !PT ;  /* 0x0000001e35237209 */ /* 0x000fe20007810000 */
[--C-:B------:R-:W-:Y:S01]  /*3360*/  FFMA.FTZ R39, R51, UR37, -R111.reuse ;  /* 0x0000002533277c23 */ /* 0x100fe2000801086f */
[----:B------:R-:W-:Y:S01]  /*3370*/  FSEL R86, R41, -INF , P6 ;  /* 0xff80000029567808 */ /* 0x000fe20003000000 */
[--C-:B------:R-:W-:Y:S01]  /*3380*/  FFMA.FTZ R40, R7, UR37, -R111.reuse ;  /* 0x0000002507287c23 */ /* 0x100fe2000801086f */
[----:B------:R-:W-:Y:S01]  /*3390*/  FMNMX.FTZ R34, R56, R35, !PT ;  /* 0x0000002338227209 */ /* 0x000fe20007810000 */
[----:B------:R2:W-:Y:S01]  /*33a0*/  MUFU.EX2 R17, R82 ;  /* 0x0000005200117308 */ /* 0x0005e20000000800 */
[----:B-1----:R-:W-:Y:S01]  /*33b0*/  FSEL R79, R33, -INF , P2 ;  /* 0xff800000214f7808 */ /* 0x002fe20001000000 */
[--C-:B------:R-:W-:Y:S01]  /*33c0*/  FFMA.FTZ R33, R75, UR37, -R111.reuse ;  /* 0x000000254b217c23 */ /* 0x100fe2000801086f */
[----:B------:R-:W-:Y:S01]  /*33d0*/  FMNMX.FTZ R35, R57, R34, !PT ;  /* 0x0000002239237209 */ /* 0x000fe20007810000 */
[--C-:B------:R-:W-:Y:S01]  /*33e0*/  FFMA.FTZ R7, R46, UR37, -R111.reuse ;  /* 0x000000252e077c23 */ /* 0x100fe2000801086f */
[----:B------:R-:W-:Y:S01]  /*33f0*/  FSEL R75, R36, -INF , P3 ;  /* 0xff800000244b7808 */ /* 0x000fe20001800000 */
[--C-:B------:R-:W-:Y:S01]  /*3400*/  FFMA.FTZ R62, R62, UR37, -R111.reuse ;  /* 0x000000253e3e7c23 */ /* 0x100fe2000801086f */
[----:B------:R-:W-:Y:S01]  /*3410*/  FMNMX.FTZ R34, R28, R35, !PT ;  /* 0x000000231c227209 */ /* 0x000fe20007810000 */
[----:B------:R1:W-:Y:S01]  /*3420*/  MUFU.EX2 R31, R38 ;  /* 0x00000026001f7308 */ /* 0x0003e20000000800 */
[----:B--2---:R-:W-:Y:S01]  /*3430*/  FSEL R82, R37, -INF , P4 ;  /* 0xff80000025527808 */ /* 0x004fe20002000000 */
[--C-:B------:R-:W-:Y:S01]  /*3440*/  FFMA.FTZ R5, R94, UR37, -R111.reuse ;  /* 0x000000255e057c23 */ /* 0x100fe2000801086f */
[----:B------:R-:W-:Y:S01]  /*3450*/  FMNMX.FTZ R35, R29, R34, !PT ;  /* 0x000000221d237209 */ /* 0x000fe20007810000 */
[--C-:B------:R-:W-:Y:S01]  /*3460*/  FFMA.FTZ R6, R95, UR37, -R111.reuse ;  /* 0x000000255f067c23 */ /* 0x100fe2000801086f */
[--C-:B------:R-:W-:Y:S01]  /*3470*/  FFMA.FTZ R8, R98, UR37, -R111.reuse ;  /* 0x0000002562087c23 */ /* 0x100fe2000801086f */
[--C-:B------:R-:W-:Y:S01]  /*3480*/  FFMA.FTZ R11, R99, UR37, -R111.reuse ;  /* 0x00000025630b7c23 */ /* 0x100fe2000801086f */
[----:B------:R-:W-:Y:S01]  /*3490*/  FMNMX.FTZ R34, R78, R35, !PT ;  /* 0x000000234e227209 */ /* 0x000fe20007810000 */
[--C-:B------:R-:W-:Y:S01]  /*34a0*/  FFMA.FTZ R9, R102, UR37, -R111.reuse ;  /* 0x0000002566097c23 */ /* 0x100fe2000801086f */
[--C-:B-1----:R-:W-:Y:S01]  /*34b0*/  FFMA.FTZ R38, R55, UR37, -R111.reuse ;  /* 0x0000002537267c23 */ /* 0x102fe2000801086f */
[--C-:B------:R-:W-:Y:S01]  /*34c0*/  FFMA.FTZ R10, R103, UR37, -R111.reuse ;  /* 0x00000025670a7c23 */ /* 0x100fe2000801086f */
[----:B------:R-:W-:Y:S01]  /*34d0*/  FMNMX.FTZ R34, R79, R34, !PT ;  /* 0x000000224f227209 */ /* 0x000fe20007810000 */
[--C-:B------:R-:W-:Y:S01]  /*34e0*/  FFMA.FTZ R12, R106, UR37, -R111.reuse ;  /* 0x000000256a0c7c23 */ /* 0x100fe2000801086f */
[--C-:B------:R-:W-:Y:S01]  /*34f0*/  FFMA.FTZ R107, R107, UR37, -R111.reuse ;  /* 0x000000256b6b7c23 */ /* 0x100fe2000801086f */
[--C-:B------:R-:W-:Y:S01]  /*3500*/  FFMA.FTZ R87, R87, UR37, -R111.reuse ;  /* 0x0000002557577c23 */ /* 0x100fe2000801086f */
[----:B------:R-:W-:Y:S01]  /*3510*/  FMNMX.FTZ R35, R75, R34, !PT ;  /* 0x000000224b237209 */ /* 0x000fe20007810000 */
[--C-:B------:R-:W-:Y:S01]  /*3520*/  FFMA.FTZ R90, R90, UR37, -R111.reuse ;  /* 0x000000255a5a7c23 */ /* 0x100fe2000801086f */
[----:B------:R1:W-:Y:S01]  /*3530*/  MUFU.EX2 R34, R62 ;  /* 0x0000003e00227308 */ /* 0x0003e20000000800 */
[--C-:B------:R-:W-:Y:S01]  /*3540*/  FFMA.FTZ R24, R91, UR37, -R111.reuse ;  /* 0x000000255b187c23 */ /* 0x100fe2000801086f */
[----:B------:R-:W-:Y:S01]  /*3550*/  FMNMX.FTZ R36, R82, R35, !PT ;  /* 0x0000002352247209 */ /* 0x000fe20007810000 */
[--C-:B------:R-:W-:Y:S01]  /*3560*/  FFMA.FTZ R35, R47, UR37, -R111.reuse ;  /* 0x000000252f237c23 */ /* 0x100fe2000801086f */
[--C-:B------:R-:W-:Y:S01]  /*3570*/  FFMA.FTZ R22, R22, UR37, -R111.reuse ;  /* 0x0000002516167c23 */ /* 0x100fe2000801086f */
[--C-:B------:R-:W-:Y:S01]  /*3580*/  FFMA.FTZ R23, R23, UR37, -R111.reuse ;  /* 0x0000002517177c23 */ /* 0x100fe2000801086f */
[----:B------:R-:W-:Y:S01]  /*3590*/  FMNMX.FTZ R37, R83, R36, !PT ;  /* 0x0000002453257209 */ /* 0x000fe20007810000 */
[--C-:B------:R-:W-:Y:S01]  /*35a0*/  FFMA.FTZ R36, R50, UR37, -R111.reuse ;  /* 0x0000002532247c23 */ /* 0x100fe2000801086f */
[--C-:B------:R-:W-:Y:S01]  /*35b0*/  FFMA.FTZ R50, R74, UR37, -R111.reuse ;  /* 0x000000254a327c23 */ /* 0x100fe2000801086f */
[----:B-1----:R-:W-:Y:S01]  /*35c0*/  IMAD.U32 R62, RZ, RZ, UR37 ;  /* 0x00000025ff3e7e24 */ /* 0x002fe2000f8e00ff */
[----:B------:R-:W-:Y:S01]  /*35d0*/  FMNMX.FTZ R41, R86, R37, !PT ;  /* 0x0000002556297209 */ /* 0x000fe20007810000 */
[--C-:B------:R-:W-:Y:S01]  /*35e0*/  FFMA.FTZ R37, R54, UR37, -R111.reuse ;  /* 0x0000002536257c23 */ /* 0x100fe2000801086f */
[--C-:B------:R-:W-:Y:S01]  /*35f0*/  FFMA.FTZ R26, R26, UR37, -R111.reuse ;  /* 0x000000251a1a7c23 */ /* 0x100fe2000801086f */
[--C-:B------:R-:W-:Y:S01]  /*3600*/  FFMA.FTZ R108, R108, UR37, -R111.reuse ;  /* 0x000000256c6c7c23 */ /* 0x100fe2000801086f */
[--C-:B------:R-:W-:Y:S01]  /*3610*/  FFMA.FTZ R30, R109, UR37, -R111.reuse ;  /* 0x000000256d1e7c23 */ /* 0x100fe2000801086f */
[----:B------:R-:W1:Y:S01]  /*3620*/  SHFL.BFLY PT, R42, R41, 0x2, 0x1f ;  /* 0x0c401f00292a7f89 */ /* 0x000e6200000e0000 */
[--C-:B------:R-:W-:Y:S01]  /*3630*/  FFMA.FTZ R110, R110, UR37, -R111.reuse ;  /* 0x000000256e6e7c23 */ /* 0x100fe2000801086f */
[--C-:B------:R-:W-:Y:S01]  /*3640*/  FFMA.FTZ R43, R63, UR37, -R111.reuse ;  /* 0x000000253f2b7c23 */ /* 0x100fe2000801086f */
[--C-:B------:R-:W-:Y:S01]  /*3650*/  FFMA.FTZ R46, R70, UR37, -R111.reuse ;  /* 0x00000025462e7c23 */ /* 0x100fe2000801086f */
[----:B------:R-:W-:Y:S01]  /*3660*/  FFMA.FTZ R47, R71, UR37, -R111 ;  /* 0x00000025472f7c23 */ /* 0x000fe2000801086f */
[----:B------:R-:W-:Y:S01]  /*3670*/  MUFU.EX2 R5, R5 ;  /* 0x0000000500057308 */ /* 0x000fe20000000800 */
[----:B------:R-:W-:-:S02]  /*3680*/  IMAD.MOV.U32 R91, RZ, RZ, R25 ;  /* 0x000000ffff5b7224 */ /* 0x000fc400078e0019 */
[--C-:B------:R-:W-:Y:S02]  /*3690*/  IMAD.MOV.U32 R95, RZ, RZ, R25.reuse ;  /* 0x000000ffff5f7224 */ /* 0x100fe400078e0019 */
[--C-:B------:R-:W-:Y:S02]  /*36a0*/  IMAD.MOV.U32 R94, RZ, RZ, R25.reuse ;  /* 0x000000ffff5e7224 */ /* 0x100fe400078e0019 */
[--C-:B------:R-:W-:Y:S01]  /*36b0*/  IMAD.MOV.U32 R99, RZ, RZ, R25.reuse ;  /* 0x000000ffff637224 */ /* 0x100fe200078e0019 */
[----:B------:R-:W-:Y:S01]  /*36c0*/  MUFU.EX2 R6, R6 ;  /* 0x0000000600067308 */ /* 0x000fe20000000800 */
[--C-:B------:R-:W-:Y:S02]  /*36d0*/  IMAD.MOV.U32 R98, RZ, RZ, R25.reuse ;  /* 0x000000ffff627224 */ /* 0x100fe400078e0019 */
[--C-:B------:R-:W-:Y:S02]  /*36e0*/  IMAD.MOV.U32 R103, RZ, RZ, R25.reuse ;  /* 0x000000ffff677224 */ /* 0x100fe400078e0019 */
[----:B------:R-:W-:-:S02]  /*36f0*/  IMAD.MOV.U32 R102, RZ, RZ, R25 ;  /* 0x000000ffff667224 */ /* 0x000fc400078e0019 */
[--C-:B------:R-:W-:Y:S01]  /*3700*/  IMAD.MOV.U32 R106, RZ, RZ, R25.reuse ;  /* 0x000000ffff6a7224 */ /* 0x100fe200078e0019 */
[----:B------:R-:W-:Y:S01]  /*3710*/  MUFU.EX2 R8, R8 ;  /* 0x0000000800087308 */ /* 0x000fe20000000800 */
[----:B------:R-:W-:Y:S01]  /*3720*/  IMAD.MOV.U32 R109, RZ, RZ, R25 ;  /* 0x000000ffff6d7224 */ /* 0x000fe200078e0019 */
[----:B-1----:R-:W-:Y:S01]  /*3730*/  FMNMX.FTZ R51, R41, R42, !PT ;  /* 0x0000002a29337209 */ /* 0x002fe20007810000 */
[----:B------:R-:W-:-:S04]  /*3740*/  FFMA.FTZ R42, R66, UR37, -R111 ;  /* 0x00000025422a7c23 */ /* 0x000fc8000801086f */
[----:B------:R-:W1:Y:S01]  /*3750*/  SHFL.BFLY PT, R54, R51, 0x1, 0x1f ;  /* 0x0c201f0033367f89 */ /* 0x000e6200000e0000 */
[----:B------:R1:W-:Y:S08]  /*3760*/  MUFU.EX2 R41, R7 ;  /* 0x0000000700297308 */ /* 0x0003f00000000800 */
[----:B------:R-:W2:Y:S08]  /*3770*/  MUFU.EX2 R11, R11 ;  /* 0x0000000b000b7308 */ /* 0x000eb00000000800 */
[----:B------:R-:W3:Y:S01]  /*3780*/  MUFU.EX2 R9, R9 ;  /* 0x0000000900097308 */ /* 0x000ee20000000800 */
[----:B-1----:R-:W-:Y:S01]  /*3790*/  FMNMX.FTZ R7, R51, R54, !PT ;  /* 0x0000003633077209 */ /* 0x002fe20007810000 */
[--C-:B------:R-:W-:Y:S01]  /*37a0*/  FFMA.FTZ R51, R67, UR37, -R111.reuse ;  /* 0x0000002543337c23 */ /* 0x100fe2000801086f */
[--C-:B------:R-:W-:Y:S01]  /*37b0*/  FFMA.FTZ R54, R59, UR37, -R111.reuse ;  /* 0x000000253b367c23 */ /* 0x100fe2000801086f */
[----:B------:R-:W-:Y:S01]  /*37c0*/  FFMA.FTZ R111, R58, UR37, -R111 ;  /* 0x000000253a6f7c23 */ /* 0x000fe2000801086f */
[C---:B------:R-:W-:Y:S01]  /*37d0*/  FSETP.NEU.FTZ.AND P1, PT, R7.reuse, -INF , PT ;  /* 0xff8000000700780b */ /* 0x040fe20003f3d000 */
[----:B------:R-:W-:-:S02]  /*37e0*/  FFMA.FTZ R55, R7, R62, -8 ;  /* 0xc100000007377423 */ /* 0x000fc4000001003e */
[----:B------:R-:W1:Y:S01]  /*37f0*/  MUFU.EX2 R10, R10 ;  /* 0x0000000a000a7308 */ /* 0x000e620000000800 */
[----:B--2---:R-:W-:Y:S02]  /*3800*/  F2FP.SATFINITE.E4M3.F32.PACK_AB_MERGE_C R201, R11, R8, RZ ;  /* 0x000000080bc9723e */ /* 0x004fe400048070ff */
[----:B------:R-:W-:Y:S02]  /*3810*/  FSEL R74, R55, RZ, P1 ;  /* 0x000000ff374a7208 */ /* 0x000fe40000800000 */
[----:B------:R-:W-:-:S03]  /*3820*/  F2FP.SATFINITE.E4M3.F32.PACK_AB_MERGE_C R201, R6, R5, R201 ;  /* 0x0000000506c9723e */ /* 0x000fc600048070c9 */
[----:B------:R-:W2:Y:S01]  /*3830*/  MUFU.EX2 R12, R12 ;  /* 0x0000000c000c7308 */ /* 0x000ea20000000800 */
[--C-:B------:R-:W-:Y:S01]  /*3840*/  FFMA.FTZ R58, R92, UR37, -R74.reuse ;  /* 0x000000255c3a7c23 */ /* 0x100fe2000801084a */
[--C-:B------:R-:W-:Y:S01]  /*3850*/  FFMA.FTZ R59, R93, UR37, -R74.reuse ;  /* 0x000000255d3b7c23 */ /* 0x100fe2000801084a */
[--C-:B------:R-:W-:Y:S01]  /*3860*/  FFMA.FTZ R96, R96, UR37, -R74.reuse ;  /* 0x0000002560607c23 */ /* 0x100fe2000801084a */
[--C-:B------:R-:W-:Y:S01]  /*3870*/  FFMA.FTZ R97, R97, UR37, -R74.reuse ;  /* 0x0000002561617c23 */ /* 0x100fe2000801084a */
[--C-:B------:R-:W-:Y:S01]  /*3880*/  FFMA.FTZ R62, R100, UR37, -R74.reuse ;  /* 0x00000025643e7c23 */ /* 0x100fe2000801084a */
[--C-:B------:R-:W-:Y:S01]  /*3890*/  FFMA.FTZ R63, R101, UR37, -R74.reuse ;  /* 0x00000025653f7c23 */ /* 0x100fe2000801084a */
[--C-:B------:R-:W-:Y:S01]  /*38a0*/  FFMA.FTZ R104, R104, UR37, -R74.reuse ;  /* 0x0000002568687c23 */ /* 0x100fe2000801084a */
[----:B------:R-:W-:Y:S01]  /*38b0*/  MUFU.EX2 R58, R58 ;  /* 0x0000003a003a7308 */ /* 0x000fe20000000800 */
[--C-:B------:R-:W-:Y:S01]  /*38c0*/  FFMA.FTZ R71, R85, UR37, -R74.reuse ;  /* 0x0000002555477c23 */ /* 0x100fe2000801084a */
[----:B------:R-:W-:Y:S01]  /*38d0*/  FFMA.FTZ R67, R77, UR37, -R74 ;  /* 0x000000254d437c23 */ /* 0x000fe2000801084a */
[----:B------:R-:W-:Y:S01]  /*38e0*/  FADD.FTZ R85, R5, R6 ;  /* 0x0000000605557221 */ /* 0x000fe20000010000 */
[--C-:B------:R-:W-:Y:S01]  /*38f0*/  FFMA.FTZ R105, R105, UR37, -R74.reuse ;  /* 0x0000002569697c23 */ /* 0x100fe2000801084a */
[--C-:B------:R-:W-:Y:S01]  /*3900*/  FFMA.FTZ R70, R84, UR37, -R74.reuse ;  /* 0x0000002554467c23 */ /* 0x100fe2000801084a */
[--C-:B------:R-:W-:Y:S01]  /*3910*/  FFMA.FTZ R66, R76, UR37, -R74.reuse ;  /* 0x000000254c427c23 */ /* 0x100fe2000801084a */
[----:B------:R-:W-:Y:S01]  /*3920*/  FADD.FTZ R84, R8, R85 ;  /* 0x0000005508547221 */ /* 0x000fe20000010000 */
[----:B------:R-:W4:Y:S01]  /*3930*/  MUFU.EX2 R59, R59 ;  /* 0x0000003b003b7308 */ /* 0x000f220000000800 */
[--C-:B------:R-:W-:Y:S01]  /*3940*/  FFMA.FTZ R80, R80, UR37, -R74.reuse ;  /* 0x0000002550507c23 */ /* 0x100fe2000801084a */
[----:B------:R-:W-:Y:S01]  /*3950*/  FFMA.FTZ R81, R81, UR37, -R74 ;  /* 0x0000002551517c23 */ /* 0x000fe2000801084a */
[----:B------:R-:W-:Y:S01]  /*3960*/  FADD.FTZ R84, R11, R84 ;  /* 0x000000540b547221 */ /* 0x000fe20000010000 */
[--C-:B------:R-:W-:Y:S01]  /*3970*/  FFMA.FTZ R88, R88, UR37, -R74.reuse ;  /* 0x0000002558587c23 */ /* 0x100fe2000801084a */
[--C-:B------:R-:W-:Y:S01]  /*3980*/  FFMA.FTZ R89, R89, UR37, -R74.reuse ;  /* 0x0000002559597c23 */ /* 0x100fe2000801084a */
[----:B------:R-:W-:Y:S01]  /*3990*/  FFMA.FTZ R60, R60, UR37, -R74 ;  /* 0x000000253c3c7c23 */ /* 0x000fe2000801084a */
[----:B---3--:R-:W-:Y:S01]  /*39a0*/  FADD.FTZ R85, R9, R84 ;  /* 0x0000005409557221 */ /* 0x008fe20000010000 */
[----:B------:R-:W3:Y:S01]  /*39b0*/  MUFU.EX2 R96, R96 ;  /* 0x0000006000607308 */ /* 0x000ee20000000800 */
[--C-:B------:R-:W-:Y:S01]  /*39c0*/  FFMA.FTZ R61, R61, UR37, -R74.reuse ;  /* 0x000000253d3d7c23 */ /* 0x100fe2000801084a */
[--C-:B------:R-:W-:Y:S01]  /*39d0*/  FFMA.FTZ R64, R64, UR37, -R74.reuse ;  /* 0x0000002540407c23 */ /* 0x100fe2000801084a */
[----:B-1----:R-:W-:Y:S01]  /*39e0*/  FADD.FTZ R85, R10, R85 ;  /* 0x000000550a557221 */ /* 0x002fe20000010000 */
[--C-:B------:R-:W-:Y:S01]  /*39f0*/  FFMA.FTZ R65, R65, UR37, -R74.reuse ;  /* 0x0000002541417c23 */ /* 0x100fe2000801084a */
[--C-:B------:R-:W-:Y:S01]  /*3a00*/  FFMA.FTZ R68, R68, UR37, -R74.reuse ;  /* 0x0000002544447c23 */ /* 0x100fe2000801084a */
[--C-:B------:R-:W-:Y:S01]  /*3a10*/  FFMA.FTZ R69, R69, UR37, -R74.reuse ;  /* 0x0000002545457c23 */ /* 0x100fe2000801084a */
[----:B--2---:R-:W-:Y:S01]  /*3a20*/  FADD.FTZ R84, R12, R85 ;  /* 0x000000550c547221 */ /* 0x004fe20000010000 */
[----:B------:R-:W1:Y:S01]  /*3a30*/  MUFU.EX2 R97, R97 ;  /* 0x0000006100617308 */ /* 0x000e620000000800 */
[----:B----4-:R-:W-:Y:S01]  /*3a40*/  FADD.FTZ R77, R58, R59 ;  /* 0x0000003b3a4d7221 */ /* 0x010fe20000010000 */
[--C-:B------:R-:W-:Y:S01]  /*3a50*/  FFMA.FTZ R72, R72, UR37, -R74.reuse ;  /* 0x0000002548487c23 */ /* 0x100fe2000801084a */
[--C-:B------:R-:W-:Y:S01]  /*3a60*/  FFMA.FTZ R73, R73, UR37, -R74.reuse ;  /* 0x0000002549497c23 */ /* 0x100fe2000801084a */
[--C-:B------:R-:W-:Y:S01]  /*3a70*/  FFMA.FTZ R44, R44, UR37, -R74.reuse ;  /* 0x000000252c2c7c23 */ /* 0x100fe2000801084a */
[--C-:B------:R-:W-:Y:S01]  /*3a80*/  FFMA.FTZ R45, R45, UR37, -R74.reuse ;  /* 0x000000252d2d7c23 */ /* 0x100fe2000801084a */
[--C-:B------:R-:W-:Y:S01]  /*3a90*/  FFMA.FTZ R48, R48, UR37, -R74.reuse ;  /* 0x0000002530307c23 */ /* 0x100fe2000801084a */
[--C-:B------:R-:W-:Y:S01]  /*3aa0*/  FFMA.FTZ R49, R49, UR37, -R74.reuse ;  /* 0x0000002531317c23 */ /* 0x100fe2000801084a */
[----:B------:R-:W2:Y:S01]  /*3ab0*/  MUFU.EX2 R62, R62 ;  /* 0x0000003e003e7308 */ /* 0x000ea20000000800 */
[----:B---3--:R-:W-:Y:S01]  /*3ac0*/  FADD.FTZ R76, R96, R77 ;  /* 0x0000004d604c7221 */ /* 0x008fe20000010000 */
[--C-:B------:R-:W-:Y:S01]  /*3ad0*/  FFMA.FTZ R52, R52, UR37, -R74.reuse ;  /* 0x0000002534347c23 */ /* 0x100fe2000801084a */
[--C-:B------:R-:W-:Y:S01]  /*3ae0*/  FFMA.FTZ R53, R53, UR37, -R74.reuse ;  /* 0x0000002535357c23 */ /* 0x100fe2000801084a */
[--C-:B------:R-:W-:Y:S01]  /*3af0*/  FFMA.FTZ R56, R56, UR37, -R74.reuse ;  /* 0x0000002538387c23 */ /* 0x100fe2000801084a */
[--C-:B------:R-:W-:Y:S01]  /*3b00*/  FFMA.FTZ R57, R57, UR37, -R74.reuse ;  /* 0x0000002539397c23 */ /* 0x100fe2000801084a */
[--C-:B------:R-:W-:Y:S01]  /*3b10*/  FFMA.FTZ R28, R28, UR37, -R74.reuse ;  /* 0x000000251c1c7c23 */ /* 0x100fe2000801084a */
[----:B------:R-:W-:Y:S01]  /*3b20*/  FFMA.FTZ R29, R29, UR37, -R74 ;  /* 0x000000251d1d7c23 */ /* 0x000fe2000801084a */
[----:B------:R-:W3:Y:S01]  /*3b30*/  MUFU.EX2 R63, R63 ;  /* 0x0000003f003f7308 */ /* 0x000ee20000000800 */
[----:B-1----:R-:W-:Y:S01]  /*3b40*/  FADD.FTZ R77, R97, R76 ;  /* 0x0000004c614d7221 */ /* 0x002fe20000010000 */
[--C-:B------:R-:W-:Y:S01]  /*3b50*/  FFMA.FTZ R78, R78, UR37, -R74.reuse ;  /* 0x000000254e4e7c23 */ /* 0x100fe2000801084a */
[--C-:B------:R-:W-:Y:S01]  /*3b60*/  FFMA.FTZ R79, R79, UR37, -R74.reuse ;  /* 0x000000254f4f7c23 */ /* 0x100fe2000801084a */
[--C-:B------:R-:W-:Y:S01]  /*3b70*/  FFMA.FTZ R75, R75, UR37, -R74.reuse ;  /* 0x000000254b4b7c23 */ /* 0x100fe2000801084a */
[--C-:B------:R-:W-:Y:S01]  /*3b80*/  FFMA.FTZ R82, R82, UR37, -R74.reuse ;  /* 0x0000002552527c23 */ /* 0x100fe2000801084a */
[--C-:B------:R-:W-:Y:S01]  /*3b90*/  FFMA.FTZ R83, R83, UR37, -R74.reuse ;  /* 0x0000002553537c23 */ /* 0x100fe2000801084a */
[----:B------:R-:W-:Y:S01]  /*3ba0*/  FFMA.FTZ R74, R86, UR37, -R74 ;  /* 0x00000025564a7c23 */ /* 0x000fe2000801084a */
[----:B------:R-:W1:Y:S01]  /*3bb0*/  MUFU.EX2 R104, R104 ;  /* 0x0000006800687308 */ /* 0x000e620000000800 */
[----:B--2---:R-:W-:Y:S01]  /*3bc0*/  FADD.FTZ R76, R62, R77 ;  /* 0x0000004d3e4c7221 */ /* 0x004fe20000010000 */
[----:B------:R-:W-:Y:S01]  /*3bd0*/  PLOP3.LUT P1, PT, PT, PT, UP0, 0x80, 0x0 ;  /* 0x000000000000781c */ /* 0x000fe20003f2f008 */
[--C-:B------:R-:W-:Y:S01]  /*3be0*/  IMAD.MOV.U32 R86, RZ, RZ, R25.reuse ;  /* 0x000000ffff567224 */ /* 0x100fe200078e0019 */
[----:B------:R-:W-:Y:S01]  /*3bf0*/  F2FP.SATFINITE.E4M3.F32.PACK_AB_MERGE_C R96, R97, R96, RZ ;  /* 0x000000606160723e */ /* 0x000fe200048070ff */
[----:B------:R-:W-:-:S02]  /*3c00*/  IMAD.MOV.U32 R93, RZ, RZ, R25 ;  /* 0x000000ffff5d7224 */ /* 0x000fc400078e0019 */
[--C-:B------:R-:W-:Y:S01]  /*3c10*/  IMAD.MOV.U32 R92, RZ, RZ, R25.reuse ;  /* 0x000000ffff5c7224 */ /* 0x100fe200078e0019 */
[----:B------:R-:W2:Y:S01]  /*3c20*/  MUFU.EX2 R13, R107 ;  /* 0x0000006b000d7308 */ /* 0x000ea20000000800 */
[----:B---3--:R-:W-:Y:S01]  /*3c30*/  FADD.FTZ R77, R63, R76 ;  /* 0x0000004c3f4d7221 */ /* 0x008fe20000010000 */
[----:B------:R-:W-:Y:S01]  /*3c40*/  F2FP.SATFINITE.E4M3.F32.PACK_AB_MERGE_C R200, R59, R58, R96 ;  /* 0x0000003a3bc8723e */ /* 0x000fe20004807060 */
[--C-:B------:R-:W-:Y:S02]  /*3c50*/  IMAD.MOV.U32 R59, RZ, RZ, R25.reuse ;  /* 0x000000ffff3b7224 */ /* 0x100fe400078e0019 */
[--C-:B------:R-:W-:Y:S02]  /*3c60*/  IMAD.MOV.U32 R58, RZ, RZ, R25.reuse ;  /* 0x000000ffff3a7224 */ /* 0x100fe400078e0019 */
[----:B------:R-:W-:Y:S01]  /*3c70*/  IMAD.MOV.U32 R97, RZ, RZ, R25 ;  /* 0x000000ffff617224 */ /* 0x000fe200078e0019 */
[----:B------:R-:W3:Y:S01]  /*3c80*/  MUFU.EX2 R105, R105 ;  /* 0x0000006900697308 */ /* 0x000ee20000000800 */
[----:B-1----:R-:W-:Y:S01]  /*3c90*/  FADD.FTZ R76, R104, R77 ;  /* 0x0000004d684c7221 */ /* 0x002fe20000010000 */
[----:B------:R-:W-:-:S02]  /*3ca0*/  IMAD.MOV.U32 R96, RZ, RZ, R25 ;  /* 0x000000ffff607224 */ /* 0x000fc400078e0019 */
[--C-:B------:R-:W-:Y:S02]  /*3cb0*/  IMAD.MOV.U32 R101, RZ, RZ, R25.reuse ;  /* 0x000000ffff657224 */ /* 0x100fe400078e0019 */
[--C-:B------:R-:W-:Y:S02]  /*3cc0*/  IMAD.MOV.U32 R100, RZ, RZ, R25.reuse ;  /* 0x000000ffff647224 */ /* 0x100fe400078e0019 */
[----:B------:R-:W1:Y:S01]  /*3cd0*/  MUFU.EX2 R14, R14 ;  /* 0x0000000e000e7308 */ /* 0x000e620000000800 */
[C---:B--2---:R-:W-:Y:S01]  /*3ce0*/  FADD.FTZ R85, R13.reuse, R84 ;  /* 0x000000540d557221 */ /* 0x044fe20000010000 */
[----:B------:R-:W-:Y:S01]  /*3cf0*/  F2FP.SATFINITE.E4M3.F32.PACK_AB_MERGE_C R203, R13, R12, RZ ;  /* 0x0000000c0dcb723e */ /* 0x000fe200048070ff */
[----:B------:R-:W-:-:S03]  /*3d00*/  IMAD.MOV.U32 R107, RZ, RZ, R25 ;  /* 0x000000ffff6b7224 */ /* 0x000fc600078e0019 */
[----:B------:R-:W-:Y:S02]  /*3d10*/  F2FP.SATFINITE.E4M3.F32.PACK_AB_MERGE_C R203, R10, R9, R203 ;  /* 0x000000090acb723e */ /* 0x000fe400048070cb */
[----:B------:R-:W2:Y:S01]  /*3d20*/  MUFU.EX2 R66, R66 ;  /* 0x0000004200427308 */ /* 0x000ea20000000800 */
[C---:B---3--:R-:W-:Y:S01]  /*3d30*/  FADD.FTZ R77, R105.reuse, R76 ;  /* 0x0000004c694d7221 */ /* 0x048fe20000010000 */
[----:B------:R-:W-:Y:S01]  /*3d40*/  F2FP.SATFINITE.E4M3.F32.PACK_AB_MERGE_C R104, R105, R104, RZ ;  /* 0x000000686968723e */ /* 0x000fe200048070ff */
[----:B------:R-:W-:-:S03]  /*3d50*/  IMAD.MOV.U32 R105, RZ, RZ, R25 ;  /* 0x000000ffff697224 */ /* 0x000fc600078e0019 */
[----:B------:R-:W-:Y:S01]  /*3d60*/  F2FP.SATFINITE.E4M3.F32.PACK_AB_MERGE_C R202, R63, R62, R104 ;  /* 0x0000003e3fca723e */ /* 0x000fe20004807068 */
[----:B------:R-:W-:Y:S01]  /*3d70*/  IMAD.MOV.U32 R63, RZ, RZ, R25 ;  /* 0x000000ffff3f7224 */ /* 0x000fe200078e0019 */
[----:B------:R-:W3:Y:S01]  /*3d80*/  MUFU.EX2 R67, R67 ;  /* 0x0000004300437308 */ /* 0x000ee20000000800 */
[----:B-1----:R-:W-:Y:S01]  /*3d90*/  FADD.FTZ R84, R14, R85 ;  /* 0x000000550e547221 */ /* 0x002fe20000010000 */
[--C-:B------:R-:W-:Y:S02]  /*3da0*/  IMAD.MOV.U32 R62, RZ, RZ, R25.reuse ;  /* 0x000000ffff3e7224 */ /* 0x100fe400078e0019 */
[----:B------:R-:W-:Y:S02]  /*3db0*/  IMAD.MOV.U32 R104, RZ, RZ, R25 ;  /* 0x000000ffff687224 */ /* 0x000fe400078e0019 */
[----:B------:R-:W-:Y:S02]  /*3dc0*/  FADD.FTZ R84, R15, R84 ;  /* 0x000000540f547221 */ /* 0x000fe40000010000 */
[----:B------:R-:W1:Y:S01]  /*3dd0*/  MUFU.EX2 R80, R80 ;  /* 0x0000005000507308 */ /* 0x000e620000000800 */
[----:B--2---:R-:W-:Y:S01]  /*3de0*/  FADD.FTZ R76, R66, R77 ;  /* 0x0000004d424c7221 */ /* 0x004fe20000010000 */
[----:B------:R-:W-:-:S06]  /*3df0*/  FADD.FTZ R85, R17, R84 ;  /* 0x0000005411557221 */ /* 0x000fcc0000010000 */
[----:B------:R-:W2:Y:S01]  /*3e00*/  MUFU.EX2 R20, R20 ;  /* 0x0000001400147308 */ /* 0x000ea20000000800 */
[----:B---3--:R-:W-:-:S07]  /*3e10*/  FADD.FTZ R77, R67, R76 ;  /* 0x0000004c434d7221 */ /* 0x008fce0000010000 */
[----:B------:R-:W3:Y:S01]  /*3e20*/  MUFU.EX2 R81, R81 ;  /* 0x0000005100517308 */ /* 0x000ee20000000800 */
[----:B-1----:R-:W-:-:S07]  /*3e30*/  FADD.FTZ R76, R80, R77 ;  /* 0x0000004d504c7221 */ /* 0x002fce0000010000 */
[----:B------:R-:W1:Y:S01]  /*3e40*/  MUFU.EX2 R18, R18 ;  /* 0x0000001200127308 */ /* 0x000e620000000800 */
[C---:B--2---:R-:W-:Y:S01]  /*3e50*/  FADD.FTZ R85, R20.reuse, R85 ;  /* 0x0000005514557221 */ /* 0x044fe20000010000 */
[----:B------:R-:W-:-:S04]  /*3e60*/  F2FP.SATFINITE.E4M3.F32.PACK_AB_MERGE_C R17, R20, R17, RZ ;  /* 0x000000111411723e */ /* 0x000fc800048070ff */
[----:B------:R-:W-:Y:S02]  /*3e70*/  F2FP.SATFINITE.E4M3.F32.PACK_AB_MERGE_C R205, R15, R14, R17 ;  /* 0x0000000e0fcd723e */ /* 0x000fe40004807011 */
[----:B------:R-:W2:Y:S01]  /*3e80*/  MUFU.EX2 R70, R70 ;  /* 0x0000004600467308 */ /* 0x000ea20000000800 */
[C---:B---3--:R-:W-:Y:S01]  /*3e90*/  FADD.FTZ R77, R81.reuse, R76 ;  /* 0x0000004c514d7221 */ /* 0x048fe20000010000 */
[----:B------:R-:W-:Y:S01]  /*3ea0*/  F2FP.SATFINITE.E4M3.F32.PACK_AB_MERGE_C R80, R81, R80, RZ ;  /* 0x000000505150723e */ /* 0x000fe200048070ff */
[----:B------:R-:W-:-:S03]  /*3eb0*/  IMAD.MOV.U32 R81, RZ, RZ, R25 ;  /* 0x000000ffff517224 */ /* 0x000fc600078e0019 */
[----:B------:R-:W-:Y:S01]  /*3ec0*/  F2FP.SATFINITE.E4M3.F32.PACK_AB_MERGE_C R204, R67, R66, R80 ;  /* 0x0000004243cc723e */ /* 0x000fe20004807050 */
[----:B------:R-:W-:Y:S01]  /*3ed0*/  IMAD.MOV.U32 R67, RZ, RZ, R25 ;  /* 0x000000ffff437224 */ /* 0x000fe200078e0019 */
[----:B------:R3:W4:Y:S01]  /*3ee0*/  MUFU.EX2 R19, R87 ;  /* 0x0000005700137308 */ /* 0x0007220000000800 */
[----:B-1----:R-:W-:Y:S01]  /*3ef0*/  FADD.FTZ R84, R18, R85 ;  /* 0x0000005512547221 */ /* 0x002fe20000010000 */
[--C-:B------:R-:W-:Y:S02]  /*3f00*/  IMAD.MOV.U32 R66, RZ, RZ, R25.reuse ;  /* 0x000000ffff427224 */ /* 0x100fe400078e0019 */
[----:B------:R-:W-:-:S04]  /*3f10*/  IMAD.MOV.U32 R80, RZ, RZ, R25 ;  /* 0x000000ffff507224 */ /* 0x000fc800078e0019 */
[----:B------:R-:W1:Y:S01]  /*3f20*/  MUFU.EX2 R71, R71 ;  /* 0x0000004700477308 */ /* 0x000e620000000800 */
[----:B--2---:R-:W-:Y:S01]  /*3f30*/  FADD.FTZ R76, R70, R77 ;  /* 0x0000004d464c7221 */ /* 0x004fe20000010000 */
[----:B---3--:R-:W-:-:S06]  /*3f40*/  IMAD.MOV.U32 R87, RZ, RZ, R25 ;  /* 0x000000ffff577224 */ /* 0x008fcc00078e0019 */
[----:B------:R2:W3:Y:S01]  /*3f50*/  MUFU.EX2 R21, R90 ;  /* 0x0000005a00157308 */ /* 0x0004e20000000800 */
[----:B----4-:R-:W-:-:S07]  /*3f60*/  FADD.FTZ R84, R19, R84 ;  /* 0x0000005413547221 */ /* 0x010fce0000010000 */
[----:B------:R-:W4:Y:S01]  /*3f70*/  MUFU.EX2 R88, R88 ;  /* 0x0000005800587308 */ /* 0x000f220000000800 */
[----:B-1----:R-:W-:Y:S01]  /*3f80*/  FADD.FTZ R77, R71, R76 ;  /* 0x0000004c474d7221 */ /* 0x002fe20000010000 */
[----:B--2---:R-:W-:-:S06]  /*3f90*/  IMAD.MOV.U32 R90, RZ, RZ, R25 ;  /* 0x000000ffff5a7224 */ /* 0x004fcc00078e0019 */
[----:B------:R-:W1:Y:S01]  /*3fa0*/  MUFU.EX2 R24, R24 ;  /* 0x0000001800187308 */ /* 0x000e620000000800 */
[----:B---3--:R-:W-:Y:S01]  /*3fb0*/  FADD.FTZ R85, R21, R84 ;  /* 0x0000005415557221 */ /* 0x008fe20000010000 */
[----:B------:R-:W-:-:S06]  /*3fc0*/  IMAD.MOV.U32 R84, RZ, RZ, R25 ;  /* 0x000000ffff547224 */ /* 0x000fcc00078e0019 */
[----:B------:R-:W2:Y:S01]  /*3fd0*/  MUFU.EX2 R89, R89 ;  /* 0x0000005900597308 */ /* 0x000ea20000000800 */
[----:B----4-:R-:W-:Y:S01]  /*3fe0*/  FADD.FTZ R76, R88, R77 ;  /* 0x0000004d584c7221 */ /* 0x010fe20000010000 */
[----:B------:R-:W-:-:S06]  /*3ff0*/  IMAD.MOV.U32 R77, RZ, RZ, R25 ;  /* 0x000000ffff4d7224 */ /* 0x000fcc00078e0019 */
[----:B------:R-:W3:Y:S01]  /*4000*/  MUFU.EX2 R22, R22 ;  /* 0x0000001600167308 */ /* 0x000ee20000000800 */
[C---:B-1----:R-:W-:Y:S01]  /*4010*/  FADD.FTZ R85, R24.reuse, R85 ;  /* 0x0000005518557221 */ /* 0x042fe20000010000 */
[----:B------:R-:W-:Y:S01]  /*4020*/  F2FP.SATFINITE.E4M3.F32.PACK_AB_MERGE_C R21, R24, R21, RZ ;  /* 0x000000151815723e */ /* 0x000fe200048070ff */
[----:B------:R-:W-:-:S03]  /*4030*/  IMAD.MOV.U32 R24, RZ, RZ, R25 ;  /* 0x000000ffff187224 */ /* 0x000fc600078e0019 */
[----:B------:R-:W-:Y:S02]  /*4040*/  F2FP.SATFINITE.E4M3.F32.PACK_AB_MERGE_C R207, R19, R18, R21 ;  /* 0x0000001213cf723e */ /* 0x000fe40004807015 */
[----:B------:R-:W1:Y:S01]  /*4050*/  MUFU.EX2 R60, R60 ;  /* 0x0000003c003c7308 */ /* 0x000e620000000800 */
[C---:B--2---:R-:W-:Y:S01]  /*4060*/  FADD.FTZ R11, R89.reuse, R76 ;  /* 0x0000004c590b7221 */ /* 0x044fe20000010000 */
[----:B------:R-:W-:Y:S01]  /*4070*/  F2FP.SATFINITE.E4M3.F32.PACK_AB_MERGE_C R88, R89, R88, RZ ;  /* 0x000000585958723e */ /* 0x000fe200048070ff */
[----:B------:R-:W-:-:S03]  /*4080*/  IMAD.MOV.U32 R89, RZ, RZ, R25 ;  /* 0x000000ffff597224 */ /* 0x000fc600078e0019 */
[----:B------:R-:W-:Y:S01]  /*4090*/  F2FP.SATFINITE.E4M3.F32.PACK_AB_MERGE_C R206, R71, R70, R88 ;  /* 0x0000004647ce723e */ /* 0x000fe20004807058 */
[----:B------:R-:W-:Y:S01]  /*40a0*/  IMAD.MOV.U32 R71, RZ, RZ, R25 ;  /* 0x000000ffff477224 */ /* 0x000fe200078e0019 */
[----:B------:R-:W2:Y:S01]  /*40b0*/  MUFU.EX2 R23, R23 ;  /* 0x0000001700177308 */ /* 0x000ea20000000800 */
[----:B---3--:R-:W-:Y:S01]  /*40c0*/  FADD.FTZ R76, R22, R85 ;  /* 0x00000055164c7221 */ /* 0x008fe20000010000 */
[--C-:B------:R-:W-:Y:S02]  /*40d0*/  IMAD.MOV.U32 R70, RZ, RZ, R25.reuse ;  /* 0x000000ffff467224 */ /* 0x100fe400078e0019 */
[--C-:B------:R-:W-:Y:S02]  /*40e0*/  IMAD.MOV.U32 R85, RZ, RZ, R25.reuse ;  /* 0x000000ffff557224 */ /* 0x100fe400078e0019 */
[----:B------:R-:W-:Y:S02]  /*40f0*/  IMAD.MOV.U32 R88, RZ, RZ, R25 ;  /* 0x000000ffff587224 */ /* 0x000fe400078e0019 */
[----:B------:R-:W3:Y:S01]  /*4100*/  MUFU.EX2 R61, R61 ;  /* 0x0000003d003d7308 */ /* 0x000ee20000000800 */
[----:B-1----:R-:W-:-:S07]  /*4110*/  FADD.FTZ R8, R60, R11 ;  /* 0x0000000b3c087221 */ /* 0x002fce0000010000 */
[----:B------:R-:W1:Y:S01]  /*4120*/  MUFU.EX2 R26, R26 ;  /* 0x0000001a001a7308 */ /* 0x000e620000000800 */
[----:B--2---:R-:W-:Y:S01]  /*4130*/  FADD.FTZ R13, R23, R76 ;  /* 0x0000004c170d7221 */ /* 0x004fe20000010000 */
[----:B------:R-:W-:-:S06]  /*4140*/  IMAD.MOV.U32 R76, RZ, RZ, R25 ;  /* 0x000000ffff4c7224 */ /* 0x000fcc00078e0019 */
[----:B------:R-:W2:Y:S01]  /*4150*/  MUFU.EX2 R64, R64 ;  /* 0x0000004000407308 */ /* 0x000ea20000000800 */
[----:B---3--:R-:W-:-:S07]  /*4160*/  FADD.FTZ R11, R61, R8 ;  /* 0x000000083d0b7221 */ /* 0x008fce0000010000 */
[----:B------:R-:W3:Y:S01]  /*4170*/  MUFU.EX2 R65, R65 ;  /* 0x0000004100417308 */ /* 0x000ee20000000800 */
[----:B-1----:R-:W-:Y:S01]  /*4180*/  FADD.FTZ R12, R26, R13 ;  /* 0x0000000d1a0c7221 */ /* 0x002fe20000010000 */
[----:B------:R-:W-:-:S03]  /*4190*/  F2FP.SATFINITE.E4M3.F32.PACK_AB_MERGE_C R26, R31, R26, RZ ;  /* 0x0000001a1f1a723e */ /* 0x000fc600048070ff */
[----:B------:R-:W-:Y:S01]  /*41a0*/  FADD.FTZ R12, R31, R12 ;  /* 0x0000000c1f0c7221 */ /* 0x000fe20000010000 */
[----:B------:R-:W-:Y:S01]  /*41b0*/  F2FP.SATFINITE.E4M3.F32.PACK_AB_MERGE_C R209, R23, R22, R26 ;  /* 0x0000001617d1723e */ /* 0x000fe2000480701a */
[----:B------:R-:W-:Y:S01]  /*41c0*/  IMAD.MOV.U32 R26, RZ, RZ, R25 ;  /* 0x000000ffff1a7224 */ /* 0x000fe200078e0019 */
[----:B------:R1:W4:Y:S01]  /*41d0*/  MUFU.EX2 R27, R108 ;  /* 0x0000006c001b7308 */ /* 0x0003220000000800 */
[----:B--2---:R-:W-:Y:S01]  /*41e0*/  FADD.FTZ R8, R64, R11 ;  /* 0x0000000b40087221 */ /* 0x004fe20000010000 */
[----:B------:R-:W-:-:S06]  /*41f0*/  IMAD.MOV.U32 R31, RZ, RZ, R25 ;  /* 0x000000ffff1f7224 */ /* 0x000fcc00078e0019 */
[----:B------:R-:W2:Y:S01]  /*4200*/  MUFU.EX2 R68, R68 ;  /* 0x0000004400447308 */ /* 0x000ea20000000800 */
[C---:B---3--:R-:W-:Y:S01]  /*4210*/  FADD.FTZ R11, R65.reuse, R8 ;  /* 0x00000008410b7221 */ /* 0x048fe20000010000 */
[----:B------:R-:W-:Y:S01]  /*4220*/  F2FP.SATFINITE.E4M3.F32.PACK_AB_MERGE_C R64, R65, R64, RZ ;  /* 0x000000404140723e */ /* 0x000fe200048070ff */
[--C-:B------:R-:W-:Y:S02]  /*4230*/  IMAD.MOV.U32 R65, RZ, RZ, R25.reuse ;  /* 0x000000ffff417224 */ /* 0x100fe400078e0019 */
[--C-:B-1----:R-:W-:Y:S01]  /*4240*/  IMAD.MOV.U32 R108, RZ, RZ, R25.reuse ;  /* 0x000000ffff6c7224 */ /* 0x102fe200078e0019 */
[----:B------:R-:W-:Y:S01]  /*4250*/  F2FP.SATFINITE.E4M3.F32.PACK_AB_MERGE_C R208, R61, R60, R64 ;  /* 0x0000003c3dd0723e */ /* 0x000fe20004807040 */
[--C-:B------:R-:W-:Y:S01]  /*4260*/  IMAD.MOV.U32 R61, RZ, RZ, R25.reuse ;  /* 0x000000ffff3d7224 */ /* 0x100fe200078e0019 */
[----:B------:R-:W1:Y:S01]  /*4270*/  MUFU.EX2 R30, R30 ;  /* 0x0000001e001e7308 */ /* 0x000e620000000800 */
[----:B----4-:R-:W-:Y:S01]  /*4280*/  FADD.FTZ R13, R27, R12 ;  /* 0x0000000c1b0d7221 */ /* 0x010fe20000010000 */
[----:B------:R-:W-:-:S02]  /*4290*/  IMAD.MOV.U32 R60, RZ, RZ, R25 ;  /* 0x000000ffff3c7224 */ /* 0x000fc400078e0019 */
[----:B------:R-:W-:-:S04]  /*42a0*/  IMAD.MOV.U32 R64, RZ, RZ, R25 ;  /* 0x000000ffff407224 */ /* 0x000fc800078e0019 */
[----:B------:R-:W3:Y:S01]  /*42b0*/  MUFU.EX2 R69, R69 ;  /* 0x0000004500457308 */ /* 0x000ee20000000800 */
[----:B--2---:R-:W-:-:S07]  /*42c0*/  FADD.FTZ R8, R68, R11 ;  /* 0x0000000b44087221 */ /* 0x004fce0000010000 */
[----:B------:R2:W4:Y:S01]  /*42d0*/  MUFU.EX2 R32, R110 ;  /* 0x0000006e00207308 */ /* 0x0005220000000800 */
[----:B-1----:R-:W-:-:S07]  /*42e0*/  FADD.FTZ R13, R30, R13 ;  /* 0x0000000d1e0d7221 */ /* 0x002fce0000010000 */
[----:B------:R-:W1:Y:S01]  /*42f0*/  MUFU.EX2 R72, R72 ;  /* 0x0000004800487308 */ /* 0x000e620000000800 */
[----:B---3--:R-:W-:Y:S01]  /*4300*/  FADD.FTZ R11, R69, R8 ;  /* 0x00000008450b7221 */ /* 0x008fe20000010000 */
[----:B--2---:R-:W-:-:S06]  /*4310*/  IMAD.MOV.U32 R110, RZ, RZ, R25 ;  /* 0x000000ffff6e7224 */ /* 0x004fcc00078e0019 */
[----:B------:R-:W2:Y:S01]  /*4320*/  MUFU.EX2 R33, R33 ;  /* 0x0000002100217308 */ /* 0x000ea20000000800 */
[----:B----4-:R-:W-:-:S07]  /*4330*/  FADD.FTZ R8, R32, R13 ;  /* 0x0000000d20087221 */ /* 0x010fce0000010000 */
[----:B------:R-:W3:Y:S01]  /*4340*/  MUFU.EX2 R73, R73 ;  /* 0x0000004900497308 */ /* 0x000ee20000000800 */
[----:B-1----:R-:W-:-:S07]  /*4350*/  FADD.FTZ R6, R72, R11 ;  /* 0x0000000b48067221 */ /* 0x002fce0000010000 */
[----:B------:R-:W1:Y:S01]  /*4360*/  MUFU.EX2 R44, R44 ;  /* 0x0000002c002c7308 */ /* 0x000e620000000800 */
[C---:B--2---:R-:W-:Y:S01]  /*4370*/  F2FP.SATFINITE.E4M3.F32.PACK_AB_MERGE_C R32, R33.reuse, R32, RZ ;  /* 0x000000202120723e */ /* 0x044fe200048070ff */
[----:B------:R-:W-:-:S03]  /*4380*/  FADD.FTZ R33, R33, R8 ;  /* 0x0000000821217221 */ /* 0x000fc60000010000 */
[----:B------:R-:W-:Y:S01]  /*4390*/  F2FP.SATFINITE.E4M3.F32.PACK_AB_MERGE_C R211, R30, R27, R32 ;  /* 0x0000001b1ed3723e */ /* 0x000fe20004807020 */
[----:B------:R-:W-:Y:S01]  /*43a0*/  FADD.FTZ R8, R34, R33 ;  /* 0x0000002122087221 */ /* 0x000fe20000010000 */
[--C-:B------:R-:W-:Y:S01]  /*43b0*/  IMAD.MOV.U32 R27, RZ, RZ, R25.reuse ;  /* 0x000000ffff1b7224 */ /* 0x100fe200078e0019 */
[----:B------:R-:W2:Y:S01]  /*43c0*/  MUFU.EX2 R35, R35 ;  /* 0x0000002300237308 */ /* 0x000ea20000000800 */
[C---:B---3--:R-:W-:Y:S01]  /*43d0*/  F2FP.SATFINITE.E4M3.F32.PACK_AB_MERGE_C R72, R73.reuse, R72, RZ ;  /* 0x000000484948723e */ /* 0x048fe200048070ff */
[----:B------:R-:W-:Y:S01]  /*43e0*/  FADD.FTZ R73, R73, R6 ;  /* 0x0000000649497221 */ /* 0x000fe20000010000 */
[--C-:B------:R-:W-:Y:S02]  /*43f0*/  IMAD.MOV.U32 R30, RZ, RZ, R25.reuse ;  /* 0x000000ffff1e7224 */ /* 0x100fe400078e0019 */
[----:B------:R-:W-:Y:S01]  /*4400*/  F2FP.SATFINITE.E4M3.F32.PACK_AB_MERGE_C R210, R69, R68, R72 ;  /* 0x0000004445d2723e */ /* 0x000fe20004807048 */
[----:B------:R-:W-:Y:S02]  /*4410*/  IMAD.MOV.U32 R33, RZ, RZ, R25 ;  /* 0x000000ffff217224 */ /* 0x000fe400078e0019 */
[----:B------:R-:W3:Y:S01]  /*4420*/  MUFU.EX2 R45, R45 ;  /* 0x0000002d002d7308 */ /* 0x000ee20000000800 */
[----:B-1----:R-:W-:Y:S01]  /*4430*/  FADD.FTZ R6, R44, R73 ;  /* 0x000000492c067221 */ /* 0x002fe20000010000 */
[----:B------:R-:W-:-:S02]  /*4440*/  IMAD.MOV.U32 R32, RZ, RZ, R25 ;  /* 0x000000ffff207224 */ /* 0x000fc400078e0019 */
[--C-:B------:R-:W-:Y:S02]  /*4450*/  IMAD.MOV.U32 R69, RZ, RZ, R25.reuse ;  /* 0x000000ffff457224 */ /* 0x100fe400078e0019 */
[--C-:B------:R-:W-:Y:S02]  /*4460*/  IMAD.MOV.U32 R68, RZ, RZ, R25.reuse ;  /* 0x000000ffff447224 */ /* 0x100fe400078e0019 */
[----:B------:R-:W1:Y:S01]  /*4470*/  MUFU.EX2 R36, R36 ;  /* 0x0000002400247308 */ /* 0x000e620000000800 */
[----:B--2---:R-:W-:Y:S01]  /*4480*/  FADD.FTZ R9, R35, R8 ;  /* 0x0000000823097221 */ /* 0x004fe20000010000 */
[--C-:B------:R-:W-:Y:S02]  /*4490*/  IMAD.MOV.U32 R73, RZ, RZ, R25.reuse ;  /* 0x000000ffff497224 */ /* 0x100fe400078e0019 */
[----:B------:R-:W-:-:S04]  /*44a0*/  IMAD.MOV.U32 R72, RZ, RZ, R25 ;  /* 0x000000ffff487224 */ /* 0x000fc800078e0019 */
[----:B------:R-:W2:Y:S01]  /*44b0*/  MUFU.EX2 R48, R48 ;  /* 0x0000003000307308 */ /* 0x000ea20000000800 */
[----:B---3--:R-:W-:-:S07]  /*44c0*/  FADD.FTZ R5, R45, R6 ;  /* 0x000000062d057221 */ /* 0x008fce0000010000 */
[----:B------:R-:W3:Y:S01]  /*44d0*/  MUFU.EX2 R39, R39 ;  /* 0x0000002700277308 */ /* 0x000ee20000000800 */
[----:B-1----:R-:W-:-:S07]  /*44e0*/  FADD.FTZ R8, R36, R9 ;  /* 0x0000000924087221 */ /* 0x002fce0000010000 */
[----:B------:R-:W1:Y:S01]  /*44f0*/  MUFU.EX2 R49, R49 ;  /* 0x0000003100317308 */ /* 0x000e620000000800 */
[----:B--2---:R-:W-:-:S07]  /*4500*/  FADD.FTZ R6, R48, R5 ;  /* 0x0000000530067221 */ /* 0x004fce0000010000 */
[----:B------:R-:W2:Y:S01]  /*4510*/  MUFU.EX2 R37, R37 ;  /* 0x0000002500257308 */ /* 0x000ea20000000800 */
[C---:B---3--:R-:W-:Y:S01]  /*4520*/  FADD.FTZ R8, R39.reuse, R8 ;  /* 0x0000000827087221 */ /* 0x048fe20000010000 */
[----:B------:R-:W-:Y:S01]  /*4530*/  F2FP.SATFINITE.E4M3.F32.PACK_AB_MERGE_C R36, R39, R36, RZ ;  /* 0x000000242724723e */ /* 0x000fe200048070ff */
[----:B------:R-:W-:-:S03]  /*4540*/  IMAD.MOV.U32 R39, RZ, RZ, R25 ;  /* 0x000000ffff277224 */ /* 0x000fc600078e0019 */
[----:B------:R-:W-:Y:S01]  /*4550*/  F2FP.SATFINITE.E4M3.F32.PACK_AB_MERGE_C R213, R35, R34, R36 ;  /* 0x0000002223d5723e */ /* 0x000fe20004807024 */
[--C-:B------:R-:W-:Y:S01]  /*4560*/  IMAD.MOV.U32 R35, RZ, RZ, R25.reuse ;  /* 0x000000ffff237224 */ /* 0x100fe200078e0019 */
[----:B------:R-:W3:Y:S01]  /*4570*/  MUFU.EX2 R52, R52 ;  /* 0x0000003400347308 */ /* 0x000ee20000000800 */
[C---:B-1----:R-:W-:Y:S01]  /*4580*/  F2FP.SATFINITE.E4M3.F32.PACK_AB_MERGE_C R48, R49.reuse, R48, RZ ;  /* 0x000000303130723e */ /* 0x042fe200048070ff */
[----:B------:R-:W-:Y:S01]  /*4590*/  FADD.FTZ R49, R49, R6 ;  /* 0x0000000631317221 */ /* 0x000fe20000010000 */
[--C-:B------:R-:W-:Y:S02]  /*45a0*/  IMAD.MOV.U32 R34, RZ, RZ, R25.reuse ;  /* 0x000000ffff227224 */ /* 0x100fe400078e0019 */
[----:B------:R-:W-:Y:S01]  /*45b0*/  F2FP.SATFINITE.E4M3.F32.PACK_AB_MERGE_C R212, R45, R44, R48 ;  /* 0x0000002c2dd4723e */ /* 0x000fe20004807030 */
[--C-:B------:R-:W-:Y:S02]  /*45c0*/  IMAD.MOV.U32 R36, RZ, RZ, R25.reuse ;  /* 0x000000ffff247224 */ /* 0x100fe400078e0019 */
[----:B------:R-:W1:Y:S01]  /*45d0*/  MUFU.EX2 R38, R38 ;  /* 0x0000002600267308 */ /* 0x000e620000000800 */
[----:B--2---:R-:W-:Y:S01]  /*45e0*/  FADD.FTZ R5, R37, R8 ;  /* 0x0000000825057221 */ /* 0x004fe20000010000 */
[----:B------:R-:W-:-:S02]  /*45f0*/  IMAD.MOV.U32 R45, RZ, RZ, R25 ;  /* 0x000000ffff2d7224 */ /* 0x000fc400078e0019 */
[--C-:B------:R-:W-:Y:S02]  /*4600*/  IMAD.MOV.U32 R44, RZ, RZ, R25.reuse ;  /* 0x000000ffff2c7224 */ /* 0x100fe400078e0019 */
[----:B------:R-:W-:Y:S02]  /*4610*/  IMAD.MOV.U32 R48, RZ, RZ, R25 ;  /* 0x000000ffff307224 */ /* 0x000fe400078e0019 */
[----:B------:R-:W2:Y:S01]  /*4620*/  MUFU.EX2 R53, R53 ;  /* 0x0000003500357308 */ /* 0x000ea20000000800 */
[----:B---3--:R-:W-:Y:S01]  /*4630*/  FADD.FTZ R6, R52, R49 ;  /* 0x0000003134067221 */ /* 0x008fe20000010000 */
[----:B------:R-:W-:-:S06]  /*4640*/  IMAD.MOV.U32 R49, RZ, RZ, R25 ;  /* 0x000000ffff317224 */ /* 0x000fcc00078e0019 */
[----:B------:R-:W3:Y:S01]  /*4650*/  MUFU.EX2 R40, R40 ;  /* 0x0000002800287308 */ /* 0x000ee20000000800 */
[----:B-1----:R-:W-:-:S07]  /*4660*/  FADD.FTZ R9, R38, R5 ;  /* 0x0000000526097221 */ /* 0x002fce0000010000 */
[----:B------:R-:W1:Y:S01]  /*4670*/  MUFU.EX2 R56, R56 ;  /* 0x0000003800387308 */ /* 0x000e620000000800 */
[----:B--2---:R-:W-:-:S07]  /*4680*/  FADD.FTZ R5, R53, R6 ;  /* 0x0000000635057221 */ /* 0x004fce0000010000 */
[----:B------:R-:W2:Y:S01]  /*4690*/  MUFU.EX2 R57, R57 ;  /* 0x0000003900397308 */ /* 0x000ea20000000800 */
[----:B---3--:R-:W-:Y:S01]  /*46a0*/  F2FP.SATFINITE.E4M3.F32.PACK_AB_MERGE_C R8, R41, R40, RZ ;  /* 0x000000282908723e */ /* 0x008fe200048070ff */
[----:B------:R-:W-:-:S03]  /*46b0*/  FADD.FTZ R40, R40, R9 ;  /* 0x0000000928287221 */ /* 0x000fc60000010000 */
[----:B------:R-:W-:Y:S01]  /*46c0*/  F2FP.SATFINITE.E4M3.F32.PACK_AB_MERGE_C R215, R38, R37, R8 ;  /* 0x0000002526d7723e */ /* 0x000fe20004807008 */
[----:B------:R-:W-:Y:S01]  /*46d0*/  FADD.FTZ R41, R41, R40 ;  /* 0x0000002829297221 */ /* 0x000fe20000010000 */
[----:B------:R-:W-:Y:S01]  /*46e0*/  IMAD.MOV.U32 R37, RZ, RZ, R25 ;  /* 0x000000ffff257224 */ /* 0x000fe200078e0019 */
[----:B------:R-:W-:Y:S01]  /*46f0*/  MUFU.EX2 R46, R46 ;  /* 0x0000002e002e7308 */ /* 0x000fe20000000800 */
[----:B-1----:R-:W-:Y:S01]  /*4700*/  FADD.FTZ R6, R56, R5 ;  /* 0x0000000538067221 */ /* 0x002fe20000010000 */
[--C-:B------:R-:W-:Y:S02]  /*4710*/  IMAD.MOV.U32 R38, RZ, RZ, R25.reuse ;  /* 0x000000ffff267224 */ /* 0x100fe400078e0019 */
[----:B------:R-:W-:-:S04]  /*4720*/  IMAD.MOV.U32 R40, RZ, RZ, R25 ;  /* 0x000000ffff287224 */ /* 0x000fc800078e0019 */
[----:B------:R-:W1:Y:S01]  /*4730*/  MUFU.EX2 R47, R47 ;  /* 0x0000002f002f7308 */ /* 0x000e620000000800 */
[C---:B--2---:R-:W-:Y:S01]  /*4740*/  F2FP.SATFINITE.E4M3.F32.PACK_AB_MERGE_C R56, R57.reuse, R56, RZ ;  /* 0x000000383938723e */ /* 0x044fe200048070ff */
[----:B------:R-:W-:-:S03]  /*4750*/  FADD.FTZ R57, R57, R6 ;  /* 0x0000000639397221 */ /* 0x000fc60000010000 */
[----:B------:R-:W-:Y:S01]  /*4760*/  F2FP.SATFINITE.E4M3.F32.PACK_AB_MERGE_C R214, R53, R52, R56 ;  /* 0x0000003435d6723e */ /* 0x000fe20004807038 */
[--C-:B------:R-:W-:Y:S02]  /*4770*/  IMAD.MOV.U32 R53, RZ, RZ, R25.reuse ;  /* 0x000000ffff357224 */ /* 0x100fe400078e0019 */
[----:B------:R-:W2:Y:S01]  /*4780*/  MUFU.EX2 R42, R42 ;  /* 0x0000002a002a7308 */ /* 0x000ea20000000800 */
[--C-:B------:R-:W-:Y:S02]  /*4790*/  IMAD.MOV.U32 R52, RZ, RZ, R25.reuse ;  /* 0x000000ffff347224 */ /* 0x100fe400078e0019 */
[----:B------:R-:W-:-:S05]  /*47a0*/  IMAD.MOV.U32 R56, RZ, RZ, R25 ;  /* 0x000000ffff387224 */ /* 0x000fca00078e0019 */
[----:B------:R-:W3:Y:S01]  /*47b0*/  MUFU.EX2 R28, R28 ;  /* 0x0000001c001c7308 */ /* 0x000ee20000000800 */
[----:B-1----:R-:W-:-:S07]  /*47c0*/  F2FP.SATFINITE.E4M3.F32.PACK_AB_MERGE_C R5, R47, R46, RZ ;  /* 0x0000002e2f05723e */ /* 0x002fce00048070ff */
[----:B------:R-:W1:Y:S01]  /*47d0*/  MUFU.EX2 R43, R43 ;  /* 0x0000002b002b7308 */ /* 0x000e620000000800 */
[----:B--2---:R-:W-:Y:S01]  /*47e0*/  FADD.FTZ R8, R42, R41 ;  /* 0x000000292a087221 */ /* 0x004fe20000010000 */
[----:B------:R-:W-:-:S06]  /*47f0*/  IMAD.MOV.U32 R41, RZ, RZ, R25 ;  /* 0x000000ffff297224 */ /* 0x000fcc00078e0019 */
[----:B------:R-:W2:Y:S01]  /*4800*/  MUFU.EX2 R29, R29 ;  /* 0x0000001d001d7308 */ /* 0x000ea20000000800 */
[----:B---3--:R-:W-:Y:S01]  /*4810*/  FADD.FTZ R6, R28, R57 ;  /* 0x000000391c067221 */ /* 0x008fe20000010000 */
[----:B------:R-:W-:-:S06]  /*4820*/  IMAD.MOV.U32 R57, RZ, RZ, R25 ;  /* 0x000000ffff397224 */ /* 0x000fcc00078e0019 */
[----:B------:R-:W3:Y:S01]  /*4830*/  MUFU.EX2 R78, R78 ;  /* 0x0000004e004e7308 */ /* 0x000ee20000000800 */
[C---:B-1----:R-:W-:Y:S01]  /*4840*/  F2FP.SATFINITE.E4M3.F32.PACK_AB_MERGE_C R217, R43.reuse, R42, R5 ;  /* 0x0000002a2bd9723e */ /* 0x042fe20004807005 */
[----:B------:R-:W-:Y:S01]  /*4850*/  FADD.FTZ R43, R43, R8 ;  /* 0x000000082b2b7221 */ /* 0x000fe20000010000 */
[----:B------:R-:W-:-:S03]  /*4860*/  IMAD.MOV.U32 R42, RZ, RZ, R25 ;  /* 0x000000ffff2a7224 */ /* 0x000fc600078e0019 */
[----:B------:R-:W-:Y:S01]  /*4870*/  FADD.FTZ R46, R46, R43 ;  /* 0x0000002b2e2e7221 */ /* 0x000fe20000010000 */
[--C-:B------:R-:W-:Y:S01]  /*4880*/  IMAD.MOV.U32 R43, RZ, RZ, R25.reuse ;  /* 0x000000ffff2b7224 */ /* 0x100fe200078e0019 */
[----:B------:R-:W1:Y:S01]  /*4890*/  MUFU.EX2 R79, R79 ;  /* 0x0000004f004f7308 */ /* 0x000e620000000800 */
[----:B--2---:R-:W-:Y:S01]  /*48a0*/  FADD.FTZ R5, R29, R6 ;  /* 0x000000061d057221 */ /* 0x004fe20000010000 */
[----:B------:R-:W-:Y:S01]  /*48b0*/  FADD.FTZ R47, R47, R46 ;  /* 0x0000002e2f2f7221 */ /* 0x000fe20000010000 */
[----:B------:R-:W-:-:S05]  /*48c0*/  IMAD.MOV.U32 R46, RZ, RZ, R25 ;  /* 0x000000ffff2e7224 */ /* 0x000fca00078e0019 */
[----:B------:R-:W-:Y:S01]  /*48d0*/  MUFU.EX2 R54, R54 ;  /* 0x0000003600367308 */ /* 0x000fe20000000800 */
[----:B---3--:R-:W-:-:S07]  /*48e0*/  FADD.FTZ R6, R78, R5 ;  /* 0x000000054e067221 */ /* 0x008fce0000010000 */
[----:B------:R2:W3:Y:S01]  /*48f0*/  MUFU.EX2 R55, R111 ;  /* 0x0000006f00377308 */ /* 0x0004e20000000800 */
[C---:B-1----:R-:W-:Y:S01]  /*4900*/  FADD.FTZ R6, R79.reuse, R6 ;  /* 0x000000064f067221 */ /* 0x042fe20000010000 */
[----:B------:R-:W-:Y:S01]  /*4910*/  F2FP.SATFINITE.E4M3.F32.PACK_AB_MERGE_C R78, R79, R78, RZ ;  /* 0x0000004e4f4e723e */ /* 0x000fe200048070ff */
[----:B------:R-:W-:-:S03]  /*4920*/  IMAD.MOV.U32 R79, RZ, RZ, R25 ;  /* 0x000000ffff4f7224 */ /* 0x000fc600078e0019 */
[----:B------:R-:W-:Y:S01]  /*4930*/  F2FP.SATFINITE.E4M3.F32.PACK_AB_MERGE_C R216, R29, R28, R78 ;  /* 0x0000001c1dd8723e */ /* 0x000fe2000480704e */
[--C-:B------:R-:W-:Y:S01]  /*4940*/  IMAD.MOV.U32 R29, RZ, RZ, R25.reuse ;  /* 0x000000ffff1d7224 */ /* 0x100fe200078e0019 */
[----:B------:R-:W1:Y:S01]  /*4950*/  MUFU.EX2 R50, R50 ;  /* 0x0000003200327308 */ /* 0x000e620000000800 */
[--C-:B------:R-:W-:Y:S02]  /*4960*/  IMAD.MOV.U32 R28, RZ, RZ, R25.reuse ;  /* 0x000000ffff1c7224 */ /* 0x100fe400078e0019 */
[--C-:B------:R-:W-:Y:S02]  /*4970*/  IMAD.MOV.U32 R78, RZ, RZ, R25.reuse ;  /* 0x000000ffff4e7224 */ /* 0x100fe400078e0019 */
[----:B--2---:R-:W-:-:S03]  /*4980*/  IMAD.MOV.U32 R111, RZ, RZ, R25 ;  /* 0x000000ffff6f7224 */ /* 0x004fc600078e0019 */
[----:B------:R-:W2:Y:S01]  /*4990*/  MUFU.EX2 R75, R75 ;  /* 0x0000004b004b7308 */ /* 0x000ea20000000800 */
[----:B---3--:R-:W-:-:S07]  /*49a0*/  F2FP.SATFINITE.E4M3.F32.PACK_AB_MERGE_C R9, R55, R54, RZ ;  /* 0x000000363709723e */ /* 0x008fce00048070ff */
[----:B------:R-:W3:Y:S01]  /*49b0*/  MUFU.EX2 R51, R51 ;  /* 0x0000003300337308 */ /* 0x000ee20000000800 */
[----:B-1----:R-:W-:Y:S01]  /*49c0*/  FADD.FTZ R8, R50, R47 ;  /* 0x0000002f32087221 */ /* 0x002fe20000010000 */
[----:B------:R-:W-:-:S06]  /*49d0*/  IMAD.MOV.U32 R47, RZ, RZ, R25 ;  /* 0x000000ffff2f7224 */ /* 0x000fcc00078e0019 */
[----:B------:R-:W1:Y:S01]  /*49e0*/  MUFU.EX2 R82, R82 ;  /* 0x0000005200527308 */ /* 0x000e620000000800 */
[----:B--2---:R-:W-:-:S07]  /*49f0*/  FADD.FTZ R5, R75, R6 ;  /* 0x000000064b057221 */ /* 0x004fce0000010000 */
[----:B------:R-:W2:Y:S01]  /*4a00*/  MUFU.EX2 R83, R83 ;  /* 0x0000005300537308 */ /* 0x000ea20000000800 */
[C---:B---3--:R-:W-:Y:S01]  /*4a10*/  F2FP.SATFINITE.E4M3.F32.PACK_AB_MERGE_C R219, R51.reuse, R50, R9 ;  /* 0x0000003233db723e */ /* 0x048fe20004807009 */
[----:B------:R-:W-:Y:S01]  /*4a20*/  FADD.FTZ R51, R51, R8 ;  /* 0x0000000833337221 */ /* 0x000fe20000010000 */
[----:B------:R-:W-:-:S03]  /*4a30*/  IMAD.MOV.U32 R50, RZ, RZ, R25 ;  /* 0x000000ffff327224 */ /* 0x000fc600078e0019 */
[----:B------:R-:W-:Y:S01]  /*4a40*/  FADD.FTZ R54, R54, R51 ;  /* 0x0000003336367221 */ /* 0x000fe20000010000 */
[----:B------:R-:W-:Y:S01]  /*4a50*/  IMAD.MOV.U32 R51, RZ, RZ, R25 ;  /* 0x000000ffff337224 */ /* 0x000fe200078e0019 */
[----:B------:R-:W3:Y:S01]  /*4a60*/  MUFU.EX2 R74, R74 ;  /* 0x0000004a004a7308 */ /* 0x000ee20000000800 */
[----:B-1----:R-:W-:-:S04]  /*4a70*/  FADD.FTZ R6, R82, R5 ;  /* 0x0000000552067221 */ /* 0x002fc80000010000 */
[----:B--2---:R-:W-:Y:S01]  /*4a80*/  FADD.FTZ R5, R83, R6 ;  /* 0x0000000653057221 */ /* 0x004fe20000010000 */
[----:B------:R-:W-:Y:S01]  /*4a90*/  FADD.FTZ R6, R55, R54 ;  /* 0x0000003637067221 */ /* 0x000fe20000010000 */
[--C-:B------:R-:W-:Y:S02]  /*4aa0*/  IMAD.MOV.U32 R55, RZ, RZ, R25.reuse ;  /* 0x000000ffff377224 */ /* 0x100fe400078e0019 */
[----:B------:R-:W-:Y:S01]  /*4ab0*/  IMAD.MOV.U32 R54, RZ, RZ, R25 ;  /* 0x000000ffff367224 */ /* 0x000fe200078e0019 */
[C---:B---3--:R-:W-:Y:S01]  /*4ac0*/  F2FP.SATFINITE.E4M3.F32.PACK_AB_MERGE_C R8, R74.reuse, R83, RZ ;  /* 0x000000534a08723e */ /* 0x048fe200048070ff */
[----:B------:R-:W-:Y:S01]  /*4ad0*/  FADD.FTZ R5, R74, R5 ;  /* 0x000000054a057221 */ /* 0x000fe20000010000 */
[--C-:B------:R-:W-:Y:S02]  /*4ae0*/  IMAD.MOV.U32 R74, RZ, RZ, R25.reuse ;  /* 0x000000ffff4a7224 */ /* 0x100fe400078e0019 */
[----:B------:R-:W-:Y:S01]  /*4af0*/  F2FP.SATFINITE.E4M3.F32.PACK_AB_MERGE_C R218, R82, R75, R8 ;  /* 0x0000004b52da723e */ /* 0x000fe20004807008 */
[----:B------:R-:W-:-:S02]  /*4b00*/  IMAD.MOV.U32 R75, RZ, RZ, R25 ;  /* 0x000000ffff4b7224 */ /* 0x000fc400078e0019 */
[--C-:B------:R-:W-:Y:S02]  /*4b10*/  IMAD.MOV.U32 R83, RZ, RZ, R25.reuse ;  /* 0x000000ffff537224 */ /* 0x100fe400078e0019 */
[----:B------:R-:W-:Y:S01]  /*4b20*/  IMAD.MOV.U32 R82, RZ, RZ, R25 ;  /* 0x000000ffff527224 */ /* 0x000fe200078e0019 */
[----:B0-----:R-:W-:Y:S06]  /*4b30*/  @!P1 BRA `(.L_x_18) ;  /* 0x00000030009c9947 */ /* 0x001fec0003800000 */
[----:B------:R-:W-:Y:S01]  /*4b40*/  IMAD.MOV.U32 R9, RZ, RZ, R4 ;  /* 0x000000ffff097224 */ /* 0x000fe200078e0004 */
[----:B------:R-:W-:Y:S01]  /*4b50*/  CS2R R118, SRZ ;  /* 0x0000000000767805 */ /* 0x000fe2000001ff00 */
[----:B------:R-:W-:Y:S01]  /*4b60*/  IMAD.MOV.U32 R8, RZ, RZ, R7 ;  /* 0x000000ffff087224 */ /* 0x000fe200078e0007 */
[----:B------:R-:W-:Y:S02]  /*4b70*/  CS2R R116, SRZ ;  /* 0x0000000000747805 */ /* 0x000fe4000001ff00 */
[----:B------:R-:W-:Y:S02]  /*4b80*/  CS2R R114, SRZ ;  /* 0x0000000000727805 */ /* 0x000fe4000001ff00 */
[----:B------:R-:W-:Y:S02]  /*4b90*/  CS2R R112, SRZ ;  /* 0x0000000000707805 */ /* 0x000fe4000001ff00 */
[----:B------:R-:W-:Y:S02]  /*4ba0*/  CS2R R110, SRZ ;  /* 0x00000000006e7805 */ /* 0x000fe4000001ff00 */
[----:B------:R-:W-:-:S02]  /*4bb0*/  CS2R R108, SRZ ;  /* 0x00000000006c7805 */ /* 0x000fc4000001ff00 */
[----:B------:R-:W-:Y:S02]  /*4bc0*/  CS2R R106, SRZ ;  /* 0x00000000006a7805 */ /* 0x000fe4000001ff00 */
        /* <DEDUP_REMOVED lines=40> */
[----:B------:R-:W-:Y:S01]  /*4e50*/  CS2R R24, SRZ ;  /* 0x0000000000187805 */ /* 0x000fe2000001ff00 */
[----:B------:R-:W-:Y:S01]  /*4e60*/  UMOV UR60, URZ ;  /* 0x0000003f003c7c82 */ /* 0x000fe20008000000 */
[----:B------:R-:W-:-:S05]  /*4e70*/  UMOV UR53, URZ ;  /* 0x0000003f00357c82 */ /* 0x000fca0008000000 */
.L_x_29:
[----:B------:R-:W-:Y:S01]  /*4e80*/  ISETP.NE.AND P2, PT, RZ, UR50, PT ;  /* 0x00000032ff007c0c */ /* 0x000fe2000bf45270 */
[----:B------:R-:W-:-:S04]  /*4e90*/  UISETP.NE.AND UP0, UPT, UR53, 0x1, UPT ;  /* 0x000000013500788c */ /* 0x000fc8000bf05270 */
[----:B------:R-:W-:-:S04]  /*4ea0*/  USEL UR55, URZ, 0x1, UP0 ;  /* 0x000000013f377887 */ /* 0x000fc80008000000 */
[----:B------:R-:W-:-:S04]  /*4eb0*/  ULOP3.LUT UR55, UR60, UR55, URZ, 0x3c, !UPT ;  /* 0x000000373c377292 */ /* 0x000fc8000f8e3c3f */
[----:B------:R-:W-:Y:S08]  /*4ec0*/  @P2 BRA `(.L_x_19) ;  /* 0x0000000000382947 */ /* 0x000ff00003800000 */
[----:B------:R-:W-:Y:S05]  /*4ed0*/  @!P0 BRA `(.L_x_20) ;  /* 0x0000000000048947 */ /* 0x000fea0003800000 */
[----:B------:R-:W-:Y:S01]  /*4ee0*/  BPT.TRAP 0x1 ;  /* 0x000000040000795c */ /* 0x000fe20000300000 */
.L_x_20:
[----:B------:R-:W-:Y:S01]  /*4ef0*/  UIADD3 UR4, UR53, 0x1, URZ ;  /* 0x0000000135047890 */ /* 0x000fe2000fffe03f */
[----:B------:R-:W-:-:S03]  /*4f00*/  IMAD.U32 R0, RZ, RZ, UR55 ;  /* 0x00000037ff007e24 */ /* 0x000fc6000f8e00ff */
[----:B------:R-:W-:Y:S02]  /*4f10*/  UISETP.NE.AND UP0, UPT, UR4, 0x2, UPT ;  /* 0x000000020400788c */ /* 0x000fe4000bf05270 */
[----:B------:R-:W-:Y:S02]  /*4f20*/  SHF.L.U32 R0, R0, 0x1f, RZ ;  /* 0x0000001f00007819 */ /* 0x000fe400000006ff */
[----:B------:R-:W-:-:S04]  /*4f30*/  USEL UR4, UR4, URZ, UP0 ;  /* 0x0000003f04047287 */ /* 0x000fc80008000000 */
[----:B------:R-:W-:-:S09]  /*4f40*/  ULEA UR4, UR4, UR36, 0x3 ;  /* 0x0000002404047291 */ /* 0x000fd2000f8e183f */
[----:B------:R0:W1:Y:S01]  /*4f50*/  SYNCS.PHASECHK.TRANS64.TRYWAIT P1, [UR4+0x33430], R0 ;  /* 0x03343000ff0075a7 */ /* 0x0000620008020144 */
[----:B------:R-:W-:Y:S05]  /*4f60*/  @!P0 BRA `(.L_x_21) ;  /* 0x0000000000048947 */ /* 0x000fea0003800000 */
[----:B------:R-:W-:Y:S01]  /*4f70*/  BPT.TRAP 0x1 ;  /* 0x000000040000795c */ /* 0x000fe20000300000 */
.L_x_21:
[----:B-1----:R-:W-:Y:S05]  /*4f80*/  @P1 BRA `(.L_x_19) ;  /* 0x0000000000081947 */ /* 0x002fea0003800000 */
[----:B------:R-:W1:Y:S02]  /*4f90*/  SYNCS.PHASECHK.TRANS64.TRYWAIT P1, [UR4+0x33430], R0 ;  /* 0x03343000ff0075a7 */ /* 0x000e640008020144 */
[----:B-1----:R-:W-:Y:S05]  /*4fa0*/  @!P1 BRA `(.L_x_22) ;  /* 0x000000b800ac9947 */ /* 0x002fea0003800000 */
.L_x_19:
[----:B01----:R-:W-:Y:S01]  /*4fb0*/  VIADD R0, R16, 0x8 ;  /* 0x0000000810007836 */ /* 0x003fe20000000000 */
[----:B------:R-:W-:Y:S01]  /*4fc0*/  UIADD3 UR59, UR53, 0x1, URZ ;  /* 0x00000001353b7890 */ /* 0x000fe2000fffe03f */
[C---:B------:R-:W-:Y:S01]  /*4fd0*/  R2UR UR4, R2.reuse ;  /* 0x00000000020472ca */ /* 0x040fe200000e0000 */
[----:B------:R-:W-:Y:S01]  /*4fe0*/  UMOV UR7, 0x80000020 ;  /* 0x8000002000077882 */ /* 0x000fe20000000000 */
[C---:B------:R-:W-:Y:S01]  /*4ff0*/  R2UR UR5, R3.reuse ;  /* 0x00000000030572ca */ /* 0x040fe200000e0000 */
[----:B------:R0:W-:Y:S01]  /*5000*/  BAR.SYNC.DEFER_BLOCKING R0, 0x100 ;  /* 0x000400000000751d */ /* 0x0001e20000010000 */
[----:B------:R-:W-:Y:S01]  /*5010*/  UISETP.NE.AND UP0, UPT, UR59, 0x2, UPT ;  /* 0x000000023b00788c */ /* 0x000fe2000bf05270 */
[C---:B------:R-:W-:Y:S02]  /*5020*/  R2UR UR8, R2.reuse ;  /* 0x00000000020872ca */ /* 0x040fe400000e0000 */
[C---:B------:R-:W-:Y:S01]  /*5030*/  R2UR UR9, R3.reuse ;  /* 0x00000000030972ca */ /* 0x040fe200000e0000 */
[----:B------:R-:W-:Y:S01]  /*5040*/  USEL UR59, UR59, URZ, UP0 ;  /* 0x0000003f3b3b7287 */ /* 0x000fe20008000000 */
[C---:B------:R-:W-:Y:S01]  /*5050*/  R2UR UR12, R2.reuse ;  /* 0x00000000020c72ca */ /* 0x040fe200000e0000 */
[----:B------:R-:W-:Y:S01]  /*5060*/  UMOV UR11, 0x80000020 ;  /* 0x80000020000b7882 */ /* 0x000fe20000000000 */
[C---:B------:R-:W-:Y:S01]  /*5070*/  R2UR UR13, R3.reuse ;  /* 0x00000000030d72ca */ /* 0x040fe200000e0000 */
[----:B------:R-:W-:Y:S01]  /*5080*/  UIMAD UR61, UR59, 0x780, UR52 ;  /* 0x000007803b3d78a4 */ /* 0x000fe2000f8e0234 */
[C---:B------:R-:W-:Y:S01]  /*5090*/  R2UR UR16, R2.reuse ;  /* 0x00000000021072ca */ /* 0x040fe200000e0000 */
[----:B------:R-:W-:Y:S01]  /*50a0*/  UMOV UR15, 0x80000020 ;  /* 0x80000020000f7882 */ /* 0x000fe20000000000 */
[C---:B------:R-:W-:Y:S01]  /*50b0*/  R2UR UR17, R3.reuse ;  /* 0x00000000031172ca */ /* 0x040fe200000e0000 */
[----:B------:R-:W-:Y:S01]  /*50c0*/  UIADD3 UR10, UR61, 0x80, URZ ;  /* 0x000000803d0a7890 */ /* 0x000fe2000fffe03f */
[----:B------:R-:W-:Y:S01]  /*50d0*/  R2UR UR20, R2 ;  /* 0x00000000021472ca */ /* 0x000fe200000e0000 */
[----:B------:R-:W-:Y:S01]  /*50e0*/  UIADD3 UR14, UR61, 0x100, URZ ;  /* 0x000001003d0e7890 */ /* 0x000fe2000fffe03f */
[----:B------:R-:W-:Y:S01]  /*50f0*/  R2UR UR21, R3 ;  /* 0x00000000031572ca */ /* 0x000fe200000e0000 */
[----:B------:R-:W-:Y:S01]  /*5100*/  UMOV UR6, UR61 ;  /* 0x0000003d00067c82 */ /* 0x000fe20008000000 */
[----:B------:R-:W-:Y:S01]  /*5110*/  UIADD3 UR18, UR61, 0x180, URZ ;  /* 0x000001803d127890 */ /* 0x000fe2000fffe03f */
[----:B0-----:R-:W-:Y:S01]  /*5120*/  IMAD.U32 R0, RZ, RZ, UR59 ;  /* 0x0000003bff007e24 */ /* 0x001fe2000f8e00ff */
[----:B------:R-:W-:Y:S01]  /*5130*/  UMOV UR19, 0x80000020 ;  /* 0x8000002000137882 */ /* 0x000fe20000000000 */
[----:B------:R-:W-:Y:S01]  /*5140*/  UIADD3 UR22, UR61, 0x200, URZ ;  /* 0x000002003d167890 */ /* 0x000fe2000fffe03f */
[----:B------:R-:W-:Y:S01]  /*5150*/  UMOV UR23, 0x80000020 ;  /* 0x8000002000177882 */ /* 0x000fe20000000000 */
[----:B------:R-:W-:Y:S01]  /*5160*/  WARPGROUP.ARRIVE ;  /* 0x00000000000079c5 */ /* 0x000fe20000000000 */
[----:B------:R-:W-:Y:S01]  /*5170*/  UIADD3 UR26, UR61, 0x2, URZ ;  /* 0x000000023d1a7890 */ /* 0x000fe2000fffe03f */
[----:B------:R-:W-:Y:S01]  /*5180*/  UMOV UR27, 0x80000020 ;  /* 0x80000020001b7882 */ /* 0x000fe20000000000 */
[----:B------:R-:W-:-:S03]  /*5190*/  UIADD3 UR30, UR61, 0x280, URZ ;  /* 0x000002803d1e7890 */ /* 0x000fc6000fffe03f */
[----:B------:R-:W-:Y:S01]  /*51a0*/  QGMMA.64x32x32.F32.E4M3.E4M3 R184, gdesc[UR4], RZ, !UPT, gsb0 ;  /* 0x0060000004b879f3 */ /* 0x000fe2000c0008ff */
[----:B------:R-:W-:Y:S01]  /*51b0*/  UIADD3 UR6, UR61, 0x82, URZ ;  /* 0x000000823d067890 */ /* 0x000fe2000fffe03f */
[----:B------:R-:W-:Y:S01]  /*51c0*/  UMOV UR4, UR24 ;  /* 0x0000001800047c82 */ /* 0x000fe20008000000 */
[----:B------:R-:W-:Y:S01]  /*51d0*/  UMOV UR5, UR25 ;  /* 0x0000001900057c82 */ /* 0x000fe20008000000 */
[----:B------:R-:W-:Y:S01]  /*51e0*/  UMOV UR7, 0x80000020 ;  /* 0x8000002000077882 */ /* 0x000fe20000000000 */
[----:B------:R-:W-:Y:S01]  /*51f0*/  UMOV UR31, 0x80000020 ;  /* 0x80000020001f7882 */ /* 0x000fe20000000000 */
[----:B------:R-:W-:Y:S01]  /*5200*/  UIADD3 UR34, UR61, 0x282, URZ ;  /* 0x000002823d227890 */ /* 0x000fe2000fffe03f */
[----:B------:R-:W-:Y:S01]  /*5210*/  UMOV UR35, 0x80000020 ;  /* 0x8000002000237882 */ /* 0x000fe20000000000 */
[----:B------:R-:W-:Y:S01]  /*5220*/  UIADD3 UR42, UR61, 0x500, URZ ;  /* 0x000005003d2a7890 */ /* 0x000fe2000fffe03f */
[----:B------:R-:W-:Y:S01]  /*5230*/  UMOV UR43, 0x80000020 ;  /* 0x80000020002b7882 */ /* 0x000fe20000000000 */
[----:B------:R-:W-:Y:S01]  /*5240*/  UIADD3 UR46, UR61, 0x502, URZ ;  /* 0x000005023d2e7890 */ /* 0x000fe2000fffe03f */
[----:B------:R-:W-:Y:S01]  /*5250*/  UMOV UR47, 0x80000020 ;  /* 0x80000020002f7882 */ /* 0x000fe20000000000 */
[----:B------:R-:W-:-:S02]  /*5260*/  WARPGROUP.DEPBAR.LE gsb0, 0x0 ;  /* 0x00008000000079c5 */ /* 0x000fc40000010000 */
[----:B------:R-:W-:-:S06]  /*5270*/  WARPGROUP.ARRIVE ;  /* 0x00000000000079c5 */ /* 0x000fcc0000000000 */
[----:B------:R-:W-:Y:S01]  /*5280*/  QGMMA.64x32x32.F32.E4M3.E4M3 R168, gdesc[UR8], RZ, !UPT, gsb0 ;  /* 0x0060000008a879f3 */ /* 0x000fe2000c0008ff */
[----:B------:R-:W-:Y:S02]  /*5290*/  UIADD3 UR8, UR61, 0x102, URZ ;  /* 0x000001023d087890 */ /* 0x000fe4000fffe03f */
[----:B------:R-:W-:Y:S02]  /*52a0*/  UIADD3 UR9, UR61, 0x182, URZ ;  /* 0x000001823d097890 */ /* 0x000fe4000fffe03f */
[----:B------:R-:W-:Y:S01]  /*52b0*/  UIADD3 UR10, UR61, 0x202, URZ ;  /* 0x000002023d0a7890 */ /* 0x000fe2000fffe03f */
[----:B------:R-:W-:Y:S02]  /*52c0*/  WARPGROUP.DEPBAR.LE gsb0, 0x0 ;  /* 0x00008000000079c5 */ /* 0x000fe40000010000 */
[----:B------:R-:W-:-:S06]  /*52d0*/  WARPGROUP.ARRIVE ;  /* 0x00000000000079c5 */ /* 0x000fcc0000000000 */
[----:B------:R-:W-:Y:S03]  /*52e0*/  QGMMA.64x32x32.F32.E4M3.E4M3 R152, gdesc[UR12], RZ, !UPT, gsb0 ;  /* 0x006000000c9879f3 */ /* 0x000fe6000c0008ff */
        /* <DEDUP_REMOVED lines=9> */
[----:B------:R-:W-:Y:S01]  /*5380*/  UMOV UR26, UR6 ;  /* 0x00000006001a7c82 */ /* 0x000fe20008000000 */
[----:B------:R-:W-:Y:S01]  /*5390*/  UMOV UR27, 0x80000020 ;  /* 0x80000020001b7882 */ /* 0x000fe20000000000 */
[----:B------:R-:W-:Y:S01]  /*53a0*/  UMOV UR6, UR8 ;  /* 0x0000000800067c82 */ /* 0x000fe20008000000 */
[----:B------:R-:W-:Y:S01]  /*53b0*/  UIADD3 UR8, UR61, 0x380, URZ ;  /* 0x000003803d087890 */ /* 0x000fe2000fffe03f */
[----:B------:R-:W-:Y:S02]  /*53c0*/  WARPGROUP.DEPBAR.LE gsb0, 0x0 ;  /* 0x00008000000079c5 */ /* 0x000fe40000010000 */
[----:B------:R-:W-:-:S06]  /*53d0*/  WARPGROUP.ARRIVE ;  /* 0x00000000000079c5 */ /* 0x000fcc0000000000 */
[----:B------:R-:W-:Y:S01]  /*53e0*/  QGMMA.64x32x32.F32.E4M3.E4M3 R168, gdesc[UR24], R168, gsb0 ;  /* 0x0060000018a879f3 */ /* 0x000fe200080008a8 */
[----:B------:R-:W-:Y:S01]  /*53f0*/  UMOV UR26, UR9 ;  /* 0x00000009001a7c82 */ /* 0x000fe20008000000 */
[----:B------:R-:W-:Y:S01]  /*5400*/  UMOV UR27, 0x80000020 ;  /* 0x80000020001b7882 */ /* 0x000fe20000000000 */
[----:B------:R-:W-:Y:S01]  /*5410*/  UIADD3 UR9, UR61, 0x400, URZ ;  /* 0x000004003d097890 */ /* 0x000fe2000fffe03f */
        /* <DEDUP_REMOVED lines=94> */
[----:B------:R-:W-:Y:S01]  /*5a00*/  UIADD3 UR61, UR61, 0x702, URZ ;  /* 0x000007023d3d7890 */ /* 0x000fe2000fffe03f */
        /* <DEDUP_REMOVED lines=31> */
[----:B------:R-:W-:Y:S05]  /*5c00*/  @P2 BRA `(.L_x_23) ;  /* 0x00000000002c2947 */ /* 0x000fea0003800000 */
[----:B------:R-:W-:Y:S05]  /*5c10*/  @!P0 BRA `(.L_x_24) ;  /* 0x0000000000048947 */ /* 0x000fea0003800000 */
[----:B------:R-:W-:Y:S01]  /*5c20*/  BPT.TRAP 0x1 ;  /* 0x000000040000795c */ /* 0x000fe20000300000 */
.L_x_24:
[----:B------:R-:W-:Y:S01]  /*5c30*/  ULEA UR4, UR53, UR36, 0x3 ;  /* 0x0000002435047291 */ /* 0x000fe2000f8e183f */
[----:B------:R-:W-:-:S05]  /*5c40*/  IMAD.U32 R4, RZ, RZ, UR60 ;  /* 0x0000003cff047e24 */ /* 0x000fca000f8e00ff */
[----:B------:R-:W-:-:S04]  /*5c50*/  SHF.L.U32 R4, R4, 0x1f, RZ ;  /* 0x0000001f04047819 */ /* 0x000fc800000006ff */
[----:B------:R0:W1:Y:S01]  /*5c60*/  SYNCS.PHASECHK.TRANS64.TRYWAIT P1, [UR4+0x33450], R4 ;  /* 0x03345004ff0075a7 */ /* 0x0000620008020144 */
[----:B------:R-:W-:Y:S05]  /*5c70*/  @!P0 BRA `(.L_x_25) ;  /* 0x0000000000048947 */ /* 0x000fea0003800000 */
[----:B------:R-:W-:Y:S01]  /*5c80*/  BPT.TRAP 0x1 ;  /* 0x000000040000795c */ /* 0x000fe20000300000 */
.L_x_25:
[----:B-1----:R-:W-:Y:S05]  /*5c90*/  @P1 BRA `(.L_x_23) ;  /* 0x0000000000081947 */ /* 0x002fea0003800000 */
[----:B------:R-:W1:Y:S02]  /*5ca0*/  SYNCS.PHASECHK.TRANS64.TRYWAIT P1, [UR4+0x33450], R4 ;  /* 0x03345004ff0075a7 */ /* 0x000e640008020144 */
[----:B-1----:R-:W-:Y:S05]  /*5cb0*/  @!P1 BRA `(.L_x_26) ;  /* 0x000000ac00809947 */ /* 0x002fea0003800000 */
.L_x_23:
[----:B------:R-:W-:Y:S01]  /*5cc0*/  UIADD3 UR4, UR36, 0x200, URZ ;  /* 0x0000020024047890 */ /* 0x000fe2000fffe03f */
[----:B------:R-:W-:Y:S01]  /*5cd0*/  WARPGROUP.ARRIVE ;  /* 0x00000000000079c5 */ /* 0x000fe20000000000 */
[----:B------:R-:W-:Y:S01]  /*5ce0*/  UMOV UR7, 0xc0000010 ;  /* 0xc000001000077882 */ /* 0x000fe20000000000 */
[----:B01----:R-:W-:Y:S01]  /*5cf0*/  IADD3 R4, -R16, 0xb, RZ ;  /* 0x0000000b10047810 */ /* 0x003fe20007ffe1ff */
[----:B------:R-:W-:-:S04]  /*5d00*/  USHF.R.U32.HI UR4, URZ, 0x4, UR4 ;  /* 0x000000043f047899 */ /* 0x000fc80008011604 */
[----:B------:R-:W-:-:S04]  /*5d10*/  ULOP3.LUT UR4, UR4, 0x3fff, URZ, 0xc0, !UPT ;  /* 0x00003fff04047892 */ /* 0x000fc8000f8ec03f */
[----:B------:R-:W-:-:S04]  /*5d20*/  ULOP3.LUT UR4, UR4, 0x10000, URZ, 0xfc, !UPT ;  /* 0x0001000004047892 */ /* 0x000fc8000f8efc3f */
[----:B------:R-:W-:-:S07]  /*5d30*/  UIMAD UR4, UR53, 0x780, UR4 ;  /* 0x00000780350478a4 */ /* 0x000fce000f8e0204 */
[----:B------:R-:W-:Y:S02]  /*5d40*/  UMOV UR6, UR4 ;  /* 0x0000000400067c82 */ /* 0x000fe40008000000 */
[----:B------:R-:W-:Y:S01]  /*5d50*/  QGMMA.64x192x32.F32.E4M3.E4M3 R24, R200, gdesc[UR4], R24, gsb0 ;  /* 0x02e00004c8187df3 */ /* 0x000fe20008000818 */
[----:B------:R-:W-:Y:S01]  /*5d60*/  UIADD3 UR6, UR4, 0x180, URZ ;  /* 0x0000018004067890 */ /* 0x000fe2000fffe03f */
[----:B------:R-:W-:Y:S01]  /*5d70*/  UMOV UR7, 0xc0000010 ;  /* 0xc000001000077882 */ /* 0x000fe20000000000 */
[----:B------:R-:W-:Y:S02]  /*5d80*/  WARPGROUP.DEPBAR.LE gsb0, 0x0 ;  /* 0x00008000000079c5 */ /* 0x000fe40000010000 */
[----:B------:R-:W-:-:S15]  /*5d90*/  WARPGROUP.ARRIVE ;  /* 0x00000000000079c5 */ /* 0x000fde0000000000 */
        /* <DEDUP_REMOVED lines=15> */
[----:B------:R-:W-:Y:S03]  /*5e90*/  QGMMA.64x192x32.F32.E4M3.E4M3 R24, R216, gdesc[UR4], R24, gsb0 ;  /* 0x02e00004d8187df3 */ /* 0x000fe60008000818 */
[----:B------:R-:W-:Y:S02]  /*5ea0*/  WARPGROUP.DEPBAR.LE gsb0, 0x0 ;  /* 0x00008000000079c5 */ /* 0x000fe40000010000 */
[----:B------:R0:W-:Y:S06]  /*5eb0*/  BAR.ARV R4, 0x100 ;  /* 0x000400040000751d */ /* 0x0001ec0000002000 */
[----:B------:R-:W-:Y:S05]  /*5ec0*/  @!P0 BRA `(.L_x_27) ;  /* 0x0000000000048947 */ /* 0x000fea0003800000 */
[----:B------:R-:W-:Y:S01]  /*5ed0*/  BPT.TRAP 0x1 ;  /* 0x000000040000795c */ /* 0x000fe20000300000 */
.L_x_27:
[----:B0-----:R-:W-:Y:S01]  /*5ee0*/  FMNMX.FTZ R4, R184, R8, !PT ;  /* 0x00000008b8047209 */ /* 0x001fe20007810000 */
[----:B------:R-:W-:Y:S01]  /*5ef0*/  IMAD.U32 R200, RZ, RZ, UR37 ;  /* 0x00000025ffc87e24 */ /* 0x000fe2000f8e00ff */
[----:B------:R-:W-:Y:S02]  /*5f00*/  FMNMX.FTZ R10, R186, R9, !PT ;  /* 0x00000009ba0a7209 */ /* 0x000fe40007810000 */
[----:B------:R-:W-:Y:S02]  /*5f10*/  FMNMX.FTZ R7, R185, R4, !PT ;  /* 0x00000004b9077209 */ /* 0x000fe40007810000 */
[----:B------:R-:W-:Y:S02]  /*5f20*/  FMNMX.FTZ R11, R187, R10, !PT ;  /* 0x0000000abb0b7209 */ /* 0x000fe40007810000 */
[----:B------:R-:W-:Y:S02]  /*5f30*/  FMNMX.FTZ R4, R188, R7, !PT ;  /* 0x00000007bc047209 */ /* 0x000fe40007810000 */
[----:B------:R-:W-:-:S02]  /*5f40*/  FMNMX.FTZ R10, R190, R11, !PT ;  /* 0x0000000bbe0a7209 */ /* 0x000fc40007810000 */
[----:B------:R-:W-:Y:S02]  /*5f50*/  FMNMX.FTZ R7, R189, R4, !PT ;  /* 0x00000004bd077209 */ /* 0x000fe40007810000 */
        /* <DEDUP_REMOVED lines=73> */
[----:B------:R-:W-:Y:S01]  /*63f0*/  R2UR UR4, R0 ;  /* 0x00000000000472ca */ /* 0x000fe200000e0000 */
[----:B------:R-:W0:Y:S04]  /*6400*/  SHFL.BFLY PT, R4, R11, 0x2, 0x1f ;  /* 0x0c401f000b047f89 */ /* 0x000e2800000e0000 */
[----:B------:R-:W1:Y:S08]  /*6410*/  SHFL.BFLY PT, R7, R10, 0x2, 0x1f ;  /* 0x0c401f000a077f89 */ /* 0x000e7000000e0000 */
[----:B------:R-:W-:-:S04]  /*6420*/  ULEA UR4, UR4, UR36, 0x3 ;  /* 0x0000002404047291 */ /* 0x000fc8000f8e183f */
[----:B------:R-:W-:-:S04]  /*6430*/  UIADD3 UR4, UR4, 0x33440, URZ ;  /* 0x0003344004047890 */ /* 0x000fc8000fffe03f */
[----:B------:R-:W-:Y:S01]  /*6440*/  UPRMT UR4, UR54, 0x654, UR4 ;  /* 0x0000065436047896 */ /* 0x000fe20008000004 */
[----:B0-----:R-:W-:Y:S02]  /*6450*/  FMNMX.FTZ R12, R11, R4, !PT ;  /* 0x000000040b0c7209 */ /* 0x001fe40007810000 */
[----:B-1----:R-:W-:-:S06]  /*6460*/  FMNMX.FTZ R13, R10, R7, !PT ;  /* 0x000000070a0d7209 */ /* 0x002fcc0007810000 */
[----:B------:R-:W-:Y:S01]  /*6470*/  SYNCS.ARRIVE.TRANS64.RED.A1T0 RZ, [UR4], RZ ;  /* 0x000000ffffff79a7 */ /* 0x000fe20008100404 */
[----:B------:R-:W0:Y:S04]  /*6480*/  SHFL.BFLY PT, R7, R12, 0x1, 0x1f ;  /* 0x0c201f000c077f89 */ /* 0x000e2800000e0000 */
[----:B------:R-:W1:Y:S01]  /*6490*/  SHFL.BFLY PT, R4, R13, 0x1, 0x1f ;  /* 0x0c201f000d047f89 */ /* 0x000e6200000e0000 */
[----:B0-----:R-:W-:Y:S02]  /*64a0*/  FMNMX.FTZ R7, R12, R7, !PT ;  /* 0x000000070c077209 */ /* 0x001fe40007810000 */
[----:B-1----:R-:W-:-:S03]  /*64b0*/  FMNMX.FTZ R4, R13, R4, !PT ;  /* 0x000000040d047209 */ /* 0x002fc60007810000 */
[C---:B------:R-:W-:Y:S01]  /*64c0*/  FFMA.FTZ R200, R7.reuse, R200, -8 ;  /* 0xc100000007c87423 */ /* 0x040fe200000100c8 */
[----:B------:R-:W-:-:S03]  /*64d0*/  FADD.FTZ R8, -R7, R8 ;  /* 0x0000000807087221 */ /* 0x000fc60000010100 */
[--C-:B------:R-:W-:Y:S01]  /*64e0*/  FFMA.FTZ R19, R168, UR37, -R200.reuse ;  /* 0x00000025a8137c23 */ /* 0x100fe200080108c8 */
[----:B------:R-:W-:-:S01]  /*64f0*/  FFMA.FTZ R168, R177, UR37, -R200 ;  /* 0x00000025b1a87c23 */ /* 0x000fc200080108c8 */
[----:B------:R-:W-:Y:S02]  /*6500*/  IMAD.U32 R177, RZ, RZ, UR37 ;  /* 0x00000025ffb17e24 */ /* 0x000fe4000f8e00ff */
[----:B------:R-:W-:-:S01]  /*6510*/  FFMA.FTZ R22, R173, UR37, -R200 ;  /* 0x00000025ad167c23 */ /* 0x000fc200080108c8 */
[----:B------:R-:W-:Y:S01]  /*6520*/  FFMA.FTZ R173, R133, UR37, -R200 ;  /* 0x0000002585ad7c23 */ /* 0x000fe200080108c8 */
[----:B------:R-:W-:-:S01]  /*6530*/  FADD.FTZ R9, -R4, R9 ;  /* 0x0000000904097221 */ /* 0x000fc20000010100 */
[----:B------:R-:W-:Y:S01]  /*6540*/  FFMA.FTZ R133, R4, R177, -8 ;  /* 0xc100000004857423 */ /* 0x000fe200000100b1 */
[----:B------:R-:W-:Y:S01]  /*6550*/  FMUL.FTZ R8, R8, UR37 ;  /* 0x0000002508087c20 */ /* 0x000fe20008410000 */
[--C-:B------:R-:W-:Y:S01]  /*6560*/  FFMA.FTZ R11, R184, UR37, -R200.reuse ;  /* 0x00000025b80b7c23 */ /* 0x100fe200080108c8 */
[----:B------:R-:W-:-:S01]  /*6570*/  FFMA.FTZ R23, R176, UR37, -R200 ;  /* 0x00000025b0177c23 */ /* 0x000fc200080108c8 */
[----:B------:R-:W-:Y:S01]  /*6580*/  FMUL.FTZ R9, R9, UR37 ;  /* 0x0000002509097c20 */ /* 0x000fe20008410000 */
[----:B------:R-:W-:-:S01]  /*6590*/  FFMA.FTZ R176, R186, UR37, -R133 ;  /* 0x00000025bab07c23 */ /* 0x000fc20008010885 */
[----:B------:R-:W-:Y:S01]  /*65a0*/  FFMA.FTZ R10, R185, UR37, -R200 ;  /* 0x00000025b90a7c23 */ /* 0x000fe200080108c8 */
[----:B------:R-:W-:-:S01]  /*65b0*/  FFMA.FTZ R177, R187, UR37, -R133 ;  /* 0x00000025bbb17c23 */ /* 0x000fc20008010885 */
[----:B------:R-:W-:Y:S01]  /*65c0*/  MUFU.EX2 R8, R8 ;  /* 0x0000000800087308 */ /* 0x000fe20000000800 */
[----:B------:R-:W-:-:S01]  /*65d0*/  FFMA.FTZ R20, R169, UR37, -R200 ;  /* 0x00000025a9147c23 */ /* 0x000fc200080108c8 */
[--C-:B------:R-:W-:Y:S01]  /*65e0*/  FFMA.FTZ R12, R188, UR37, -R200.reuse ;  /* 0x00000025bc0c7c23 */ /* 0x100fe200080108c8 */
[----:B------:R-:W-:-:S01]  /*65f0*/  FFMA.FTZ R169, R180, UR37, -R200 ;  /* 0x00000025b4a97c23 */ /* 0x000fc200080108c8 */
[----:B------:R-:W-:Y:S01]  /*6600*/  FFMA.FTZ R180, R190, UR37, -R133 ;  /* 0x00000025beb47c23 */ /* 0x000fe20008010885 */
[----:B------:R-:W-:-:S01]  /*6610*/  FFMA.FTZ R21, R172, UR37, -R200 ;  /* 0x00000025ac157c23 */ /* 0x000fc200080108c8 */
[--C-:B------:R-:W-:Y:S01]  /*6620*/  FFMA.FTZ R13, R189, UR37, -R200.reuse ;  /* 0x00000025bd0d7c23 */ /* 0x100fe200080108c8 */
[----:B------:R-:W-:-:S01]  /*6630*/  FFMA.FTZ R172, R181, UR37, -R200 ;  /* 0x00000025b5ac7c23 */ /* 0x000fc200080108c8 */
[----:B------:R-:W0:Y:S01]  /*6640*/  MUFU.EX2 R11, R11 ;  /* 0x0000000b000b7308 */ /* 0x000e220000000800 */
[----:B------:R-:W-:-:S01]  /*6650*/  FFMA.FTZ R181, R191, UR37, -R133 ;  /* 0x00000025bfb57c23 */ /* 0x000fc20008010885 */
[----:B------:R-:W-:Y:S01]  /*6660*/  FFMA.FTZ R14, R192, UR37, -R200 ;  /* 0x00000025c00e7c23 */ /* 0x000fe200080108c8 */
[----:B------:R-:W-:-:S01]  /*6670*/  FFMA.FTZ R184, R194, UR37, -R133 ;  /* 0x00000025c2b87c23 */ /* 0x000fc20008010885 */
[----:B------:R-:W-:Y:S01]  /*6680*/  FFMA.FTZ R15, R193, UR37, -R200 ;  /* 0x00000025c10f7c23 */ /* 0x000fe200080108c8 */
[----:B------:R-:W-:-:S01]  /*6690*/  FFMA.FTZ R185, R195, UR37, -R133 ;  /* 0x00000025c3b97c23 */ /* 0x000fc20008010885 */
[----:B------:R-:W-:Y:S01]  /*66a0*/  FFMA.FTZ R17, R196, UR37, -R200 ;  /* 0x00000025c4117c23 */ /* 0x000fe200080108c8 */
[----:B------:R-:W-:-:S01]  /*66b0*/  FFMA.FTZ R186, R198, UR37, -R133 ;  /* 0x00000025c6ba7c23 */ /* 0x000fc20008010885 */
[----:B------:R-:W-:Y:S01]  /*66c0*/  MUFU.EX2 R9, R9 ;  /* 0x0000000900097308 */ /* 0x000fe20000000800 */
[----:B------:R-:W-:-:S01]  /*66d0*/  FFMA.FTZ R18, R197, UR37, -R200 ;  /* 0x00000025c5127c23 */ /* 0x000fc200080108c8 */
[--C-:B------:R-:W-:Y:S01]  /*66e0*/  FFMA.FTZ R187, R199, UR37, -R133.reuse ;  /* 0x00000025c7bb7c23 */ /* 0x100fe20008010885 */
[----:B------:R-:W-:-:S01]  /*66f0*/  FFMA.FTZ R170, R170, UR37, -R133 ;  /* 0x00000025aaaa7c23 */ /* 0x000fc20008010885 */
[--C-:B------:R-:W-:Y:S01]  /*6700*/  FFMA.FTZ R171, R171, UR37, -R133.reuse ;  /* 0x00000025abab7c23 */ /* 0x100fe20008010885 */
[----:B------:R-:W-:-:S01]  /*6710*/  FFMA.FTZ R174, R174, UR37, -R133 ;  /* 0x00000025aeae7c23 */ /* 0x000fc20008010885 */
[--C-:B------:R-:W-:Y:S01]  /*6720*/  FFMA.FTZ R175, R175, UR37, -R133.reuse ;  /* 0x00000025afaf7c23 */ /* 0x100fe20008010885 */
[----:B------:R-:W-:-:S01]  /*6730*/  FFMA.FTZ R178, R178, UR37, -R133 ;  /* 0x00000025b2b27c23 */ /* 0x000fc20008010885 */
[----:B------:R-:W1:Y:S01]  /*6740*/  MUFU.EX2 R176, R176 ;  /* 0x000000b000b07308 */ /* 0x000e620000000800 */
[----:B0-----:R-:W-:-:S01]  /*6750*/  FFMA.FTZ R5, R8, R5, R11 ;  /* 0x0000000508057223 */ /* 0x001fc2000001000b */
[--C-:B------:R-:W-:Y:S01]  /*6760*/  FFMA.FTZ R179, R179, UR37, -R133.reuse ;  /* 0x00000025b3b37c23 */ /* 0x100fe20008010885 */
[----:B------:R-:W-:-:S01]  /*6770*/  FFMA.FTZ R182, R182, UR37, -R133 ;  /* 0x00000025b6b67c23 */ /* 0x000fc20008010885 */
[----:B------:R-:W-:Y:S01]  /*6780*/  FFMA.FTZ R183, R183, UR37, -R133 ;  /* 0x00000025b7b77c23 */ /* 0x000fe20008010885 */
[----:B------:R-:W-:-:S01]  /*6790*/  FFMA.FTZ R152, R152, UR37, -R200 ;  /* 0x0000002598987c23 */ /* 0x000fc200080108c8 */
[----:B------:R-:W-:Y:S01]  /*67a0*/  FFMA.FTZ R154, R154, UR37, -R133 ;  /* 0x000000259a9a7c23 */ /* 0x000fe20008010885 */
        /* <DEDUP_REMOVED lines=9> */
[----:B------:R-:W2:Y:S01]  /*6840*/  MUFU.EX2 R177, R177 ;  /* 0x000000b100b17308 */ /* 0x000ea20000000800 */
[----:B-1----:R-:W-:-:S01]  /*6850*/  FFMA.FTZ R6, R9, R6, R176 ;  /* 0x0000000609067223 */ /* 0x002fc200000100b0 */
[----:B------:R-:W-:Y:S01]  /*6860*/  FFMA.FTZ R161, R161, UR37, -R200 ;  /* 0x00000025a1a17c23 */ /* 0x000fe200080108c8 */
[----:B------:R-:W-:-:S01]  /*6870*/  FFMA.FTZ R163, R163, UR37, -R133 ;  /* 0x00000025a3a37c23 */ /* 0x000fc20008010885 */
[----:B------:R-:W-:Y:S01]  /*6880*/  FFMA.FTZ R164, R164, UR37, -R200 ;  /* 0x00000025a4a47c23 */ /* 0x000fe200080108c8 */
[----:B------:R-:W-:-:S01]  /*6890*/  FFMA.FTZ R166, R166, UR37, -R133 ;  /* 0x00000025a6a67c23 */ /* 0x000fc20008010885 */
[----:B------:R-:W-:Y:S01]  /*68a0*/  FFMA.FTZ R165, R165, UR37, -R200 ;  /* 0x00000025a5a57c23 */ /* 0x000fe200080108c8 */
[----:B------:R-:W-:-:S01]  /*68b0*/  FFMA.FTZ R167, R167, UR37, -R133 ;  /* 0x00000025a7a77c23 */ /* 0x000fc20008010885 */
[----:B------:R-:W1:Y:S01]  /*68c0*/  MUFU.EX2 R12, R12 ;  /* 0x0000000c000c7308 */ /* 0x000e620000000800 */
[----:B0-----:R-:W-:-:S01]  /*68d0*/  FADD.FTZ R5, R10, R5 ;  /* 0x000000050a057221 */ /* 0x001fc20000010000 */
[----:B------:R-:W-:Y:S01]  /*68e0*/  FFMA.FTZ R136, R136, UR37, -R200 ;  /* 0x0000002588887c23 */ /* 0x000fe200080108c8 */
[----:B------:R-:W-:-:S01]  /*68f0*/  FFMA.FTZ R138, R138, UR37, -R133 ;  /* 0x000000258a8a7c23 */ /* 0x000fc20008010885 */
[----:B------:R-:W-:Y:S01]  /*6900*/  FFMA.FTZ R137, R137, UR37, -R200 ;  /* 0x0000002589897c23 */ /* 0x000fe200080108c8 */
[----:B------:R-:W-:-:S01]  /*6910*/  FFMA.FTZ R139, R139, UR37, -R133 ;  /* 0x000000258b8b7c23 */ /* 0x000fc20008010885 */
[----:B------:R-:W-:Y:S01]  /*6920*/  FFMA.FTZ R140, R140, UR37, -R200 ;  /* 0x000000258c8c7c23 */ /* 0x000fe200080108c8 */
[----:B------:R-:W-:-:S01]  /*6930*/  FFMA.FTZ R142, R142, UR37, -R133 ;  /* 0x000000258e8e7c23 */ /* 0x000fc20008010885 */
[----:B------:R-:W0:Y:S01]  /*6940*/  MUFU.EX2 R180, R180 ;  /* 0x000000b400b47308 */ /* 0x000e220000000800 */
[----:B--2---:R-:W-:-:S01]  /*6950*/  FADD.FTZ R189, R177, R6 ;  /* 0x00000006b1bd7221 */ /* 0x004fc20000010000 */
[----:B------:R-:W-:Y:S01]  /*6960*/  FFMA.FTZ R141, R141, UR37, -R200 ;  /* 0x000000258d8d7c23 */ /* 0x000fe200080108c8 */
[----:B------:R-:W-:-:S01]  /*6970*/  FFMA.FTZ R143, R143, UR37, -R133 ;  /* 0x000000258f8f7c23 */ /* 0x000fc20008010885 */
[----:B------:R-:W-:Y:S01]  /*6980*/  FFMA.FTZ R144, R144, UR37, -R200 ;  /* 0x0000002590907c23 */ /* 0x000fe200080108c8 */
[----:B------:R-:W-:-:S01]  /*6990*/  FFMA.FTZ R146, R146, UR37, -R133 ;  /* 0x0000002592927c23 */ /* 0x000fc20008010885 */
[----:B------:R-:W-:Y:S01]  /*69a0*/  FFMA.FTZ R145, R145, UR37, -R200 ;  /* 0x0000002591917c23 */ /* 0x000fe200080108c8 */
[----:B------:R-:W-:-:S01]  /*69b0*/  FFMA.FTZ R147, R147, UR37, -R133 ;  /* 0x0000002593937c23 */ /* 0x000fc20008010885 */
[----:B------:R-:W2:Y:S01]  /*69c0*/  MUFU.EX2 R13, R13 ;  /* 0x0000000d000d7308 */ /* 0x000ea20000000800 */
[----:B-1----:R-:W-:-:S01]  /*69d0*/  FADD.FTZ R6, R12, R5 ;  /* 0x000000050c067221 */ /* 0x002fc20000010000 */
        /* <DEDUP_REMOVED lines=12> */
[--C-:B------:R-:W-:Y:S01]  /*6aa0*/  FFMA.FTZ R125, R125, UR37, -R200.reuse ;  /* 0x000000257d7d7c23 */ /* 0x100fe200080108c8 */
[----:B------:R-:W-:-:S01]  /*6ab0*/  FFMA.FTZ R128, R128, UR37, -R200 ;  /* 0x0000002580807c23 */ /* 0x000fc200080108c8 */
[----:B------:R-:W0:Y:S01]  /*6ac0*/  MUFU.EX2 R14, R14 ;  /* 0x0000000e000e7308 */ /* 0x000e220000000800 */
[----:B--2---:R-:W-:-:S01]  /*6ad0*/  FADD.FTZ R5, R13, R6 ;  /* 0x000000060d057221 */ /* 0x004fc20000010000 */
[--C-:B------:R-:W-:Y:S01]  /*6ae0*/  FFMA.FTZ R129, R129, UR37, -R200.reuse ;  /* 0x0000002581817c23 */ /* 0x100fe200080108c8 */
[----:B------:R-:W-:-:S01]  /*6af0*/  FFMA.FTZ R132, R132, UR37, -R200 ;  /* 0x0000002584847c23 */ /* 0x000fc200080108c8 */
[----:B------:R-:W-:-:S04]  /*6b00*/  FFMA.FTZ R134, R134, UR37, -R133 ;  /* 0x0000002586867c23 */ /* 0x000fc80008010885 */
[----:B------:R-:W2:Y:S01]  /*6b10*/  MUFU.EX2 R184, R184 ;  /* 0x000000b800b87308 */ /* 0x000ea20000000800 */
[----:B-1----:R-:W-:-:S07]  /*6b20*/  FADD.FTZ R189, R181, R188 ;  /* 0x000000bcb5bd7221 */ /* 0x002fce0000010000 */
[----:B------:R-:W1:Y:S01]  /*6b30*/  MUFU.EX2 R15, R15 ;  /* 0x0000000f000f7308 */ /* 0x000e620000000800 */
[----:B0-----:R-:W-:-:S07]  /*6b40*/  FADD.FTZ R6, R14, R5 ;  /* 0x000000050e067221 */ /* 0x001fce0000010000 */
[----:B------:R-:W0:Y:S01]  /*6b50*/  MUFU.EX2 R185, R185 ;  /* 0x000000b900b97308 */ /* 0x000e220000000800 */
[----:B--2---:R-:W-:-:S07]  /*6b60*/  FADD.FTZ R188, R184, R189 ;  /* 0x000000bdb8bc7221 */ /* 0x004fce0000010000 */
        /* <DEDUP_REMOVED lines=79> */
[----:B-1----:R-:W-:-:S01]  /*7060*/  FADD.FTZ R188, R138, R189 ;  /* 0x000000bd8abc7221 */ /* 0x002fc20000010000 */
[--C-:B------:R-:W-:Y:S01]  /*7070*/  FFMA.FTZ R189, R127, UR37, -R133.reuse ;  /* 0x000000257fbd7c23 */ /* 0x100fe20008010885 */
[----:B------:R-:W-:-:S05]  /*7080*/  FFMA.FTZ R127, R130, UR37, -R133 ;  /* 0x00000025827f7c23 */ /* 0x000fca0008010885 */
        /* <DEDUP_REMOVED lines=19> */
[----:B0-----:R-:W-:-:S01]  /*71c0*/  FADD.FTZ R191, R147, R130 ;  /* 0x0000008293bf7221 */ /* 0x001fc20000010000 */
[--C-:B------:R-:W-:Y:S01]  /*71d0*/  FFMA.FTZ R130, R131, UR37, -R133.reuse ;  /* 0x0000002583827c23 */ /* 0x100fe20008010885 */
[----:B------:R-:W-:-:S05]  /*71e0*/  FFMA.FTZ R133, R135, UR37, -R133 ;  /* 0x0000002587857c23 */ /* 0x000fca0008010885 */
        /* <DEDUP_REMOVED lines=36> */
[----:B--2---:R-:W-:-:S03]  /*7430*/  FADD.FTZ R5, R173, R6 ;  /* 0x00000006ad057221 */ /* 0x004fc60000010000 */
[----:B-1----:R-:W-:Y:S01]  /*7440*/  FADD.FTZ R6, R133, R131 ;  /* 0x0000008385067221 */ /* 0x002fe20000010000 */
[----:B------:R-:W-:Y:S06]  /*7450*/  @!P0 BRA `(.L_x_28) ;  /* 0x0000000000048947 */ /* 0x000fec0003800000 */
[----:B------:R-:W-:Y:S01]  /*7460*/  BPT.TRAP 0x1 ;  /* 0x000000040000795c */ /* 0x000fe20000300000 */
.L_x_28:
[----:B------:R-:W-:Y:S01]  /*7470*/  UISETP.GT.AND UP0, UPT, UR58, UR38, UPT ;  /* 0x000000263a00728c */ /* 0x000fe2000bf04270 */
[----:B------:R-:W-:Y:S01]  /*7480*/  F2FP.SATFINITE.E4M3.F32.PACK_AB_MERGE_C R12, R13, R12, RZ ;  /* 0x0000000c0d0c723e */ /* 0x000fe200048070ff */
[----:B------:R-:W-:Y:S01]  /*7490*/  ULEA UR4, UR53, UR36, 0x3 ;  /* 0x0000002435047291 */ /* 0x000fe2000f8e183f */
[----:B------:R-:W-:Y:S01]  /*74a0*/  F2FP.SATFINITE.E4M3.F32.PACK_AB_MERGE_C R180, R181, R180, RZ ;  /* 0x000000b4b5b4723e */ /* 0x000fe200048070ff */
[----:B------:R-:W-:Y:S01]  /*74b0*/  UIADD3 UR58, UR58, -0x1, URZ ;  /* 0xffffffff3a3a7890 */ /* 0x000fe2000fffe03f */
[----:B------:R-:W-:Y:S01]  /*74c0*/  F2FP.SATFINITE.E4M3.F32.PACK_AB_MERGE_C R17, R18, R17, RZ ;  /* 0x000000111211723e */ /* 0x000fe200048070ff */
[----:B------:R-:W-:Y:S01]  /*74d0*/  UIADD3 UR4, UR4, 0x33460, URZ ;  /* 0x0003346004047890 */ /* 0x000fe2000fffe03f */
[----:B------:R-:W-:Y:S01]  /*74e0*/  PLOP3.LUT P1, PT, PT, PT, UP0, 0x80, 0x0 ;  /* 0x000000000000781c */ /* 0x000fe20003f2f008 */
[----:B------:R-:W-:Y:S01]  /*74f0*/  UMOV UR60, UR55 ;  /* 0x00000037003c7c82 */ /* 0x000fe20008000000 */
[----:B------:R-:W-:Y:S01]  /*7500*/  F2FP.SATFINITE.E4M3.F32.PACK_AB_MERGE_C R186, R187, R186, RZ ;  /* 0x000000babbba723e */ /* 0x000fe200048070ff */
[----:B------:R-:W-:Y:S01]  /*7510*/  UPRMT UR4, UR54, 0x654, UR4 ;  /* 0x0000065436047896 */ /* 0x000fe20008000004 */
[----:B------:R-:W-:Y:S01]  /*7520*/  F2FP.SATFINITE.E4M3.F32.PACK_AB_MERGE_C R21, R22, R21, RZ ;  /* 0x000000151615723e */ /* 0x000fe200048070ff */
[----:B------:R-:W-:Y:S01]  /*7530*/  FMUL.FTZ R24, R24, R8 ;  /* 0x0000000818187220 */ /* 0x000fe20000410000 */
[----:B------:R-:W-:Y:S01]  /*7540*/  F2FP.SATFINITE.E4M3.F32.PACK_AB_MERGE_C R174, R175, R174, RZ ;  /* 0x000000aeafae723e */ /* 0x000fe200048070ff */
[-C--:B------:R-:W-:Y:S01]  /*7550*/  FMUL.FTZ R25, R25, R8.reuse ;  /* 0x0000000819197220 */ /* 0x080fe20000410000 */
[----:B------:R-:W-:Y:S01]  /*7560*/  F2FP.SATFINITE.E4M3.F32.PACK_AB_MERGE_C R169, R172, R169, RZ ;  /* 0x000000a9aca9723e */ /* 0x000fe200048070ff */
[----:B------:R-:W-:Y:S01]  /*7570*/  FMUL.FTZ R28, R28, R8 ;  /* 0x000000081c1c7220 */ /* 0x000fe20000410000 */
[----:B------:R-:W-:Y:S01]  /*7580*/  F2FP.SATFINITE.E4M3.F32.PACK_AB_MERGE_C R182, R183, R182, RZ ;  /* 0x000000b6b7b6723e */ /* 0x000fe200048070ff */
[----:B------:R-:W-:Y:S01]  /*7590*/  FMUL.FTZ R29, R29, R8 ;  /* 0x000000081d1d7220 */ /* 0x000fe20000410000 */
[----:B------:R-:W-:Y:S01]  /*75a0*/  F2FP.SATFINITE.E4M3.F32.PACK_AB_MERGE_C R156, R157, R156, RZ ;  /* 0x0000009c9d9c723e */ /* 0x000fe200048070ff */
[----:B------:R-:W-:Y:S01]  /*75b0*/  SYNCS.ARRIVE.TRANS64.RED.A1T0 RZ, [UR4], RZ ;  /* 0x000000ffffff79a7 */ /* 0x000fe20008100404 */
[----:B------:R-:W-:Y:S01]  /*75c0*/  F2FP.SATFINITE.E4M3.F32.PACK_AB_MERGE_C R158, R159, R158, RZ ;  /* 0x0000009e9f9e723e */ /* 0x000fe200048070ff */
[----:B------:R-:W-:Y:S01]  /*75d0*/  FMUL.FTZ R32, R32, R8 ;  /* 0x0000000820207220 */ /* 0x000fe20000410000 */
        /* <DEDUP_REMOVED lines=19> */
[-C--:B------:R-:W-:Y:S01]  /*7710*/  FMUL.FTZ R52, R52, R8.reuse ;  /* 0x0000000834347220 */ /* 0x080fe20000410000 */
[----:B------:R-:W-:Y:S01]  /*7720*/  R2UR UR53, R0 ;  /* 0x00000000003572ca */ /* 0x000fe200000e0000 */
[-C--:B------:R-:W-:Y:S01]  /*7730*/  FMUL.FTZ R53, R53, R8.reuse ;  /* 0x0000000835357220 */ /* 0x080fe20000410000 */
        /* <DEDUP_REMOVED lines=31> */
[----:B------:R-:W-:Y:S01]  /*7930*/  FMUL.FTZ R117, R117, R8 ;  /* 0x0000000875757220 */ /* 0x000fe20000410000 */
        /* <DEDUP_REMOVED lines=48> */
[----:B------:R-:W-:Y:S01]  /*7c40*/  F2FP.SATFINITE.E4M3.F32.PACK_AB_MERGE_C R200, R10, R11, R12 ;  /* 0x0000000b0ac8723e */ /* 0x000fe2000480700c */
[----:B------:R-:W-:Y:S01]  /*7c50*/  IMAD.MOV.U32 R9, RZ, RZ, R4 ;  /* 0x000000ffff097224 */ /* 0x000fe200078e0004 */
[----:B------:R-:W-:Y:S01]  /*7c60*/  F2FP.SATFINITE.E4M3.F32.PACK_AB_MERGE_C R201, R177, R176, R180 ;  /* 0x000000b0b1c9723e */ /* 0x000fe200048070b4 */
[----:B------:R-:W-:Y:S01]  /*7c70*/  IMAD.MOV.U32 R8, RZ, RZ, R7 ;  /* 0x000000ffff087224 */ /* 0x000fe200078e0007 */
[----:B------:R-:W-:-:S02]  /*7c80*/  F2FP.SATFINITE.E4M3.F32.PACK_AB_MERGE_C R202, R15, R14, R17 ;  /* 0x0000000e0fca723e */ /* 0x000fc40004807011 */
[----:B------:R-:W-:Y:S02]  /*7c90*/  F2FP.SATFINITE.E4M3.F32.PACK_AB_MERGE_C R203, R185, R184, R186 ;  /* 0x000000b8b9cb723e */ /* 0x000fe400048070ba */
[----:B------:R-:W-:Y:S02]  /*7ca0*/  F2FP.SATFINITE.E4M3.F32.PACK_AB_MERGE_C R204, R20, R19, R21 ;  /* 0x0000001314cc723e */ /* 0x000fe40004807015 */
[----:B------:R-:W-:Y:S02]  /*7cb0*/  F2FP.SATFINITE.E4M3.F32.PACK_AB_MERGE_C R205, R171, R170, R174 ;  /* 0x000000aaabcd723e */ /* 0x000fe400048070ae */
[----:B------:R-:W-:Y:S02]  /*7cc0*/  F2FP.SATFINITE.E4M3.F32.PACK_AB_MERGE_C R206, R168, R23, R169 ;  /* 0x00000017a8ce723e */ /* 0x000fe400048070a9 */
[----:B------:R-:W-:Y:S02]  /*7cd0*/  F2FP.SATFINITE.E4M3.F32.PACK_AB_MERGE_C R207, R179, R178, R182 ;  /* 0x000000b2b3cf723e */ /* 0x000fe400048070b6 */
        /* <DEDUP_REMOVED lines=11> */
[----:B------:R-:W-:Y:S01]  /*7d90*/  F2FP.SATFINITE.E4M3.F32.PACK_AB_MERGE_C R219, R130, R127, R13 ;  /* 0x0000007f82db723e */ /* 0x000fe2000480700d */
[----:B------:R-:W-:Y:S06]  /*7da0*/  @P1 BRA `(.L_x_29) ;  /* 0xffffffd000341947 */ /* 0x000fec000383ffff */
.L_x_18:
[----:B------:R-:W-:Y:S06]  /*7db0*/  BAR.ARV 0x8, 0x180 ;  /* 0x0206000000007b1d */ /* 0x000fec0000002000 */
[----:B------:R-:W-:Y:S05]  /*7dc0*/  @!P0 BRA `(.L_x_30) ;  /* 0x0000000000048947 */ /* 0x000fea0003800000 */
[----:B------:R-:W-:Y:S01]  /*7dd0*/  BPT.TRAP 0x1 ;  /* 0x000000040000795c */ /* 0x000fe20000300000 */
.L_x_30:
[----:B------:R-:W-:Y:S01]  /*7de0*/  R2UR UR9, R0 ;  /* 0x00000000000972ca */ /* 0x000fe200000e0000 */
[----:B------:R-:W-:-:S05]  /*7df0*/  IMAD.U32 R2, RZ, RZ, UR55 ;  /* 0x00000037ff027e24 */ /* 0x000fca000f8e00ff */
[----:B------:R-:W-:-:S07]  /*7e00*/  SHF.L.U32 R2, R2, 0x1f, RZ ;  /* 0x0000001f02027819 */ /* 0x000fce00000006ff */
[----:B------:R-:W-:-:S09]  /*7e10*/  ULEA UR9, UR9, UR36, 0x3 ;  /* 0x0000002409097291 */ /* 0x000fd2000f8e183f */
[----:B------:R0:W1:Y:S01]  /*7e20*/  SYNCS.PHASECHK.TRANS64.TRYWAIT P1, [UR9+0x33450], R2 ;  /* 0x03345002ff0075a7 */ /* 0x0000620008020149 */
[----:B------:R-:W-:Y:S05]  /*7e30*/  @!P0 BRA `(.L_x_31) ;  /* 0x0000000000048947 */ /* 0x000fea0003800000 */
[----:B------:R-:W-:Y:S01]  /*7e40*/  BPT.TRAP 0x1 ;  /* 0x000000040000795c */ /* 0x000fe20000300000 */
.L_x_31:
[----:B-1----:R-:W-:Y:S05]  /*7e50*/  @P1 BRA `(.L_x_32) ;  /* 0x0000000000081947 */ /* 0x002fea0003800000 */
[----:B------:R-:W1:Y:S02]  /*7e60*/  SYNCS.PHASECHK.TRANS64.TRYWAIT P1, [UR9+0x33450], R2 ;  /* 0x03345002ff0075a7 */ /* 0x000e640008020149 */
[----:B-1----:R-:W-:Y:S05]  /*7e70*/  @!P1 BRA `(.L_x_33) ;  /* 0x0000008c00289947 */ /* 0x002fea0003800000 */
.L_x_32:
[----:B------:R-:W-:Y:S01]  /*7e80*/  UIADD3 UR36, UR36, 0x200, URZ ;  /* 0x0000020024247890 */ /* 0x000fe2000fffe03f */
[----:B------:R-:W-:Y:S01]  /*7e90*/  R2UR UR4, R0 ;  /* 0x00000000000472ca */ /* 0x000fe200000e0000 */
[----:B------:R-:W-:Y:S01]  /*7ea0*/  WARPGROUP.ARRIVE ;  /* 0x00000000000079c5 */ /* 0x000fe20000000000 */
[----:B------:R-:W-:Y:S01]  /*7eb0*/  UMOV UR7, 0xc0000010 ;  /* 0xc000001000077882 */ /* 0x000fe20000000000 */
[----:B------:R-:W-:Y:S01]  /*7ec0*/  USHF.R.U32.HI UR36, URZ, 0x4, UR36 ;  /* 0x000000043f247899 */ /* 0x000fe20008011624 */
[----:B------:R-:W-:Y:S01]  /*7ed0*/  IMAD.MOV.U32 R8, RZ, RZ, 0x3f800000 ;  /* 0x3f800000ff087424 */ /* 0x000fe200078e00ff */
[----:B------:R-:W-:Y:S02]  /*7ee0*/  ULDC.64 UR10, c[0x0][0x9a0] ;  /* 0x00026800000a7ab9 */ /* 0x000fe40000000a00 */
[----:B------:R-:W-:Y:S02]  /*7ef0*/  ULOP3.LUT UR36, UR36, 0x3fff, URZ, 0xc0, !UPT ;  /* 0x00003fff24247892 */ /* 0x000fe4000f8ec03f */
[----:B------:R-:W-:-:S02]  /*7f00*/  UISETP.NE.U32.AND UP0, UPT, UR10, URZ, UPT ;  /* 0x0000003f0a00728c */ /* 0x000fc4000bf05070 */
[----:B------:R-:W-:Y:S02]  /*7f10*/  ULOP3.LUT UR8, UR36, 0x10000, URZ, 0xfc, !UPT ;  /* 0x0001000024087892 */ /* 0x000fe4000f8efc3f */
[----:B------:R-:W-:Y:S02]  /*7f20*/  UISETP.NE.AND.EX UP0, UPT, UR11, URZ, UPT, UP0 ;  /* 0x0000003f0b00728c */ /* 0x000fe4000bf05300 */
[----:B------:R-:W-:-:S04]  /*7f30*/  UIMAD UR8, UR4, 0x780, UR8 ;  /* 0x00000780040878a4 */ /* 0x000fc8000f8e0208 */
[----:B------:R-:W-:Y:S01]  /*7f40*/  UIADD3 UR4, UR8, 0x180, URZ ;  /* 0x0000018008047890 */ /* 0x000fe2000fffe03f */
[----:B------:R-:W-:Y:S02]  /*7f50*/  PLOP3.LUT P1, PT, PT, PT, UP0, 0x80, 0x0 ;  /* 0x000000000000781c */ /* 0x000fe40003f2f008 */
[----:B------:R-:W-:-:S06]  /*7f60*/  UMOV UR6, UR8 ;  /* 0x0000000800067c82 */ /* 0x000fcc0008000000 */
[----:B------:R-:W-:Y:S01]  /*7f70*/  QGMMA.64x192x32.F32.E4M3.E4M3 R24, R200, gdesc[UR4], R24, gsb0 ;  /* 0x02e00004c8187df3 */ /* 0x000fe20008000818 */
[----:B------:R-:W-:Y:S01]  /*7f80*/  UMOV UR7, 0xc0000010 ;  /* 0xc000001000077882 */ /* 0x000fe20000000000 */
[----:B------:R-:W-:Y:S01]  /*7f90*/  UMOV UR6, UR4 ;  /* 0x0000000400067c82 */ /* 0x000fe20008000000 */
[----:B------:R-:W-:Y:S01]  /*7fa0*/  UIADD3 UR4, UR8, 0x300, URZ ;  /* 0x0000030008047890 */ /* 0x000fe2000fffe03f */
[----:B------:R-:W-:Y:S01]  /*7fb0*/  @UP0 ULDC.64 UR12, c[0x0][0x9c8] ;  /* 0x00027200000c0ab9 */ /* 0x000fe20000000a00 */
[----:B------:R-:W-:Y:S02]  /*7fc0*/  WARPGROUP.DEPBAR.LE gsb0, 0x0 ;  /* 0x00008000000079c5 */ /* 0x000fe40000010000 */
[----:B------:R-:W-:-:S13]  /*7fd0*/  WARPGROUP.ARRIVE ;  /* 0x00000000000079c5 */ /* 0x000fda0000000000 */
[----:B------:R-:W-:Y:S01]  /*7fe0*/  QGMMA.64x192x32.F32.E4M3.E4M3 R24, R204, gdesc[UR4], R24, gsb0 ;  /* 0x02e00004cc187df3 */ /* 0x000fe20008000818 */
[----:B------:R-:W-:Y:S01]  /*7ff0*/  UMOV UR6, UR4 ;  /* 0x0000000400067c82 */ /* 0x000fe20008000000 */
[----:B------:R-:W-:Y:S01]  /*8000*/  UMOV UR7, 0xc0000010 ;  /* 0xc000001000077882 */ /* 0x000fe20000000000 */
[----:B------:R-:W-:Y:S01]  /*8010*/  @UP0 UIMAD.WIDE.U32 UR4, UR49, UR12, URZ ;  /* 0x0000000c310402a5 */ /* 0x000fe2000f8e003f */
[----:B------:R-:W-:Y:S02]  /*8020*/  WARPGROUP.DEPBAR.LE gsb0, 0x0 ;  /* 0x00008000000079c5 */ /* 0x000fe40000010000 */
[----:B------:R-:W-:-:S14]  /*8030*/  WARPGROUP.ARRIVE ;  /* 0x00000000000079c5 */ /* 0x000fdc0000000000 */
[----:B------:R-:W-:Y:S01]  /*8040*/  QGMMA.64x192x32.F32.E4M3.E4M3 R24, R208, gdesc[UR4], R24, gsb0 ;  /* 0x02e00004d0187df3 */ /* 0x000fe20008000818 */
[----:B------:R-:W-:Y:S02]  /*8050*/  @UP0 UIMAD UR6, UR39, UR12, URZ ;  /* 0x0000000c270602a4 */ /* 0x000fe4000f8e023f */
[----:B------:R-:W-:Y:S02]  /*8060*/  @UP0 USHF.R.S32.HI UR7, URZ, 0x1f, UR51 ;  /* 0x0000001f3f070899 */ /* 0x000fe40008011433 */
[----:B------:R-:W-:-:S03]  /*8070*/  @UP0 UIMAD UR6, UR49, UR13, UR6 ;  /* 0x0000000d310602a4 */ /* 0x000fc6000f8e0206 */
[----:B------:R-:W-:Y:S01]  /*8080*/  @UP0 ULDC.64 UR12, c[0x0][0x9d0] ;  /* 0x00027400000c0ab9 */ /* 0x000fe20000000a00 */
[----:B------:R-:W-:Y:S02]  /*8090*/  @UP0 UIADD3 UR5, UR5, UR6, URZ ;  /* 0x0000000605050290 */ /* 0x000fe4000fffe03f */
[----:B------:R-:W-:Y:S02]  /*80a0*/  @UP0 UIMAD UR6, UR7, UR12, URZ ;  /* 0x0000000c070602a4 */ /* 0x000fe4000f8e023f */
[----:B------:R-:W-:Y:S02]  /*80b0*/  @UP0 UIMAD.WIDE.U32 UR4, UR51, UR12, UR4 ;  /* 0x0000000c330402a5 */ /* 0x000fe4000f8e0004 */
[----:B------:R-:W-:-:S04]  /*80c0*/  @UP0 UIMAD UR6, UR51, UR13, UR6 ;  /* 0x0000000d330602a4 */ /* 0x000fc8000f8e0206 */
[----:B------:R-:W-:Y:S02]  /*80d0*/  @UP0 UIADD3 UR5, UR5, UR6, URZ ;  /* 0x0000000605050290 */ /* 0x000fe4000fffe03f */
[----:B------:R-:W-:-:S04]  /*80e0*/  @UP0 ULEA UR6, UP1, UR4, UR10, 0x2 ;  /* 0x0000000a04060291 */ /* 0x000fc8000f82103f */
[----:B------:R-:W-:Y:S02]  /*80f0*/  @UP0 ULEA.HI.X UR7, UR4, UR11, UR5, 0x2, UP1 ;  /* 0x0000000b04070291 */ /* 0x000fe400088f1405 */
[----:B01----:R-:W-:-:S04]  /*8100*/  IMAD.U32 R2, RZ, RZ, UR6 ;  /* 0x00000006ff027e24 */ /* 0x003fc8000f8e00ff */
[----:B------:R-:W-:-:S05]  /*8110*/  IMAD.U32 R3, RZ, RZ, UR7 ;  /* 0x00000007ff037e24 */ /* 0x000fca000f8e00ff */
[----:B------:R0:W2:Y:S01]  /*8120*/  @P1 LDG.E R8, desc[UR56][R2.64] ;  /* 0x0000003802081981 */ /* 0x0000a2000c1e1900 */
[----:B------:R-:W-:Y:S01]  /*8130*/  UIADD3 UR4, UR8, 0x480, URZ ;  /* 0x0000048008047890 */ /* 0x000fe2000fffe03f */
[----:B------:R-:W-:-:S06]  /*8140*/  UMOV UR7, 0xc0000010 ;  /* 0xc000001000077882 */ /* 0x000fcc0000000000 */
[----:B------:R-:W-:Y:S01]  /*8150*/  UMOV UR6, UR4 ;  /* 0x0000000400067c82 */ /* 0x000fe20008000000 */
[----:B------:R-:W-:Y:S01]  /*8160*/  UIADD3 UR8, UR8, 0x600, URZ ;  /* 0x0000060008087890 */ /* 0x000fe2000fffe03f */
[----:B------:R-:W-:Y:S02]  /*8170*/  WARPGROUP.DEPBAR.LE gsb0, 0x0 ;  /* 0x00008000000079c5 */ /* 0x000fe40000010000 */
[----:B------:R-:W-:-:S06]  /*8180*/  WARPGROUP.ARRIVE ;  /* 0x00000000000079c5 */ /* 0x000fcc0000000000 */
[----:B------:R-:W-:Y:S01]  /*8190*/  QGMMA.64x192x32.F32.E4M3.E4M3 R24, R212, gdesc[UR4], R24, gsb0 ;  /* 0x02e00004d4187df3 */ /* 0x000fe20008000818 */
[----:B------:R-:W-:Y:S01]  /*81a0*/  UMOV UR6, UR8 ;  /* 0x0000000800067c82 */ /* 0x000fe20008000000 */
[----:B------:R-:W-:Y:S01]  /*81b0*/  UMOV UR7, 0xc0000010 ;  /* 0xc000001000077882 */ /* 0x000fe20000000000 */
[----:B------:R-:W1:Y:S04]  /*81c0*/  SHFL.BFLY PT, R0, R5, 0x2, 0x1f ;  /* 0x0c401f0005007f89 */ /* 0x000e6800000e0000 */
[----:B------:R-:W3:Y:S01]  /*81d0*/  SHFL.BFLY PT, R11, R6, 0x2, 0x1f ;  /* 0x0c401f00060b7f89 */ /* 0x000ee200000e0000 */
[----:B-1----:R-:W-:Y:S01]  /*81e0*/  FADD.FTZ R0, R0, R5 ;  /* 0x0000000500007221 */ /* 0x002fe20000010000 */
[----:B---3--:R-:W-:-:S04]  /*81f0*/  FADD.FTZ R11, R11, R6 ;  /* 0x000000060b0b7221 */ /* 0x008fc80000010000 */
[----:B------:R-:W1:Y:S04]  /*8200*/  SHFL.BFLY PT, R9, R0, 0x1, 0x1f ;  /* 0x0c201f0000097f89 */ /* 0x000e6800000e0000 */
[----:B0-----:R-:W0:Y:S01]  /*8210*/  SHFL.BFLY PT, R2, R11, 0x1, 0x1f ;  /* 0x0c201f000b027f89 */ /* 0x001e2200000e0000 */
[----:B------:R-:W-:Y:S02]  /*8220*/  IMAD.MOV.U32 R3, RZ, RZ, RZ ;  /* 0x000000ffff037224 */ /* 0x000fe400078e00ff */
[----:B-1----:R-:W-:Y:S01]  /*8230*/  FADD.FTZ R12, R0, R9 ;  /* 0x00000009000c7221 */ /* 0x002fe20000010000 */
[----:B0-----:R-:W-:-:S04]  /*8240*/  FADD.FTZ R13, R11, R2 ;  /* 0x000000020b0d7221 */ /* 0x001fc80000010000 */
[C---:B------:R-:W-:Y:S01]  /*8250*/  FSETP.NE.FTZ.AND P1, PT, R12.reuse, RZ, PT ;  /* 0x000000ff0c00720b */ /* 0x040fe20003f35000 */
[----:B------:R-:W-:Y:S01]  /*8260*/  FMUL.FTZ R14, R12, 0.00390625 ;  /* 0x3b8000000c0e7820 */ /* 0x000fe20000410000 */
[----:B------:R-:W-:-:S04]  /*8270*/  FMUL.FTZ R10, R13, 0.00390625 ;  /* 0x3b8000000d0a7820 */ /* 0x000fc80000410000 */
[----:B------:R-:W-:Y:S02]  /*8280*/  FSETP.NE.FTZ.AND P2, PT, R14, RZ, PT ;  /* 0x000000ff0e00720b */ /* 0x000fe40003f55000 */
[----:B------:R-:W-:-:S05]  /*8290*/  FSETP.NE.FTZ.AND P3, PT, R10, RZ, PT ;  /* 0x000000ff0a00720b */ /* 0x000fca0003f75000 */
[----:B------:R-:W-:Y:S01]  /*82a0*/  @P1 MUFU.RCP R3, R12 ;  /* 0x0000000c00031308 */ /* 0x000fe20000001000 */
[----:B------:R-:W-:Y:S01]  /*82b0*/  FSETP.NE.FTZ.AND P1, PT, R13, RZ, PT ;  /* 0x000000ff0d00720b */ /* 0x000fe20003f35000 */
[----:B------:R-:W-:-:S06]  /*82c0*/  IMAD.MOV.U32 R9, RZ, RZ, RZ ;  /* 0x000000ffff097224 */ /* 0x000fcc00078e00ff */
[----:B------:R-:W0:Y:S01]  /*82d0*/  @P2 MUFU.LG2 R5, R14 ;  /* 0x0000000e00052308 */ /* 0x000e220000000c00 */
[----:B------:R-:W-:Y:S02]  /*82e0*/  WARPGROUP.DEPBAR.LE gsb0, 0x0 ;  /* 0x00008000000079c5 */ /* 0x000fe40000010000 */
[----:B------:R-:W-:-:S06]  /*82f0*/  WARPGROUP.ARRIVE ;  /* 0x00000000000079c5 */ /* 0x000fcc0000000000 */
[----:B------:R-:W-:Y:S01]  /*8300*/  QGMMA.64x192x32.F32.E4M3.E4M3 R24, R216, gdesc[UR4], R24, gsb0 ;  /* 0x02e00004d8187df3 */ /* 0x000fe20008000818 */
[----:B------:R-:W1:Y:S08]  /*8310*/  @P3 MUFU.LG2 R10, R10 ;  /* 0x0000000a000a3308 */ /* 0x000e700000000c00 */
[----:B------:R-:W3:Y:S01]  /*8320*/  @P1 MUFU.RCP R9, R13 ;  /* 0x0000000d00091308 */ /* 0x000ee20000001000 */
[----:B------:R-:W-:-:S02]  /*8330*/  IMAD.U32 R11, RZ, RZ, UR37 ;  /* 0x00000025ff0b7e24 */ /* 0x000fc4000f8e00ff */
[----:B------:R-:W-:Y:S02]  /*8340*/  IMAD.U32 R6, RZ, RZ, UR37 ;  /* 0x00000025ff067e24 */ /* 0x000fe4000f8e00ff */
[----:B0-----:R-:W-:Y:S01]  /*8350*/  @P2 FMUL.FTZ R5, R5, 0.69314718246459960938 ;  /* 0x3f31721805052820 */ /* 0x001fe20000410000 */
[----:B------:R-:W-:Y:S01]  /*8360*/  @P3 FMUL.FTZ R12, R11, 0.69314718246459960938 ;  /* 0x3f3172180b0c3820 */ /* 0x000fe20000410000 */
[----:B------:R-:W-:Y:S01]  /*8370*/  @P2 FMUL.FTZ R6, R6, 0.69314718246459960938 ;  /* 0x3f31721806062820 */ /* 0x000fe20000410000 */
[----:B-1----:R-:W-:Y:S01]  /*8380*/  @P3 FMUL.FTZ R11, R10, 0.69314718246459960938 ;  /* 0x3f3172180a0b3820 */ /* 0x002fe20000410000 */
[----:B------:R-:W-:Y:S02]  /*8390*/  IMAD.MOV.U32 R2, RZ, RZ, -0x800000 ;  /* 0xff800000ff027424 */ /* 0x000fe400078e00ff */
[----:B--2---:R-:W-:Y:S01]  /*83a0*/  FMUL.FTZ R3, R3, R8 ;  /* 0x0000000803037220 */ /* 0x004fe20000410000 */
[----:B------:R-:W-:Y:S02]  /*83b0*/  IMAD.MOV.U32 R0, RZ, RZ, -0x800000 ;  /* 0xff800000ff007424 */ /* 0x000fe400078e00ff */
[----:B------:R-:W-:Y:S01]  /*83c0*/  @P2 FFMA.FTZ R2, R6, R7, R5 ;  /* 0x0000000706022223 */ /* 0x000fe20000010005 */
[----:B------:R-:W-:Y:S01]  /*83d0*/  @P3 FFMA.FTZ R0, R12, R4, R11 ;  /* 0x000000040c003223 */ /* 0x000fe2000001000b */
[----:B---3--:R-:W-:Y:S01]  /*83e0*/  FMUL.FTZ R8, R9, R8 ;  /* 0x0000000809087220 */ /* 0x008fe20000410000 */
[----:B------:R-:W-:-:S02]  /*83f0*/  WARPGROUP.DEPBAR.LE gsb0, 0x0 ;  /* 0x00008000000079c5 */ /* 0x000fc40000010000 */
[----:B------:R-:W-:Y:S05]  /*8400*/  @!P0 BRA `(.L_x_34) ;  /* 0x0000000000048947 */ /* 0x000fea0003800000 */
[----:B------:R-:W-:Y:S01]  /*8410*/  BPT.TRAP 0x1 ;  /* 0x000000040000795c */ /* 0x000fe20000300000 */
.L_x_34:
[----:B------:R-:W-:Y:S01]  /*8420*/  UIADD3 UR4, UR9, 0x33460, URZ ;  /* 0x0003346009047890 */ /* 0x000fe2000fffe03f */
[-C--:B------:R-:W-:Y:S01]  /*8430*/  FMUL.FTZ R11, R40, R3.reuse ;  /* 0x00000003280b7220 */ /* 0x080fe20000410000 */
[-C--:B------:R-:W-:Y:S01]  /*8440*/  FMUL.FTZ R15, R48, R3.reuse ;  /* 0x00000003300f7220 */ /* 0x080fe20000410000 */
[-C--:B------:R-:W-:Y:S01]  /*8450*/  FMUL.FTZ R9, R24, R3.reuse ;  /* 0x0000000318097220 */ /* 0x080fe20000410000 */
[----:B------:R-:W-:Y:S01]  /*8460*/  UPRMT UR4, UR54, 0x654, UR4 ;  /* 0x0000065436047896 */ /* 0x000fe20008000004 */
        /* <DEDUP_REMOVED lines=8> */
[----:B------:R-:W-:Y:S01]  /*84f0*/  SYNCS.ARRIVE.TRANS64.RED.A1T0 RZ, [UR4], RZ ;  /* 0x000000ffffff79a7 */ /* 0x000fe20008100404 */
        /* <DEDUP_REMOVED lines=79> */
[----:B------:R-:W-:Y:S01]  /*89f0*/  PLOP3.LUT P0, PT, PT, PT, PT, 0x8, 0x0 ;  /* 0x000000000000781c */ /* 0x000fe20003f0e170 */
[-C--:B------:R-:W-:Y:S01]  /*8a00*/  FMUL.FTZ R51, R102, R8.reuse ;  /* 0x0000000866337220 */ /* 0x080fe20000410000 */
[-C--:B------:R-:W-:Y:S01]  /*8a10*/  FMUL.FTZ R99, R99, R8.reuse ;  /* 0x0000000863637220 */ /* 0x080fe20000410000 */
[-C--:B------:R-:W-:Y:S01]  /*8a20*/  FMUL.FTZ R110, R110, R8.reuse ;  /* 0x000000086e6e7220 */ /* 0x080fe20000410000 */
[-C--:B------:R-:W-:Y:S01]  /*8a30*/  FMUL.FTZ R116, R107, R8.reuse ;  /* 0x000000086b747220 */ /* 0x080fe20000410000 */
[-C--:B------:R-:W-:Y:S01]  /*8a40*/  FMUL.FTZ R118, R118, R8.reuse ;  /* 0x0000000876767220 */ /* 0x080fe20000410000 */
[----:B------:R-:W-:-:S07]  /*8a50*/  FMUL.FTZ R115, R115, R8 ;  /* 0x0000000873737220 */ /* 0x000fce0000410000 */
.L_x_10:
[----:B------:R-:W-:Y:S05]  /*8a60*/  @P0 BRA `(.L_x_35) ;  /* 0x0000002c006c0947 */ /* 0x000fea0003800000 */
[----:B------:R-:W0:Y:S01]  /*8a70*/  S2R R67, SR_TID.X ;  /* 0x0000000000437919 */ /* 0x000e220000002100 */
[----:B------:R-:W-:Y:S01]  /*8a80*/  ULDC.64 UR4, c[0x4][0x38] ;  /* 0x01000e0000047ab9 */ /* 0x000fe20000000a00 */
[----:B------:R-:W1:Y:S01]  /*8a90*/  LDC R113, c[0x0][0xbe8] ;  /* 0x0002fa00ff717b82 */ /* 0x000e620000000800 */
[----:B------:R-:W-:Y:S01]  /*8aa0*/  ULDC.64 UR8, c[0x0][0xbd0] ;  /* 0x0002f40000087ab9 */ /* 0x000fe20000000a00 */
[----:B------:R-:W-:Y:S01]  /*8ab0*/  USHF.R.S32.HI UR7, URZ, 0x1f, UR51 ;  /* 0x0000001f3f077899 */ /* 0x000fe20008011433 */
[----:B------:R-:W-:Y:S01]  /*8ac0*/  ULDC.64 UR10, c[0x0][0xb38] ;  /* 0x0002ce00000a7ab9 */ /* 0x000fe20000000a00 */
[----:B0-----:R-:W-:-:S05]  /*8ad0*/  IMAD.SHL.U32 R3, R67, 0x4, RZ ;  /* 0x0000000443037824 */ /* 0x001fca00078e00ff */
[----:B------:R-:W-:Y:S01]  /*8ae0*/  LOP3.LUT R3, R3, 0xc, RZ, 0xc0, !PT ;  /* 0x0000000c03037812 */ /* 0x000fe200078ec0ff */
[----:B------:R-:W-:Y:S03]  /*8af0*/  BAR.SYNC.DEFER_BLOCKING 0x1, 0x100 ;  /* 0x0044000000007b1d */ /* 0x000fe60000010000 */
[----:B------:R-:W-:-:S05]  /*8b00*/  IADD3 R4, P0, R3, UR4, RZ ;  /* 0x0000000403047c10 */ /* 0x000fca000ff1e0ff */
[----:B------:R-:W-:-:S05]  /*8b10*/  IMAD.X R5, RZ, RZ, UR5, P0 ;  /* 0x00000005ff057e24 */ /* 0x000fca00080e06ff */
[----:B------:R0:W2:Y:S01]  /*8b20*/  LDG.E.CONSTANT R3, desc[UR56][R4.64] ;  /* 0x0000003804037981 */ /* 0x0000a2000c1e9900 */
[----:B------:R-:W-:Y:S01]  /*8b30*/  LOP3.LUT P0, R8, R67, 0x3, RZ, 0xc0, !PT ;  /* 0x0000000343087812 */ /* 0x000fe2000780c0ff */
[----:B------:R-:W-:Y:S01]  /*8b40*/  UIMAD.WIDE.U32 UR4, UR51, UR8, URZ ;  /* 0x00000008330472a5 */ /* 0x000fe2000f8e003f */
[----:B-1----:R-:W-:Y:S01]  /*8b50*/  ISETP.NE.AND P2, PT, R113, 0x1, PT ;  /* 0x000000017100780c */ /* 0x002fe20003f45270 */
[----:B------:R-:W-:Y:S01]  /*8b60*/  UIMAD UR6, UR7, UR8, URZ ;  /* 0x00000008070672a4 */ /* 0x000fe2000f8e023f */
[----:B------:R-:W-:Y:S01]  /*8b70*/  ISETP.EQ.OR P0, PT, R8, 0x3, !P0 ;  /* 0x000000030800780c */ /* 0x000fe20004702670 */
[----:B------:R-:W-:Y:S01]  /*8b80*/  UIMAD UR8, UR7, UR10, URZ ;  /* 0x0000000a070872a4 */ /* 0x000fe2000f8e023f */
[----:B------:R-:W-:Y:S01]  /*8b90*/  BSSY B0, `(.L_x_36) ;  /* 0x000021e000007945 */ /* 0x000fe20003800000 */
[----:B------:R-:W-:Y:S01]  /*8ba0*/  UIMAD UR9, UR51, UR9, UR6 ;  /* 0x00000009330972a4 */ /* 0x000fe2000f8e0206 */
[----:B------:R-:W-:Y:S01]  /*8bb0*/  SEL R38, R19, R22, P0 ;  /* 0x0000001613267207 */ /* 0x000fe20000000000 */
[----:B------:R-:W-:Y:S01]  /*8bc0*/  UIMAD.WIDE.U32 UR6, UR51, UR10, URZ ;  /* 0x0000000a330672a5 */ /* 0x000fe2000f8e003f */
[----:B------:R-:W-:Y:S01]  /*8bd0*/  SEL R19, R22, R19, P0 ;  /* 0x0000001316137207 */ /* 0x000fe20000000000 */
[----:B------:R-:W-:Y:S01]  /*8be0*/  UIADD3 UR9, UR5, UR9, URZ ;  /* 0x0000000905097290 */ /* 0x000fe2000fffe03f */
[----:B------:R-:W-:Y:S01]  /*8bf0*/  SEL R176, R121, R60, P0 ;  /* 0x0000003c79b07207 */ /* 0x000fe20000000000 */
[----:B------:R-:W-:Y:S01]  /*8c00*/  UIMAD UR8, UR51, UR11, UR8 ;  /* 0x0000000b330872a4 */ /* 0x000fe2000f8e0208 */
[----:B------:R-:W-:-:S02]  /*8c10*/  SEL R22, R60, R121, P0 ;  /* 0x000000793c167207 */ /* 0x000fc40000000000 */
[----:B------:R-:W-:Y:S01]  /*8c20*/  SEL R146, R46, R47, P0 ;  /* 0x0000002f2e927207 */ /* 0x000fe20000000000 */
[----:B------:R-:W-:Y:S01]  /*8c30*/  UIADD3 UR8, UR7, UR8, URZ ;  /* 0x0000000807087290 */ /* 0x000fe2000fffe03f */
[----:B------:R-:W-:Y:S01]  /*8c40*/  SEL R60, R47, R46, P0 ;  /* 0x0000002e2f3c7207 */ /* 0x000fe20000000000 */
[----:B------:R-:W-:Y:S01]  /*8c50*/  VIADD R46, R67, 0xffffff80 ;  /* 0xffffff80432e7836 */ /* 0x000fe20000000000 */
[----:B------:R-:W-:Y:S02]  /*8c60*/  SEL R148, R56, R7, P0 ;  /* 0x0000000738947207 */ /* 0x000fe40000000000 */
[----:B------:R-:W-:Y:S02]  /*8c70*/  SEL R56, R7, R56, P0 ;  /* 0x0000003807387207 */ /* 0x000fe40000000000 */
[----:B0-----:R-:W-:Y:S02]  /*8c80*/  SHF.R.S32.HI R5, RZ, 0x1f, R46 ;  /* 0x0000001fff057819 */ /* 0x001fe4000001142e */
[----:B------:R-:W-:-:S02]  /*8c90*/  SEL R8, R9, R10, P0 ;  /* 0x0000000a09087207 */ /* 0x000fc40000000000 */
[----:B------:R-:W-:Y:S02]  /*8ca0*/  LEA.HI R4, R5, R46, RZ, 0x7 ;  /* 0x0000002e05047211 */ /* 0x000fe400078f38ff */
[----:B------:R-:W-:Y:S02]  /*8cb0*/  SEL R9, R10, R9, P0 ;  /* 0x000000090a097207 */ /* 0x000fe40000000000 */
[----:B------:R-:W-:Y:S02]  /*8cc0*/  LOP3.LUT R7, R4, 0xffffff80, RZ, 0xc0, !PT ;  /* 0xffffff8004077812 */ /* 0x000fe400078ec0ff */
[----:B------:R-:W-:Y:S02]  /*8cd0*/  SEL R10, R12, R33, P0 ;  /* 0x000000210c0a7207 */ /* 0x000fe40000000000 */
[----:B------:R-:W-:Y:S02]  /*8ce0*/  SEL R36, R11, R24, P0 ;  /* 0x000000180b247207 */ /* 0x000fe40000000000 */
[----:B------:R-:W-:-:S02]  /*8cf0*/  SEL R16, R24, R11, P0 ;  /* 0x0000000b18107207 */ /* 0x000fc40000000000 */
[----:B------:R-:W-:Y:S02]  /*8d00*/  SEL R178, R25, R122, P0 ;  /* 0x0000007a19b27207 */ /* 0x000fe40000000000 */
[----:B------:R-:W-:Y:S02]  /*8d10*/  SEL R12, R33, R12, P0 ;  /* 0x0000000c210c7207 */ /* 0x000fe40000000000 */
[----:B------:R-:W-:Y:S02]  /*8d20*/  SEL R25, R122, R25, P0 ;  /* 0x000000197a197207 */ /* 0x000fe40000000000 */
[----:B------:R-:W-:Y:S02]  /*8d30*/  SHF.R.S32.HI R11, RZ, 0x7, R4 ;  /* 0x00000007ff0b7819 */ /* 0x000fe40000011404 */
[----:B------:R-:W-:Y:S02]  /*8d40*/  SEL R122, R96, R97, P0 ;  /* 0x00000061607a7207 */ /* 0x000fe40000000000 */
[----:B------:R-:W-:Y:S01]  /*8d50*/  SEL R33, R97, R96, P0 ;  /* 0x0000006061217207 */ /* 0x000fe20000000000 */
[----:B------:R-:W-:Y:S01]  /*8d60*/  IMAD.IADD R96, R46, 0x1, -R7 ;  /* 0x000000012e607824 */ /* 0x000fe200078e0a07 */
[----:B------:R-:W-:-:S02]  /*8d70*/  LEA.HI R5, R5, R46, RZ, 0x2 ;  /* 0x0000002e05057211 */ /* 0x000fc400078f10ff */
[----:B------:R-:W-:Y:S02]  /*8d80*/  LEA.HI R4, R4, R11, RZ, 0x1 ;  /* 0x0000000b04047211 */ /* 0x000fe400078f08ff */
[----:B------:R-:W-:Y:S02]  /*8d90*/  LOP3.LUT R7, R5, 0xfffffffc, RZ, 0xc0, !PT ;  /* 0xfffffffc05077812 */ /* 0x000fe400078ec0ff */
[----:B------:R-:W-:Y:S02]  /*8da0*/  SEL R140, R29, R64, P0 ;  /* 0x000000401d8c7207 */ /* 0x000fe40000000000 */
[----:B------:R-:W-:Y:S02]  /*8db0*/  SEL R59, R64, R29, P0 ;  /* 0x0000001d403b7207 */ /* 0x000fe40000000000 */
[----:B------:R-:W-:Y:S02]  /*8dc0*/  SHF.R.S32.HI R29, RZ, 0x1f, R96 ;  /* 0x0000001fff1d7819 */ /* 0x000fe40000011460 */
[----:B------:R-:W-:-:S02]  /*8dd0*/  SEL R28, R17, R20, P0 ;  /* 0x00000014111c7207 */ /* 0x000fc40000000000 */
[----:B------:R-:W-:Y:S02]  /*8de0*/  SEL R144, R57, R52, P0 ;  /* 0x0000003439907207 */ /* 0x000fe40000000000 */
[----:B------:R-:W-:Y:S02]  /*8df0*/  LOP3.LUT R4, R4, 0x3fffffe, RZ, 0xc0, !PT ;  /* 0x03fffffe04047812 */ /* 0x000fe400078ec0ff */
[----:B------:R-:W-:Y:S02]  /*8e00*/  SEL R17, R20, R17, P0 ;  /* 0x0000001114117207 */ /* 0x000fe40000000000 */
[----:B------:R-:W-:Y:S01]  /*8e10*/  SEL R42, R15, R40, P0 ;  /* 0x000000280f2a7207 */ /* 0x000fe20000000000 */
[----:B------:R-:W-:Y:S01]  /*8e20*/  IMAD.IADD R11, R11, 0x1, -R4 ;  /* 0x000000010b0b7824 */ /* 0x000fe200078e0a04 */
[----:B------:R-:W-:Y:S01]  /*8e30*/  SEL R18, R40, R15, P0 ;  /* 0x0000000f28127207 */ /* 0x000fe20000000000 */
[----:B------:R-:W-:Y:S01]  /*8e40*/  IMAD.IADD R15, R46, 0x1, -R7 ;  /* 0x000000012e0f7824 */ /* 0x000fe200078e0a07 */
[----:B------:R-:W-:Y:S01]  /*8e50*/  SEL R57, R52, R57, P0 ;  /* 0x0000003934397207 */ /* 0x000fe20000000000 */
[----:B------:R-:W-:Y:S01]  /*8e60*/  IMAD.U32 R7, RZ, RZ, UR5 ;  /* 0x00000005ff077e24 */ /* 0x000fe2000f8e00ff */
[----:B------:R-:W-:Y:S01]  /*8e70*/  SEL R180, R37, R44, P0 ;  /* 0x0000002c25b47207 */ /* 0x000fe20000000000 */
[----:B------:R-:W-:Y:S01]  /*8e80*/  IMAD.U32 R7, RZ, RZ, UR9 ;  /* 0x00000009ff077e24 */ /* 0x000fe2000f8e00ff */
[----:B------:R-:W-:-:S02]  /*8e90*/  SEL R20, R44, R37, P0 ;  /* 0x000000252c147207 */ /* 0x000fc40000000000 */
[----:B------:R-:W-:Y:S02]  /*8ea0*/  SEL R142, R54, R55, P0 ;  /* 0x00000037368e7207 */ /* 0x000fe40000000000 */
[----:B------:R-:W-:Y:S02]  /*8eb0*/  SEL R106, R55, R54, P0 ;  /* 0x00000036376a7207 */ /* 0x000fe40000000000 */
[----:B------:R-:W-:Y:S02]  /*8ec0*/  SEL R138, R62, R63, P0 ;  /* 0x0000003f3e8a7207 */ /* 0x000fe40000000000 */
[----:B------:R-:W-:Y:S02]  /*8ed0*/  SEL R52, R63, R62, P0 ;  /* 0x0000003e3f347207 */ /* 0x000fe40000000000 */
[----:B------:R-:W-:Y:S02]  /*8ee0*/  SEL R184, R21, R32, P0 ;  /* 0x0000002015b87207 */ /* 0x000fe40000000000 */
[----:B------:R-:W-:-:S02]  /*8ef0*/  SEL R54, R31, R68, P0 ;  /* 0x000000441f367207 */ /* 0x000fc40000000000 */
[----:B------:R-:W-:Y:S02]  /*8f00*/  SEL R62, R68, R31, P0 ;  /* 0x0000001f443e7207 */ /* 0x000fe40000000000 */
[----:B------:R-:W-:Y:S01]  /*8f10*/  LEA.HI R37, R29, R96, RZ, 0x2 ;  /* 0x000000601d257211 */ /* 0x000fe200078f10ff */
[----:B------:R-:W0:Y:S01]  /*8f20*/  S2R R31, SR_CTAID.X ;  /* 0x00000000001f7919 */ /* 0x000e220000002500 */
[----:B------:R-:W-:Y:S02]  /*8f30*/  SEL R21, R32, R21, P0 ;  /* 0x0000001520157207 */ /* 0x000fe40000000000 */
[----:B------:R-:W-:Y:S02]  /*8f40*/  SEL R14, R13, R6, P0 ;  /* 0x000000060d0e7207 */ /* 0x000fe40000000000 */
[----:B------:R-:W-:Y:S02]  /*8f50*/  SEL R170, R84, R85, P0 ;  /* 0x0000005554aa7207 */ /* 0x000fe40000000000 */
[----:B------:R-:W-:-:S02]  /*8f60*/  SEL R32, R85, R84, P0 ;  /* 0x0000005455207207 */ /* 0x000fc40000000000 */
[----:B------:R-:W-:Y:S02]  /*8f70*/  SEL R13, R6, R13, P0 ;  /* 0x0000000d060d7207 */ /* 0x000fe40000000000 */
[----:B------:R-:W-:Y:S02]  /*8f80*/  SEL R64, R82, R83, P0 ;  /* 0x0000005352407207 */ /* 0x000fe40000000000 */
[----:B------:R-:W-:Y:S02]  /*8f90*/  SEL R91, R83, R82, P0 ;  /* 0x00000052535b7207 */ /* 0x000fe40000000000 */
[----:B------:R-:W-:Y:S02]  /*8fa0*/  SEL R128, R94, R95, P0 ;  /* 0x0000005f5e807207 */ /* 0x000fe40000000000 */
[----:B------:R-:W-:Y:S02]  /*8fb0*/  SEL R85, R95, R94, P0 ;  /* 0x0000005e5f557207 */ /* 0x000fe40000000000 */
[----:B------:R-:W-:-:S02]  /*8fc0*/  LEA.HI R4, R29, R96, RZ, 0x5 ;  /* 0x000000601d047211 */ /* 0x000fc400078f28ff */
[----:B------:R-:W-:Y:S02]  /*8fd0*/  SEL R172, R69, R72, P0 ;  /* 0x0000004845ac7207 */ /* 0x000fe40000000000 */
[----:B------:R-:W-:Y:S02]  /*8fe0*/  SEL R24, R72, R69, P0 ;  /* 0x0000004548187207 */ /* 0x000fe40000000000 */
[----:B------:R-:W-:Y:S02]  /*8ff0*/  SEL R94, R65, R116, P0 ;  /* 0x00000074415e7207 */ /* 0x000fe40000000000 */
[----:B------:R-:W-:Y:S02]  /*9000*/  SEL R83, R116, R65, P0 ;  /* 0x0000004174537207 */ /* 0x000fe40000000000 */
[--C-:B------:R-:W-:Y:S02]  /*9010*/  SHF.R.S32.HI R5, RZ, 0x2, R37.reuse ;  /* 0x00000002ff057819 */ /* 0x100fe40000011425 */
[----:B------:R-:W-:-:S02]  /*9020*/  SHF.R.S32.HI R6, RZ, 0x1f, R37 ;  /* 0x0000001fff067819 */ /* 0x000fc40000011425 */
[----:B------:R-:W-:Y:S02]  /*9030*/  LEA.HI R29, R15, R15, RZ, 0x1 ;  /* 0x0000000f0f1d7211 */ /* 0x000fe400078f08ff */
[----:B------:R-:W-:Y:S02]  /*9040*/  SEL R166, R88, R89, P0 ;  /* 0x0000005958a67207 */ /* 0x000fe40000000000 */
[----:B------:R-:W-:Y:S02]  /*9050*/  SEL R30, R89, R88, P0 ;  /* 0x00000058591e7207 */ /* 0x000fe40000000000 */
[----:B------:R-:W-:Y:S02]  /*9060*/  SEL R72, R118, R119, P0 ;  /* 0x0000007776487207 */ /* 0x000fe40000000000 */
[----:B------:R-:W-:Y:S02]  /*9070*/  SEL R154, R53, R48, P0 ;  /* 0x00000030359a7207 */ /* 0x000fe40000000000 */
[----:B------:R-:W-:-:S02]  /*9080*/  SEL R88, R119, R118, P0 ;  /* 0x0000007677587207 */ /* 0x000fc40000000000 */
[----:B------:R-:W-:Y:S02]  /*9090*/  SEL R53, R48, R53, P0 ;  /* 0x0000003530357207 */ /* 0x000fe40000000000 */
[----:B------:R-:W-:Y:S02]  /*90a0*/  SEL R136, R70, R71, P0 ;  /* 0x0000004746887207 */ /* 0x000fe40000000000 */
[----:B------:R-:W-:Y:S02]  /*90b0*/  SEL R102, R71, R70, P0 ;  /* 0x0000004647667207 */ /* 0x000fe40000000000 */
[----:B------:R-:W-:Y:S02]  /*90c0*/  LEA.HI R6, R6, R5, RZ, 0x3 ;  /* 0x0000000506067211 */ /* 0x000fe400078f18ff */
[----:B------:R-:W-:Y:S02]  /*90d0*/  LOP3.LUT R48, R29, 0x1ffffffe, RZ, 0xc0, !PT ;  /* 0x1ffffffe1d307812 */ /* 0x000fe400078ec0ff */
[----:B------:R-:W-:-:S02]  /*90e0*/  SEL R68, R98, R99, P0 ;  /* 0x0000006362447207 */ /* 0x000fc40000000000 */
[----:B------:R-:W-:Y:S01]  /*90f0*/  SEL R82, R99, R98, P0 ;  /* 0x0000006263527207 */ /* 0x000fe20000000000 */
[----:B------:R-:W-:Y:S01]  /*9100*/  IMAD.IADD R48, R15, 0x1, -R48 ;  /* 0x000000010f307824 */ /* 0x000fe200078e0a30 */
[----:B------:R-:W-:Y:S02]  /*9110*/  SEL R70, R51, R104, P0 ;  /* 0x0000006833467207 */ /* 0x000fe40000000000 */
[----:B------:R-:W-:Y:S02]  /*9120*/  SEL R182, R23, R120, P0 ;  /* 0x0000007817b67207 */ /* 0x000fe40000000000 */
[----:B------:R-:W-:Y:S02]  /*9130*/  SEL R174, R76, R77, P0 ;  /* 0x0000004d4cae7207 */ /* 0x000fe40000000000 */
[----:B------:R-:W-:Y:S02]  /*9140*/  SEL R27, R77, R76, P0 ;  /* 0x0000004c4d1b7207 */ /* 0x000fe40000000000 */
[----:B------:R-:W-:-:S02]  /*9150*/  SEL R132, R74, R75, P0 ;  /* 0x0000004b4a847207 */ /* 0x000fc40000000000 */
[----:B------:R-:W-:Y:S02]  /*9160*/  SEL R97, R75, R74, P0 ;  /* 0x0000004a4b617207 */ /* 0x000fe40000000000 */
[----:B------:R-:W-:Y:S02]  /*9170*/  LOP3.LUT R6, R6, 0xfffffff8, RZ, 0xc0, !PT ;  /* 0xfffffff806067812 */ /* 0x000fe400078ec0ff */
[----:B------:R-:W-:Y:S02]  /*9180*/  SEL R23, R120, R23, P0 ;  /* 0x0000001778177207 */ /* 0x000fe40000000000 */
[----:B------:R-:W-:Y:S01]  /*9190*/  SEL R120, R92, R93, P0 ;  /* 0x0000005d5c787207 */ /* 0x000fe20000000000 */
[----:B------:R-:W-:Y:S01]  /*91a0*/  IMAD.IADD R5, R5, 0x1, -R6 ;  /* 0x0000000105057824 */ /* 0x000fe200078e0a06 */
[----:B------:R-:W-:Y:S01]  /*91b0*/  SEL R34, R93, R92, P0 ;  /* 0x0000005c5d227207 */ /* 0x000fe20000000000 */
[----:B------:R-:W-:Y:S01]  /*91c0*/  IMAD.U32 R6, RZ, RZ, UR4 ;  /* 0x00000004ff067e24 */ /* 0x000fe2000f8e00ff */
[----:B------:R-:W-:Y:S01]  /*91d0*/  SEL R134, R78, R79, P0 ;  /* 0x0000004f4e867207 */ /* 0x000fe20000000000 */
[----:B------:R-:W1:Y:S01]  /*91e0*/  S2UR UR4, SR_CTAID.Y ;  /* 0x00000000000479c3 */ /* 0x000e620000002600 */
[----:B------:R-:W-:-:S02]  /*91f0*/  SEL R84, R79, R78, P0 ;  /* 0x0000004e4f547207 */ /* 0x000fc40000000000 */
[----:B------:R-:W-:Y:S02]  /*9200*/  SEL R92, R114, R115, P0 ;  /* 0x00000073725c7207 */ /* 0x000fe40000000000 */
[----:B------:R-:W-:Y:S02]  /*9210*/  SEL R78, R115, R114, P0 ;  /* 0x00000072734e7207 */ /* 0x000fe40000000000 */
[----:B------:R-:W-:Y:S02]  /*9220*/  SHF.R.S32.HI R4, RZ, 0x5, R4 ;  /* 0x00000005ff047819 */ /* 0x000fe40000011404 */
[----:B------:R-:W-:Y:S02]  /*9230*/  SEL R168, R80, R81, P0 ;  /* 0x0000005150a87207 */ /* 0x000fe40000000000 */
[----:B------:R-:W-:Y:S01]  /*9240*/  SEL R26, R81, R80, P0 ;  /* 0x00000050511a7207 */ /* 0x000fe20000000000 */
[----:B------:R-:W-:Y:S01]  /*9250*/  IMAD R46, R4, 0x10, R5 ;  /* 0x00000010042e7824 */ /* 0x000fe200078e0205 */
[----:B------:R-:W-:Y:S01]  /*9260*/  SEL R152, R45, R50, P0 ;  /* 0x000000322d987207 */ /* 0x000fe20000000000 */
[----:B------:R-:W-:Y:S01]  /*9270*/  IMAD.U32 R5, RZ, RZ, UR7 ;  /* 0x00000007ff057e24 */ /* 0x000fe2000f8e00ff */
        /* <DEDUP_REMOVED lines=9> */
[----:B0-----:R-:W-:Y:S01]  /*9310*/  IMAD R48, R31, 0x80, R48 ;  /* 0x000000801f307824 */ /* 0x001fe200078e0230 */
[----:B------:R-:W-:Y:S01]  /*9320*/  SEL R160, R123, R112, P0 ;  /* 0x000000707ba07207 */ /* 0x000fe20000000000 */
[----:B------:R-:W-:Y:S01]  /*9330*/  ULDC.64 UR6, c[0x0][0xb48] ;  /* 0x0002d20000067ab9 */ /* 0x000fe20000000a00 */
[----:B------:R-:W-:Y:S01]  /*9340*/  SEL R35, R112, R123, P0 ;  /* 0x0000007b70237207 */ /* 0x000fe20000000000 */
[----:B------:R-:W-:Y:S01]  /*9350*/  ULDC.64 UR8, c[0x0][0xb28] ;  /* 0x0002ca0000087ab9 */ /* 0x000fe20000000a00 */
[----:B------:R-:W-:-:S02]  /*9360*/  SEL R156, R124, R41, P0 ;  /* 0x000000297c9c7207 */ /* 0x000fc40000000000 */
[----:B------:R-:W-:Y:S02]  /*9370*/  SEL R158, R49, R126, P0 ;  /* 0x0000007e319e7207 */ /* 0x000fe40000000000 */
[----:B------:R-:W-:Y:S02]  /*9380*/  SEL R41, R41, R124, P0 ;  /* 0x0000007c29297207 */ /* 0x000fe40000000000 */
[----:B------:R-:W-:Y:S02]  /*9390*/  SEL R49, R126, R49, P0 ;  /* 0x000000317e317207 */ /* 0x000fe40000000000 */
[----:B------:R-:W-:Y:S02]  /*93a0*/  LOP3.LUT R37, R37, 0x7ffffffc, RZ, 0xc0, !PT ;  /* 0x7ffffffc25257812 */ /* 0x000fe400078ec0ff */
[----:B------:R-:W-:Y:S02]  /*93b0*/  SEL R164, R100, R101, P0 ;  /* 0x0000006564a47207 */ /* 0x000fe40000000000 */
[----:B------:R-:W-:Y:S01]  /*93c0*/  SEL R40, R101, R100, P0 ;  /* 0x0000006465287207 */ /* 0x000fe20000000000 */
[----:B------:R-:W-:Y:S01]  /*93d0*/  IMAD R100, R31, 0x80, R11 ;  /* 0x000000801f647824 */ /* 0x000fe200078e020b */
[----:B------:R-:W-:-:S02]  /*93e0*/  SEL R162, R108, R109, P0 ;  /* 0x0000006d6ca27207 */ /* 0x000fc40000000000 */
[----:B------:R-:W-:Y:S02]  /*93f0*/  SEL R150, R58, R39, P0 ;  /* 0x000000273a967207 */ /* 0x000fe40000000000 */
[----:B------:R-:W-:Y:S02]  /*9400*/  SEL R126, R90, R43, P0 ;  /* 0x0000002b5a7e7207 */ /* 0x000fe40000000000 */
[----:B------:R-:W-:Y:S02]  /*9410*/  SEL R124, R110, R111, P0 ;  /* 0x0000006f6e7c7207 */ /* 0x000fe40000000000 */
[C---:B------:R-:W-:Y:S01]  /*9420*/  LOP3.LUT P1, RZ, R96.reuse, 0x3, RZ, 0xc0, !PT ;  /* 0x0000000360ff7812 */ /* 0x040fe2000782c0ff */
[----:B------:R-:W-:Y:S01]  /*9430*/  IMAD.IADD R96, R96, 0x1, -R37 ;  /* 0x0000000160607824 */ /* 0x000fe200078e0a25 */
[----:B------:R-:W-:Y:S02]  /*9440*/  SEL R44, R109, R108, P0 ;  /* 0x0000006c6d2c7207 */ /* 0x000fe40000000000 */
[----:B------:R-:W-:Y:S01]  /*9450*/  SEL R58, R39, R58, P0 ;  /* 0x0000003a273a7207 */ /* 0x000fe20000000000 */
[----:B------:R-:W-:Y:S01]  /*9460*/  IMAD.SHL.U32 R96, R96, 0x2, RZ ;  /* 0x0000000260607824 */ /* 0x000fe200078e00ff */
[----:B------:R-:W-:-:S02]  /*9470*/  SEL R90, R43, R90, P0 ;  /* 0x0000005a2b5a7207 */ /* 0x000fc40000000000 */
[----:B------:R-:W-:Y:S02]  /*9480*/  SEL R81, R104, R51, P0 ;  /* 0x0000003368517207 */ /* 0x000fe40000000000 */
[----:B------:R-:W-:Y:S02]  /*9490*/  SEL R79, R111, R110, P0 ;  /* 0x0000006e6f4f7207 */ /* 0x000fe40000000000 */
[----:B--2---:R-:W-:Y:S01]  /*94a0*/  LOP3.LUT R65, R3, 0x2, RZ, 0x3c, !PT ;  /* 0x0000000203417812 */ /* 0x004fe200078e3cff */
[----:B------:R-:W-:Y:S04]  /*94b0*/  SHFL.IDX PT, R72, R72, R3, 0x1c1f ;  /* 0x001c1f0348487589 */ /* 0x000fe800000e0000 */
[----:B------:R-:W-:Y:S04]  /*94c0*/  SHFL.IDX PT, R99, R9, R65, 0x1c1f ;  /* 0x001c1f4109637589 */ /* 0x000fe800000e0000 */
[----:B------:R-:W-:Y:S04]  /*94d0*/  SHFL.IDX PT, R9, R88, R65, 0x1c1f ;  /* 0x001c1f4158097589 */ /* 0x000fe800000e0000 */
[----:B------:R-:W-:Y:S04]  /*94e0*/  SHFL.IDX PT, R63, R14, R3, 0x1c1f ;  /* 0x001c1f030e3f7589 */ /* 0x000fe800000e0000 */
[----:B------:R-:W-:Y:S04]  /*94f0*/  SHFL.IDX PT, R98, R8, R3, 0x1c1f ;  /* 0x001c1f0308627589 */ /* 0x000fe800000e0000 */
[----:B------:R-:W-:Y:S04]  /*9500*/  SHFL.IDX PT, R76, R36, R3, 0x1c1f ;  /* 0x001c1f03244c7589 */ /* 0x000fe800000e0000 */
[----:B------:R-:W-:Y:S04]  /*9510*/  SHFL.IDX PT, R67, R38, R3, 0x1c1f ;  /* 0x001c1f0326437589 */ /* 0x000fe800000e0000 */
[----:B------:R-:W-:Y:S04]  /*9520*/  SHFL.IDX PT, R74, R42, R3, 0x1c1f ;  /* 0x001c1f032a4a7589 */ /* 0x000fe800000e0000 */
[----:B------:R-:W0:Y:S04]  /*9530*/  SHFL.IDX PT, R77, R16, R65, 0x1c1f ;  /* 0x001c1f41104d7589 */ /* 0x000e2800000e0000 */
[----:B------:R-:W-:Y:S04]  /*9540*/  SHFL.IDX PT, R75, R18, R65, 0x1c1f ;  /* 0x001c1f41124b7589 */ /* 0x000fe800000e0000 */
[----:B------:R-:W-:Y:S04]  /*9550*/  SHFL.IDX PT, R38, R64, R3, 0x1c1f ;  /* 0x001c1f0340267589 */ /* 0x000fe800000e0000 */
[----:B------:R-:W-:Y:S04]  /*9560*/  SHFL.IDX PT, R15, R68, R3, 0x1c1f ;  /* 0x001c1f03440f7589 */ /* 0x000fe800000e0000 */
[----:B------:R-:W-:Y:S04]  /*9570*/  SHFL.IDX PT, R14, R70, R3, 0x1c1f ;  /* 0x001c1f03460e7589 */ /* 0x000fe800000e0000 */
[----:B------:R-:W-:Y:S04]  /*9580*/  SHFL.IDX PT, R69, R184, R3, 0x1c1f ;  /* 0x001c1f03b8457589 */ /* 0x000fe800000e0000 */
[----:B------:R-:W2:Y:S01]  /*9590*/  SHFL.IDX PT, R64, R13, R65, 0x1c1f ;  /* 0x001c1f410d407589 */ /* 0x000ea200000e0000 */
[----:B0-----:R-:W-:-:S02]  /*95a0*/  SEL R88, R76, R77, P0 ;  /* 0x0000004d4c587207 */ /* 0x001fc40000000000 */
[----:B------:R-:W-:Y:S01]  /*95b0*/  SEL R76, R77, R76, P0 ;  /* 0x0000004c4d4c7207 */ /* 0x000fe20000000000 */
[----:B------:R-:W0:Y:S04]  /*95c0*/  SHFL.IDX PT, R68, R19, R65, 0x1c1f ;  /* 0x001c1f4113447589 */ /* 0x000e2800000e0000 */
[----:B------:R-:W3:Y:S04]  /*95d0*/  SHFL.IDX PT, R70, R21, R65, 0x1c1f ;  /* 0x001c1f4115467589 */ /* 0x000ee800000e0000 */
[----:B------:R-:W-:Y:S04]  /*95e0*/  SHFL.IDX PT, R115, R176, R3, 0x1c1f ;  /* 0x001c1f03b0737589 */ /* 0x000fe800000e0000 */
[----:B------:R-:W-:Y:S04]  /*95f0*/  SHFL.IDX PT, R114, R178, R3, 0x1c1f ;  /* 0x001c1f03b2727589 */ /* 0x000fe800000e0000 */
[----:B------:R-:W-:Y:S04]  /*9600*/  SHFL.IDX PT, R25, R25, R65, 0x1c1f ;  /* 0x001c1f4119197589 */ /* 0x000fe800000e0000 */
[----:B------:R-:W4:Y:S01]  /*9610*/  SHFL.IDX PT, R22, R22, R65, 0x1c1f ;  /* 0x001c1f4116167589 */ /* 0x000f2200000e0000 */
[----:B--2---:R-:W-:-:S03]  /*9620*/  SEL R95, R63, R64, P0 ;  /* 0x000000403f5f7207 */ /* 0x004fc60000000000 */
[----:B------:R-:W-:Y:S01]  /*9630*/  SHFL.IDX PT, R86, R10, R3, 0x1c1f ;  /* 0x001c1f030a567589 */ /* 0x000fe200000e0000 */
[----:B0-----:R-:W-:Y:S02]  /*9640*/  SEL R89, R67, R68, P0 ;  /* 0x0000004443597207 */ /* 0x001fe40000000000 */
[----:B------:R-:W-:Y:S01]  /*9650*/  SEL R77, R68, R67, P0 ;  /* 0x00000043444d7207 */ /* 0x000fe20000000000 */
[----:B------:R-:W-:Y:S01]  /*9660*/  SHFL.IDX PT, R87, R12, R65, 0x1c1f ;  /* 0x001c1f410c577589 */ /* 0x000fe200000e0000 */
[----:B---3--:R-:W-:-:S03]  /*9670*/  SEL R73, R69, R70, P0 ;  /* 0x0000004645497207 */ /* 0x008fc60000000000 */
[----:B------:R-:W-:Y:S04]  /*9680*/  SHFL.IDX PT, R66, R28, R3, 0x1c1f ;  /* 0x001c1f031c427589 */ /* 0x000fe800000e0000 */
[----:B------:R-:W0:Y:S04]  /*9690*/  SHFL.IDX PT, R17, R17, R65, 0x1c1f ;  /* 0x001c1f4111117589 */ /* 0x000e2800000e0000 */
[----:B------:R-:W-:Y:S04]  /*96a0*/  SHFL.IDX PT, R71, R180, R3, 0x1c1f ;  /* 0x001c1f03b4477589 */ /* 0x000fe800000e0000 */
[----:B------:R-:W-:Y:S01]  /*96b0*/  SHFL.IDX PT, R20, R20, R65, 0x1c1f ;  /* 0x001c1f4114147589 */ /* 0x000fe200000e0000 */
[----:B----4-:R-:W-:-:S03]  /*96c0*/  SEL R68, R115, R22, P0 ;  /* 0x0000001673447207 */ /* 0x010fc60000000000 */
[----:B------:R-:W-:Y:S04]  /*96d0*/  SHFL.IDX PT, R112, R182, R3, 0x1c1f ;  /* 0x001c1f03b6707589 */ /* 0x000fe800000e0000 */
[----:B------:R-:W-:Y:S04]  /*96e0*/  SHFL.IDX PT, R117, R172, R3, 0x1c1f ;  /* 0x001c1f03ac757589 */ /* 0x000fe800000e0000 */
[----:B------:R-:W-:Y:S04]  /*96f0*/  SHFL.IDX PT, R116, R174, R3, 0x1c1f ;  /* 0x001c1f03ae747589 */ /* 0x000fe800000e0000 */
[----:B------:R-:W2:Y:S01]  /*9700*/  SHFL.IDX PT, R23, R23, R65, 0x1c1f ;  /* 0x001c1f4117177589 */ /* 0x000ea200000e0000 */
[----:B0-----:R-:W-:-:S03]  /*9710*/  SEL R93, R66, R17, P0 ;  /* 0x00000011425d7207 */ /* 0x001fc60000000000 */
[----:B------:R-:W0:Y:S04]  /*9720*/  SHFL.IDX PT, R27, R27, R65, 0x1c1f ;  /* 0x001c1f411b1b7589 */ /* 0x000e2800000e0000 */
[----:B------:R-:W-:Y:S04]  /*9730*/  SHFL.IDX PT, R24, R24, R65, 0x1c1f ;  /* 0x001c1f4118187589 */ /* 0x000fe800000e0000 */
[----:B------:R-:W-:Y:S04]  /*9740*/  SHFL.IDX PT, R119, R168, R3, 0x1c1f ;  /* 0x001c1f03a8777589 */ /* 0x000fe800000e0000 */
[----:B------:R-:W-:Y:S04]  /*9750*/  SHFL.IDX PT, R118, R170, R3, 0x1c1f ;  /* 0x001c1f03aa767589 */ /* 0x000fe800000e0000 */
[----:B------:R-:W-:Y:S04]  /*9760*/  SHFL.IDX PT, R121, R166, R3, 0x1c1f ;  /* 0x001c1f03a6797589 */ /* 0x000fe800000e0000 */
[----:B------:R-:W-:Y:S01]  /*9770*/  SHFL.IDX PT, R120, R120, R3, 0x1c1f ;  /* 0x001c1f0378787589 */ /* 0x000fe200000e0000 */
[----:B--2---:R-:W-:-:S03]  /*9780*/  SEL R67, R23, R112, P0 ;  /* 0x0000007017437207 */ /* 0x004fc60000000000 */
        /* <DEDUP_REMOVED lines=23> */
[----:B------:R2:W-:Y:S04]  /*9900*/  SHFL.IDX PT, R10, R94, R3, 0x1c1f ;  /* 0x001c1f035e0a7589 */ /* 0x0005e800000e0000 */
[----:B------:R-:W-:Y:S04]  /*9910*/  SHFL.IDX PT, R8, R124, R3, 0x1c1f ;  /* 0x001c1f037c087589 */ /* 0x000fe800000e0000 */
[----:B------:R3:W-:Y:S01]  /*9920*/  SHFL.IDX PT, R11, R92, R3, 0x1c1f ;  /* 0x001c1f035c0b7589 */ /* 0x0007e200000e0000 */
[----:B--2---:R-:W-:-:S03]  /*9930*/  SEL R94, R98, R99, P0 ;  /* 0x00000063625e7207 */ /* 0x004fc60000000000 */
[----:B------:R-:W2:Y:S01]  /*9940*/  SHFL.IDX PT, R40, R40, R65, 0x1c1f ;  /* 0x001c1f4128287589 */ /* 0x000ea200000e0000 */
[----:B------:R-:W-:Y:S02]  /*9950*/  SEL R98, R99, R98, P0 ;  /* 0x0000006263627207 */ /* 0x000fe40000000000 */
[----:B------:R-:W-:Y:S01]  /*9960*/  SEL R99, R64, R63, P0 ;  /* 0x0000003f40637207 */ /* 0x000fe20000000000 */
[----:B------:R-:W4:Y:S01]  /*9970*/  SHFL.IDX PT, R16, R41, R65, 0x1c1f ;  /* 0x001c1f4129107589 */ /* 0x000f2200000e0000 */
[----:B------:R-:W-:Y:S02]  /*9980*/  SEL R64, R22, R115, P0 ;  /* 0x0000007316407207 */ /* 0x000fe40000000000 */
[----:B---3--:R-:W-:Y:S01]  /*9990*/  SEL R3, R72, R9, P0 ;  /* 0x0000000948037207 */ /* 0x008fe20000000000 */
[----:B------:R-:W3:Y:S01]  /*99a0*/  SHFL.IDX PT, R12, R49, R65, 0x1c1f ;  /* 0x001c1f41310c7589 */ /* 0x000ee200000e0000 */
[----:B------:R-:W-:Y:S02]  /*99b0*/  SEL R9, R9, R72, P0 ;  /* 0x0000004809097207 */ /* 0x000fe40000000000 */
[----:B------:R-:W-:Y:S01]  /*99c0*/  SEL R72, R74, R75, P0 ;  /* 0x0000004b4a487207 */ /* 0x000fe20000000000 */
[----:B------:R-:W5:Y:S01]  /*99d0*/  SHFL.IDX PT, R18, R53, R65, 0x1c1f ;  /* 0x001c1f4135127589 */ /* 0x000f6200000e0000 */
[----:B------:R-:W-:-:S02]  /*99e0*/  SEL R74, R75, R74, P0 ;  /* 0x0000004a4b4a7207 */ /* 0x000fc40000000000 */
[----:B------:R-:W-:Y:S01]  /*99f0*/  SEL R75, R70, R69, P0 ;  /* 0x00000045464b7207 */ /* 0x000fe20000000000 */
[----:B------:R-:W-:Y:S01]  /*9a00*/  SHFL.IDX PT, R13, R32, R65, 0x1c1f ;  /* 0x001c1f41200d7589 */ /* 0x000fe200000e0000 */
[----:B------:R-:W-:Y:S02]  /*9a10*/  SEL R69, R114, R25, P0 ;  /* 0x0000001972457207 */ /* 0x000fe40000000000 */
[----:B------:R-:W-:Y:S01]  /*9a20*/  SEL R92, R86, R87, P0 ;  /* 0x00000057565c7207 */ /* 0x000fe20000000000 */
[----:B------:R-:W-:Y:S01]  /*9a30*/  SHFL.IDX PT, R26, R26, R65, 0x1c1f ;  /* 0x001c1f411a1a7589 */ /* 0x000fe200000e0000 */
[----:B------:R-:W-:Y:S02]  /*9a40*/  SEL R86, R87, R86, P0 ;  /* 0x0000005657567207 */ /* 0x000fe40000000000 */
[----:B------:R-:W-:Y:S01]  /*9a50*/  SEL R87, R17, R66, P0 ;  /* 0x0000004211577207 */ /* 0x000fe20000000000 */
[----:B------:R-:W-:Y:S01]  /*9a60*/  SHFL.IDX PT, R19, R34, R65, 0x1c1f ;  /* 0x001c1f4122137589 */ /* 0x000fe200000e0000 */
[----:B------:R-:W-:-:S02]  /*9a70*/  SEL R70, R71, R20, P0 ;  /* 0x0000001447467207 */ /* 0x000fc40000000000 */
[----:B------:R-:W-:Y:S01]  /*9a80*/  SEL R66, R20, R71, P0 ;  /* 0x0000004714427207 */ /* 0x000fe20000000000 */
[----:B------:R-:W-:Y:S01]  /*9a90*/  SHFL.IDX PT, R30, R30, R65, 0x1c1f ;  /* 0x001c1f411e1e7589 */ /* 0x000fe200000e0000 */
[----:B------:R-:W-:Y:S02]  /*9aa0*/  SEL R71, R112, R23, P0 ;  /* 0x0000001770477207 */ /* 0x000fe40000000000 */
[----:B0-----:R-:W-:Y:S01]  /*9ab0*/  SEL R63, R27, R116, P0 ;  /* 0x000000741b3f7207 */ /* 0x001fe20000000000 */
[----:B------:R-:W0:Y:S01]  /*9ac0*/  SHFL.IDX PT, R33, R33, R65, 0x1c1f ;  /* 0x001c1f4121217589 */ /* 0x000e2200000e0000 */
[----:B------:R-:W1:Y:S01]  /*9ad0*/  LDC R112, c[0x0][0xc50] ;  /* 0x00031400ff707b82 */ /* 0x000e620000000800 */
[----:B--2---:R-:W-:Y:S02]  /*9ae0*/  SEL R21, R111, R40, P0 ;  /* 0x000000286f157207 */ /* 0x004fe40000000000 */
[----:B------:R2:W-:Y:S01]  /*9af0*/  SHFL.IDX PT, R123, R44, R65, 0x1c1f ;  /* 0x001c1f412c7b7589 */ /* 0x0005e200000e0000 */
[----:B------:R-:W-:Y:S01]  /*9b00*/  SEL R23, R40, R111, P0 ;  /* 0x0000006f28177207 */ /* 0x000fe20000000000 */
[----:B------:R-:W-:Y:S01]  /*9b10*/  IMAD R111, RZ, RZ, -UR51 ;  /* 0x80000033ff6f7e24 */ /* 0x000fe2000f8e02ff */
[----:B----4-:R-:W-:Y:S01]  /*9b20*/  SEL R40, R107, R16, P0 ;  /* 0x000000106b287207 */ /* 0x010fe20000000000 */
[----:B------:R-:W-:Y:S01]  /*9b30*/  SHFL.IDX PT, R35, R35, R65, 0x1c1f ;  /* 0x001c1f4123237589 */ /* 0x000fe200000e0000 */
[----:B---3--:R-:W-:-:S02]  /*9b40*/  SEL R41, R105, R12, P0 ;  /* 0x0000000c69297207 */ /* 0x008fc40000000000 */
[----:B-----5:R-:W-:Y:S01]  /*9b50*/  SEL R17, R18, R103, P0 ;  /* 0x0000006712117207 */ /* 0x020fe20000000000 */
[----:B------:R3:W4:Y:S01]  /*9b60*/  SHFL.IDX PT, R125, R45, R65, 0x1c1f ;  /* 0x001c1f412d7d7589 */ /* 0x00072200000e0000 */
[----:B--2---:R-:W-:-:S03]  /*9b70*/  SEL R44, R16, R107, P0 ;  /* 0x0000006b102c7207 */ /* 0x004fc60000000000 */
[----:B------:R2:W-:Y:S01]  /*9b80*/  SHFL.IDX PT, R124, R58, R65, 0x1c1f ;  /* 0x001c1f413a7c7589 */ /* 0x0005e200000e0000 */
[----:B------:R-:W5:Y:S03]  /*9b90*/  @P2 LDC R107, c[0x0][0xbec] ;  /* 0x0002fb00ff6b2b82 */ /* 0x000f660000000800 */
[----:B------:R2:W5:Y:S01]  /*9ba0*/  SHFL.IDX PT, R126, R56, R65, 0x1c1f ;  /* 0x001c1f41387e7589 */ /* 0x00056200000e0000 */
[----:B---3--:R-:W-:-:S03]  /*9bb0*/  SEL R45, R12, R105, P0 ;  /* 0x000000690c2d7207 */ /* 0x008fc60000000000 */
[----:B------:R3:W-:Y:S01]  /*9bc0*/  SHFL.IDX PT, R128, R60, R65, 0x1c1f ;  /* 0x001c1f413c807589 */ /* 0x0007e200000e0000 */
[----:B0-----:R-:W-:Y:S02]  /*9bd0*/  SEL R20, R122, R33, P0 ;  /* 0x000000217a147207 */ /* 0x001fe40000000000 */
[----:B--2---:R-:W-:Y:S01]  /*9be0*/  SEL R58, R119, R26, P0 ;  /* 0x0000001a773a7207 */ /* 0x004fe20000000000 */
[----:B------:R0:W2:Y:S01]  /*9bf0*/  SHFL.IDX PT, R127, R57, R65, 0x1c1f ;  /* 0x001c1f41397f7589 */ /* 0x0000a200000e0000 */
[----:B------:R-:W-:Y:S02]  /*9c00*/  SEL R22, R33, R122, P0 ;  /* 0x0000007a21167207 */ /* 0x000fe40000000000 */
[----:B------:R-:W-:Y:S01]  /*9c10*/  SEL R56, R26, R119, P0 ;  /* 0x000000771a387207 */ /* 0x000fe20000000000 */
[----:B------:R-:W-:Y:S01]  /*9c20*/  SHFL.IDX PT, R106, R106, R65, 0x1c1f ;  /* 0x001c1f416a6a7589 */ /* 0x000fe200000e0000 */
[----:B------:R-:W-:Y:S01]  /*9c30*/  SEL R26, R121, R30, P0 ;  /* 0x0000001e791a7207 */ /* 0x000fe20000000000 */
[----:B-1----:R-:W-:Y:S01]  /*9c40*/  IMAD R119, R112, R111, UR4 ;  /* 0x0000000470777e24 */ /* 0x002fe2000f8e026f */
[----:B---3--:R-:W-:Y:S01]  /*9c50*/  SEL R60, R117, R24, P0 ;  /* 0x00000018753c7207 */ /* 0x008fe20000000000 */
[----:B------:R1:W-:Y:S01]  /*9c60*/  SHFL.IDX PT, R109, R59, R65, 0x1c1f ;  /* 0x001c1f413b6d7589 */ /* 0x0003e200000e0000 */
[----:B----4-:R-:W-:Y:S01]  /*9c70*/  SEL R12, R104, R125, P0 ;  /* 0x0000007d680c7207 */ /* 0x010fe20000000000 */
[----:B------:R-:W-:Y:S01]  /*9c80*/  ULDC.64 UR4, c[0x0][0xbe0] ;  /* 0x0002f80000047ab9 */ /* 0x000fe20000000a00 */
[----:B------:R-:W-:Y:S01]  /*9c90*/  SEL R16, R125, R104, P0 ;  /* 0x000000687d107207 */ /* 0x000fe20000000000 */
[----:B------:R-:W-:Y:S01]  /*9ca0*/  SHFL.IDX PT, R52, R52, R65, 0x1c1f ;  /* 0x001c1f4134347589 */ /* 0x000fe200000e0000 */
[----:B------:R-:W-:-:S02]  /*9cb0*/  SEL R32, R110, R35, P0 ;  /* 0x000000236e207207 */ /* 0x000fc40000000000 */
[----:B------:R-:W-:Y:S01]  /*9cc0*/  SEL R34, R35, R110, P0 ;  /* 0x0000006e23227207 */ /* 0x000fe20000000000 */
[----:B------:R3:W4:Y:S01]  /*9cd0*/  SHFL.IDX PT, R49, R61, R65, 0x1c1f ;  /* 0x001c1f413d317589 */ /* 0x00072200000e0000 */
[----:B0-----:R-:W-:Y:S01]  /*9ce0*/  SEL R57, R13, R118, P0 ;  /* 0x000000760d397207 */ /* 0x001fe20000000000 */
[----:B------:R-:W0:Y:S01]  /*9cf0*/  @P2 LDC R110, c[0x0][0xbf0] ;  /* 0x0002fc00ff6e2b82 */ /* 0x000e220000000800 */
[----:B-1----:R-:W-:Y:S01]  /*9d00*/  SEL R59, R118, R13, P0 ;  /* 0x0000000d763b7207 */ /* 0x002fe20000000000 */
[----:B------:R-:W-:Y:S01]  /*9d10*/  SHFL.IDX PT, R102, R102, R65, 0x1c1f ;  /* 0x001c1f4166667589 */ /* 0x000fe200000e0000 */
[----:B------:R-:W-:Y:S01]  /*9d20*/  SEL R13, R103, R18, P0 ;  /* 0x00000012670d7207 */ /* 0x000fe20000000000 */
[----:B-----5:R-:W-:Y:S01]  /*9d30*/  @P2 IMAD.HI.U32 R103, R48, R107, RZ ;  /* 0x0000006b30672227 */ /* 0x020fe200078e00ff */
[----:B------:R-:W-:Y:S01]  /*9d40*/  SEL R18, R101, R126, P0 ;  /* 0x0000007e65127207 */ /* 0x000fe20000000000 */
[----:B------:R1:W5:Y:S01]  /*9d50*/  SHFL.IDX PT, R53, R62, R65, 0x1c1f ;  /* 0x001c1f413e357589 */ /* 0x00036200000e0000 */
[----:B------:R-:W-:-:S02]  /*9d60*/  SEL R33, R108, R123, P0 ;  /* 0x0000007b6c217207 */ /* 0x000fc40000000000 */
[----:B---3--:R-:W-:Y:S01]  /*9d70*/  SEL R61, R116, R27, P0 ;  /* 0x0000001b743d7207 */ /* 0x008fe20000000000 */
[----:B------:R-:W-:Y:S01]  /*9d80*/  SHFL.IDX PT, R84, R84, R65, 0x1c1f ;  /* 0x001c1f4154547589 */ /* 0x000fe200000e0000 */
[----:B------:R-:W-:Y:S02]  /*9d90*/  SEL R35, R123, R108, P0 ;  /* 0x0000006c7b237207 */ /* 0x000fe40000000000 */
[----:B------:R-:W-:Y:S01]  /*9da0*/  SEL R27, R120, R19, P0 ;  /* 0x00000013781b7207 */ /* 0x000fe20000000000 */
[----:B------:R-:W-:Y:S01]  /*9db0*/  SHFL.IDX PT, R97, R97, R65, 0x1c1f ;  /* 0x001c1f4161617589 */ /* 0x000fe200000e0000 */
[----:B-1----:R-:W-:-:S03]  /*9dc0*/  SEL R62, R24, R117, P0 ;  /* 0x00000075183e7207 */ /* 0x002fc60000000000 */
[----:B------:R-:W-:Y:S01]  /*9dd0*/  SHFL.IDX PT, R80, R80, R65, 0x1c1f ;  /* 0x001c1f4150507589 */ /* 0x000fe200000e0000 */
[----:B------:R-:W1:Y:S01]  /*9de0*/  LDC.64 R116, c[0x0][0xb40] ;  /* 0x0002d000ff747b82 */ /* 0x000e620000000a00 */
[----:B------:R-:W-:Y:S02]  /*9df0*/  SEL R24, R30, R121, P0 ;  /* 0x000000791e187207 */ /* 0x000fe40000000000 */
[----:B------:R-:W-:Y:S01]  /*9e00*/  SHFL.IDX PT, R91, R91, R65, 0x1c1f ;  /* 0x001c1f415b5b7589 */ /* 0x000fe200000e0000 */
[----:B------:R-:W-:-:S03]  /*9e10*/  SEL R30, R126, R101, P0 ;  /* 0x000000657e1e7207 */ /* 0x000fc60000000000 */
[----:B------:R-:W-:Y:S01]  /*9e20*/  SHFL.IDX PT, R85, R85, R65, 0x1c1f ;  /* 0x001c1f4155557589 */ /* 0x000fe200000e0000 */
[----:B------:R-:W3:Y:S03]  /*9e30*/  @P2 LDC R121, c[0x0][0xbec] ;  /* 0x0002fb00ff792b82 */ /* 0x000ee60000000800 */
[----:B------:R-:W-:Y:S04]  /*9e40*/  SHFL.IDX PT, R90, R90, R65, 0x1c1f ;  /* 0x001c1f415a5a7589 */ /* 0x000fe800000e0000 */
[----:B------:R-:W-:Y:S04]  /*9e50*/  SHFL.IDX PT, R81, R81, R65, 0x1c1f ;  /* 0x001c1f4151517589 */ /* 0x000fe800000e0000 */
[----:B------:R-:W-:Y:S04]  /*9e60*/  SHFL.IDX PT, R82, R82, R65, 0x1c1f ;  /* 0x001c1f4152527589 */ /* 0x000fe800000e0000 */
[----:B------:R-:W-:Y:S01]  /*9e70*/  SHFL.IDX PT, R79, R79, R65, 0x1c1f ;  /* 0x001c1f414f4f7589 */ /* 0x000fe200000e0000 */
[----:B-1----:R-:W-:-:S02]  /*9e80*/  IMAD R108, R116, UR39, RZ ;  /* 0x00000027746c7c24 */ /* 0x002fc4000f8e02ff */
[----:B------:R-:W-:Y:S01]  /*9e90*/  IMAD.WIDE.U32 R4, R116, UR49, R4 ;  /* 0x0000003174047c25 */ /* 0x000fe2000f8e0004 */
[----:B------:R-:W-:Y:S03]  /*9ea0*/  SHFL.IDX PT, R83, R83, R65, 0x1c1f ;  /* 0x001c1f4153537589 */ /* 0x000fe600000e0000 */
[----:B------:R-:W-:Y:S01]  /*9eb0*/  IMAD R111, R117, UR49, R108 ;  /* 0x00000031756f7c24 */ /* 0x000fe2000f8e026c */
[----:B------:R1:W-:Y:S01]  /*9ec0*/  SHFL.IDX PT, R78, R78, R65, 0x1c1f ;  /* 0x001c1f414e4e7589 */ /* 0x0003e200000e0000 */
[----:B------:R-:W-:Y:S01]  /*9ed0*/  SHF.R.S32.HI R108, RZ, 0x1f, R119 ;  /* 0x0000001fff6c7819 */ /* 0x000fe20000011477 */
[----:B---3--:R-:W-:-:S04]  /*9ee0*/  @P2 IMAD.HI.U32 R121, R48, R121, RZ ;  /* 0x0000007930792227 */ /* 0x008fc800078e00ff */
[----:B------:R-:W-:Y:S02]  /*9ef0*/  IMAD.IADD R111, R5, 0x1, R111 ;  /* 0x00000001056f7824 */ /* 0x000fe400078e026f */
[C---:B------:R-:W-:Y:S01]  /*9f00*/  IMAD R5, R108.reuse, UR4, RZ ;  /* 0x000000046c057c24 */ /* 0x040fe2000f8e02ff */
[----:B-1----:R-:W-:Y:S01]  /*9f10*/  SEL R65, R25, R114, P0 ;  /* 0x0000007219417207 */ /* 0x002fe20000000000 */
[----:B------:R-:W-:Y:S01]  /*9f20*/  IMAD R108, R108, UR6, RZ ;  /* 0x000000066c6c7c24 */ /* 0x000fe2000f8e02ff */
[----:B------:R-:W1:Y:S01]  /*9f30*/  LDC.64 R114, c[0x0][0xbd8] ;  /* 0x0002f600ff727b82 */ /* 0x000e620000000a00 */
[----:B------:R-:W-:Y:S01]  /*9f40*/  IMAD R107, R119, UR5, R5 ;  /* 0x00000005776b7c24 */ /* 0x000fe2000f8e0205 */
[----:B------:R-:W-:Y:S02]  /*9f50*/  SEL R25, R19, R120, P0 ;  /* 0x0000007813197207 */ /* 0x000fe40000000000 */
[----:B------:R-:W-:Y:S02]  /*9f60*/  SEL R19, R31, R124, P0 ;  /* 0x0000007c1f137207 */ /* 0x000fe40000000000 */
[----:B------:R-:W-:Y:S01]  /*9f70*/  SEL R31, R124, R31, P0 ;  /* 0x0000001f7c1f7207 */ /* 0x000fe20000000000 */
[----:B-1----:R-:W-:-:S04]  /*9f80*/  IMAD R104, R114, UR39, RZ ;  /* 0x0000002772687c24 */ /* 0x002fc8000f8e02ff */
[----:B------:R-:W-:Y:S02]  /*9f90*/  IMAD R101, R115, UR49, R104 ;  /* 0x0000003173657c24 */ /* 0x000fe4000f8e0268 */
[----:B------:R-:W-:Y:S01]  /*9fa0*/  IMAD.WIDE.U32 R104, R114, UR49, R6 ;  /* 0x0000003172687c25 */ /* 0x000fe2000f8e0006 */
[----:B--2---:R-:W-:Y:S01]  /*9fb0*/  SEL R6, R42, R127, P0 ;  /* 0x0000007f2a067207 */ /* 0x004fe20000000000 */
[----:B------:R-:W1:Y:S01]  /*9fc0*/  @P2 LDC R114, c[0x0][0xbf0] ;  /* 0x0002fc00ff722b82 */ /* 0x000e620000000800 */
[----:B------:R-:W-:Y:S01]  /*9fd0*/  SEL R7, R43, R128, P0 ;  /* 0x000000802b077207 */ /* 0x000fe20000000000 */
[----:B------:R-:W-:Y:S01]  /*9fe0*/  IMAD.IADD R105, R105, 0x1, R101 ;  /* 0x0000000169697824 */ /* 0x000fe200078e0265 */
[----:B------:R-:W-:Y:S01]  /*9ff0*/  SEL R42, R127, R42, P0 ;  /* 0x0000002a7f2a7207 */ /* 0x000fe20000000000 */
[----:B------:R-:W-:Y:S01]  /*a000*/  IMAD.MOV.U32 R101, RZ, RZ, R48 ;  /* 0x000000ffff657224 */ /* 0x000fe200078e0030 */
[----:B0-----:R-:W-:Y:S01]  /*a010*/  @P2 SHF.R.U32.HI R101, RZ, R110, R103 ;  /* 0x0000006eff652219 */ /* 0x001fe20000011667 */
[----:B------:R-:W-:Y:S01]  /*a020*/  IMAD.MOV.U32 R110, RZ, RZ, R4 ;  /* 0x000000ffff6e7224 */ /* 0x000fe200078e0004 */
[----:B------:R-:W-:Y:S01]  /*a030*/  SEL R43, R128, R43, P0 ;  /* 0x0000002b802b7207 */ /* 0x000fe20000000000 */
[----:B------:R-:W-:Y:S01]  /*a040*/  IMAD.WIDE.U32 R4, R119, UR4, R104 ;  /* 0x0000000477047c25 */ /* 0x000fe2000f8e0068 */
[----:B------:R-:W-:Y:S01]  /*a050*/  SHF.R.S32.HI R105, RZ, 0x1f, R101 ;  /* 0x0000001fff697819 */ /* 0x000fe20000011465 */
[----:B------:R-:W-:-:S02]  /*a060*/  ULDC.64 UR4, c[0x0][0xb30] ;  /* 0x0002cc0000047ab9 */ /* 0x000fc40000000a00 */
[----:B------:R-:W-:Y:S02]  /*a070*/  IMAD.MOV.U32 R103, RZ, RZ, R48 ;  /* 0x000000ffff677224 */ /* 0x000fe400078e0030 */
[C---:B------:R-:W-:Y:S02]  /*a080*/  IMAD R115, R119.reuse, UR7, R108 ;  /* 0x0000000777737c24 */ /* 0x040fe4000f8e026c */
[----:B------:R-:W-:Y:S01]  /*a090*/  IMAD.WIDE.U32 R110, R119, UR6, R110 ;  /* 0x00000006776e7c25 */ /* 0x000fe2000f8e006e */
[----:B------:R-:W-:-:S03]  /*a0a0*/  ULDC.64 UR6, c[0x0][0xbc8] ;  /* 0x0002f20000067ab9 */ /* 0x000fc60000000a00 */
[----:B------:R-:W-:Y:S01]  /*a0b0*/  IMAD.IADD R111, R111, 0x1, R115 ;  /* 0x000000016f6f7824 */ /* 0x000fe200078e0273 */
[----:B-1----:R-:W-:Y:S02]  /*a0c0*/  @P2 SHF.R.U32.HI R103, RZ, R114, R121 ;  /* 0x00000072ff672219 */ /* 0x002fe40000011679 */
[----:B------:R-:W-:Y:S01]  /*a0d0*/  IADD3 R104, P2, R101, R4, RZ ;  /* 0x0000000465687210 */ /* 0x000fe20007f5e0ff */
[----:B------:R-:W-:Y:S01]  /*a0e0*/  IMAD.MOV R101, RZ, RZ, -R101 ;  /* 0x000000ffff657224 */ /* 0x000fe200078e0a65 */
[--C-:B------:R-:W-:Y:S01]  /*a0f0*/  SHF.R.S32.HI R4, RZ, 0x1f, R103.reuse ;  /* 0x0000001fff047819 */ /* 0x100fe20000011467 */
[----:B------:R-:W-:Y:S01]  /*a100*/  IMAD.MOV R108, RZ, RZ, -R103 ;  /* 0x000000ffff6c7224 */ /* 0x000fe200078e0a67 */
[----:B------:R-:W-:Y:S01]  /*a110*/  IADD3.X R105, R105, R5, R107, P2, !PT ;  /* 0x0000000569697210 */ /* 0x000fe200017fe46b */
[----:B------:R-:W-:Y:S02]  /*a120*/  IMAD R101, R113, R101, R48 ;  /* 0x0000006571657224 */ /* 0x000fe400078e0230 */
[----:B------:R-:W-:-:S02]  /*a130*/  IMAD R4, R4, UR4, RZ ;  /* 0x0000000404047c24 */ /* 0x000fc4000f8e02ff */
[----:B------:R-:W-:Y:S01]  /*a140*/  IMAD R107, R113, R108, R48 ;  /* 0x0000006c716b7224 */ /* 0x000fe200078e0230 */
[----:B------:R-:W-:Y:S01]  /*a150*/  SHF.R.S32.HI R48, RZ, 0x1f, R101 ;  /* 0x0000001fff307819 */ /* 0x000fe20000011465 */
[C---:B------:R-:W-:Y:S01]  /*a160*/  IMAD R115, R103.reuse, UR5, R4 ;  /* 0x0000000567737c24 */ /* 0x040fe2000f8e0204 */
[----:B------:R-:W0:Y:S01]  /*a170*/  S2UR UR5, SR_CgaCtaId ;  /* 0x00000000000579c3 */ /* 0x000e220000008800 */
[----:B------:R-:W-:Y:S01]  /*a180*/  IMAD.WIDE.U32 R4, R103, UR4, R110 ;  /* 0x0000000467047c25 */ /* 0x000fe2000f8e006e */
[----:B------:R-:W-:Y:S01]  /*a190*/  SHF.R.S32.HI R103, RZ, 0x1f, R107 ;  /* 0x0000001fff677819 */ /* 0x000fe2000001146b */
[----:B------:R-:W-:Y:S02]  /*a1a0*/  UMOV UR4, 0x400 ;  /* 0x0000040000047882 */ /* 0x000fe40000000000 */
[----:B------:R-:W-:Y:S02]  /*a1b0*/  IMAD R48, R48, UR6, RZ ;  /* 0x0000000630307c24 */ /* 0x000fe4000f8e02ff */
[----:B------:R-:W-:-:S02]  /*a1c0*/  IMAD.IADD R5, R5, 0x1, R115 ;  /* 0x0000000105057824 */ /* 0x000fc400078e0273 */
[----:B------:R-:W-:Y:S02]  /*a1d0*/  IMAD R108, R103, UR8, RZ ;  /* 0x00000008676c7c24 */ /* 0x000fe4000f8e02ff */
[C---:B------:R-:W-:Y:S01]  /*a1e0*/  IMAD R103, R101.reuse, UR7, R48 ;  /* 0x0000000765677c24 */ /* 0x040fe2000f8e0230 */
[----:B----4-:R-:W-:Y:S01]  /*a1f0*/  SEL R48, R50, R49, P0 ;  /* 0x0000003132307207 */ /* 0x010fe20000000000 */
[----:B------:R-:W-:Y:S01]  /*a200*/  IMAD.WIDE.U32 R104, R101, UR6, R104 ;  /* 0x0000000665687c25 */ /* 0x000fe2000f8e0068 */
[----:B------:R-:W-:Y:S01]  /*a210*/  ULDC.64 UR6, c[0x0][0xba8] ;  /* 0x0002ea0000067ab9 */ /* 0x000fe20000000a00 */
[----:B------:R-:W-:Y:S02]  /*a220*/  SEL R50, R49, R50, P0 ;  /* 0x0000003231327207 */ /* 0x000fe40000000000 */
[----:B------:R-:W-:Y:S01]  /*a230*/  IMAD.WIDE.U32 R110, R107, UR8, R4 ;  /* 0x000000086b6e7c25 */ /* 0x000fe2000f8e0004 */
[----:B------:R-:W-:Y:S01]  /*a240*/  LEA R112, P2, R104, UR6, 0x2 ;  /* 0x0000000668707c11 */ /* 0x000fe2000f8410ff */
[----:B------:R-:W-:Y:S01]  /*a250*/  ULDC UR6, c[0x0][0xa88] ;  /* 0x0002a20000067ab9 */ /* 0x000fe20000000800 */
[----:B------:R-:W-:Y:S01]  /*a260*/  SEL R4, R46, R109, P0 ;  /* 0x0000006d2e047207 */ /* 0x000fe20000000000 */
[----:B------:R-:W-:Y:S01]  /*a270*/  IMAD.IADD R5, R105, 0x1, R103 ;  /* 0x0000000169057824 */ /* 0x000fe200078e0267 */
[----:B------:R-:W-:Y:S01]  /*a280*/  SEL R46, R109, R46, P0 ;  /* 0x0000002e6d2e7207 */ /* 0x000fe20000000000 */
[----:B------:R-:W-:Y:S01]  /*a290*/  IMAD R101, R107, UR9, R108 ;  /* 0x000000096b657c24 */ /* 0x000fe2000f8e026c */
[----:B------:R-:W-:Y:S01]  /*a2a0*/  ULDC.64 UR8, c[0x0][0xb00] ;  /* 0x0002c00000087ab9 */ /* 0x000fe20000000a00 */
[----:B------:R-:W-:Y:S01]  /*a2b0*/  SHFL.IDX PT, R108, R112, RZ, 0x1c1f ;  /* 0x001c1fff706c7589 */ /* 0x000fe200000e0000 */
[----:B------:R-:W-:Y:S01]  /*a2c0*/  LEA.HI.X R114, R104, UR7, R5, 0x2, P2 ;  /* 0x0000000768727c11 */ /* 0x000fe200090f1405 */
[----:B------:R-:W-:Y:S01]  /*a2d0*/  IMAD.IADD R107, R111, 0x1, R101 ;  /* 0x000000016f6b7824 */ /* 0x000fe200078e0265 */
[C---:B------:R-:W-:Y:S01]  /*a2e0*/  LEA R103, P3, R110.reuse, UR8, 0x2 ;  /* 0x000000086e677c11 */ /* 0x040fe2000f8610ff */
[----:B0-----:R-:W-:Y:S01]  /*a2f0*/  ULEA UR4, UR5, UR4, 0x18 ;  /* 0x0000000405047291 */ /* 0x001fe2000f8ec03f */
[----:B------:R-:W-:Y:S01]  /*a300*/  SEL R5, R47, R106, P0 ;  /* 0x0000006a2f057207 */ /* 0x000fe20000000000 */
[----:B------:R-:W0:Y:S01]  /*a310*/  SHFL.IDX PT, R109, R114, RZ, 0x1c1f ;  /* 0x001c1fff726d7589 */ /* 0x000e2200000e0000 */
[----:B------:R-:W-:Y:S01]  /*a320*/  LEA.HI.X R107, R110, UR9, R107, 0x2, P3 ;  /* 0x000000096e6b7c11 */ /* 0x000fe200098f146b */
[----:B------:R-:W-:Y:S01]  /*a330*/  IMAD R101, R113, UR6, RZ ;  /* 0x0000000671657c24 */ /* 0x000fe2000f8e02ff */
[----:B------:R-:W-:Y:S01]  /*a340*/  SEL R47, R106, R47, P0 ;  /* 0x0000002f6a2f7207 */ /* 0x000fe20000000000 */
[----:B------:R-:W-:Y:S01]  /*a350*/  SHFL.IDX PT, R110, R112, 0x1, 0x1c1f ;  /* 0x003c1f00706e7f89 */ /* 0x000fe200000e0000 */
[C---:B------:R-:W-:Y:S01]  /*a360*/  VIADD R106, R100.reuse, 0x8 ;  /* 0x00000008646a7836 */ /* 0x040fe20000000000 */
[----:B------:R-:W-:Y:S01]  /*a370*/  UIADD3 UR4, UR4, 0x33420, URZ ;  /* 0x0003342004047890 */ /* 0x000fe2000fffe03f */
[CC--:B------:R-:W-:Y:S01]  /*a380*/  ISETP.GE.OR P2, PT, R100.reuse, R101.reuse, P1 ;  /* 0x000000656400720c */ /* 0x0c0fe20000f46670 */
[----:B------:R-:W1:Y:S01]  /*a390*/  SHFL.IDX PT, R111, R114, 0x1, 0x1c1f ;  /* 0x003c1f00726f7f89 */ /* 0x000e6200000e0000 */
[-C--:B------:R-:W-:Y:S01]  /*a3a0*/  ISETP.GE.AND P3, PT, R100, R101.reuse, PT ;  /* 0x000000656400720c */ /* 0x080fe20003f66270 */
[----:B------:R-:W-:Y:S01]  /*a3b0*/  UPRMT UR4, URZ, 0x654, UR4 ;  /* 0x000006543f047896 */ /* 0x000fe20008000004 */
[----:B------:R-:W-:Y:S01]  /*a3c0*/  ISETP.GE.OR P1, PT, R106, R101, P1 ;  /* 0x000000656a00720c */ /* 0x000fe20000f26670 */
[----:B------:R2:W3:Y:S01]  /*a3d0*/  SHFL.IDX PT, R104, R103, RZ, 0x1c1f ;  /* 0x001c1fff67687589 */ /* 0x0004e200000e0000 */
[----:B------:R-:W-:-:S02]  /*a3e0*/  SEL R49, R51, R52, P0 ;  /* 0x0000003433317207 */ /* 0x000fc40000000000 */
[----:B------:R-:W-:Y:S01]  /*a3f0*/  SEL R51, R52, R51, P0 ;  /* 0x0000003334337207 */ /* 0x000fe20000000000 */
[----:B------:R2:W4:Y:S01]  /*a400*/  SHFL.IDX PT, R105, R107, RZ, 0x1c1f ;  /* 0x001c1fff6b697589 */ /* 0x00052200000e0000 */
[----:B-----5:R-:W-:Y:S02]  /*a410*/  SEL R52, R54, R53, P0 ;  /* 0x0000003536347207 */ /* 0x020fe40000000000 */
[----:B------:R-:W-:Y:S01]  /*a420*/  SYNCS.ARRIVE.TRANS64.RED.A1T0 RZ, [UR4], RZ ;  /* 0x000000ffffff79a7 */ /* 0x000fe20008100404 */
[----:B------:R-:W-:Y:S02]  /*a430*/  SEL R54, R53, R54, P0 ;  /* 0x0000003635367207 */ /* 0x000fe40000000000 */
[----:B------:R-:W-:Y:S01]  /*a440*/  SEL R53, R55, R102, P0 ;  /* 0x0000006637357207 */ /* 0x000fe20000000000 */
[----:B0-----:R2:W-:Y:S01]  /*a450*/  @!P2 ST.E desc[UR56][R108.64], R2 ;  /* 0x000000026c00a985 */ /* 0x0015e2000c101938 */
[----:B------:R-:W-:-:S03]  /*a460*/  SEL R55, R102, R55, P0 ;  /* 0x0000003766377207 */ /* 0x000fc60000000000 */
[----:B-1----:R2:W-:Y:S01]  /*a470*/  @!P1 ST.E desc[UR56][R110.64], R0 ;  /* 0x000000006e009985 */ /* 0x0025e2000c101938 */
[----:B------:R-:W-:Y:S05]  /*a480*/  @P3 BRA `(.L_x_37) ;  /* 0x0000000800383947 */ /* 0x000fea0003800000 */
[C---:B--2---:R-:W-:Y:S01]  /*a490*/  VIADD R0, R96.reuse, 0x8 ;  /* 0x0000000860007836 */ /* 0x044fe20000000000 */
[----:B------:R-:W-:Y:S01]  /*a4a0*/  ULDC UR4, c[0x0][0xac8] ;  /* 0x0002b20000047ab9 */ /* 0x000fe20000000800 */
[C---:B------:R-:W-:Y:S01]  /*a4b0*/  VIADD R100, R96.reuse, 0x10 ;  /* 0x0000001060647836 */ /* 0x040fe20000000000 */
[C---:B------:R-:W-:Y:S01]  /*a4c0*/  ISETP.GE.AND P4, PT, R96.reuse, UR4, PT ;  /* 0x0000000460007c0c */ /* 0x040fe2000bf86270 */
[----:B------:R-:W-:Y:S01]  /*a4d0*/  VIADD R102, R96, 0x18 ;  /* 0x0000001860667836 */ /* 0x000fe20000000000 */
[----:B------:R-:W-:Y:S01]  /*a4e0*/  ISETP.GE.AND P5, PT, R0, UR4, PT ;  /* 0x0000000400007c0c */ /* 0x000fe2000bfa6270 */
[----:B------:R-:W-:Y:S01]  /*a4f0*/  VIADD R112, R96, 0x20 ;  /* 0x0000002060707836 */ /* 0x000fe20000000000 */
[----:B------:R-:W-:Y:S01]  /*a500*/  ISETP.GE.AND P3, PT, R100, UR4, PT ;  /* 0x0000000464007c0c */ /* 0x000fe2000bf66270 */
[----:B------:R-:W-:Y:S01]  /*a510*/  VIADD R114, R96, 0x30 ;  /* 0x0000003060727836 */ /* 0x000fe20000000000 */
[----:B------:R-:W-:Y:S02]  /*a520*/  ISETP.GE.AND P1, PT, R102, UR4, PT ;  /* 0x0000000466007c0c */ /* 0x000fe4000bf26270 */
[----:B------:R-:W-:-:S05]  /*a530*/  ISETP.GE.AND P2, PT, R112, UR4, PT ;  /* 0x0000000470007c0c */ /* 0x000fca000bf46270 */
[--C-:B---34-:R-:W-:Y:S02]  /*a540*/  @!P4 IMAD.WIDE R108, R96, 0x4, R104.reuse ;  /* 0x00000004606cc825 */ /* 0x118fe400078e0268 */
[----:B------:R-:W-:Y:S02]  /*a550*/  @!P5 LEA.HI R0, R0, R0, RZ, 0x1 ;  /* 0x000000000000d211 */ /* 0x000fe400078f08ff */
[----:B------:R-:W-:Y:S01]  /*a560*/  @!P3 LEA.HI R100, R100, R100, RZ, 0x1 ;  /* 0x000000646464b211 */ /* 0x000fe200078f08ff */
[----:B------:R0:W-:Y:S01]  /*a570*/  @!P4 ST.E.64 desc[UR56][R108.64], R94 ;  /* 0x0000005e6c00c985 */ /* 0x0001e2000c101b38 */
[----:B------:R-:W-:Y:S01]  /*a580*/  @!P5 LOP3.LUT R111, R0, 0xfffffffe, RZ, 0xc0, !PT ;  /* 0xfffffffe006fd812 */ /* 0x000fe200078ec0ff */
[----:B------:R-:W-:Y:S01]  /*a590*/  VIADD R0, R96, 0x28 ;  /* 0x0000002860007836 */ /* 0x000fe20000000000 */
[----:B------:R-:W-:Y:S01]  /*a5a0*/  @!P3 LOP3.LUT R113, R100, 0xfffffffe, RZ, 0xc0, !PT ;  /* 0xfffffffe6471b812 */ /* 0x000fe200078ec0ff */
[----:B------:R-:W-:Y:S01]  /*a5b0*/  VIADD R100, R96, 0x38 ;  /* 0x0000003860647836 */ /* 0x000fe20000000000 */
[----:B------:R-:W-:Y:S01]  /*a5c0*/  @!P1 LEA.HI R102, R102, R102, RZ, 0x1 ;  /* 0x0000006666669211 */ /* 0x000fe200078f08ff */
[----:B------:R-:W-:Y:S01]  /*a5d0*/  @!P5 IMAD.WIDE R110, R111, 0x4, R104 ;  /* 0x000000046f6ed825 */ /* 0x000fe200078e0268 */
[----:B------:R-:W-:-:S02]  /*a5e0*/  ISETP.GE.AND P4, PT, R0, UR4, PT ;  /* 0x0000000400007c0c */ /* 0x000fc4000bf86270 */
[----:B------:R-:W-:Y:S02]  /*a5f0*/  @!P2 LEA.HI R112, R112, R112, RZ, 0x1 ;  /* 0x000000707070a211 */ /* 0x000fe400078f08ff */
[----:B------:R1:W-:Y:S01]  /*a600*/  @!P5 ST.E.64 desc[UR56][R110.64], R98 ;  /* 0x000000626e00d985 */ /* 0x0003e2000c101b38 */
[----:B------:R-:W-:Y:S02]  /*a610*/  ISETP.GE.AND P5, PT, R114, UR4, PT ;  /* 0x0000000472007c0c */ /* 0x000fe4000bfa6270 */
[----:B------:R-:W-:Y:S01]  /*a620*/  @!P1 LOP3.LUT R115, R102, 0xfffffffe, RZ, 0xc0, !PT ;  /* 0xfffffffe66739812 */ /* 0x000fe200078ec0ff */
[--C-:B0-----:R-:W-:Y:S01]  /*a630*/  @!P3 IMAD.WIDE R94, R113, 0x4, R104.reuse ;  /* 0x00000004715eb825 */ /* 0x101fe200078e0268 */
[----:B------:R-:W-:Y:S02]  /*a640*/  ISETP.GE.AND P6, PT, R100, UR4, PT ;  /* 0x0000000464007c0c */ /* 0x000fe4000bfc6270 */
[----:B------:R-:W-:Y:S01]  /*a650*/  @!P2 LOP3.LUT R109, R112, 0xfffffffe, RZ, 0xc0, !PT ;  /* 0xfffffffe706da812 */ /* 0x000fe200078ec0ff */
[----:B------:R-:W-:Y:S01]  /*a660*/  VIADD R102, R96, 0x40 ;  /* 0x0000004060667836 */ /* 0x000fe20000000000 */
[----:B------:R-:W-:Y:S01]  /*a670*/  @!P4 LEA.HI R0, R0, R0, RZ, 0x1 ;  /* 0x000000000000c211 */ /* 0x000fe200078f08ff */
[----:B------:R0:W-:Y:S02]  /*a680*/  @!P3 ST.E.64 desc[UR56][R94.64], R92 ;  /* 0x0000005c5e00b985 */ /* 0x0001e4000c101b38 */
[----:B------:R-:W-:Y:S01]  /*a690*/  @!P2 IMAD.WIDE R108, R109, 0x4, R104 ;  /* 0x000000046d6ca825 */ /* 0x000fe200078e0268 */
[----:B------:R-:W-:-:S02]  /*a6a0*/  ISETP.GE.AND P3, PT, R102, UR4, PT ;  /* 0x0000000466007c0c */ /* 0x000fc4000bf66270 */
[----:B-1----:R-:W-:Y:S01]  /*a6b0*/  @!P4 LOP3.LUT R111, R0, 0xfffffffe, RZ, 0xc0, !PT ;  /* 0xfffffffe006fc812 */ /* 0x002fe200078ec0ff */
[----:B------:R-:W-:Y:S01]  /*a6c0*/  @!P1 IMAD.WIDE R98, R115, 0x4, R104 ;  /* 0x0000000473629825 */ /* 0x000fe200078e0268 */
[----:B------:R-:W-:Y:S02]  /*a6d0*/  @!P5 LEA.HI R114, R114, R114, RZ, 0x1 ;  /* 0x000000727272d211 */ /* 0x000fe400078f08ff */
[----:B------:R-:W-:Y:S01]  /*a6e0*/  @!P6 LEA.HI R100, R100, R100, RZ, 0x1 ;  /* 0x000000646464e211 */ /* 0x000fe200078f08ff */
[C---:B------:R-:W-:Y:S01]  /*a6f0*/  VIADD R110, R96.reuse, 0x48 ;  /* 0x00000048606e7836 */ /* 0x040fe20000000000 */
[----:B------:R1:W-:Y:S01]  /*a700*/  @!P1 ST.E.64 desc[UR56][R98.64], R86 ;  /* 0x0000005662009985 */ /* 0x0003e2000c101b38 */
[----:B------:R-:W-:Y:S01]  /*a710*/  VIADD R0, R96, 0x50 ;  /* 0x0000005060007836 */ /* 0x000fe20000000000 */
[----:B0-----:R-:W-:Y:S02]  /*a720*/  @!P5 LOP3.LUT R93, R114, 0xfffffffe, RZ, 0xc0, !PT ;  /* 0xfffffffe725dd812 */ /* 0x001fe400078ec0ff */
[----:B------:R0:W-:Y:S01]  /*a730*/  @!P2 ST.E.64 desc[UR56][R108.64], R88 ;  /* 0x000000586c00a985 */ /* 0x0001e2000c101b38 */
[----:B------:R-:W-:-:S02]  /*a740*/  ISETP.GE.AND P1, PT, R110, UR4, PT ;  /* 0x000000046e007c0c */ /* 0x000fc4000bf26270 */
[----:B------:R-:W-:Y:S02]  /*a750*/  ISETP.GE.AND P2, PT, R0, UR4, PT ;  /* 0x0000000400007c0c */ /* 0x000fe4000bf46270 */
[----:B------:R-:W-:Y:S02]  /*a760*/  @!P6 LOP3.LUT R95, R100, 0xfffffffe, RZ, 0xc0, !PT ;  /* 0xfffffffe645fe812 */ /* 0x000fe400078ec0ff */
[----:B------:R-:W-:Y:S01]  /*a770*/  @!P3 LEA.HI R102, R102, R102, RZ, 0x1 ;  /* 0x000000666666b211 */ /* 0x000fe200078f08ff */
[----:B-1----:R-:W-:-:S04]  /*a780*/  @!P4 IMAD.WIDE R86, R111, 0x4, R104 ;  /* 0x000000046f56c825 */ /* 0x002fc800078e0268 */
[----:B------:R-:W-:Y:S01]  /*a790*/  VIADD R98, R96, 0x58 ;  /* 0x0000005860627836 */ /* 0x000fe20000000000 */
[----:B------:R1:W-:Y:S01]  /*a7a0*/  @!P4 ST.E.64 desc[UR56][R86.64], R76 ;  /* 0x0000004c5600c985 */ /* 0x0003e2000c101b38 */
[--C-:B0-----:R-:W-:Y:S01]  /*a7b0*/  @!P5 IMAD.WIDE R88, R93, 0x4, R104.reuse ;  /* 0x000000045d58d825 */ /* 0x101fe200078e0268 */
[----:B------:R-:W-:Y:S02]  /*a7c0*/  @!P1 LEA.HI R110, R110, R110, RZ, 0x1 ;  /* 0x0000006e6e6e9211 */ /* 0x000fe400078f08ff */
[----:B------:R-:W-:Y:S01]  /*a7d0*/  ISETP.GE.AND P4, PT, R98, UR4, PT ;  /* 0x0000000462007c0c */ /* 0x000fe2000bf86270 */
[----:B------:R-:W-:Y:S01]  /*a7e0*/  @!P6 IMAD.WIDE R92, R95, 0x4, R104 ;  /* 0x000000045f5ce825 */ /* 0x000fe200078e0268 */
[----:B------:R-:W-:Y:S01]  /*a7f0*/  @!P3 LOP3.LUT R95, R102, 0xfffffffe, RZ, 0xc0, !PT ;  /* 0xfffffffe665fb812 */ /* 0x000fe200078ec0ff */
[----:B------:R0:W-:Y:S01]  /*a800*/  @!P5 ST.E.64 desc[UR56][R88.64], R72 ;  /* 0x000000485800d985 */ /* 0x0001e2000c101b38 */
[----:B------:R-:W-:Y:S01]  /*a810*/  @!P2 LEA.HI R0, R0, R0, RZ, 0x1 ;  /* 0x000000000000a211 */ /* 0x000fe200078f08ff */
[----:B------:R-:W-:-:S02]  /*a820*/  VIADD R99, R96, 0x60 ;  /* 0x0000006060637836 */ /* 0x000fc40000000000 */
[--C-:B------:R-:W-:Y:S01]  /*a830*/  @!P3 IMAD.WIDE R94, R95, 0x4, R104.reuse ;  /* 0x000000045f5eb825 */ /* 0x100fe200078e0268 */
[----:B------:R2:W-:Y:S01]  /*a840*/  @!P6 ST.E.64 desc[UR56][R92.64], R74 ;  /* 0x0000004a5c00e985 */ /* 0x0005e2000c101b38 */
[----:B-1----:R-:W-:Y:S02]  /*a850*/  @!P1 LOP3.LUT R77, R110, 0xfffffffe, RZ, 0xc0, !PT ;  /* 0xfffffffe6e4d9812 */ /* 0x002fe400078ec0ff */
[----:B------:R-:W-:Y:S01]  /*a860*/  VIADD R76, R96, 0x70 ;  /* 0x00000070604c7836 */ /* 0x000fe20000000000 */
[----:B------:R-:W-:Y:S01]  /*a870*/  @!P2 LOP3.LUT R87, R0, 0xfffffffe, RZ, 0xc0, !PT ;  /* 0xfffffffe0057a812 */ /* 0x000fe200078ec0ff */
[----:B------:R1:W-:Y:S01]  /*a880*/  @!P3 ST.E.64 desc[UR56][R94.64], R70 ;  /* 0x000000465e00b985 */ /* 0x0003e2000c101b38 */
[----:B------:R-:W-:Y:S01]  /*a890*/  @!P4 LEA.HI R98, R98, R98, RZ, 0x1 ;  /* 0x000000626262c211 */ /* 0x000fe200078f08ff */
[----:B------:R-:W-:Y:S01]  /*a8a0*/  VIADD R0, R96, 0x68 ;  /* 0x0000006860007836 */ /* 0x000fe20000000000 */
[----:B------:R-:W-:Y:S01]  /*a8b0*/  ISETP.GE.AND P3, PT, R99, UR4, PT ;  /* 0x0000000463007c0c */ /* 0x000fe2000bf66270 */
[----:B0-----:R-:W-:Y:S01]  /*a8c0*/  @!P1 IMAD.WIDE R72, R77, 0x4, R104 ;  /* 0x000000044d489825 */ /* 0x001fe200078e0268 */
[----:B------:R-:W-:-:S03]  /*a8d0*/  ISETP.GE.AND P6, PT, R76, UR4, PT ;  /* 0x000000044c007c0c */ /* 0x000fc6000bfc6270 */
[----:B------:R-:W-:Y:S01]  /*a8e0*/  VIADD R77, R96, 0x78 ;  /* 0x00000078604d7836 */ /* 0x000fe20000000000 */
[----:B------:R0:W-:Y:S01]  /*a8f0*/  @!P1 ST.E.64 desc[UR56][R72.64], R66 ;  /* 0x0000004248009985 */ /* 0x0001e2000c101b38 */
[----:B--2---:R-:W-:Y:S01]  /*a900*/  @!P2 IMAD.WIDE R74, R87, 0x4, R104 ;  /* 0x00000004574aa825 */ /* 0x004fe200078e0268 */
[----:B------:R-:W-:Y:S02]  /*a910*/  ISETP.GE.AND P1, PT, R0, UR4, PT ;  /* 0x0000000400007c0c */ /* 0x000fe4000bf26270 */
[----:B------:R-:W-:Y:S01]  /*a920*/  ISETP.GE.AND P5, PT, R77, UR4, PT ;  /* 0x000000044d007c0c */ /* 0x000fe2000bfa6270 */
[----:B------:R-:W-:Y:S01]  /*a930*/  VIADD R86, R96, 0x80 ;  /* 0x0000008060567836 */ /* 0x000fe20000000000 */
[----:B-1----:R-:W-:Y:S01]  /*a940*/  @!P4 LOP3.LUT R71, R98, 0xfffffffe, RZ, 0xc0, !PT ;  /* 0xfffffffe6247c812 */ /* 0x002fe200078ec0ff */
[----:B------:R-:W-:Y:S01]  /*a950*/  VIADD R87, R96, 0x88 ;  /* 0x0000008860577836 */ /* 0x000fe20000000000 */
[----:B------:R1:W-:Y:S01]  /*a960*/  @!P2 ST.E.64 desc[UR56][R74.64], R68 ;  /* 0x000000444a00a985 */ /* 0x0003e2000c101b38 */
[----:B------:R-:W-:-:S02]  /*a970*/  @!P3 LEA.HI R99, R99, R99, RZ, 0x1 ;  /* 0x000000636363b211 */ /* 0x000fc400078f08ff */
[----:B------:R-:W-:Y:S02]  /*a980*/  ISETP.GE.AND P2, PT, R86, UR4, PT ;  /* 0x0000000456007c0c */ /* 0x000fe4000bf46270 */
[----:B------:R-:W-:Y:S01]  /*a990*/  @!P6 LEA.HI R76, R76, R76, RZ, 0x1 ;  /* 0x0000004c4c4ce211 */ /* 0x000fe200078f08ff */
[----:B0-----:R-:W-:Y:S01]  /*a9a0*/  @!P4 IMAD.WIDE R66, R71, 0x4, R104 ;  /* 0x000000044742c825 */ /* 0x001fe200078e0268 */
[----:B------:R-:W-:Y:S02]  /*a9b0*/  @!P1 LEA.HI R0, R0, R0, RZ, 0x1 ;  /* 0x0000000000009211 */ /* 0x000fe400078f08ff */
[----:B------:R-:W-:Y:S02]  /*a9c0*/  @!P6 LOP3.LUT R73, R76, 0xfffffffe, RZ, 0xc0, !PT ;  /* 0xfffffffe4c49e812 */ /* 0x000fe400078ec0ff */
[----:B------:R0:W-:Y:S01]  /*a9d0*/  @!P4 ST.E.64 desc[UR56][R66.64], R64 ;  /* 0x000000404200c985 */ /* 0x0001e2000c101b38 */
[----:B------:R-:W-:Y:S02]  /*a9e0*/  ISETP.GE.AND P4, PT, R87, UR4, PT ;  /* 0x0000000457007c0c */ /* 0x000fe4000bf86270 */
[----:B-1----:R-:W-:-:S02]  /*a9f0*/  @!P3 LOP3.LUT R69, R99, 0xfffffffe, RZ, 0xc0, !PT ;  /* 0xfffffffe6345b812 */ /* 0x002fc400078ec0ff */
[----:B------:R-:W-:Y:S02]  /*aa00*/  @!P5 LEA.HI R77, R77, R77, RZ, 0x1 ;  /* 0x0000004d4d4dd211 */ /* 0x000fe400078f08ff */
[----:B------:R-:W-:Y:S01]  /*aa10*/  @!P1 LOP3.LUT R71, R0, 0xfffffffe, RZ, 0xc0, !PT ;  /* 0xfffffffe00479812 */ /* 0x000fe200078ec0ff */
[----:B------:R-:W-:Y:S01]  /*aa20*/  @!P3 IMAD.WIDE R68, R69, 0x4, R104 ;  /* 0x000000044544b825 */ /* 0x000fe200078e0268 */
[----:B------:R-:W-:-:S03]  /*aa30*/  @!P2 LEA.HI R86, R86, R86, RZ, 0x1 ;  /* 0x000000565656a211 */ /* 0x000fc600078f08ff */
[--C-:B------:R-:W-:Y:S01]  /*aa40*/  @!P1 IMAD.WIDE R70, R71, 0x4, R104.reuse ;  /* 0x0000000447469825 */ /* 0x100fe200078e0268 */
[----:B------:R1:W-:Y:S01]  /*aa50*/  @!P3 ST.E.64 desc[UR56][R68.64], R60 ;  /* 0x0000003c4400b985 */ /* 0x0003e2000c101b38 */
[----:B------:R-:W-:Y:S02]  /*aa60*/  @!P4 LEA.HI R87, R87, R87, RZ, 0x1 ;  /* 0x000000575757c211 */ /* 0x000fe400078f08ff */
[----:B0-----:R-:W-:Y:S01]  /*aa70*/  @!P5 LOP3.LUT R67, R77, 0xfffffffe, RZ, 0xc0, !PT ;  /* 0xfffffffe4d43d812 */ /* 0x001fe200078ec0ff */
[--C-:B------:R-:W-:Y:S01]  /*aa80*/  @!P6 IMAD.WIDE R64, R73, 0x4, R104.reuse ;  /* 0x000000044940e825 */ /* 0x100fe200078e0268 */
[----:B------:R-:W-:Y:S01]  /*aa90*/  @!P2 LOP3.LUT R73, R86, 0xfffffffe, RZ, 0xc0, !PT ;  /* 0xfffffffe5649a812 */ /* 0x000fe200078ec0ff */
[----:B------:R0:W-:Y:S01]  /*aaa0*/  @!P1 ST.E.64 desc[UR56][R70.64], R62 ;  /* 0x0000003e46009985 */ /* 0x0001e2000c101b38 */
[----:B------:R-:W-:Y:S01]  /*aab0*/  @!P4 LOP3.LUT R87, R87, 0xfffffffe, RZ, 0xc0, !PT ;  /* 0xfffffffe5757c812 */ /* 0x000fe200078ec0ff */
[----:B------:R-:W-:Y:S02]  /*aac0*/  @!P5 IMAD.WIDE R66, R67, 0x4, R104 ;  /* 0x000000044342d825 */ /* 0x000fe400078e0268 */
[----:B------:R2:W-:Y:S02]  /*aad0*/  @!P6 ST.E.64 desc[UR56][R64.64], R58 ;  /* 0x0000003a4000e985 */ /* 0x0005e4000c101b38 */
[----:B------:R-:W-:-:S02]  /*aae0*/  VIADD R0, R96, 0x90 ;  /* 0x0000009060007836 */ /* 0x000fc40000000000 */
[--C-:B-1----:R-:W-:Y:S01]  /*aaf0*/  @!P2 IMAD.WIDE R60, R73, 0x4, R104.reuse ;  /* 0x00000004493ca825 */ /* 0x102fe200078e0268 */
[----:B------:R-:W-:Y:S02]  /*ab00*/  @!P5 ST.E.64 desc[UR56][R66.64], R56 ;  /* 0x000000384200d985 */ /* 0x000fe4000c101b38 */
[----:B------:R-:W-:Y:S01]  /*ab10*/  ISETP.GE.AND P1, PT, R0, UR4, PT ;  /* 0x0000000400007c0c */ /* 0x000fe2000bf26270 */
[----:B------:R-:W-:Y:S01]  /*ab20*/  VIADD R68, R96, 0x98 ;  /* 0x0000009860447836 */ /* 0x000fe20000000000 */
[----:B------:R-:W-:Y:S01]  /*ab30*/  @!P2 ST.E.64 desc[UR56][R60.64], R26 ;  /* 0x0000001a3c00a985 */ /* 0x000fe2000c101b38 */
[----:B0-----:R-:W-:-:S03]  /*ab40*/  @!P4 IMAD.WIDE R62, R87, 0x4, R104 ;  /* 0x00000004573ec825 */ /* 0x001fc600078e0268 */
[----:B------:R-:W-:Y:S01]  /*ab50*/  ISETP.GE.AND P2, PT, R68, UR4, PT ;  /* 0x0000000444007c0c */ /* 0x000fe2000bf46270 */
[C---:B------:R-:W-:Y:S01]  /*ab60*/  VIADD R69, R96.reuse, 0xa0 ;  /* 0x000000a060457836 */ /* 0x040fe20000000000 */
[----:B------:R0:W-:Y:S01]  /*ab70*/  @!P4 ST.E.64 desc[UR56][R62.64], R24 ;  /* 0x000000183e00c985 */ /* 0x0001e2000c101b38 */
[C---:B------:R-:W-:Y:S02]  /*ab80*/  VIADD R70, R96.reuse, 0xa8 ;  /* 0x000000a860467836 */ /* 0x040fe40000000000 */
[C---:B--2---:R-:W-:Y:S01]  /*ab90*/  VIADD R58, R96.reuse, 0xb0 ;  /* 0x000000b0603a7836 */ /* 0x044fe20000000000 */
[----:B------:R-:W-:Y:S01]  /*aba0*/  ISETP.GE.AND P3, PT, R69, UR4, PT ;  /* 0x0000000445007c0c */ /* 0x000fe2000bf66270 */
[----:B------:R-:W-:Y:S01]  /*abb0*/  VIADD R59, R96, 0xb8 ;  /* 0x000000b8603b7836 */ /* 0x000fe20000000000 */
[----:B------:R-:W-:Y:S02]  /*abc0*/  ISETP.GE.AND P4, PT, R70, UR4, PT ;  /* 0x0000000446007c0c */ /* 0x000fe4000bf86270 */
[----:B------:R-:W-:-:S02]  /*abd0*/  ISETP.GE.AND P5, PT, R58, UR4, PT ;  /* 0x000000043a007c0c */ /* 0x000fc4000bfa6270 */
[----:B------:R-:W-:Y:S02]  /*abe0*/  ISETP.GE.AND P6, PT, R59, UR4, PT ;  /* 0x000000043b007c0c */ /* 0x000fe4000bfc6270 */
[----:B------:R-:W-:Y:S02]  /*abf0*/  @!P1 LEA.HI R0, R0, R0, RZ, 0x1 ;  /* 0x0000000000009211 */ /* 0x000fe400078f08ff */
[----:B------:R-:W-:Y:S02]  /*ac00*/  @!P2 LEA.HI R68, R68, R68, RZ, 0x1 ;  /* 0x000000444444a211 */ /* 0x000fe400078f08ff */
[----:B0-----:R-:W-:Y:S02]  /*ac10*/  @!P1 LOP3.LUT R25, R0, 0xfffffffe, RZ, 0xc0, !PT ;  /* 0xfffffffe00199812 */ /* 0x001fe400078ec0ff */
[----:B------:R-:W-:Y:S02]  /*ac20*/  @!P3 LEA.HI R69, R69, R69, RZ, 0x1 ;  /* 0x000000454545b211 */ /* 0x000fe400078f08ff */
[----:B------:R-:W-:-:S02]  /*ac30*/  @!P4 LEA.HI R70, R70, R70, RZ, 0x1 ;  /* 0x000000464646c211 */ /* 0x000fc400078f08ff */
[----:B------:R-:W-:Y:S02]  /*ac40*/  @!P5 LEA.HI R58, R58, R58, RZ, 0x1 ;  /* 0x0000003a3a3ad211 */ /* 0x000fe400078f08ff */
[----:B------:R-:W-:Y:S02]  /*ac50*/  @!P6 LEA.HI R24, R59, R59, RZ, 0x1 ;  /* 0x0000003b3b18e211 */ /* 0x000fe400078f08ff */
[----:B------:R-:W-:Y:S02]  /*ac60*/  @!P2 LOP3.LUT R27, R68, 0xfffffffe, RZ, 0xc0, !PT ;  /* 0xfffffffe441ba812 */ /* 0x000fe400078ec0ff */
[----:B------:R-:W-:Y:S02]  /*ac70*/  @!P3 LOP3.LUT R57, R69, 0xfffffffe, RZ, 0xc0, !PT ;  /* 0xfffffffe4539b812 */ /* 0x000fe400078ec0ff */
[----:B------:R-:W-:Y:S01]  /*ac80*/  @!P4 LOP3.LUT R59, R70, 0xfffffffe, RZ, 0xc0, !PT ;  /* 0xfffffffe463bc812 */ /* 0x000fe200078ec0ff */
[----:B------:R-:W-:Y:S01]  /*ac90*/  @!P2 IMAD.WIDE R26, R27, 0x4, R104 ;  /* 0x000000041b1aa825 */ /* 0x000fe200078e0268 */
[----:B------:R-:W-:-:S02]  /*aca0*/  @!P5 LOP3.LUT R61, R58, 0xfffffffe, RZ, 0xc0, !PT ;  /* 0xfffffffe3a3dd812 */ /* 0x000fc400078ec0ff */
[----:B------:R-:W-:Y:S01]  /*acb0*/  @!P6 LOP3.LUT R63, R24, 0xfffffffe, RZ, 0xc0, !PT ;  /* 0xfffffffe183fe812 */ /* 0x000fe200078ec0ff */
[----:B------:R-:W-:-:S04]  /*acc0*/  @!P1 IMAD.WIDE R24, R25, 0x4, R104 ;  /* 0x0000000419189825 */ /* 0x000fc800078e0268 */
[--C-:B------:R-:W-:Y:S01]  /*acd0*/  @!P3 IMAD.WIDE R56, R57, 0x4, R104.reuse ;  /* 0x000000043938b825 */ /* 0x100fe200078e0268 */
[----:B------:R0:W-:Y:S03]  /*ace0*/  @!P1 ST.E.64 desc[UR56][R24.64], R20 ;  /* 0x0000001418009985 */ /* 0x0001e6000c101b38 */
[--C-:B------:R-:W-:Y:S01]  /*acf0*/  @!P4 IMAD.WIDE R58, R59, 0x4, R104.reuse ;  /* 0x000000043b3ac825 */ /* 0x100fe200078e0268 */
[----:B------:R0:W-:Y:S03]  /*ad00*/  @!P2 ST.E.64 desc[UR56][R26.64], R22 ;  /* 0x000000161a00a985 */ /* 0x0001e6000c101b38 */
[--C-:B------:R-:W-:Y:S01]  /*ad10*/  @!P5 IMAD.WIDE R60, R61, 0x4, R104.reuse ;  /* 0x000000043d3cd825 */ /* 0x100fe200078e0268 */
[----:B------:R0:W-:Y:S03]  /*ad20*/  @!P3 ST.E.64 desc[UR56][R56.64], R32 ;  /* 0x000000203800b985 */ /* 0x0001e6000c101b38 */
[----:B------:R-:W-:Y:S01]  /*ad30*/  @!P6 IMAD.WIDE R104, R63, 0x4, R104 ;  /* 0x000000043f68e825 */ /* 0x000fe200078e0268 */
[----:B------:R0:W-:Y:S04]  /*ad40*/  @!P4 ST.E.64 desc[UR56][R58.64], R34 ;  /* 0x000000223a00c985 */ /* 0x0001e8000c101b38 */
[----:B------:R0:W-:Y:S04]  /*ad50*/  @!P5 ST.E.64 desc[UR56][R60.64], R40 ;  /* 0x000000283c00d985 */ /* 0x0001e8000c101b38 */
[----:B------:R0:W-:Y:S02]  /*ad60*/  @!P6 ST.E.64 desc[UR56][R104.64], R44 ;  /* 0x0000002c6800e985 */ /* 0x0001e4000c101b38 */
.L_x_37:
[----:B------:R-:W-:Y:S05]  /*ad70*/  BSYNC B0 ;  /* 0x0000000000007941 */ /* 0x000fea0003800000 */
.L_x_36:
[----:B------:R-:W-:Y:S01]  /*ad80*/  ISETP.GE.AND P1, PT, R106, R101, PT ;  /* 0x000000656a00720c */ /* 0x000fe20003f26270 */
[----:B0-----:R1:W0:Y:S01]  /*ad90*/  SHFL.IDX PT, R21, R107, 0x1, 0x1c1f ;  /* 0x003c1f006b157f89 */ /* 0x00122200000e0000 */
[----:B------:R-:W-:Y:S02]  /*ada0*/  SEL R40, R38, R91, P0 ;  /* 0x0000005b26287207 */ /* 0x000fe40000000000 */
[----:B------:R-:W-:Y:S01]  /*adb0*/  SEL R22, R29, R90, P0 ;  /* 0x0000005a1d167207 */ /* 0x000fe20000000000 */
[----:B------:R1:W0:Y:S01]  /*adc0*/  SHFL.IDX PT, R20, R103, 0x1, 0x1c1f ;  /* 0x003c1f0067147f89 */ /* 0x00022200000e0000 */
        /* <DEDUP_REMOVED lines=18> */
[----:B--2---:R-:W-:Y:S02]  /*aef0*/  SEL R2, R11, R78, P0 ;  /* 0x0000004e0b027207 */ /* 0x004fe40000000000 */
[----:B------:R-:W-:Y:S01]  /*af00*/  SEL R8, R78, R11, P0 ;  /* 0x0000000b4e087207 */ /* 0x000fe20000000000 */
[----:B01----:R-:W-:Y:S06]  /*af10*/  @P1 BRA `(.L_x_8) ;  /* 0x0000005800981947 */ /* 0x003fec0003800000 */
[C---:B------:R-:W-:Y:S01]  /*af20*/  VIADD R0, R96.reuse, 0x8 ;  /* 0x0000000860007836 */ /* 0x040fe20000000000 */
[----:B------:R-:W-:Y:S01]  /*af30*/  ULDC UR4, c[0x0][0xac8] ;  /* 0x0002b20000047ab9 */ /* 0x000fe20000000800 */
[C---:B------:R-:W-:Y:S01]  /*af40*/  VIADD R32, R96.reuse, 0x10 ;  /* 0x0000001060207836 */ /* 0x040fe20000000000 */
[C---:B------:R-:W-:Y:S01]  /*af50*/  ISETP.GE.AND P0, PT, R96.reuse, UR4, PT ;  /* 0x0000000460007c0c */ /* 0x040fe2000bf06270 */
[----:B------:R-:W-:Y:S01]  /*af60*/  VIADD R33, R96, 0x18 ;  /* 0x0000001860217836 */ /* 0x000fe20000000000 */
[----:B------:R-:W-:Y:S01]  /*af70*/  ISETP.GE.AND P1, PT, R0, UR4, PT ;  /* 0x0000000400007c0c */ /* 0x000fe2000bf26270 */
[----:B------:R-:W-:Y:S01]  /*af80*/  VIADD R56, R96, 0x20 ;  /* 0x0000002060387836 */ /* 0x000fe20000000000 */
[----:B------:R-:W-:Y:S01]  /*af90*/  ISETP.GE.AND P5, PT, R32, UR4, PT ;  /* 0x0000000420007c0c */ /* 0x000fe2000bfa6270 */
[C---:B------:R-:W-:Y:S01]  /*afa0*/  VIADD R58, R96.reuse, 0x28 ;  /* 0x00000028603a7836 */ /* 0x040fe20000000000 */
[----:B------:R-:W-:Y:S01]  /*afb0*/  ISETP.GE.AND P6, PT, R33, UR4, PT ;  /* 0x0000000421007c0c */ /* 0x000fe2000bfc6270 */
[----:B------:R-:W-:Y:S01]  /*afc0*/  VIADD R59, R96, 0x30 ;  /* 0x00000030603b7836 */ /* 0x000fe20000000000 */
[----:B------:R-:W-:-:S02]  /*afd0*/  ISETP.GE.AND P2, PT, R56, UR4, PT ;  /* 0x0000000438007c0c */ /* 0x000fc4000bf46270 */
[----:B------:R-:W-:Y:S02]  /*afe0*/  ISETP.GE.AND P3, PT, R58, UR4, PT ;  /* 0x000000043a007c0c */ /* 0x000fe4000bf66270 */
[----:B------:R-:W-:Y:S01]  /*aff0*/  ISETP.GE.AND P4, PT, R59, UR4, PT ;  /* 0x000000043b007c0c */ /* 0x000fe2000bf86270 */
[----:B------:R-:W-:Y:S02]  /*b000*/  @!P0 IMAD.WIDE R10, R96, 0x4, R20 ;  /* 0x00000004600a8825 */ /* 0x000fe400078e0214 */
[----:B------:R-:W-:Y:S02]  /*b010*/  @!P1 LEA.HI R0, R0, R0, RZ, 0x1 ;  /* 0x0000000000009211 */ /* 0x000fe400078f08ff */
[----:B------:R-:W-:Y:S01]  /*b020*/  @!P5 LEA.HI R32, R32, R32, RZ, 0x1 ;  /* 0x000000202020d211 */ /* 0x000fe200078f08ff */
[----:B------:R0:W-:Y:S01]  /*b030*/  @!P0 ST.E.64 desc[UR56][R10.64], R12 ;  /* 0x0000000c0a008985 */ /* 0x0001e2000c101b38 */
[----:B------:R-:W-:Y:S02]  /*b040*/  @!P6 LEA.HI R44, R33, R33, RZ, 0x1 ;  /* 0x00000021212ce211 */ /* 0x000fe400078f08ff */
[----:B------:R-:W-:Y:S01]  /*b050*/  @!P1 LOP3.LUT R33, R0, 0xfffffffe, RZ, 0xc0, !PT ;  /* 0xfffffffe00219812 */ /* 0x000fe200078ec0ff */
[----:B------:R-:W-:Y:S01]  /*b060*/  VIADD R0, R96, 0x38 ;  /* 0x0000003860007836 */ /* 0x000fe20000000000 */
[----:B------:R-:W-:-:S02]  /*b070*/  @!P5 LOP3.LUT R45, R32, 0xfffffffe, RZ, 0xc0, !PT ;  /* 0xfffffffe202dd812 */ /* 0x000fc400078ec0ff */
[----:B------:R-:W-:Y:S01]  /*b080*/  @!P6 LOP3.LUT R57, R44, 0xfffffffe, RZ, 0xc0, !PT ;  /* 0xfffffffe2c39e812 */ /* 0x000fe200078ec0ff */
[----:B------:R-:W-:Y:S01]  /*b090*/  VIADD R44, R96, 0x40 ;  /* 0x00000040602c7836 */ /* 0x000fe20000000000 */
[----:B------:R-:W-:Y:S02]  /*b0a0*/  @!P2 LEA.HI R56, R56, R56, RZ, 0x1 ;  /* 0x000000383838a211 */ /* 0x000fe400078f08ff */
[----:B------:R-:W-:Y:S02]  /*b0b0*/  @!P3 LEA.HI R58, R58, R58, RZ, 0x1 ;  /* 0x0000003a3a3ab211 */ /* 0x000fe400078f08ff */
[----:B------:R-:W-:Y:S01]  /*b0c0*/  @!P4 LEA.HI R59, R59, R59, RZ, 0x1 ;  /* 0x0000003b3b3bc211 */ /* 0x000fe200078f08ff */
[----:B0-----:R-:W-:-:S03]  /*b0d0*/  @!P1 IMAD.WIDE R10, R33, 0x4, R20 ;  /* 0x00000004210a9825 */ /* 0x001fc600078e0214 */
[----:B------:R-:W-:Y:S01]  /*b0e0*/  @!P4 LOP3.LUT R59, R59, 0xfffffffe, RZ, 0xc0, !PT ;  /* 0xfffffffe3b3bc812 */ /* 0x000fe200078ec0ff */
[--C-:B------:R-:W-:Y:S01]  /*b0f0*/  @!P5 IMAD.WIDE R12, R45, 0x4, R20.reuse ;  /* 0x000000042d0cd825 */ /* 0x100fe200078e0214 */
[----:B------:R0:W-:Y:S01]  /*b100*/  @!P1 ST.E.64 desc[UR56][R10.64], R16 ;  /* 0x000000100a009985 */ /* 0x0001e2000c101b38 */
[----:B------:R-:W-:Y:S02]  /*b110*/  ISETP.GE.AND P1, PT, R44, UR4, PT ;  /* 0x000000042c007c0c */ /* 0x000fe4000bf26270 */
[----:B------:R-:W-:Y:S01]  /*b120*/  @!P6 IMAD.WIDE R32, R57, 0x4, R20 ;  /* 0x000000043920e825 */ /* 0x000fe200078e0214 */
[----:B------:R1:W-:Y:S01]  /*b130*/  @!P5 ST.E.64 desc[UR56][R12.64], R18 ;  /* 0x000000120c00d985 */ /* 0x0003e2000c101b38 */
[----:B------:R-:W-:Y:S02]  /*b140*/  ISETP.GE.AND P5, PT, R0, UR4, PT ;  /* 0x0000000400007c0c */ /* 0x000fe4000bfa6270 */
[----:B------:R-:W-:Y:S01]  /*b150*/  VIADD R57, R96, 0x48 ;  /* 0x0000004860397836 */ /* 0x000fe20000000000 */
[----:B------:R-:W-:Y:S01]  /*b160*/  @!P2 LOP3.LUT R45, R56, 0xfffffffe, RZ, 0xc0, !PT ;  /* 0xfffffffe382da812 */ /* 0x000fe200078ec0ff */
[----:B------:R2:W-:Y:S03]  /*b170*/  @!P6 ST.E.64 desc[UR56][R32.64], R30 ;  /* 0x0000001e2000e985 */ /* 0x0005e6000c101b38 */
[----:B------:R-:W-:-:S02]  /*b180*/  ISETP.GE.AND P0, PT, R57, UR4, PT ;  /* 0x0000000439007c0c */ /* 0x000fc4000bf06270 */
[----:B0-----:R-:W-:Y:S01]  /*b190*/  @!P3 LOP3.LUT R17, R58, 0xfffffffe, RZ, 0xc0, !PT ;  /* 0xfffffffe3a11b812 */ /* 0x001fe200078ec0ff */
[--C-:B------:R-:W-:Y:S01]  /*b1a0*/  @!P2 IMAD.WIDE R10, R45, 0x4, R20.reuse ;  /* 0x000000042d0aa825 */ /* 0x100fe200078e0214 */
[----:B------:R-:W-:Y:S02]  /*b1b0*/  @!P1 LEA.HI R44, R44, R44, RZ, 0x1 ;  /* 0x0000002c2c2c9211 */ /* 0x000fe400078f08ff */
[----:B------:R-:W-:Y:S01]  /*b1c0*/  @!P5 LEA.HI R0, R0, R0, RZ, 0x1 ;  /* 0x000000000000d211 */ /* 0x000fe200078f08ff */
[--C-:B-1----:R-:W-:Y:S01]  /*b1d0*/  @!P3 IMAD.WIDE R12, R17, 0x4, R20.reuse ;  /* 0x00000004110cb825 */ /* 0x102fe200078e0214 */
[----:B------:R0:W-:Y:S02]  /*b1e0*/  @!P2 ST.E.64 desc[UR56][R10.64], R6 ;  /* 0x000000060a00a985 */ /* 0x0001e4000c101b38 */
[----:B------:R-:W-:Y:S01]  /*b1f0*/  @!P5 LOP3.LUT R19, R0, 0xfffffffe, RZ, 0xc0, !PT ;  /* 0xfffffffe0013d812 */ /* 0x000fe200078ec0ff */
[----:B------:R-:W-:Y:S01]  /*b200*/  VIADD R18, R96, 0x50 ;  /* 0x0000005060127836 */ /* 0x000fe20000000000 */
[----:B------:R1:W-:Y:S01]  /*b210*/  @!P3 ST.E.64 desc[UR56][R12.64], R42 ;  /* 0x0000002a0c00b985 */ /* 0x0003e2000c101b38 */
[----:B------:R-:W-:Y:S01]  /*b220*/  @!P4 IMAD.WIDE R16, R59, 0x4, R20 ;  /* 0x000000043b10c825 */ /* 0x000fe200078e0214 */
[----:B------:R-:W-:-:S02]  /*b230*/  @!P0 LEA.HI R57, R57, R57, RZ, 0x1 ;  /* 0x0000003939398211 */ /* 0x000fc400078f08ff */
[----:B------:R-:W-:Y:S01]  /*b240*/  ISETP.GE.AND P2, PT, R18, UR4, PT ;  /* 0x0000000412007c0c */ /* 0x000fe2000bf46270 */
[C---:B------:R-:W-:Y:S01]  /*b250*/  VIADD R0, R96.reuse, 0x58 ;  /* 0x0000005860007836 */ /* 0x040fe20000000000 */
[----:B------:R-:W-:Y:S01]  /*b260*/  @!P0 LOP3.LUT R57, R57, 0xfffffffe, RZ, 0xc0, !PT ;  /* 0xfffffffe39398812 */ /* 0x000fe200078ec0ff */
[----:B------:R5:W-:Y:S01]  /*b270*/  @!P4 ST.E.64 desc[UR56][R16.64], R4 ;  /* 0x000000041000c985 */ /* 0x000be2000c101b38 */
[----:B--2---:R-:W-:Y:S01]  /*b280*/  VIADD R30, R96, 0x60 ;  /* 0x00000060601e7836 */ /* 0x004fe20000000000 */
[----:B0-----:R-:W-:Y:S01]  /*b290*/  @!P1 LOP3.LUT R11, R44, 0xfffffffe, RZ, 0xc0, !PT ;  /* 0xfffffffe2c0b9812 */ /* 0x001fe200078ec0ff */
[----:B------:R-:W-:Y:S01]  /*b2a0*/  @!P5 IMAD.WIDE R6, R19, 0x4, R20 ;  /* 0x000000041306d825 */ /* 0x000fe200078e0214 */
[----:B------:R-:W-:Y:S02]  /*b2b0*/  ISETP.GE.AND P3, PT, R0, UR4, PT ;  /* 0x0000000400007c0c */ /* 0x000fe4000bf66270 */
[----:B------:R-:W-:Y:S01]  /*b2c0*/  ISETP.GE.AND P4, PT, R30, UR4, PT ;  /* 0x000000041e007c0c */ /* 0x000fe2000bf86270 */
[----:B-1----:R-:W-:Y:S01]  /*b2d0*/  VIADD R12, R96, 0x68 ;  /* 0x00000068600c7836 */ /* 0x002fe20000000000 */
[----:B------:R0:W-:Y:S02]  /*b2e0*/  @!P5 ST.E.64 desc[UR56][R6.64], R46 ;  /* 0x0000002e0600d985 */ /* 0x0001e4000c101b38 */
[----:B------:R-:W-:-:S02]  /*b2f0*/  @!P2 LEA.HI R18, R18, R18, RZ, 0x1 ;  /* 0x000000121212a211 */ /* 0x000fc400078f08ff */
[----:B------:R-:W-:Y:S01]  /*b300*/  ISETP.GE.AND P5, PT, R12, UR4, PT ;  /* 0x000000040c007c0c */ /* 0x000fe2000bfa6270 */
[----:B-----5:R-:W-:-:S04]  /*b310*/  @!P1 IMAD.WIDE R4, R11, 0x4, R20 ;  /* 0x000000040b049825 */ /* 0x020fc800078e0214 */
[----:B------:R-:W-:Y:S01]  /*b320*/  VIADD R16, R96, 0x70 ;  /* 0x0000007060107836 */ /* 0x000fe20000000000 */
[----:B------:R1:W-:Y:S01]  /*b330*/  @!P1 ST.E.64 desc[UR56][R4.64], R48 ;  /* 0x0000003004009985 */ /* 0x0003e2000c101b38 */
[----:B------:R-:W-:Y:S01]  /*b340*/  @!P0 IMAD.WIDE R10, R57, 0x4, R20 ;  /* 0x00000004390a8825 */ /* 0x000fe200078e0214 */
[----:B------:R-:W-:Y:S02]  /*b350*/  @!P3 LEA.HI R0, R0, R0, RZ, 0x1 ;  /* 0x000000000000b211 */ /* 0x000fe400078f08ff */
[----:B------:R-:W-:Y:S01]  /*b360*/  ISETP.GE.AND P1, PT, R16, UR4, PT ;  /* 0x0000000410007c0c */ /* 0x000fe2000bf26270 */
[----:B------:R-:W-:Y:S01]  /*b370*/  VIADD R17, R96, 0x78 ;  /* 0x0000007860117836 */ /* 0x000fe20000000000 */
[----:B------:R2:W-:Y:S01]  /*b380*/  @!P0 ST.E.64 desc[UR56][R10.64], R50 ;  /* 0x000000320a008985 */ /* 0x0005e2000c101b38 */
[----:B0-----:R-:W-:Y:S01]  /*b390*/  @!P2 LOP3.LUT R7, R18, 0xfffffffe, RZ, 0xc0, !PT ;  /* 0xfffffffe1207a812 */ /* 0x001fe200078ec0ff */
[----:B------:R-:W-:Y:S01]  /*b3a0*/  VIADD R18, R96, 0x80 ;  /* 0x0000008060127836 */ /* 0x000fe20000000000 */
[----:B------:R-:W-:-:S02]  /*b3b0*/  @!P3 LOP3.LUT R13, R0, 0xfffffffe, RZ, 0xc0, !PT ;  /* 0xfffffffe000db812 */ /* 0x000fc400078ec0ff */
[----:B------:R-:W-:Y:S02]  /*b3c0*/  ISETP.GE.AND P0, PT, R17, UR4, PT ;  /* 0x0000000411007c0c */ /* 0x000fe4000bf06270 */
[----:B------:R-:W-:Y:S01]  /*b3d0*/  @!P4 LEA.HI R30, R30, R30, RZ, 0x1 ;  /* 0x0000001e1e1ec211 */ /* 0x000fe200078f08ff */
[--C-:B-1----:R-:W-:Y:S01]  /*b3e0*/  @!P2 IMAD.WIDE R4, R7, 0x4, R20.reuse ;  /* 0x000000040704a825 */ /* 0x102fe200078e0214 */
[----:B------:R-:W-:Y:S02]  /*b3f0*/  @!P5 LEA.HI R12, R12, R12, RZ, 0x1 ;  /* 0x0000000c0c0cd211 */ /* 0x000fe400078f08ff */
[----:B------:R-:W-:Y:S01]  /*b400*/  @!P1 LEA.HI R16, R16, R16, RZ, 0x1 ;  /* 0x0000001010109211 */ /* 0x000fe200078f08ff */
[----:B------:R-:W-:Y:S01]  /*b410*/  @!P3 IMAD.WIDE R6, R13, 0x4, R20 ;  /* 0x000000040d06b825 */ /* 0x000fe200078e0214 */
[----:B------:R-:W-:Y:S01]  /*b420*/  @!P5 LOP3.LUT R13, R12, 0xfffffffe, RZ, 0xc0, !PT ;  /* 0xfffffffe0c0dd812 */ /* 0x000fe200078ec0ff */
[----:B------:R0:W-:Y:S01]  /*b430*/  @!P2 ST.E.64 desc[UR56][R4.64], R52 ;  /* 0x000000340400a985 */ /* 0x0001e2000c101b38 */
[----:B--2---:R-:W-:-:S02]  /*b440*/  @!P4 LOP3.LUT R11, R30, 0xfffffffe, RZ, 0xc0, !PT ;  /* 0xfffffffe1e0bc812 */ /* 0x004fc400078ec0ff */
[----:B------:R-:W-:Y:S01]  /*b450*/  ISETP.GE.AND P2, PT, R18, UR4, PT ;  /* 0x0000000412007c0c */ /* 0x000fe2000bf46270 */
[--C-:B------:R-:W-:Y:S01]  /*b460*/  @!P5 IMAD.WIDE R12, R13, 0x4, R20.reuse ;  /* 0x000000040d0cd825 */ /* 0x100fe200078e0214 */
[----:B------:R-:W-:Y:S01]  /*b470*/  @!P0 LEA.HI R0, R17, R17, RZ, 0x1 ;  /* 0x0000001111008211 */ /* 0x000fe200078f08ff */
[----:B------:R1:W-:Y:S01]  /*b480*/  @!P3 ST.E.64 desc[UR56][R6.64], R54 ;  /* 0x000000360600b985 */ /* 0x0003e2000c101b38 */
[----:B------:R-:W-:Y:S01]  /*b490*/  @!P1 LOP3.LUT R17, R16, 0xfffffffe, RZ, 0xc0, !PT ;  /* 0xfffffffe10119812 */ /* 0x000fe200078ec0ff */
[----:B------:R-:W-:Y:S01]  /*b4a0*/  @!P4 IMAD.WIDE R10, R11, 0x4, R20 ;  /* 0x000000040b0ac825 */ /* 0x000fe200078e0214 */
[----:B------:R-:W-:-:S03]  /*b4b0*/  @!P0 LOP3.LUT R19, R0, 0xfffffffe, RZ, 0xc0, !PT ;  /* 0xfffffffe00138812 */ /* 0x000fc600078ec0ff */
[----:B------:R-:W-:Y:S01]  /*b4c0*/  VIADD R0, R96, 0x90 ;  /* 0x0000009060007836 */ /* 0x000fe20000000000 */
[----:B------:R2:W-:Y:S01]  /*b4d0*/  @!P4 ST.E.64 desc[UR56][R10.64], R34 ;  /* 0x000000220a00c985 */ /* 0x0005e2000c101b38 */
[--C-:B0-----:R-:W-:Y:S02]  /*b4e0*/  @!P1 IMAD.WIDE R4, R17, 0x4, R20.reuse ;  /* 0x0000000411049825 */ /* 0x101fe400078e0214 */
[----:B------:R-:W-:Y:S01]  /*b4f0*/  @!P2 LEA.HI R18, R18, R18, RZ, 0x1 ;  /* 0x000000121212a211 */ /* 0x000fe200078f08ff */
[----:B------:R0:W-:Y:S01]  /*b500*/  @!P5 ST.E.64 desc[UR56][R12.64], R36 ;  /* 0x000000240c00d985 */ /* 0x0001e2000c101b38 */
[----:B------:R-:W-:Y:S02]  /*b510*/  VIADD R16, R96, 0x88 ;  /* 0x0000008860107836 */ /* 0x000fe40000000000 */
[----:B-1----:R-:W-:Y:S01]  /*b520*/  @!P0 IMAD.WIDE R6, R19, 0x4, R20 ;  /* 0x0000000413068825 */ /* 0x002fe200078e0214 */
[----:B------:R1:W-:Y:S01]  /*b530*/  @!P1 ST.E.64 desc[UR56][R4.64], R40 ;  /* 0x0000002804009985 */ /* 0x0003e2000c101b38 */
[----:B------:R-:W-:-:S02]  /*b540*/  ISETP.GE.AND P1, PT, R0, UR4, PT ;  /* 0x0000000400007c0c */ /* 0x000fc4000bf26270 */
[----:B------:R-:W-:Y:S01]  /*b550*/  ISETP.GE.AND P3, PT, R16, UR4, PT ;  /* 0x0000000410007c0c */ /* 0x000fe2000bf66270 */
[----:B------:R5:W-:Y:S01]  /*b560*/  @!P0 ST.E.64 desc[UR56][R6.64], R38 ;  /* 0x0000002606008985 */ /* 0x000be2000c101b38 */
[----:B------:R-:W-:Y:S01]  /*b570*/  VIADD R17, R96, 0xa8 ;  /* 0x000000a860117836 */ /* 0x000fe20000000000 */
[----:B--2---:R-:W-:Y:S01]  /*b580*/  @!P2 LOP3.LUT R11, R18, 0xfffffffe, RZ, 0xc0, !PT ;  /* 0xfffffffe120ba812 */ /* 0x004fe200078ec0ff */
[C---:B------:R-:W-:Y:S02]  /*b590*/  VIADD R10, R96.reuse, 0x98 ;  /* 0x00000098600a7836 */ /* 0x040fe40000000000 */
[C---:B------:R-:W-:Y:S01]  /*b5a0*/  VIADD R19, R96.reuse, 0xb0 ;  /* 0x000000b060137836 */ /* 0x040fe20000000000 */
[----:B------:R-:W-:Y:S01]  /*b5b0*/  ISETP.GE.AND P5, PT, R17, UR4, PT ;  /* 0x0000000411007c0c */ /* 0x000fe2000bfa6270 */
[----:B0-----:R-:W-:Y:S01]  /*b5c0*/  VIADD R12, R96, 0xa0 ;  /* 0x000000a0600c7836 */ /* 0x001fe20000000000 */
[----:B------:R-:W-:Y:S01]  /*b5d0*/  ISETP.GE.AND P0, PT, R10, UR4, PT ;  /* 0x000000040a007c0c */ /* 0x000fe2000bf06270 */
[----:B------:R-:W-:Y:S01]  /*b5e0*/  VIADD R96, R96, 0xb8 ;  /* 0x000000b860607836 */ /* 0x000fe20000000000 */
[----:B------:R-:W-:Y:S01]  /*b5f0*/  ISETP.GE.AND P6, PT, R19, UR4, PT ;  /* 0x0000000413007c0c */ /* 0x000fe2000bfc6270 */
[----:B-1----:R-:W-:Y:S01]  /*b600*/  @!P2 IMAD.WIDE R4, R11, 0x4, R20 ;  /* 0x000000040b04a825 */ /* 0x002fe200078e0214 */
[----:B------:R-:W-:-:S02]  /*b610*/  ISETP.GE.AND P4, PT, R12, UR4, PT ;  /* 0x000000040c007c0c */ /* 0x000fc4000bf86270 */
[----:B------:R-:W-:Y:S02]  /*b620*/  @!P1 LEA.HI R0, R0, R0, RZ, 0x1 ;  /* 0x0000000000009211 */ /* 0x000fe400078f08ff */
[----:B------:R-:W-:Y:S01]  /*b630*/  @!P3 LEA.HI R16, R16, R16, RZ, 0x1 ;  /* 0x000000101010b211 */ /* 0x000fe200078f08ff */
[----:B------:R0:W-:Y:S01]  /*b640*/  @!P2 ST.E.64 desc[UR56][R4.64], R22 ;  /* 0x000000160400a985 */ /* 0x0001e2000c101b38 */
[----:B------:R-:W-:Y:S02]  /*b650*/  @!P1 LOP3.LUT R11, R0, 0xfffffffe, RZ, 0xc0, !PT ;  /* 0xfffffffe000b9812 */ /* 0x000fe400078ec0ff */
[----:B-----5:R-:W-:Y:S02]  /*b660*/  @!P3 LOP3.LUT R7, R16, 0xfffffffe, RZ, 0xc0, !PT ;  /* 0xfffffffe1007b812 */ /* 0x020fe400078ec0ff */
[----:B------:R-:W-:Y:S01]  /*b670*/  @!P0 LEA.HI R0, R10, R10, RZ, 0x1 ;  /* 0x0000000a0a008211 */ /* 0x000fe200078f08ff */
[----:B------:R-:W-:Y:S01]  /*b680*/  @!P1 IMAD.WIDE R10, R11, 0x4, R20 ;  /* 0x000000040b0a9825 */ /* 0x000fe200078e0214 */
[----:B------:R-:W-:-:S02]  /*b690*/  @!P6 LEA.HI R16, R19, R19, RZ, 0x1 ;  /* 0x000000131310e211 */ /* 0x000fc400078f08ff */
[----:B------:R-:W-:Y:S01]  /*b6a0*/  @!P4 LEA.HI R12, R12, R12, RZ, 0x1 ;  /* 0x0000000c0c0cc211 */ /* 0x000fe200078f08ff */
[--C-:B------:R-:W-:Y:S01]  /*b6b0*/  @!P3 IMAD.WIDE R6, R7, 0x4, R20.reuse ;  /* 0x000000040706b825 */ /* 0x100fe200078e0214 */
[----:B------:R-:W-:Y:S02]  /*b6c0*/  @!P0 LOP3.LUT R13, R0, 0xfffffffe, RZ, 0xc0, !PT ;  /* 0xfffffffe000d8812 */ /* 0x000fe400078ec0ff */
[----:B------:R-:W-:Y:S02]  /*b6d0*/  @!P5 LEA.HI R0, R17, R17, RZ, 0x1 ;  /* 0x000000111100d211 */ /* 0x000fe400078f08ff */
[----:B------:R-:W-:Y:S01]  /*b6e0*/  @!P4 LOP3.LUT R17, R12, 0xfffffffe, RZ, 0xc0, !PT ;  /* 0xfffffffe0c11c812 */ /* 0x000fe200078ec0ff */
[--C-:B------:R-:W-:Y:S01]  /*b6f0*/  @!P0 IMAD.WIDE R12, R13, 0x4, R20.reuse ;  /* 0x000000040d0c8825 */ /* 0x100fe200078e0214 */
[----:B------:R-:W-:Y:S01]  /*b700*/  @!P5 LOP3.LUT R19, R0, 0xfffffffe, RZ, 0xc0, !PT ;  /* 0xfffffffe0013d812 */ /* 0x000fe200078ec0ff */
[----:B------:R1:W-:Y:S01]  /*b710*/  @!P3 ST.E.64 desc[UR56][R6.64], R90 ;  /* 0x0000005a0600b985 */ /* 0x0003e2000c101b38 */
[----:B0-----:R-:W-:Y:S01]  /*b720*/  @!P6 LOP3.LUT R23, R16, 0xfffffffe, RZ, 0xc0, !PT ;  /* 0xfffffffe1017e812 */ /* 0x001fe200078ec0ff */
[----:B------:R-:W-:-:S02]  /*b730*/  @!P4 IMAD.WIDE R4, R17, 0x4, R20 ;  /* 0x000000041104c825 */ /* 0x000fc400078e0214 */
[----:B------:R2:W-:Y:S02]  /*b740*/  @!P1 ST.E.64 desc[UR56][R10.64], R26 ;  /* 0x0000001a0a009985 */ /* 0x0005e4000c101b38 */
[----:B------:R-:W-:Y:S02]  /*b750*/  @!P6 IMAD.WIDE R16, R23, 0x4, R20 ;  /* 0x000000041710e825 */ /* 0x000fe400078e0214 */
[----:B------:R2:W-:Y:S01]  /*b760*/  @!P0 ST.E.64 desc[UR56][R12.64], R24 ;  /* 0x000000180c008985 */ /* 0x0005e2000c101b38 */
[----:B------:R-:W-:-:S03]  /*b770*/  ISETP.GE.AND P0, PT, R96, UR4, PT ;  /* 0x0000000460007c0c */ /* 0x000fc6000bf06270 */
[----:B------:R2:W-:Y:S01]  /*b780*/  @!P4 ST.E.64 desc[UR56][R4.64], R14 ;  /* 0x0000000e0400c985 */ /* 0x0005e2000c101b38 */
[----:B-1----:R-:W-:-:S05]  /*b790*/  @!P5 IMAD.WIDE R6, R19, 0x4, R20 ;  /* 0x000000041306d825 */ /* 0x002fca00078e0214 */
[----:B------:R2:W-:Y:S04]  /*b7a0*/  @!P5 ST.E.64 desc[UR56][R6.64], R28 ;  /* 0x0000001c0600d985 */ /* 0x0005e8000c101b38 */
[----:B------:R2:W-:Y:S01]  /*b7b0*/  @!P6 ST.E.64 desc[UR56][R16.64], R2 ;  /* 0x000000021000e985 */ /* 0x0005e2000c101b38 */
[----:B------:R-:W-:Y:S05]  /*b7c0*/  @P0 BRA `(.L_x_8) ;  /* 0x00000050006c0947 */ /* 0x000fea0003800000 */
[----:B------:R-:W-:-:S04]  /*b7d0*/  LEA.HI R96, R96, R96, RZ, 0x1 ;  /* 0x0000006060607211 */ /* 0x000fc800078f08ff */
[----:B--2---:R-:W-:-:S05]  /*b7e0*/  LOP3.LUT R3, R96, 0xfffffffe, RZ, 0xc0, !PT ;  /* 0xfffffffe60037812 */ /* 0x004fca00078ec0ff */
[----:B------:R-:W-:-:S05]  /*b7f0*/  IMAD.WIDE R20, R3, 0x4, R20 ;  /* 0x0000000403147825 */ /* 0x000fca00078e0214 */
[----:B------:R1:W-:Y:S01]  /*b800*/  ST.E.64 desc[UR56][R20.64], R8 ;  /* 0x0000000814007985 */ /* 0x0003e2000c101b38 */
[----:B------:R-:W-:Y:S05]  /*b810*/  BRA `(.L_x_8) ;  /* 0x0000005000587947 */ /* 0x000fea0003800000 */
.L_x_35:
[----:B------:R-:W0:Y:S02]  /*b820*/  S2R R0, SR_TID.X ;  /* 0x0000000000007919 */ /* 0x000e240000002100 */
[----:B0-----:R-:W-:-:S05]  /*b830*/  VIADD R2, R0, 0xffffff80 ;  /* 0xffffff8000027836 */ /* 0x001fca0000000000 */
[----:B------:R-:W-:-:S13]  /*b840*/  ISETP.GT.AND P0, PT, R2, 0x7f, PT ;  /* 0x0000007f0200780c */ /* 0x000fda0003f04270 */
[----:B------:R-:W-:Y:S05]  /*b850*/  @P0 BRA `(.L_x_8) ;  /* 0x0000005000480947 */ /* 0x000fea0003800000 */
[----:B------:R-:W0:Y:S01]  /*b860*/  S2R R3, SR_CTAID.X ;  /* 0x0000000000037919 */ /* 0x000e220000002500 */
[----:B------:R-:W1:Y:S01]  /*b870*/  LDC R6, c[0x0][0xbe8] ;  /* 0x0002fa00ff067b82 */ /* 0x000e620000000800 */
[----:B------:R-:W-:Y:S01]  /*b880*/  ULDC UR4, c[0x0][0xa88] ;  /* 0x0002a20000047ab9 */ /* 0x000fe20000000800 */
[----:B0-----:R-:W-:Y:S02]  /*b890*/  IMAD R0, R3, 0x80, R0 ;  /* 0x0000008003007824 */ /* 0x001fe400078e0200 */
[----:B-1----:R-:W-:Y:S02]  /*b8a0*/  IMAD R3, R6, UR4, RZ ;  /* 0x0000000406037c24 */ /* 0x002fe4000f8e02ff */
[----:B------:R-:W-:-:S05]  /*b8b0*/  VIADD R0, R0, 0xffffff80 ;  /* 0xffffff8000007836 */ /* 0x000fca0000000000 */
[----:B------:R-:W-:-:S13]  /*b8c0*/  ISETP.GE.AND P0, PT, R0, R3, PT ;  /* 0x000000030000720c */ /* 0x000fda0003f06270 */
[----:B------:R-:W-:Y:S05]  /*b8d0*/  @P0 BRA `(.L_x_8) ;  /* 0x0000005000280947 */ /* 0x000fea0003800000 */
[----:B------:R-:W-:Y:S01]  /*b8e0*/  ISETP.NE.AND P0, PT, R6, 0x1, PT ;  /* 0x000000010600780c */ /* 0x000fe20003f05270 */
[----:B------:R-:W0:Y:S01]  /*b8f0*/  LDC.64 R10, c[0x0][0xbd8] ;  /* 0x0002f600ff0a7b82 */ /* 0x000e220000000a00 */
[----:B------:R-:W-:Y:S01]  /*b900*/  USHF.R.S32.HI UR6, URZ, 0x1f, UR51 ;  /* 0x0000001f3f067899 */ /* 0x000fe20008011433 */
[----:B------:R-:W-:Y:S01]  /*b910*/  IMAD.MOV.U32 R5, RZ, RZ, R0 ;  /* 0x000000ffff057224 */ /* 0x000fe200078e0000 */
[----:B------:R-:W-:Y:S02]  /*b920*/  ULDC.64 UR8, c[0x0][0xbd0] ;  /* 0x0002f40000087ab9 */ /* 0x000fe40000000a00 */
[----:B------:R-:W-:Y:S02]  /*b930*/  UIMAD UR6, UR6, UR8, URZ ;  /* 0x00000008060672a4 */ /* 0x000fe4000f8e023f */
[----:B------:R-:W-:Y:S01]  /*b940*/  UIMAD.WIDE.U32 UR4, UR51, UR8, URZ ;  /* 0x00000008330472a5 */ /* 0x000fe2000f8e003f */
[----:B------:R-:W1:Y:S01]  /*b950*/  S2UR UR7, SR_CTAID.Y ;  /* 0x00000000000779c3 */ /* 0x000e620000002600 */
[----:B------:R-:W-:-:S04]  /*b960*/  UIMAD UR6, UR51, UR9, UR6 ;  /* 0x00000009330672a4 */ /* 0x000fc8000f8e0206 */
[----:B------:R-:W-:Y:S02]  /*b970*/  UIADD3 UR6, UR5, UR6, URZ ;  /* 0x0000000605067290 */ /* 0x000fe4000fffe03f */
[----:B------:R-:W-:Y:S01]  /*b980*/  IMAD.U32 R3, RZ, RZ, UR5 ;  /* 0x00000005ff037e24 */ /* 0x000fe2000f8e00ff */
[----:B------:R-:W2:Y:S01]  /*b990*/  @P0 LDC R7, c[0x0][0xbec] ;  /* 0x0002fb00ff070b82 */ /* 0x000ea20000000800 */
[----:B------:R-:W-:Y:S01]  /*b9a0*/  IMAD.U32 R2, RZ, RZ, UR4 ;  /* 0x00000004ff027e24 */ /* 0x000fe2000f8e00ff */
[----:B------:R-:W-:Y:S01]  /*b9b0*/  ULDC.64 UR4, c[0x0][0xbe0] ;  /* 0x0002f80000047ab9 */ /* 0x000fe20000000a00 */
[----:B------:R-:W-:-:S05]  /*b9c0*/  IMAD.U32 R3, RZ, RZ, UR6 ;  /* 0x00000006ff037e24 */ /* 0x000fca000f8e00ff */
[----:B------:R-:W3:Y:S01]  /*b9d0*/  @P0 LDC R9, c[0x0][0xbf0] ;  /* 0x0002fc00ff090b82 */ /* 0x000ee20000000800 */
[C---:B0-----:R-:W-:Y:S02]  /*b9e0*/  IMAD R12, R10.reuse, UR39, RZ ;  /* 0x000000270a0c7c24 */ /* 0x041fe4000f8e02ff */
[----:B------:R-:W-:-:S04]  /*b9f0*/  IMAD.WIDE.U32 R2, R10, UR49, R2 ;  /* 0x000000310a027c25 */ /* 0x000fc8000f8e0002 */
[----:B------:R-:W-:Y:S01]  /*ba00*/  IMAD R11, R11, UR49, R12 ;  /* 0x000000310b0b7c24 */ /* 0x000fe2000f8e020c */
[----:B------:R-:W1:Y:S03]  /*ba10*/  LDC R8, c[0x0][0xc50] ;  /* 0x00031400ff087b82 */ /* 0x000e660000000800 */
[----:B------:R-:W-:Y:S02]  /*ba20*/  IMAD.IADD R3, R11, 0x1, R3 ;  /* 0x000000010b037824 */ /* 0x000fe400078e0203 */
[----:B--2---:R-:W-:-:S04]  /*ba30*/  @P0 IMAD.HI.U32 R4, R0, R7, RZ ;  /* 0x0000000700040227 */ /* 0x004fc800078e00ff */
[----:B------:R-:W-:Y:S01]  /*ba40*/  IMAD R7, RZ, RZ, -UR51 ;  /* 0x80000033ff077e24 */ /* 0x000fe2000f8e02ff */
[----:B---3--:R-:W-:-:S03]  /*ba50*/  @P0 SHF.R.U32.HI R5, RZ, R9, R4 ;  /* 0x00000009ff050219 */ /* 0x008fc60000011604 */
[----:B-1----:R-:W-:Y:S02]  /*ba60*/  IMAD R9, R8, R7, UR7 ;  /* 0x0000000708097e24 */ /* 0x002fe4000f8e0207 */
[----:B------:R-:W-:Y:S02]  /*ba70*/  IMAD.MOV R7, RZ, RZ, -R5 ;  /* 0x000000ffff077224 */ /* 0x000fe400078e0a05 */
[----:B------:R-:W-:Y:S01]  /*ba80*/  IMAD.WIDE.U32 R2, R9, UR4, R2 ;  /* 0x0000000409027c25 */ /* 0x000fe2000f8e0002 */
[----:B------:R-:W-:-:S03]  /*ba90*/  SHF.R.S32.HI R4, RZ, 0x1f, R9 ;  /* 0x0000001fff047819 */ /* 0x000fc60000011409 */
[----:B------:R-:W-:Y:S01]  /*baa0*/  IMAD R7, R6, R7, R0 ;  /* 0x0000000706077224 */ /* 0x000fe200078e0200 */
[----:B------:R-:W-:Y:S01]  /*bab0*/  IADD3 R2, P0, R5, R2, RZ ;  /* 0x0000000205027210 */ /* 0x000fe20007f1e0ff */
[----:B------:R-:W-:-:S03]  /*bac0*/  IMAD R4, R4, UR4, RZ ;  /* 0x0000000404047c24 */ /* 0x000fc6000f8e02ff */
[----:B------:R-:W-:Y:S01]  /*bad0*/  SHF.R.S32.HI R0, RZ, 0x1f, R7 ;  /* 0x0000001fff007819 */ /* 0x000fe20000011407 */
[----:B------:R-:W-:Y:S01]  /*bae0*/  IMAD R4, R9, UR5, R4 ;  /* 0x0000000509047c24 */ /* 0x000fe2000f8e0204 */
[----:B------:R-:W-:Y:S01]  /*baf0*/  SHF.R.S32.HI R9, RZ, 0x1f, R5 ;  /* 0x0000001fff097819 */ /* 0x000fe20000011405 */
[----:B------:R-:W-:Y:S02]  /*bb00*/  ULDC.64 UR4, c[0x0][0xbc8] ;  /* 0x0002f20000047ab9 */ /* 0x000fe40000000a00 */
[----:B------:R-:W-:Y:S01]  /*bb10*/  IMAD R0, R0, UR4, RZ ;  /* 0x0000000400007c24 */ /* 0x000fe2000f8e02ff */
[----:B------:R-:W-:-:S03]  /*bb20*/  IADD3.X R3, R9, R3, R4, P0, !PT ;  /* 0x0000000309037210 */ /* 0x000fc600007fe404 */
[C---:B------:R-:W-:Y:S02]  /*bb30*/  IMAD R5, R7.reuse, UR5, R0 ;  /* 0x0000000507057c24 */ /* 0x040fe4000f8e0200 */
[----:B------:R-:W-:Y:S01]  /*bb40*/  IMAD.WIDE.U32 R2, R7, UR4, R2 ;  /* 0x0000000407027c25 */ /* 0x000fe2000f8e0002 */
[----:B------:R-:W-:-:S03]  /*bb50*/  ULDC.64 UR4, c[0x0][0xba8] ;  /* 0x0002ea0000047ab9 */ /* 0x000fc60000000a00 */
[----:B------:R-:W-:Y:S01]  /*bb60*/  IMAD.IADD R3, R3, 0x1, R5 ;  /* 0x0000000103037824 */ /* 0x000fe200078e0205 */
[----:B------:R-:W-:-:S04]  /*bb70*/  LEA R4, P0, R2, UR4, 0x2 ;  /* 0x0000000402047c11 */ /* 0x000fc8000f8010ff */
[----:B------:R-:W-:Y:S01]  /*bb80*/  LEA.HI.X R5, R2, UR5, R3, 0x2, P0 ;  /* 0x0000000502057c11 */ /* 0x000fe200080f1403 */
[----:B------:R-:W-:-:S05]  /*bb90*/  IMAD.MOV.U32 R3, RZ, RZ, -0x800000 ;  /* 0xff800000ff037424 */ /* 0x000fca00078e00ff */
[----:B------:R0:W-:Y:S01]  /*bba0*/  STG.E desc[UR56][R4.64], R3 ;  /* 0x0000000304007986 */ /* 0x0001e2000c101938 */
[----:B------:R-:W-:Y:S05]  /*bbb0*/  BRA `(.L_x_8) ;  /* 0x0000004c00707947 */ /* 0x000fea0003800000 */
.L_x_6:
[----:B------:R-:W-:-:S08]  /*bbc0*/  NOP ;  /* 0x0000000000007918 */ /* 0x000fd00000000000 */
[----:B------:R-:W0:-:S00]  /*bbd0*/  USETMAXREG.DEALLOC.CTAPOOL 0x28 ;  /* 0x00000028000079c8 */ /* 0x000e0000080e0500 */
[----:B0-----:R-:W-:Y:S01]  /*bbe0*/  LOP3.LUT R19, R0, 0x3, RZ, 0xc0, !PT ;  /* 0x0000000300137812 */ /* 0x001fe200078ec0ff */
[----:B------:R-:W0:Y:S05]  /*bbf0*/  S2R R29, SR_CTAID.Z ;  /* 0x00000000001d7919 */ /* 0x000e2a0000002700 */
[----:B-1----:R-:W1:Y:S01]  /*bc00*/  S2UR UR6, SR_CTAID.Y ;  /* 0x00000000000679c3 */ /* 0x002e620000002600 */
[----:B------:R-:W2:Y:S02]  /*bc10*/  SHFL.IDX PT, R0, R19, RZ, 0x1f ;  /* 0x00001fff13007589 */ /* 0x000ea400000e0000 */
[----:B--2---:R-:W-:-:S13]  /*bc20*/  ISETP.NE.AND P0, PT, R0, RZ, PT ;  /* 0x000000ff0000720c */ /* 0x004fda0003f05270 */
[----:B01----:R-:W-:Y:S05]  /*bc30*/  @!P0 BRA `(.L_x_38) ;  /* 0x0000000000288947 */ /* 0x003fea0003800000 */
[----:B------:R-:W-:Y:S01]  /*bc40*/  ULDC UR7, c[0x0][0xc50] ;  /* 0x0003140000077ab9 */ /* 0x000fe20000000800 */
[----:B------:R-:W-:Y:S01]  /*bc50*/  UMOV UR39, UR6 ;  /* 0x0000000600277c82 */ /* 0x000fe20008000000 */
[----:B------:R-:W-:-:S06]  /*bc60*/  UISETP.NE.AND UP0, UPT, UR7, 0x1, UPT ;  /* 0x000000010700788c */ /* 0x000fcc000bf05270 */
[----:B------:R-:W-:-:S13]  /*bc70*/  PLOP3.LUT P0, PT, PT, PT, UP0, 0x80, 0x0 ;  /* 0x000000000000781c */ /* 0x000fda0003f0f008 */
[----:B------:R-:W-:Y:S05]  /*bc80*/  @!P0 BRA `(.L_x_39) ;  /* 0x0000000000308947 */ /* 0x000fea0003800000 */
[----:B------:R-:W-:Y:S01]  /*bc90*/  ULDC UR4, c[0x0][0xc54] ;  /* 0x0003150000047ab9 */ /* 0x000fe20000000800 */
[----:B------:R-:W-:Y:S01]  /*bca0*/  ULDC UR39, c[0x0][0xc58] ;  /* 0x0003160000277ab9 */ /* 0x000fe20000000800 */
[----:B------:R-:W-:-:S04]  /*bcb0*/  UIMAD.WIDE.U32 UR4, UR6, UR4, URZ ;  /* 0x00000004060472a5 */ /* 0x000fc8000f8e003f */
[----:B------:R-:W-:Y:S01]  /*bcc0*/  USHF.R.U32.HI UR39, URZ, UR39, UR5 ;  /* 0x000000273f277299 */ /* 0x000fe20008011605 */
[----:B------:R-:W-:Y:S11]  /*bcd0*/  BRA `(.L_x_39) ;  /* 0x00000000001c7947 */ /* 0x000ff60003800000 */
.L_x_38:
[----:B------:R-:W-:Y:S01]  /*bce0*/  ULDC UR7, c[0x0][0xc50] ;  /* 0x0003140000077ab9 */ /* 0x000fe20000000800 */
[----:B------:R-:W-:Y:S01]  /*bcf0*/  UMOV UR39, UR6 ;  /* 0x0000000600277c82 */ /* 0x000fe20008000000 */
[----:B------:R-:W-:-:S11]  /*bd00*/  UISETP.NE.AND UP0, UPT, UR7, 0x1, UPT ;  /* 0x000000010700788c */ /* 0x000fd6000bf05270 */
[----:B------:R-:W-:Y:S01]  /*bd10*/  @UP0 ULDC UR4, c[0x0][0xc54] ;  /* 0x0003150000040ab9 */ /* 0x000fe20000000800 */
[----:B------:R-:W-:Y:S01]  /*bd20*/  @UP0 ULDC UR8, c[0x0][0xc58] ;  /* 0x0003160000080ab9 */ /* 0x000fe20000000800 */
[----:B------:R-:W-:-:S04]  /*bd30*/  UIMAD.WIDE.U32 UR4, UR6, UR4, URZ ;  /* 0x00000004060472a5 */ /* 0x000fc8000f8e003f */
[----:B------:R-:W-:-:S12]  /*bd40*/  @UP0 USHF.R.U32.HI UR39, URZ, UR8, UR5 ;  /* 0x000000083f270299 */ /* 0x000fd80008011605 */
.L_x_39:
[----:B------:R-:W-:Y:S01]  /*bd50*/  ISETP.GE.AND P0, PT, R29, RZ, PT ;  /* 0x000000ff1d00720c */ /* 0x000fe20003f06270 */
[----:B------:R-:W-:Y:S01]  /*bd60*/  UIADD3 UR4, -UR39, URZ, URZ ;  /* 0x0000003f27047290 */ /* 0x000fe2000fffe13f */
[----:B------:R-:W-:Y:S02]  /*bd70*/  IMAD.MOV.U32 R31, RZ, RZ, 0x1 ;  /* 0x00000001ff1f7424 */ /* 0x000fe400078e00ff */
[----:B------:R-:W-:Y:S01]  /*bd80*/  IMAD.MOV.U32 R0, RZ, RZ, RZ ;  /* 0x000000ffff007224 */ /* 0x000fe200078e00ff */
[----:B------:R-:W-:Y:S01]  /*bd90*/  UIMAD UR6, UR7, UR4, UR6 ;  /* 0x00000004070672a4 */ /* 0x000fe2000f8e0206 */
[----:B------:R-:W-:-:S07]  /*bda0*/  IMAD.MOV.U32 R2, RZ, RZ, 0x1 ;  /* 0x00000001ff027424 */ /* 0x000fce00078e00ff */
[----:B------:R-:W-:Y:S05]  /*bdb0*/  @!P0 BRA `(.L_x_40) ;  /* 0x0000004800208947 */ /* 0x000fea0003800000 */
[----:B------:R-:W0:Y:S01]  /*bdc0*/  LDC.64 R2, c[0x0][0xa28] ;  /* 0x00028a00ff027b82 */ /* 0x000e220000000a00 */
[----:B------:R-:W-:Y:S01]  /*bdd0*/  ULDC.64 UR4, c[0x0][0x418] ;  /* 0x0001060000047ab9 */ /* 0x000fe20000000a00 */
[----:B------:R-:W-:Y:S01]  /*bde0*/  ULDC UR36, c[0x0][0x2f0] ;  /* 0x0000bc0000247ab9 */ /* 0x000fe20000000800 */
[----:B------:R-:W-:Y:S01]  /*bdf0*/  IMAD.MOV.U32 R17, RZ, RZ, RZ ;  /* 0x000000ffff117224 */ /* 0x000fe200078e00ff */
[----:B0-----:R-:W-:-:S04]  /*be00*/  ISETP.NE.U32.AND P0, PT, R2, RZ, PT ;  /* 0x000000ff0200720c */ /* 0x001fc80003f05070 */
[----:B------:R-:W-:Y:S01]  /*be10*/  ISETP.NE.AND.EX P0, PT, R3, RZ, PT, P0 ;  /* 0x000000ff0300720c */ /* 0x000fe20003f05300 */
[----:B------:R-:W-:-:S03]  /*be20*/  UISETP.NE.U32.AND UP0, UPT, UR4, URZ, UPT ;  /* 0x0000003f0400728c */ /* 0x000fc6000bf05070 */
[----:B------:R-:W-:-:S09]  /*be30*/  ULDC UR4, c[0x0][0x424] ;  /* 0x0001090000047ab9 */ /* 0x000fd20000000800 */
[----:B------:R-:W0:Y:S01]  /*be40*/  @P0 LDC.64 R2, c[0x0][0xa28] ;  /* 0x00028a00ff020b82 */ /* 0x000e220000000a00 */
[----:B------:R-:W-:-:S04]  /*be50*/  UISETP.NE.AND.EX UP0, UPT, UR5, URZ, UPT, UP0 ;  /* 0x0000003f0500728c */ /* 0x000fc8000bf05300 */
[----:B------:R-:W-:-:S04]  /*be60*/  USEL UR4, UR4, 0x1, UP0 ;  /* 0x0000000104047887 */ /* 0x000fc80008000000 */
[----:B------:R-:W-:Y:S01]  /*be70*/  UIMAD UR36, UR4, UR36, URZ ;  /* 0x00000024042472a4 */ /* 0x000fe2000f8e023f */
[----:B------:R-:W1:Y:S03]  /*be80*/  S2R R28, SR_CTAID.X ;  /* 0x00000000001c7919 */ /* 0x000e660000002500 */
[----:B------:R-:W-:Y:S02]  /*be90*/  UISETP.GE.AND UP0, UPT, UR36, 0x1, UPT ;  /* 0x000000012400788c */ /* 0x000fe4000bf06270 */
[----:B------:R-:W-:Y:S01]  /*bea0*/  UIADD3 UR4, UR36, 0x9f, URZ ;  /* 0x0000009f24047890 */ /* 0x000fe2000fffe03f */
[----:B0-----:R-:W-:-:S05]  /*beb0*/  @P0 IMAD.WIDE R2, R29, 0x4, R2 ;  /* 0x000000041d020825 */ /* 0x001fca00078e0202 */
[----:B------:R0:W5:Y:S01]  /*bec0*/  @P0 LDG.E R17, desc[UR56][R2.64] ;  /* 0x0000003802110981 */ /* 0x000162000c1e1900 */
[----:B------:R-:W-:Y:S01]  /*bed0*/  PLOP3.LUT P0, PT, PT, PT, UP0, 0x80, 0x0 ;  /* 0x000000000000781c */ /* 0x000fe20003f0f008 */
[----:B------:R-:W-:Y:S02]  /*bee0*/  UIMAD.WIDE UR4, UR4, 0x66666667, URZ ;  /* 0x66666667040478a5 */ /* 0x000fe4000f8e023f */
[----:B------:R-:W-:Y:S02]  /*bef0*/  ULOP3.LUT UR43, UR6, 0xffff, URZ, 0xc0, !UPT ;  /* 0x0000ffff062b7892 */ /* 0x000fe4000f8ec03f */
[----:B------:R-:W-:Y:S01]  /*bf00*/  USHF.R.U32.HI UR40, URZ, 0x1f, UR5 ;  /* 0x0000001f3f287899 */ /* 0x000fe20008011605 */
[----:B------:R-:W-:-:S03]  /*bf10*/  UMOV UR38, URZ ;  /* 0x0000003f00267c82 */ /* 0x000fc60008000000 */
[----:B------:R-:W-:-:S04]  /*bf20*/  ULEA.HI.SX32 UR40, UR5, UR40, 0x1a ;  /* 0x0000002805287291 */ /* 0x000fc8000f8fd23f */
[----:B01----:R-:W-:Y:S08]  /*bf30*/  @!P0 BRA `(.L_x_41) ;  /* 0x0000000000848947 */ /* 0x003ff00003800000 */
[----:B------:R-:W-:Y:S01]  /*bf40*/  USHF.R.U32.HI UR6, URZ, 0x10, UR6 ;  /* 0x000000103f067899 */ /* 0x000fe20008011606 */
[----:B------:R-:W-:-:S03]  /*bf50*/  UMOV UR4, URZ ;  /* 0x0000003f00047c82 */ /* 0x000fc60008000000 */
[----:B------:R-:W-:-:S11]  /*bf60*/  UISETP.NE.AND UP0, UPT, UR6, URZ, UPT ;  /* 0x0000003f0600728c */ /* 0x000fd6000bf05270 */
[----:B------:R-:W-:Y:S02]  /*bf70*/  @!UP0 ULDC UR6, c[0x0][0x9f0] ;  /* 0x00027c0000068ab9 */ /* 0x000fe40000000800 */
[----:B------:R-:W-:Y:S01]  /*bf80*/  IABS R0, UR6 ;  /* 0x0000000600007c13 */ /* 0x000fe20008000000 */
[----:B------:R-:W-:Y:S02]  /*bf90*/  UIADD3 UR7, UR40, -0x1, UR6 ;  /* 0xffffffff28077890 */ /* 0x000fe4000fffe006 */
[----:B------:R-:W-:Y:S02]  /*bfa0*/  IABS R4, UR6 ;  /* 0x0000000600047c13 */ /* 0x000fe40008000000 */
[----:B------:R-:W-:Y:S02]  /*bfb0*/  R2UR UR10, R0 ;  /* 0x00000000000a72ca */ /* 0x000fe400000e0000 */
[----:B------:R-:W-:Y:S01]  /*bfc0*/  IABS R3, UR7 ;  /* 0x0000000700037c13 */ /* 0x000fe20008000000 */
[----:B------:R-:W-:-:S03]  /*bfd0*/  ULOP3.LUT UR7, UR7, UR6, URZ, 0x3c, !UPT ;  /* 0x0000000607077292 */ /* 0x000fc6000f8e3c3f */
[----:B------:R-:W-:-:S07]  /*bfe0*/  R2UR UR9, R3 ;  /* 0x00000000030972ca */ /* 0x000fce00000e0000 */
        /* <DEDUP_REMOVED lines=18> */
[----:B------:R-:W-:Y:S02]  /*c110*/  UISETP.NE.AND UP0, UPT, UR6, URZ, UPT ;  /* 0x0000003f0600728c */ /* 0x000fe4000bf05270 */
[----:B------:R-:W-:-:S09]  /*c120*/  @!UP1 UIADD3 UR5, -UR5, URZ, URZ ;  /* 0x0000003f05059290 */ /* 0x000fd2000fffe13f */
[----:B------:R-:W-:-:S07]  /*c130*/  @!UP0 ULOP3.LUT UR5, URZ, UR6, URZ, 0x33, !UPT ;  /* 0x000000063f058292 */ /* 0x000fce000f8e333f */
[----:B------:R-:W-:-:S05]  /*c140*/  UMOV UR38, UR5 ;  /* 0x0000000500267c82 */ /* 0x000fca0008000000 */
.L_x_41:
[----:B------:R-:W-:Y:S02]  /*c150*/  UIMAD UR44, UR43, UR38, URZ ;  /* 0x000000262b2c72a4 */ /* 0x000fe4000f8e023f */
[----:B------:R-:W-:Y:S02]  /*c160*/  IMAD.U32 R3, RZ, RZ, UR38 ;  /* 0x00000026ff037e24 */ /* 0x000fe4000f8e00ff */
[----:B------:R-:W-:Y:S02]  /*c170*/  IMAD.MOV.U32 R2, RZ, RZ, 0x1 ;  /* 0x00000001ff027424 */ /* 0x000fe400078e00ff */
[----:B------:R-:W-:-:S05]  /*c180*/  IMAD.U32 R0, RZ, RZ, UR44 ;  /* 0x0000002cff007e24 */ /* 0x000fca000f8e00ff */
[----:B------:R-:W-:-:S04]  /*c190*/  VIADDMNMX R0, R0, R3, UR40, PT ;  /* 0x0000002800007e46 */ /* 0x000fc8000b800103 */
[----:B------:R-:W-:Y:S01]  /*c1a0*/  R2UR UR45, R0 ;  /* 0x00000000002d72ca */ /* 0x000fe200000e0000 */
[----:B------:R-:W-:-:S12]  /*c1b0*/  IMAD.MOV.U32 R0, RZ, RZ, RZ ;  /* 0x000000ffff007224 */ /* 0x000fd800078e00ff */
[----:B------:R-:W-:-:S06]  /*c1c0*/  UISETP.GT.AND UP0, UPT, UR45, UR44, UPT ;  /* 0x0000002c2d00728c */ /* 0x000fcc000bf04270 */
[----:B------:R-:W-:-:S13]  /*c1d0*/  PLOP3.LUT P0, PT, PT, PT, UP0, 0x80, 0x0 ;  /* 0x000000000000781c */ /* 0x000fda0003f0f008 */
[----:B------:R-:W-:Y:S05]  /*c1e0*/  @!P0 BRA `(.L_x_40) ;  /* 0x0000004400148947 */ /* 0x000fea0003800000 */
[----:B------:R-:W0:Y:S01]  /*c1f0*/  S2UR UR4, SR_CgaCtaId ;  /* 0x00000000000479c3 */ /* 0x000e220000008800 */
[----:B------:R-:W-:-:S04]  /*c200*/  MOV R0, 0x400 ;  /* 0x0000040000007802 */ /* 0x000fc80000000f00 */
[----:B------:R-:W-:-:S13]  /*c210*/  R2UR UR41, R0 ;  /* 0x00000000002972ca */ /* 0x000fda00000e0000 */
[----:B0-----:R-:W-:-:S04]  /*c220*/  ULEA UR41, UR4, UR41, 0x18 ;  /* 0x0000002904297291 */ /* 0x001fc8000f8ec03f */
[----:B------:R-:W-:-:S04]  /*c230*/  UIADD3 UR4, UR41, 0x24200, URZ ;  /* 0x0002420029047890 */ /* 0x000fc8000fffe03f */
[----:B------:R-:W-:-:S06]  /*c240*/  ULOP3.LUT UP0, URZ, UR4, 0x1bf, URZ, 0xc0, !UPT ;  /* 0x000001bf043f7892 */ /* 0x000fcc000f80c03f */
[----:B------:R-:W-:-:S13]  /*c250*/  PLOP3.LUT P0, PT, PT, PT, UP0, 0x80, 0x0 ;  /* 0x000000000000781c */ /* 0x000fda0003f0f008 */
[----:B------:R-:W-:Y:S05]  /*c260*/  @!P0 BRA `(.L_x_42) ;  /* 0x0000000000408947 */ /* 0x000fea0003800000 */
[----:B------:R-:W-:Y:S01]  /*c270*/  MOV R2, 0x0 ;  /* 0x0000000000027802 */ /* 0x000fe20000000f00 */
[----:B------:R-:W-:Y:S01]  /*c280*/  ULDC.64 UR4, c[0x4][0xc0] ;  /* 0x0100300000047ab9 */ /* 0x000fe20000000a00 */
[----:B------:R-:W-:Y:S01]  /*c290*/  ULDC.64 UR6, c[0x4][0xc8] ;  /* 0x0100320000067ab9 */ /* 0x000fe20000000a00 */
[----:B------:R-:W-:Y:S02]  /*c2a0*/  IMAD.U32 R4, RZ, RZ, UR4 ;  /* 0x00000004ff047e24 */ /* 0x000fe4000f8e00ff */
[----:B------:R-:W-:Y:S01]  /*c2b0*/  IMAD.U32 R5, RZ, RZ, UR5 ;  /* 0x00000005ff057e24 */ /* 0x000fe2000f8e00ff */
[----:B------:R-:W0:Y:S01]  /*c2c0*/  LDC.64 R2, c[0x4][R2] ;  /* 0x0100000002027b82 */ /* 0x000e220000000a00 */
[----:B------:R-:W-:Y:S01]  /*c2d0*/  ULDC.64 UR4, c[0x4][0x8] ;  /* 0x0100020000047ab9 */ /* 0x000fe20000000a00 */
[----:B------:R-:W-:Y:S02]  /*c2e0*/  IMAD.U32 R6, RZ, RZ, UR6 ;  /* 0x00000006ff067e24 */ /* 0x000fe4000f8e00ff */
[----:B------:R-:W-:-:S02]  /*c2f0*/  IMAD.U32 R7, RZ, RZ, UR7 ;  /* 0x00000007ff077e24 */ /* 0x000fc4000f8e00ff */
[----:B------:R-:W-:Y:S02]  /*c300*/  IMAD.U32 R10, RZ, RZ, UR4 ;  /* 0x00000004ff0a7e24 */ /* 0x000fe4000f8e00ff */
[----:B------:R-:W-:Y:S02]  /*c310*/  IMAD.U32 R11, RZ, RZ, UR5 ;  /* 0x00000005ff0b7e24 */ /* 0x000fe4000f8e00ff */
[----:B------:R-:W-:Y:S02]  /*c320*/  IMAD.MOV.U32 R8, RZ, RZ, 0x70 ;  /* 0x00000070ff087424 */ /* 0x000fe400078e00ff */
[----:B------:R-:W-:Y:S02]  /*c330*/  IMAD.MOV.U32 R12, RZ, RZ, 0x1 ;  /* 0x00000001ff0c7424 */ /* 0x000fe400078e00ff */
[----:B------:R-:W-:-:S07]  /*c340*/  IMAD.MOV.U32 R13, RZ, RZ, RZ ;  /* 0x000000ffff0d7224 */ /* 0x000fce00078e00ff */
[----:B------:R-:W-:-:S07]  /*c350*/  LEPC R20, `(.L_x_42) ;  /* 0x000000001014794e */ /* 0x000fce0000000000 */
[----:B0----5:R-:W-:Y:S05]  /*c360*/  CALL.ABS.NOINC R2 ;  /* 0x0000000002007343 */ /* 0x021fea0003c00000 */
.L_x_42:
[----:B------:R-:W-:-:S06]  /*c370*/  UIADD3 UR4, UR41, 0xf200, URZ ;  /* 0x0000f20029047890 */ /* 0x000fcc000fffe03f */
[----:B------:R-:W-:-:S05]  /*c380*/  IMAD.U32 R16, RZ, RZ, UR4 ;  /* 0x00000004ff107e24 */ /* 0x000fca000f8e00ff */
[----:B------:R-:W-:-:S13]  /*c390*/  LOP3.LUT P0, RZ, R16, 0x1bf, RZ, 0xc0, !PT ;  /* 0x000001bf10ff7812 */ /* 0x000fda000780c0ff */
        /* <DEDUP_REMOVED lines=17> */
.L_x_43:
        /* <DEDUP_REMOVED lines=20> */
.L_x_44:
        /* <DEDUP_REMOVED lines=18> */
.L_x_45:
[----:B------:R-:W0:Y:S01]  /*c710*/  LDC.64 R2, c[0x0][0x9f8] ;  /* 0x00027e00ff027b82 */ /* 0x000e220000000a00 */
[----:B------:R-:W-:-:S07]  /*c720*/  IMAD.MOV.U32 R32, RZ, RZ, R29 ;  /* 0x000000ffff207224 */ /* 0x000fce00078e001d */
[----:B------:R-:W1:Y:S01]  /*c730*/  LDC R21, c[0x0][0x430] ;  /* 0x00010c00ff157b82 */ /* 0x000e620000000800 */
[----:B0-----:R-:W-:-:S04]  /*c740*/  ISETP.NE.U32.AND P0, PT, R2, RZ, PT ;  /* 0x000000ff0200720c */ /* 0x001fc80003f05070 */
[----:B------:R-:W-:-:S13]  /*c750*/  ISETP.NE.AND.EX P0, PT, R3, RZ, PT, P0 ;  /* 0x000000ff0300720c */ /* 0x000fda0003f05300 */
[----:B------:R-:W0:Y:S02]  /*c760*/  @P0 LDC.64 R2, c[0x0][0x9f8] ;  /* 0x00027e00ff020b82 */ /* 0x000e240000000a00 */
[----:B0-----:R-:W-:-:S05]  /*c770*/  @P0 IMAD.WIDE R2, R29, 0x4, R2 ;  /* 0x000000041d020825 */ /* 0x001fca00078e0202 */
[----:B------:R0:W5:Y:S01]  /*c780*/  @P0 LDG.E R32, desc[UR56][R2.64] ;  /* 0x0000003802200981 */ /* 0x000162000c1e1900 */
[----:B------:R-:W-:Y:S01]  /*c790*/  UMOV UR4, 0xffffffff ;  /* 0xffffffff00047882 */ /* 0x000fe20000000000 */
[C---:B------:R-:W-:Y:S01]  /*c7a0*/  LOP3.LUT R9, R18.reuse, 0x7f, RZ, 0xc0, !PT ;  /* 0x0000007f12097812 */ /* 0x040fe200078ec0ff */
[----:B------:R-:W-:-:S03]  /*c7b0*/  IMAD.SHL.U32 R8, R18, 0x20, RZ ;  /* 0x0000002012087824 */ /* 0x000fc600078e00ff */
[----:B------:R-:W-:Y:S01]  /*c7c0*/  SHF.R.U32.HI R27, RZ, 0x2, R9 ;  /* 0x00000002ff1b7819 */ /* 0x000fe20000011609 */
[----:B-1----:R-:W-:Y:S06]  /*c7d0*/  BRA.DIV UR4, `(.L_x_46) ;  /* 0x0000004204e87947 */ /* 0x002fec000b800000 */
.L_x_100:
[----:B------:R-:W-:Y:S01]  /*c7e0*/  UMOV UR4, 0xa0 ;  /* 0x000000a000047882 */ /* 0x000fe20000000000 */
[----:B------:R-:W-:Y:S01]  /*c7f0*/  ISETP.NE.AND P3, PT, R21, 0x1, PT ;  /* 0x000000011500780c */ /* 0x000fe20003f65270 */
[----:B------:R-:W-:Y:S01]  /*c800*/  UIMAD UR4, UR45, UR4, -0xa0 ;  /* 0xffffff602d0474a4 */ /* 0x000fe2000f8e0204 */
[----:B------:R-:W-:Y:S02]  /*c810*/  LOP3.LUT R26, R27, 0x60, R8, 0xf8, !PT ;  /* 0x000000601b1a7812 */ /* 0x000fe400078ef808 */
[----:B-----5:R-:W-:Y:S02]  /*c820*/  SHF.R.S32.HI R37, RZ, 0x1f, R32 ;  /* 0x0000001fff257819 */ /* 0x020fe40000011420 */
[C---:B------:R-:W-:Y:S01]  /*c830*/  LOP3.LUT R20, R26.reuse, 0x80, RZ, 0xfc, !PT ;  /* 0x000000801a147812 */ /* 0x040fe200078efcff */
[----:B------:R-:W-:Y:S01]  /*c840*/  VIADD R12, R26, UR4 ;  /* 0x000000041a0c7c36 */ /* 0x000fe20008000000 */
[----:B------:R-:W-:-:S03]  /*c850*/  LOP3.LUT R16, R16, 0xffffffdf, RZ, 0xc0, !PT ;  /* 0xffffffdf10107812 */ /* 0x000fc600078ec0ff */
[----:B------:R-:W-:Y:S01]  /*c860*/  VIADD R14, R20, UR4 ;  /* 0x00000004140e7c36 */ /* 0x000fe20008000000 */
[C---:B------:R-:W-:Y:S01]  /*c870*/  ISETP.GE.AND P1, PT, R12.reuse, UR36, PT ;  /* 0x000000240c007c0c */ /* 0x040fe2000bf26270 */
[----:B0-----:R-:W0:Y:S01]  /*c880*/  @P3 LDC R3, c[0x0][0x434] ;  /* 0x00010d00ff033b82 */ /* 0x001e220000000800 */
[--C-:B------:R-:W-:Y:S01]  /*c890*/  IMAD.IADD R12, R12, 0x1, R17.reuse ;  /* 0x000000010c0c7824 */ /* 0x100fe200078e0211 */
[----:B------:R-:W-:Y:S01]  /*c8a0*/  STL [R1], R20 ;  /* 0x0000001401007387 */ /* 0x000fe20000100800 */
[C---:B------:R-:W-:Y:S01]  /*c8b0*/  ISETP.GE.AND P0, PT, R14.reuse, UR36, PT ;  /* 0x000000240e007c0c */ /* 0x040fe2000bf06270 */
[----:B------:R-:W-:Y:S01]  /*c8c0*/  IMAD.IADD R14, R14, 0x1, R17 ;  /* 0x000000010e0e7824 */ /* 0x000fe200078e0211 */
[----:B------:R-:W-:Y:S01]  /*c8d0*/  @P3 LOP3.LUT R16, R16, 0x20, RZ, 0xfc, !PT ;  /* 0x0000002010103812 */ /* 0x000fe200078efcff */
[----:B------:R-:W-:Y:S01]  /*c8e0*/  IMAD.MOV.U32 R13, RZ, RZ, R12 ;  /* 0x000000ffff0d7224 */ /* 0x000fe200078e000c */
[----:B------:R-:W-:Y:S01]  /*c8f0*/  ISETP.GT.U32.OR P0, PT, R20, 0x9f, P0 ;  /* 0x0000009f1400780c */ /* 0x000fe20000704470 */
[----:B------:R-:W1:Y:S08]  /*c900*/  @P3 LDC R7, c[0x0][0x438] ;  /* 0x00010e00ff073b82 */ /* 0x000e700000000800 */
[----:B------:R-:W2:Y:S01]  /*c910*/  @!P1 LDC.64 R4, c[0x0][0x428] ;  /* 0x00010a00ff049b82 */ /* 0x000ea20000000a00 */
[----:B0-----:R-:W-:-:S07]  /*c920*/  @P3 IMAD.HI.U32 R0, R12, R3, RZ ;  /* 0x000000030c003227 */ /* 0x001fce00078e00ff */
[----:B------:R-:W0:Y:S01]  /*c930*/  @P3 LDC R15, c[0x0][0x434] ;  /* 0x00010d00ff0f3b82 */ /* 0x000e220000000800 */
[----:B-1----:R-:W-:-:S07]  /*c940*/  @P3 SHF.R.U32.HI R13, RZ, R7, R0 ;  /* 0x00000007ff0d3219 */ /* 0x002fce0000011600 */
[----:B------:R-:W1:Y:S01]  /*c950*/  @P3 LDC R19, c[0x0][0x438] ;  /* 0x00010e00ff133b82 */ /* 0x000e620000000800 */
[--C-:B------:R-:W-:Y:S01]  /*c960*/  @!P1 SHF.R.S32.HI R3, RZ, 0x1f, R13.reuse ;  /* 0x0000001fff039819 */ /* 0x100fe2000001140d */
[----:B------:R-:W-:Y:S02]  /*c970*/  @!P1 IMAD.MOV.U32 R2, RZ, RZ, R13 ;  /* 0x000000ffff029224 */ /* 0x000fe400078e000d */
[----:B--2---:R-:W-:-:S04]  /*c980*/  @!P1 IMAD R0, R37, R4, RZ ;  /* 0x0000000425009224 */ /* 0x004fc800078e02ff */
[----:B------:R-:W2:Y:S01]  /*c990*/  @!P0 LDC.64 R10, c[0x0][0x428] ;  /* 0x00010a00ff0a8b82 */ /* 0x000ea20000000a00 */
[----:B------:R-:W-:-:S04]  /*c9a0*/  @!P1 IMAD.WIDE.U32 R2, R32, R4, R2 ;  /* 0x0000000420029225 */ /* 0x000fc800078e0002 */
[----:B------:R-:W-:-:S03]  /*c9b0*/  @!P1 IMAD R7, R32, R5, R0 ;  /* 0x0000000520079224 */ /* 0x000fc600078e0200 */
[----:B------:R-:W3:Y:S01]  /*c9c0*/  @!P1 LDC.64 R4, c[0x0][0x418] ;  /* 0x00010600ff049b82 */ /* 0x000ee20000000a00 */
[----:B------:R-:W-:-:S07]  /*c9d0*/  @!P1 IMAD.IADD R0, R3, 0x1, R7 ;  /* 0x0000000103009824 */ /* 0x000fce00078e0207 */
[----:B------:R-:W4:Y:S01]  /*c9e0*/  @!P0 LDC.64 R6, c[0x0][0x418] ;  /* 0x00010600ff068b82 */ /* 0x000f220000000a00 */
[----:B---3--:R-:W-:-:S04]  /*c9f0*/  @!P1 LEA R4, P2, R2, R4, 0x2 ;  /* 0x0000000402049211 */ /* 0x008fc800078410ff */
[----:B------:R-:W-:Y:S01]  /*ca00*/  @!P1 LEA.HI.X R5, R2, R5, R0, 0x2, P2 ;  /* 0x0000000502059211 */ /* 0x000fe200010f1400 */
[----:B0-----:R-:W-:-:S04]  /*ca10*/  @P3 IMAD.HI.U32 R0, R14, R15, RZ ;  /* 0x0000000f0e003227 */ /* 0x001fc800078e00ff */
[----:B------:R-:W-:Y:S01]  /*ca20*/  IMAD.MOV.U32 R15, RZ, RZ, R14 ;  /* 0x000000ffff0f7224 */ /* 0x000fe200078e000e */
[----:B-1----:R-:W-:Y:S01]  /*ca30*/  @P3 SHF.R.U32.HI R15, RZ, R19, R0 ;  /* 0x00000013ff0f3219 */ /* 0x002fe20000011600 */
[----:B--2---:R-:W-:-:S03]  /*ca40*/  @!P0 IMAD R0, R37, R10, RZ ;  /* 0x0000000a25008224 */ /* 0x004fc600078e02ff */
[--C-:B------:R-:W-:Y:S01]  /*ca50*/  @!P0 SHF.R.S32.HI R3, RZ, 0x1f, R15.reuse ;  /* 0x0000001fff038819 */ /* 0x100fe2000001140f */
[----:B------:R-:W-:Y:S02]  /*ca60*/  @!P0 IMAD.MOV.U32 R2, RZ, RZ, R15 ;  /* 0x000000ffff028224 */ /* 0x000fe400078e000f */
[C---:B------:R-:W-:Y:S02]  /*ca70*/  @!P0 IMAD R11, R32.reuse, R11, R0 ;  /* 0x0000000b200b8224 */ /* 0x040fe400078e0200 */
[----:B------:R-:W-:-:S04]  /*ca80*/  @!P0 IMAD.WIDE.U32 R2, R32, R10, R2 ;  /* 0x0000000a20028225 */ /* 0x000fc800078e0002 */
[----:B------:R-:W-:Y:S01]  /*ca90*/  @!P0 IMAD.IADD R0, R11, 0x1, R3 ;  /* 0x000000010b008824 */ /* 0x000fe200078e0203 */
[----:B----4-:R-:W-:-:S04]  /*caa0*/  @!P0 LEA R6, P2, R2, R6, 0x2 ;  /* 0x0000000602068211 */ /* 0x010fc800078410ff */
[----:B------:R-:W-:Y:S01]  /*cab0*/  @!P0 LEA.HI.X R7, R2, R7, R0, 0x2, P2 ;  /* 0x0000000702078211 */ /* 0x000fe200010f1400 */
[----:B------:R-:W-:Y:S02]  /*cac0*/  IMAD.MOV.U32 R0, RZ, RZ, RZ ;  /* 0x000000ffff007224 */ /* 0x000fe400078e00ff */
[----:B------:R-:W-:Y:S02]  /*cad0*/  IMAD.MOV R3, RZ, RZ, -R13 ;  /* 0x000000ffff037224 */ /* 0x000fe400078e0a0d */
[----:B------:R-:W-:Y:S02]  /*cae0*/  IMAD.SHL.U32 R2, R18, 0x40, RZ ;  /* 0x0000004012027824 */ /* 0x000fe400078e00ff */
[----:B------:R0:W5:Y:S01]  /*caf0*/  @!P1 LDG.E R0, desc[UR56][R4.64] ;  /* 0x0000003804009981 */ /* 0x000162000c1e1900 */
[----:B------:R-:W-:Y:S01]  /*cb00*/  SHF.R.U32.HI R10, RZ, 0x1, R18 ;  /* 0x00000001ff0a7819 */ /* 0x000fe20000011612 */
[----:B0-----:R-:W-:Y:S01]  /*cb10*/  IMAD R5, R21, R3, R12 ;  /* 0x0000000315057224 */ /* 0x001fe200078e020c */
[----:B------:R-:W-:Y:S01]  /*cb20*/  LOP3.LUT R3, R2, 0x180, RZ, 0xc0, !PT ;  /* 0x0000018002037812 */ /* 0x000fe200078ec0ff */
[----:B------:R-:W-:-:S03]  /*cb30*/  IMAD.MOV.U32 R4, RZ, RZ, RZ ;  /* 0x000000ffff047224 */ /* 0x000fc600078e00ff */
[----:B------:R-:W-:Y:S01]  /*cb40*/  LOP3.LUT R3, R3, 0x30, R10, 0xf8, !PT ;  /* 0x0000003003037812 */ /* 0x000fe200078ef80a */
[----:B------:R-:W-:Y:S02]  /*cb50*/  IMAD.SHL.U32 R10, R18, 0x8, RZ ;  /* 0x00000008120a7824 */ /* 0x000fe400078e00ff */
[----:B------:R0:W5:Y:S01]  /*cb60*/  @!P0 LDG.E R4, desc[UR56][R6.64] ;  /* 0x0000003806048981 */ /* 0x000162000c1e1900 */
[----:B------:R-:W-:Y:S01]  /*cb70*/  ISETP.GT.U32.AND P0, PT, R20, 0x9f, PT ;  /* 0x0000009f1400780c */ /* 0x000fe20003f04070 */
[----:B------:R-:W-:Y:S01]  /*cb80*/  ULOP3.LUT UR4, UR48, 0x2, URZ, 0xfc, !UPT ;  /* 0x0000000230047892 */ /* 0x000fe2000f8efc3f */
[----:B------:R-:W-:Y:S01]  /*cb90*/  LOP3.LUT R3, R3, 0x30, R10, 0x78, !PT ;  /* 0x0000003003037812 */ /* 0x000fe200078e780a */
[----:B------:R-:W-:Y:S01]  /*cba0*/  IMAD.U32 R34, RZ, RZ, UR39 ;  /* 0x00000027ff227e24 */ /* 0x000fe2000f8e00ff */
[----:B------:R-:W1:Y:S01]  /*cbb0*/  LDC R10, c[0x0][0x2f4] ;  /* 0x0000bd00ff0a7b82 */ /* 0x000e620000000800 */
[----:B------:R-:W-:Y:S01]  /*cbc0*/  LOP3.LUT R16, R16, 0xfffffff7, RZ, 0xc0, !PT ;  /* 0xfffffff710107812 */ /* 0x000fe200078ec0ff */
[----:B------:R-:W-:Y:S01]  /*cbd0*/  IMAD.MOV R11, RZ, RZ, -R15 ;  /* 0x000000ffff0b7224 */ /* 0x000fe200078e0a0f */
[----:B------:R-:W-:Y:S01]  /*cbe0*/  LOP3.LUT R3, R3, 0x640, R2, 0xf8, !PT ;  /* 0x0000064003037812 */ /* 0x000fe200078ef802 */
[----:B------:R-:W-:Y:S01]  /*cbf0*/  IMAD.SHL.U32 R2, R18, 0x4, RZ ;  /* 0x0000000412027824 */ /* 0x000fe200078e00ff */
[----:B0-----:R-:W-:Y:S01]  /*cc00*/  LOP3.LUT R7, R8, 0x80, RZ, 0xc0, !PT ;  /* 0x0000008008077812 */ /* 0x001fe200078ec0ff */
[----:B------:R-:W-:Y:S01]  /*cc10*/  IMAD R6, R21, R11, R14 ;  /* 0x0000000b15067224 */ /* 0x000fe200078e020e */
[----:B------:R-:W-:Y:S01]  /*cc20*/  SHF.R.S32.HI R34, RZ, 0x1f, R34 ;  /* 0x0000001fff227819 */ /* 0x000fe20000011422 */
[----:B------:R0:W-:Y:S01]  /*cc30*/  STL [R1+0x8], R3 ;  /* 0x0000080301007387 */ /* 0x0001e20000100800 */
[----:B------:R-:W-:-:S02]  /*cc40*/  LOP3.LUT R7, R7, 0x10, R18, 0xf8, !PT ;  /* 0x0000001007077812 */ /* 0x000fc400078ef812 */
[----:B------:R-:W-:Y:S02]  /*cc50*/  @P0 LOP3.LUT R16, R16, 0x8, RZ, 0xfc, !PT ;  /* 0x0000000810100812 */ /* 0x000fe400078efcff */
[----:B------:R-:W-:Y:S02]  /*cc60*/  LOP3.LUT R7, R7, 0x10, R2, 0x78, !PT ;  /* 0x0000001007077812 */ /* 0x000fe400078e7802 */
[----:B------:R-:W-:Y:S02]  /*cc70*/  LOP3.LUT R16, R16, 0xffffffef, RZ, 0xc0, !PT ;  /* 0xffffffef10107812 */ /* 0x000fe400078ec0ff */
[----:B------:R-:W-:Y:S01]  /*cc80*/  LOP3.LUT R33, R8, 0x60, RZ, 0xc0, !PT ;  /* 0x0000006008217812 */ /* 0x000fe200078ec0ff */
[----:B0-----:R-:W-:-:S05]  /*cc90*/  IMAD.SHL.U32 R3, R9, 0x10, RZ ;  /* 0x0000001009037824 */ /* 0x001fca00078e00ff */
[----:B------:R-:W-:-:S04]  /*cca0*/  LOP3.LUT R3, R3, 0x600, RZ, 0xc0, !PT ;  /* 0x0000060003037812 */ /* 0x000fc800078ec0ff */
[----:B------:R-:W-:-:S04]  /*ccb0*/  LOP3.LUT R9, R3, 0x60, R8, 0xf8, !PT ;  /* 0x0000006003097812 */ /* 0x000fc800078ef808 */
[----:B------:R-:W-:Y:S01]  /*ccc0*/  LOP3.LUT R2, R9, 0x100, R8, 0xf8, !PT ;  /* 0x0000010009027812 */ /* 0x000fe200078ef808 */
[----:B------:R-:W-:-:S03]  /*ccd0*/  IMAD.U32 R9, RZ, RZ, UR4 ;  /* 0x00000004ff097e24 */ /* 0x000fc6000f8e00ff */
[----:B------:R-:W-:Y:S01]  /*cce0*/  LOP3.LUT R2, R2, R7, RZ, 0xfc, !PT ;  /* 0x0000000702027212 */ /* 0x000fe200078efcff */
[----:B------:R-:W-:Y:S01]  /*ccf0*/  IMAD.U32 R7, RZ, RZ, UR45 ;  /* 0x0000002dff077e24 */ /* 0x000fe2000f8e00ff */
[----:B------:R-:W-:-:S03]  /*cd00*/  ISETP.NE.AND P0, PT, R9, 0x3, PT ;  /* 0x000000030900780c */ /* 0x000fc60003f05270 */
[----:B------:R0:W-:Y:S01]  /*cd10*/  STL [R1+0x4], R2 ;  /* 0x0000040201007387 */ /* 0x0001e20000100800 */
[----:B------:R-:W-:Y:S02]  /*cd20*/  VIADD R7, R7, 0xffffffff ;  /* 0xffffffff07077836 */ /* 0x000fe40000000000 */
[----:B0-----:R-:W-:-:S07]  /*cd30*/  IMAD.SHL.U32 R2, R18, 0x10, RZ ;  /* 0x0000001012027824 */ /* 0x001fce00078e00ff */
[----:B------:R-:W-:Y:S02]  /*cd40*/  @P0 LOP3.LUT R16, R16, 0x10, RZ, 0xfc, !PT ;  /* 0x0000001010100812 */ /* 0x000fe400078efcff */
[----:B------:R-:W-:Y:S02]  /*cd50*/  SHF.R.U32.HI R18, RZ, 0x3, R18 ;  /* 0x00000003ff127819 */ /* 0x000fe40000011612 */
[----:B------:R-:W-:Y:S02]  /*cd60*/  LOP3.LUT R35, R2, 0x30, RZ, 0xc0, !PT ;  /* 0x0000003002237812 */ /* 0x000fe400078ec0ff */
[----:B------:R-:W-:Y:S02]  /*cd70*/  LOP3.LUT R16, R16, 0xfffffffb, RZ, 0xc0, !PT ;  /* 0xfffffffb10107812 */ /* 0x000fe400078ec0ff */
[C---:B-1----:R-:W-:Y:S02]  /*cd80*/  ISETP.GE.AND P3, PT, R35.reuse, R10, PT ;  /* 0x0000000a2300720c */ /* 0x042fe40003f66270 */
[----:B------:R-:W-:-:S02]  /*cd90*/  LOP3.LUT R25, R35, 0x40, RZ, 0xfc, !PT ;  /* 0x0000004023197812 */ /* 0x000fc400078efcff */
[----:B------:R-:W-:Y:S02]  /*cda0*/  LOP3.LUT R23, R35, 0x80, RZ, 0xfc, !PT ;  /* 0x0000008023177812 */ /* 0x000fe400078efcff */
[-C--:B------:R-:W-:Y:S02]  /*cdb0*/  ISETP.GE.AND P2, PT, R25, R10.reuse, PT ;  /* 0x0000000a1900720c */ /* 0x080fe40003f46270 */
[----:B------:R-:W-:-:S05]  /*cdc0*/  ISETP.GE.AND P1, PT, R23, R10, PT ;  /* 0x0000000a1700720c */ /* 0x000fca0003f26270 */
[----:B------:R-:W-:-:S04]  /*cdd0*/  @P3 LOP3.LUT R16, R16, 0x4, RZ, 0xfc, !PT ;  /* 0x0000000410103812 */ /* 0x000fc800078efcff */
[----:B------:R-:W-:-:S04]  /*cde0*/  LOP3.LUT R16, R16, 0xfffffffd, RZ, 0xc0, !PT ;  /* 0xfffffffd10107812 */ /* 0x000fc800078ec0ff */
[----:B------:R-:W-:-:S04]  /*cdf0*/  @P2 LOP3.LUT R16, R16, 0x2, RZ, 0xfc, !PT ;  /* 0x0000000210102812 */ /* 0x000fc800078efcff */
[----:B------:R-:W-:-:S04]  /*ce00*/  LOP3.LUT R16, R16, 0xfffffffe, RZ, 0xc0, !PT ;  /* 0xfffffffe10107812 */ /* 0x000fc800078ec0ff */
[----:B------:R-:W-:Y:S01]  /*ce10*/  @P1 LOP3.LUT R16, R16, 0x1, RZ, 0xfc, !PT ;  /* 0x0000000110101812 */ /* 0x000fe200078efcff */
[----:B------:R-:W-:Y:S06]  /*ce20*/  @!P0 BRA `(.L_x_47) ;  /* 0x0000000000048947 */ /* 0x000fec0003800000 */
[----:B------:R-:W-:Y:S01]  /*ce30*/  BPT.TRAP 0x1 ;  /* 0x000000040000795c */ /* 0x000fe20000300000 */
.L_x_47:
[----:B------:R-:W-:Y:S01]  /*ce40*/  IMAD.MOV.U32 R30, RZ, RZ, 0x1 ;  /* 0x00000001ff1e7424 */ /* 0x000fe200078e00ff */
[----:B------:R-:W-:Y:S01]  /*ce50*/  LOP3.LUT R36, R2, 0x40, RZ, 0xc0, !PT ;  /* 0x0000004002247812 */ /* 0x000fe200078ec0ff */
[C---:B------:R-:W-:Y:S02]  /*ce60*/  IMAD.SHL.U32 R8, R18.reuse, 0x80, RZ ;  /* 0x0000008012087824 */ /* 0x040fe400078e00ff */
[----:B------:R-:W-:Y:S01]  /*ce70*/  IMAD.SHL.U32 R18, R18, 0x10, RZ ;  /* 0x0000001012127824 */ /* 0x000fe200078e00ff */
[----:B------:R-:W-:Y:S02]  /*ce80*/  SHF.L.U32 R30, R30, 0x1f, RZ ;  /* 0x0000001f1e1e7819 */ /* 0x000fe400000006ff */
[----:B------:R-:W-:Y:S02]  /*ce90*/  LOP3.LUT R9, R8, 0x180, RZ, 0xc0, !PT ;  /* 0x0000018008097812 */ /* 0x000fe400078ec0ff */
[----:B------:R-:W0:Y:S02]  /*cea0*/  SYNCS.PHASECHK.TRANS64.TRYWAIT P0, [UR41+0x33480], R30 ;  /* 0x0334801eff0075a7 */ /* 0x000e240008000169 */
[----:B------:R-:W-:-:S04]  /*ceb0*/  LOP3.LUT R9, R9, 0x30, R2, 0xf8, !PT ;  /* 0x0000003009097812 */ /* 0x000fc800078ef802 */
[----:B------:R-:W-:-:S04]  /*cec0*/  LOP3.LUT R9, R9, 0x30, R18, 0x78, !PT ;  /* 0x0000003009097812 */ /* 0x000fc800078e7812 */
[----:B------:R-:W-:Y:S01]  /*ced0*/  IADD3 R36, R9, R3, R36 ;  /* 0x0000000309247210 */ /* 0x000fe20007ffe024 */
[----:B0-----:R-:W-:Y:S06]  /*cee0*/  @!P0 BRA `(.L_x_48) ;  /* 0x0000003c00448947 */ /* 0x001fec0003800000 */
.L_x_101:
[----:B------:R-:W-:Y:S01]  /*cef0*/  SHF.R.S32.HI R20, RZ, 0x1f, R5 ;  /* 0x0000001fff147819 */ /* 0x000fe20000011405 */
[----:B------:R-:W-:Y:S01]  /*cf00*/  ULDC.64 UR4, c[0x0][0x328] ;  /* 0x0000ca0000047ab9 */ /* 0x000fe20000000a00 */
[----:B------:R-:W-:Y:S01]  /*cf10*/  SHF.R.S32.HI R22, RZ, 0x1f, R6 ;  /* 0x0000001fff167819 */ /* 0x000fe20000011406 */
[C---:B------:R-:W-:Y:S01]  /*cf20*/  IMAD.WIDE.U32 R8, R5.reuse, UR4, RZ ;  /* 0x0000000405087c25 */ /* 0x040fe2000f8e00ff */
[----:B-----5:R-:W-:Y:S02]  /*cf30*/  SHF.R.S32.HI R21, RZ, 0x1f, R4 ;  /* 0x0000001fff157819 */ /* 0x020fe40000011404 */
[----:B------:R-:W-:Y:S01]  /*cf40*/  SHF.R.S32.HI R19, RZ, 0x1f, R0 ;  /* 0x0000001fff137819 */ /* 0x000fe20000011400 */
[----:B------:R-:W-:Y:S01]  /*cf50*/  IMAD R2, R20, UR4, RZ ;  /* 0x0000000414027c24 */ /* 0x000fe2000f8e02ff */
[----:B------:R-:W-:Y:S01]  /*cf60*/  R2UR UR6, R34 ;  /* 0x00000000220672ca */ /* 0x000fe200000e0000 */
[----:B------:R-:W-:Y:S01]  /*cf70*/  IMAD R11, R22, UR4, RZ ;  /* 0x00000004160b7c24 */ /* 0x000fe2000f8e02ff */
[----:B------:R-:W-:Y:S01]  /*cf80*/  LOP3.LUT R16, R16, 0xffffffbf, RZ, 0xc0, !PT ;  /* 0xffffffbf10107812 */ /* 0x000fe200078ec0ff */
[----:B------:R-:W-:-:S02]  /*cf90*/  IMAD R13, R5, UR5, R2 ;  /* 0x00000005050d7c24 */ /* 0x000fc4000f8e0202 */
[C---:B------:R-:W-:Y:S02]  /*cfa0*/  IMAD R11, R6.reuse, UR5, R11 ;  /* 0x00000005060b7c24 */ /* 0x040fe4000f8e020b */
[----:B0-----:R-:W-:Y:S01]  /*cfb0*/  IMAD.WIDE.U32 R2, R6, UR4, RZ ;  /* 0x0000000406027c25 */ /* 0x001fe2000f8e00ff */
[----:B------:R-:W-:-:S03]  /*cfc0*/  ULDC.64 UR4, c[0x0][0x338] ;  /* 0x0000ce0000047ab9 */ /* 0x000fc60000000a00 */
[----:B------:R-:W-:Y:S02]  /*cfd0*/  IMAD.IADD R3, R3, 0x1, R11 ;  /* 0x0000000103037824 */ /* 0x000fe400078e020b */
[----:B------:R-:W-:Y:S02]  /*cfe0*/  IMAD R10, R21, UR4, RZ ;  /* 0x00000004150a7c24 */ /* 0x000fe4000f8e02ff */
[----:B------:R-:W-:Y:S02]  /*cff0*/  IMAD.IADD R9, R9, 0x1, R13 ;  /* 0x0000000109097824 */ /* 0x000fe400078e020d */
[----:B------:R-:W-:Y:S02]  /*d000*/  IMAD R11, R19, UR4, RZ ;  /* 0x00000004130b7c24 */ /* 0x000fe4000f8e02ff */
[C---:B------:R-:W-:Y:S02]  /*d010*/  IMAD R10, R4.reuse, UR5, R10 ;  /* 0x00000005040a7c24 */ /* 0x040fe4000f8e020a */
[----:B------:R-:W-:-:S04]  /*d020*/  IMAD.WIDE.U32 R2, R4, UR4, R2 ;  /* 0x0000000404027c25 */ /* 0x000fc8000f8e0002 */
[C---:B------:R-:W-:Y:S02]  /*d030*/  IMAD R11, R0.reuse, UR5, R11 ;  /* 0x00000005000b7c24 */ /* 0x040fe4000f8e020b */
[----:B------:R-:W-:Y:S01]  /*d040*/  IMAD.WIDE.U32 R8, R0, UR4, R8 ;  /* 0x0000000400087c25 */ /* 0x000fe2000f8e0008 */
[----:B------:R-:W-:-:S03]  /*d050*/  ULDC.64 UR4, c[0x0][0x330] ;  /* 0x0000cc0000047ab9 */ /* 0x000fc60000000a00 */
[----:B------:R-:W-:Y:S02]  /*d060*/  IMAD.IADD R3, R3, 0x1, R10 ;  /* 0x0000000103037824 */ /* 0x000fe400078e020a */
[----:B------:R-:W-:Y:S02]  /*d070*/  IMAD.IADD R9, R9, 0x1, R11 ;  /* 0x0000000109097824 */ /* 0x000fe400078e020b */
[----:B------:R-:W-:Y:S01]  /*d080*/  IMAD.U32 R10, RZ, RZ, UR4 ;  /* 0x00000004ff0a7e24 */ /* 0x000fe2000f8e00ff */
[----:B------:R-:W-:-:S03]  /*d090*/  UIMAD UR4, UR6, UR4, URZ ;  /* 0x00000004060472a4 */ /* 0x000fc6000f8e023f */
[C---:B------:R-:W-:Y:S01]  /*d0a0*/  IMAD.WIDE.U32 R8, R10.reuse, UR39, R8 ;  /* 0x000000270a087c25 */ /* 0x040fe2000f8e0008 */
[----:B------:R-:W-:Y:S01]  /*d0b0*/  ULDC.64 UR6, c[0x0][0x318] ;  /* 0x0000c60000067ab9 */ /* 0x000fe20000000a00 */
[----:B------:R-:W-:Y:S02]  /*d0c0*/  UIMAD UR4, UR39, UR5, UR4 ;  /* 0x00000005270472a4 */ /* 0x000fe4000f8e0204 */
[----:B------:R-:W-:Y:S01]  /*d0d0*/  IMAD.WIDE.U32 R2, R10, UR39, R2 ;  /* 0x000000270a027c25 */ /* 0x000fe2000f8e0002 */
[----:B------:R-:W-:-:S03]  /*d0e0*/  IADD3 R8, P0, R8, UR6, RZ ;  /* 0x0000000608087c10 */ /* 0x000fc6000ff1e0ff */
[----:B------:R-:W-:-:S05]  /*d0f0*/  IMAD.U32 R10, RZ, RZ, UR7 ;  /* 0x00000007ff0a7e24 */ /* 0x000fca000f8e00ff */
[----:B------:R-:W-:Y:S02]  /*d100*/  IADD3.X R9, R10, UR4, R9, P0, !PT ;  /* 0x000000040a097c10 */ /* 0x000fe400087fe409 */
[----:B------:R-:W-:Y:S01]  /*d110*/  IADD3 R18, P0, R2, UR6, RZ ;  /* 0x0000000602127c10 */ /* 0x000fe2000ff1e0ff */
[----:B------:R-:W-:-:S03]  /*d120*/  IMAD.MOV.U32 R2, RZ, RZ, -0xa0 ;  /* 0xffffff60ff027424 */ /* 0x000fc600078e00ff */
[----:B------:R-:W-:Y:S01]  /*d130*/  IADD3.X R10, R10, UR4, R3, P0, !PT ;  /* 0x000000040a0a7c10 */ /* 0x000fe200087fe403 */
[----:B------:R-:W-:Y:S01]  /*d140*/  IMAD R2, R7, R2, UR36 ;  /* 0x0000002407027e24 */ /* 0x000fe2000f8e0202 */
[----:B------:R-:W-:-:S03]  /*d150*/  UMOV UR4, 0xffffffff ;  /* 0xffffffff00047882 */ /* 0x000fc60000000000 */
[----:B------:R-:W-:-:S05]  /*d160*/  IMAD.IADD R7, R2, 0x1, -R27 ;  /* 0x0000000102077824 */ /* 0x000fca00078e0a1b */
[----:B------:R-:W-:-:S13]  /*d170*/  ISETP.GE.AND P0, PT, R7, 0x1, PT ;  /* 0x000000010700780c */ /* 0x000fda0003f06270 */
[----:B------:R-:W-:Y:S01]  /*d180*/  @P0 LOP3.LUT R16, R16, 0x40, RZ, 0xfc, !PT ;  /* 0x0000004010100812 */ /* 0x000fe200078efcff */
[----:B------:R-:W-:Y:S06]  /*d190*/  BRA.DIV UR4, `(.L_x_49) ;  /* 0x0000003a04b07947 */ /* 0x000fec000b800000 */
[----:B------:R-:W0:Y:S01]  /*d1a0*/  SHFL.IDX PT, R2, R8, RZ, 0x1c1f ;  /* 0x001c1fff08027589 */ /* 0x000e2200000e0000 */
[----:B------:R-:W1:Y:S01]  /*d1b0*/  LDC R11, c[0x0][0x2f4] ;  /* 0x0000bd00ff0b7b82 */ /* 0x000e620000000800 */
[----:B------:R-:W-:Y:S01]  /*d1c0*/  VIADD R24, R36, UR41 ;  /* 0x0000002924187c36 */ /* 0x000fe20008000000 */
[C---:B------:R-:W-:Y:S01]  /*d1d0*/  ISETP.GE.AND P6, PT, R7.reuse, 0x81, PT ;  /* 0x000000810700780c */ /* 0x040fe20003fc6270 */
[----:B------:R-:W2:Y:S01]  /*d1e0*/  SHFL.IDX PT, R3, R9, RZ, 0x1c1f ;  /* 0x001c1fff09037589 */ /* 0x000ea200000e0000 */
[----:B------:R-:W-:Y:S02]  /*d1f0*/  LOP3.LUT R16, R16, 0xffffff7f, RZ, 0xc0, !PT ;  /* 0xffffff7f10107812 */ /* 0x000fe400078ec0ff */
[C---:B------:R-:W-:Y:S01]  /*d200*/  ISETP.GE.AND P5, PT, R7.reuse, 0x21, PT ;  /* 0x000000210700780c */ /* 0x040fe20003fa6270 */
[----:B------:R-:W-:Y:S01]  /*d210*/  SHFL.IDX PT, R10, R10, RZ, 0x1c1f ;  /* 0x001c1fff0a0a7589 */ /* 0x000fe200000e0000 */
[----:B------:R-:W-:-:S03]  /*d220*/  ISETP.GE.AND P4, PT, R7, 0x41, PT ;  /* 0x000000410700780c */ /* 0x000fc60003f86270 */
[----:B------:R-:W-:Y:S04]  /*d230*/  SHFL.IDX PT, R14, R18, RZ, 0x1c1f ;  /* 0x001c1fff120e7589 */ /* 0x000fe800000e0000 */
[----:B------:R-:W-:Y:S02]  /*d240*/  @P6 LOP3.LUT R16, R16, 0x80, RZ, 0xfc, !PT ;  /* 0x0000008010106812 */ /* 0x000fe400078efcff */
[C---:B0-----:R-:W-:Y:S02]  /*d250*/  IADD3 R2, P0, R35.reuse, R2, RZ ;  /* 0x0000000223027210 */ /* 0x041fe40007f1e0ff */
[-C--:B-1----:R-:W-:Y:S02]  /*d260*/  ISETP.GE.AND P2, PT, R35, R11.reuse, PT ;  /* 0x0000000b2300720c */ /* 0x082fe40003f46270 */
[----:B------:R-:W-:Y:S01]  /*d270*/  ISETP.GE.AND P1, PT, R25, R11, PT ;  /* 0x0000000b1900720c */ /* 0x000fe20003f26270 */
[----:B--2---:R-:W-:Y:S01]  /*d280*/  IMAD.X R3, RZ, RZ, R3, P0 ;  /* 0x000000ffff037224 */ /* 0x004fe200000e0603 */
[----:B------:R-:W-:-:S02]  /*d290*/  ISETP.LT.OR P0, PT, R7, 0x1, P2 ;  /* 0x000000010700780c */ /* 0x000fc40001701670 */
[----:B------:R-:W-:-:S11]  /*d2a0*/  ISETP.LT.OR P3, PT, R7, 0x1, P1 ;  /* 0x000000010700780c */ /* 0x000fd60000f61670 */
[----:B------:R-:W-:Y:S01]  /*d2b0*/  LDGSTS.E.BYPASS.LTC128B.128 [R24+0xf200], desc[UR56][R2.64], !P0 ;  /* 0x0f20000002187fae */ /* 0x000fe2000c101d78 */
[----:B------:R-:W-:-:S03]  /*d2c0*/  ISETP.GE.AND P0, PT, R23, R11, PT ;  /* 0x0000000b1700720c */ /* 0x000fc60003f06270 */
[----:B------:R-:W-:Y:S01]  /*d2d0*/  LDGSTS.E.BYPASS.LTC128B.128 [R24+0x11a00], desc[UR56][R2.64+0x40], !P3 ;  /* 0x11a0004002187fae */ /* 0x000fe2000d901d78 */
[----:B------:R-:W-:-:S13]  /*d2e0*/  ISETP.LT.OR P3, PT, R7, 0x1, P0 ;  /* 0x000000010700780c */ /* 0x000fda0000761670 */
[----:B------:R0:W-:Y:S04]  /*d2f0*/  LDGSTS.E.BYPASS.LTC128B.128 [R24+0x14200], desc[UR56][R2.64+0x80], !P3 ;  /* 0x1420008002187fae */ /* 0x0001e8000d901d78 */
[----:B0-----:R-:W0:Y:S04]  /*d300*/  SHFL.IDX PT, R2, R8, 0x1, 0x1c1f ;  /* 0x003c1f0008027f89 */ /* 0x001e2800000e0000 */
[----:B------:R-:W1:Y:S01]  /*d310*/  SHFL.IDX PT, R3, R9, 0x1, 0x1c1f ;  /* 0x003c1f0009037f89 */ /* 0x000e6200000e0000 */
[----:B0-----:R-:W-:-:S05]  /*d320*/  IADD3 R2, P3, R35, R2, RZ ;  /* 0x0000000223027210 */ /* 0x001fca0007f7e0ff */
[----:B-1----:R-:W-:Y:S01]  /*d330*/  IMAD.X R3, RZ, RZ, R3, P3 ;  /* 0x000000ffff037224 */ /* 0x002fe200018e0603 */
[----:B------:R-:W-:-:S13]  /*d340*/  ISETP.LT.OR P3, PT, R7, 0x21, P2 ;  /* 0x000000210700780c */ /* 0x000fda0001761670 */
[----:B------:R-:W-:Y:S01]  /*d350*/  LDGSTS.E.BYPASS.LTC128B.128 [R24+0xfa00], desc[UR56][R2.64], !P3 ;  /* 0x0fa0000002187fae */ /* 0x000fe2000d901d78 */
[----:B------:R-:W-:-:S13]  /*d360*/  ISETP.LT.OR P3, PT, R7, 0x21, P1 ;  /* 0x000000210700780c */ /* 0x000fda0000f61670 */
[----:B------:R-:W-:Y:S01]  /*d370*/  LDGSTS.E.BYPASS.LTC128B.128 [R24+0x12200], desc[UR56][R2.64+0x40], !P3 ;  /* 0x1220004002187fae */ /* 0x000fe2000d901d78 */
[----:B------:R-:W-:-:S13]  /*d380*/  ISETP.LT.OR P3, PT, R7, 0x21, P0 ;  /* 0x000000210700780c */ /* 0x000fda0000761670 */
[----:B------:R0:W-:Y:S04]  /*d390*/  LDGSTS.E.BYPASS.LTC128B.128 [R24+0x14a00], desc[UR56][R2.64+0x80], !P3 ;  /* 0x14a0008002187fae */ /* 0x0001e8000d901d78 */
[----:B0-----:R-:W0:Y:S04]  /*d3a0*/  SHFL.IDX PT, R2, R8, 0x2, 0x1c1f ;  /* 0x005c1f0008027f89 */ /* 0x001e2800000e0000 */
[----:B------:R-:W1:Y:S04]  /*d3b0*/  SHFL.IDX PT, R3, R9, 0x2, 0x1c1f ;  /* 0x005c1f0009037f89 */ /* 0x000e6800000e0000 */
[----:B------:R-:W-:Y:S01]  /*d3c0*/  SHFL.IDX PT, R9, R9, 0x3, 0x1c1f ;  /* 0x007c1f0009097f89 */ /* 0x000fe200000e0000 */
        /* <DEDUP_REMOVED lines=8> */
[----:B0-----:R-:W0:Y:S02]  /*d450*/  SHFL.IDX PT, R2, R8, 0x3, 0x1c1f ;  /* 0x007c1f0008027f89 */ /* 0x001e2400000e0000 */
[----:B0-----:R-:W-:-:S05]  /*d460*/  IADD3 R2, P3, R35, R2, RZ ;  /* 0x0000000223027210 */ /* 0x001fca0007f7e0ff */
[----:B------:R-:W-:Y:S01]  /*d470*/  IMAD.X R3, RZ, RZ, R9, P3 ;  /* 0x000000ffff037224 */ /* 0x000fe200018e0609 */
[----:B------:R-:W-:-:S13]  /*d480*/  ISETP.LT.OR P3, PT, R7, 0x61, P2 ;  /* 0x000000610700780c */ /* 0x000fda0001761670 */
[----:B------:R0:W-:Y:S01]  /*d490*/  LDGSTS.E.BYPASS.LTC128B.128 [R24+0x10a00], desc[UR56][R2.64], !P3 ;  /* 0x10a0000002187fae */ /* 0x0001e2000d901d78 */
[----:B------:R-:W-:-:S13]  /*d4a0*/  ISETP.LT.OR P3, PT, R7, 0x61, P1 ;  /* 0x000000610700780c */ /* 0x000fda0000f61670 */
[----:B------:R0:W-:Y:S01]  /*d4b0*/  LDGSTS.E.BYPASS.LTC128B.128 [R24+0x13200], desc[UR56][R2.64+0x40], !P3 ;  /* 0x1320004002187fae */ /* 0x0001e2000d901d78 */
[----:B------:R-:W-:-:S13]  /*d4c0*/  ISETP.LT.OR P3, PT, R7, 0x61, P0 ;  /* 0x000000610700780c */ /* 0x000fda0000761670 */
[----:B------:R0:W-:Y:S01]  /*d4d0*/  LDGSTS.E.BYPASS.LTC128B.128 [R24+0x15a00], desc[UR56][R2.64+0x80], !P3 ;  /* 0x15a0008002187fae */ /* 0x0001e2000d901d78 */
[----:B------:R-:W-:-:S13]  /*d4e0*/  ISETP.GE.AND P3, PT, R7, 0x61, PT ;  /* 0x000000610700780c */ /* 0x000fda0003f66270 */
.L_x_113:
[C---:B------:R-:W-:Y:S02]  /*d4f0*/  ISETP.LT.OR P2, PT, R7.reuse, 0x81, P2 ;  /* 0x000000810700780c */ /* 0x040fe40001741670 */
[C---:B------:R-:W-:Y:S02]  /*d500*/  ISETP.LT.OR P1, PT, R7.reuse, 0x81, P1 ;  /* 0x000000810700780c */ /* 0x040fe40000f21670 */
[----:B------:R-:W-:Y:S02]  /*d510*/  ISETP.LT.OR P0, PT, R7, 0x81, P0 ;  /* 0x000000810700780c */ /* 0x000fe40000701670 */
[----:B01----:R-:W-:-:S05]  /*d520*/  IADD3 R2, P6, R35, R14, RZ ;  /* 0x0000000e23027210 */ /* 0x003fca0007fde0ff */
[----:B------:R-:W-:-:S05]  /*d530*/  IMAD.X R3, RZ, RZ, R10, P6 ;  /* 0x000000ffff037224 */ /* 0x000fca00030e060a */
[----:B------:R-:W-:Y:S01]  /*d540*/  @!PT LDS RZ, [RZ] ;  /* 0x00000000fffff984 */ /* 0x000fe20000000800 */
[----:B------:R-:W-:Y:S01]  /*d550*/  @!PT LDS RZ, [RZ] ;  /* 0x00000000fffff984 */ /* 0x000fe20000000800 */
[----:B------:R-:W-:Y:S01]  /*d560*/  @!PT LDS RZ, [RZ] ;  /* 0x00000000fffff984 */ /* 0x000fe20000000800 */
[----:B------:R0:W-:Y:S04]  /*d570*/  LDGSTS.E.BYPASS.LTC128B.128 [R24+0x11200], desc[UR56][R2.64], !P2 ;  /* 0x1120000002187fae */ /* 0x0001e8000d101d78 */
[----:B------:R0:W-:Y:S04]  /*d580*/  LDGSTS.E.BYPASS.LTC128B.128 [R24+0x13a00], desc[UR56][R2.64+0x40], !P1 ;  /* 0x13a0004002187fae */ /* 0x0001e8000c901d78 */
[----:B------:R0:W-:Y:S01]  /*d590*/  LDGSTS.E.BYPASS.LTC128B.128 [R24+0x16200], desc[UR56][R2.64+0x80], !P0 ;  /* 0x1620008002187fae */ /* 0x0001e2000c101d78 */
[----:B------:R-:W-:Y:S01]  /*d5a0*/  NOP ;  /* 0x0000000000007918 */ /* 0x000fe20000000000 */
[----:B------:R-:W-:Y:S02]  /*d5b0*/  SYNCS.ARRIVE.TRANS64.RED.A0T1 RZ, [UR41+0x33470], RZ ;  /* 0x033470ffffff79a7 */ /* 0x000fe40008200429 */
[----:B------:R-:W-:Y:S01]  /*d5c0*/  ARRIVES.LDGSTSBAR.64.TRANSCNT [UR41+0x33470] ;  /* 0x03347000ff0079b0 */ /* 0x000fe20008000aa9 */
[----:B------:R-:W-:Y:S01]  /*d5d0*/  NOP ;  /* 0x0000000000007918 */ /* 0x000fe20000000000 */
[----:B------:R-:W-:-:S06]  /*d5e0*/  ULOP3.LUT UR4, UR48, 0x2, URZ, 0xfc, !UPT ;  /* 0x0000000230047892 */ /* 0x000fcc000f8efc3f */
[----:B------:R-:W-:-:S05]  /*d5f0*/  IMAD.U32 R8, RZ, RZ, UR4 ;  /* 0x00000004ff087e24 */ /* 0x000fca000f8e00ff */
[----:B------:R-:W-:-:S13]  /*d600*/  ISETP.NE.AND P6, PT, R8, 0x3, PT ;  /* 0x000000030800780c */ /* 0x000fda0003fc5270 */
[----:B0-----:R-:W-:Y:S05]  /*d610*/  @!P6 BRA `(.L_x_50) ;  /* 0x000000000004e947 */ /* 0x001fea0003800000 */
[----:B------:R-:W-:Y:S01]  /*d620*/  BPT.TRAP 0x1 ;  /* 0x000000040000795c */ /* 0x000fe20000300000 */
.L_x_50:
[----:B------:R-:W-:Y:S01]  /*d630*/  SYNCS.ARRIVE.TRANS64.A1T0 RZ, [UR41+0x33470], RZ ;  /* 0x033470ffffff79a7 */ /* 0x000fe20008100029 */
[----:B------:R-:W-:Y:S05]  /*d640*/  @!P6 BRA `(.L_x_51) ;  /* 0x000000000004e947 */ /* 0x000fea0003800000 */
[----:B------:R-:W-:Y:S01]  /*d650*/  BPT.TRAP 0x1 ;  /* 0x000000040000795c */ /* 0x000fe20000300000 */
.L_x_51:
[----:B------:R-:W0:Y:S02]  /*d660*/  SYNCS.PHASECHK.TRANS64.TRYWAIT P0, [UR41+0x33440], R30 ;  /* 0x0334401eff0075a7 */ /* 0x000e240008000169 */
[----:B0-----:R-:W-:Y:S05]  /*d670*/  @!P0 BRA `(.L_x_52) ;  /* 0x0000003c00648947 */ /* 0x001fea0003800000 */
.L_x_114:
[----:B------:R-:W-:Y:S01]  /*d680*/  ULDC.64 UR8, c[0x0][0x300] ;  /* 0x0000c00000087ab9 */ /* 0x000fe20000000a00 */
[----:B------:R-:W-:Y:S01]  /*d690*/  ULDC.64 UR10, c[0x0][0x310] ;  /* 0x0000c400000a7ab9 */ /* 0x000fe20000000a00 */
[----:B------:R-:W-:Y:S01]  /*d6a0*/  IMAD R20, R20, UR8, RZ ;  /* 0x0000000814147c24 */ /* 0x000fe2000f8e02ff */
[----:B------:R-:W-:Y:S01]  /*d6b0*/  R2UR UR6, R34 ;  /* 0x00000000220672ca */ /* 0x000fe200000e0000 */
[----:B0-----:R-:W-:Y:S01]  /*d6c0*/  IMAD.WIDE.U32 R2, R5, UR8, RZ ;  /* 0x0000000805027c25 */ /* 0x001fe2000f8e00ff */
[----:B------:R-:W-:-:S03]  /*d6d0*/  ULDC.64 UR4, c[0x0][0x308] ;  /* 0x0000c20000047ab9 */ /* 0x000fc60000000a00 */
[----:B------:R-:W-:Y:S02]  /*d6e0*/  IMAD R7, R5, UR9, R20 ;  /* 0x0000000905077c24 */ /* 0x000fe4000f8e0214 */
[----:B------:R-:W-:Y:S02]  /*d6f0*/  IMAD R19, R19, UR10, RZ ;  /* 0x0000000a13137c24 */ /* 0x000fe4000f8e02ff */
[----:B------:R-:W-:Y:S02]  /*d700*/  IMAD.IADD R3, R3, 0x1, R7 ;  /* 0x0000000103037824 */ /* 0x000fe400078e0207 */
[C---:B------:R-:W-:Y:S02]  /*d710*/  IMAD R19, R0.reuse, UR11, R19 ;  /* 0x0000000b00137c24 */ /* 0x040fe4000f8e0213 */
[----:B------:R-:W-:-:S04]  /*d720*/  IMAD.WIDE.U32 R2, R0, UR10, R2 ;  /* 0x0000000a00027c25 */ /* 0x000fc8000f8e0002 */
[----:B------:R-:W-:Y:S02]  /*d730*/  IMAD.IADD R3, R3, 0x1, R19 ;  /* 0x0000000103037824 */ /* 0x000fe400078e0213 */
[----:B------:R-:W-:Y:S01]  /*d740*/  IMAD.U32 R7, RZ, RZ, UR4 ;  /* 0x00000004ff077e24 */ /* 0x000fe2000f8e00ff */
[----:B------:R-:W-:Y:S01]  /*d750*/  UIMAD UR4, UR6, UR4, URZ ;  /* 0x00000004060472a4 */ /* 0x000fe2000f8e023f */
[----:B------:R-:W-:Y:S02]  /*d760*/  IMAD R21, R21, UR10, RZ ;  /* 0x0000000a15157c24 */ /* 0x000fe4000f8e02ff */
[----:B------:R-:W-:Y:S01]  /*d770*/  IMAD.WIDE.U32 R2, R7, UR39, R2 ;  /* 0x0000002707027c25 */ /* 0x000fe2000f8e0002 */
[----:B------:R-:W-:Y:S01]  /*d780*/  ULDC.64 UR6, c[0x0][0x2e8] ;  /* 0x0000ba0000067ab9 */ /* 0x000fe20000000a00 */
[----:B------:R-:W-:Y:S02]  /*d790*/  UIMAD UR4, UR39, UR5, UR4 ;  /* 0x00000005270472a4 */ /* 0x000fe4000f8e0204 */
[----:B------:R-:W-:Y:S01]  /*d7a0*/  IMAD.U32 R8, RZ, RZ, UR7 ;  /* 0x00000007ff087e24 */ /* 0x000fe2000f8e00ff */
[----:B------:R-:W-:Y:S01]  /*d7b0*/  IADD3 R0, P0, R2, UR6, RZ ;  /* 0x0000000602007c10 */ /* 0x000fe2000ff1e0ff */
[----:B------:R-:W-:-:S03]  /*d7c0*/  IMAD R21, R4, UR11, R21 ;  /* 0x0000000b04157c24 */ /* 0x000fc6000f8e0215 */
[----:B------:R-:W-:Y:S01]  /*d7d0*/  IADD3.X R5, R8, UR4, R3, P0, !PT ;  /* 0x0000000408057c10 */ /* 0x000fe200087fe403 */
[----:B------:R-:W-:-:S04]  /*d7e0*/  IMAD R3, R22, UR8, RZ ;  /* 0x0000000816037c24 */ /* 0x000fc8000f8e02ff */
[C---:B------:R-:W-:Y:S02]  /*d7f0*/  IMAD R9, R6.reuse, UR9, R3 ;  /* 0x0000000906097c24 */ /* 0x040fe4000f8e0203 */
[----:B------:R-:W-:-:S04]  /*d800*/  IMAD.WIDE.U32 R2, R6, UR8, RZ ;  /* 0x0000000806027c25 */ /* 0x000fc8000f8e00ff */
[----:B------:R-:W-:Y:S02]  /*d810*/  IMAD.IADD R3, R3, 0x1, R9 ;  /* 0x0000000103037824 */ /* 0x000fe400078e0209 */
[----:B------:R-:W-:-:S04]  /*d820*/  IMAD.WIDE.U32 R2, R4, UR10, R2 ;  /* 0x0000000a04027c25 */ /* 0x000fc8000f8e0002 */
[----:B------:R-:W-:Y:S02]  /*d830*/  IMAD.IADD R3, R3, 0x1, R21 ;  /* 0x0000000103037824 */ /* 0x000fe400078e0215 */
[----:B------:R-:W-:-:S03]  /*d840*/  IMAD.WIDE.U32 R2, R7, UR39, R2 ;  /* 0x0000002707027c25 */ /* 0x000fc6000f8e0002 */
[----:B------:R-:W-:-:S04]  /*d850*/  IADD3 R4, P0, R2, UR6, RZ ;  /* 0x0000000602047c10 */ /* 0x000fc8000ff1e0ff */
[----:B------:R-:W-:Y:S01]  /*d860*/  IADD3.X R8, R8, UR4, R3, P0, !PT ;  /* 0x0000000408087c10 */ /* 0x000fe200087fe403 */
[----:B------:R-:W-:-:S03]  /*d870*/  UMOV UR4, 0xffffffff ;  /* 0xffffffff00047882 */ /* 0x000fc60000000000 */
[----:B------:R-:W-:Y:S05]  /*d880*/  BRA.DIV UR4, `(.L_x_53) ;  /* 0x0000003a04f87947 */ /* 0x000fea000b800000 */
[----:B------:R-:W0:Y:S01]  /*d890*/  SHFL.IDX PT, R14, R0, RZ, 0x1c1f ;  /* 0x001c1fff000e7589 */ /* 0x000e2200000e0000 */
[----:B------:R-:W1:Y:S01]  /*d8a0*/  LDC R7, c[0x0][0x2f4] ;  /* 0x0000bd00ff077b82 */ /* 0x000e620000000800 */
[----:B------:R-:W-:Y:S02]  /*d8b0*/  P2R R6, PR, RZ, 0x8 ;  /* 0x00000008ff067803 */ /* 0x000fe40000000000 */
[----:B------:R-:W2:Y:S01]  /*d8c0*/  SHFL.IDX PT, R2, R5, RZ, 0x1c1f ;  /* 0x001c1fff05027589 */ /* 0x000ea200000e0000 */
[----:B------:R-:W-:-:S03]  /*d8d0*/  LOP3.LUT P3, RZ, R16, 0x40, RZ, 0xc0, !PT ;  /* 0x0000004010ff7812 */ /* 0x000fc6000786c0ff */
[----:B------:R-:W-:Y:S10]  /*d8e0*/  SHFL.IDX PT, R8, R8, RZ, 0x1c1f ;  /* 0x001c1fff08087589 */ /* 0x000ff400000e0000 */
[----:B0-----:R-:W-:-:S02]  /*d8f0*/  @P3 IADD3 R14, P0, R35, R14, RZ ;  /* 0x0000000e230e3210 */ /* 0x001fc40007f1e0ff */
[-C--:B-1----:R-:W-:Y:S02]  /*d900*/  ISETP.GE.AND P6, PT, R35, R7.reuse, PT ;  /* 0x000000072300720c */ /* 0x082fe40003fc6270 */
[-C--:B------:R-:W-:Y:S01]  /*d910*/  ISETP.GE.AND P2, PT, R25, R7.reuse, PT ;  /* 0x000000071900720c */ /* 0x080fe20003f46270 */
[----:B--2---:R-:W-:Y:S01]  /*d920*/  @P3 IMAD.X R3, RZ, RZ, R2, P0 ;  /* 0x000000ffff033224 */ /* 0x004fe200000e0602 */
[----:B------:R-:W-:Y:S01]  /*d930*/  ISETP.GE.AND P1, PT, R23, R7, PT ;  /* 0x000000071700720c */ /* 0x000fe20003f26270 */
[----:B------:R-:W-:Y:S02]  /*d940*/  @P3 IMAD.MOV.U32 R2, RZ, RZ, R14 ;  /* 0x000000ffff023224 */ /* 0x000fe400078e000e */
[----:B------:R-:W0:Y:S06]  /*d950*/  SHFL.IDX PT, R14, R0, 0x1, 0x1c1f ;  /* 0x003c1f00000e7f89 */ /* 0x000e2c00000e0000 */
[----:B------:R-:W-:Y:S04]  /*d960*/  @P3 LDGSTS.E.BYPASS.LTC128B.128 [R24+0x24200], desc[UR56][R2.64], !P6 ;  /* 0x2420000002183fae */ /* 0x000fe8000f101d78 */
[----:B------:R-:W-:Y:S04]  /*d970*/  @P3 LDGSTS.E.BYPASS.LTC128B.128 [R24+0x26a00], desc[UR56][R2.64+0x40], !P2 ;  /* 0x26a0004002183fae */ /* 0x000fe8000d101d78 */
[----:B------:R1:W-:Y:S01]  /*d980*/  @P3 LDGSTS.E.BYPASS.LTC128B.128 [R24+0x29200], desc[UR56][R2.64+0x80], !P1 ;  /* 0x2920008002183fae */ /* 0x0003e2000c901d78 */
[----:B------:R-:W-:-:S03]  /*d990*/  ISETP.NE.AND P3, PT, R6, RZ, PT ;  /* 0x000000ff0600720c */ /* 0x000fc60003f65270 */
[----:B------:R-:W2:Y:S01]  /*d9a0*/  SHFL.IDX PT, R6, R5, 0x1, 0x1c1f ;  /* 0x003c1f0005067f89 */ /* 0x000ea200000e0000 */
[----:B0-----:R-:W-:-:S05]  /*d9b0*/  @P5 IADD3 R14, P0, R35, R14, RZ ;  /* 0x0000000e230e5210 */ /* 0x001fca0007f1e0ff */
[----:B-1----:R-:W-:Y:S02]  /*d9c0*/  @P5 IMAD.MOV.U32 R2, RZ, RZ, R14 ;  /* 0x000000ffff025224 */ /* 0x002fe400078e000e */
[----:B------:R-:W0:Y:S01]  /*d9d0*/  SHFL.IDX PT, R14, R0, 0x2, 0x1c1f ;  /* 0x005c1f00000e7f89 */ /* 0x000e2200000e0000 */
[----:B--2---:R-:W-:-:S03]  /*d9e0*/  @P5 IMAD.X R7, RZ, RZ, R6, P0 ;  /* 0x000000ffff075224 */ /* 0x004fc600000e0606 */
[----:B------:R-:W1:Y:S01]  /*d9f0*/  SHFL.IDX PT, R6, R5, 0x2, 0x1c1f ;  /* 0x005c1f0005067f89 */ /* 0x000e6200000e0000 */
[----:B------:R-:W-:-:S05]  /*da00*/  @P5 IMAD.MOV.U32 R3, RZ, RZ, R7 ;  /* 0x000000ffff035224 */ /* 0x000fca00078e0007 */
[----:B------:R-:W-:Y:S01]  /*da10*/  @P5 LDGSTS.E.BYPASS.LTC128B.128 [R24+0x24a00], desc[UR56][R2.64], !P6 ;  /* 0x24a0000002185fae */ /* 0x000fe2000f101d78 */
[----:B0-----:R-:W-:-:S03]  /*da20*/  @P4 IADD3 R14, P0, R35, R14, RZ ;  /* 0x0000000e230e4210 */ /* 0x001fc60007f1e0ff */
[----:B------:R-:W-:Y:S04]  /*da30*/  @P5 LDGSTS.E.BYPASS.LTC128B.128 [R24+0x27200], desc[UR56][R2.64+0x40], !P2 ;  /* 0x2720004002185fae */ /* 0x000fe8000d101d78 */
[----:B------:R0:W-:Y:S01]  /*da40*/  @P5 LDGSTS.E.BYPASS.LTC128B.128 [R24+0x29a00], desc[UR56][R2.64+0x80], !P1 ;  /* 0x29a0008002185fae */ /* 0x0001e2000c901d78 */
[----:B-1----:R-:W-:-:S03]  /*da50*/  @P4 IMAD.X R7, RZ, RZ, R6, P0 ;  /* 0x000000ffff074224 */ /* 0x002fc600000e0606 */
[----:B------:R-:W-:Y:S01]  /*da60*/  SHFL.IDX PT, R6, R5, 0x3, 0x1c1f ;  /* 0x007c1f0005067f89 */ /* 0x000fe200000e0000 */
[----:B0-----:R-:W-:-:S03]  /*da70*/  @P4 IMAD.MOV.U32 R2, RZ, RZ, R14 ;  /* 0x000000ffff024224 */ /* 0x001fc600078e000e */
[----:B------:R-:W0:Y:S01]  /*da80*/  SHFL.IDX PT, R14, R0, 0x3, 0x1c1f ;  /* 0x007c1f00000e7f89 */ /* 0x000e2200000e0000 */
[----:B------:R-:W-:-:S05]  /*da90*/  @P4 IMAD.MOV.U32 R3, RZ, RZ, R7 ;  /* 0x000000ffff034224 */ /* 0x000fca00078e0007 */
[----:B------:R-:W-:Y:S04]  /*daa0*/  @P4 LDGSTS.E.BYPASS.LTC128B.128 [R24+0x25200], desc[UR56][R2.64], !P6 ;  /* 0x2520000002184fae */ /* 0x000fe8000f101d78 */
[----:B------:R-:W-:Y:S04]  /*dab0*/  @P4 LDGSTS.E.BYPASS.LTC128B.128 [R24+0x27a00], desc[UR56][R2.64+0x40], !P2 ;  /* 0x27a0004002184fae */ /* 0x000fe8000d101d78 */
[----:B------:R1:W-:Y:S01]  /*dac0*/  @P4 LDGSTS.E.BYPASS.LTC128B.128 [R24+0x2a200], desc[UR56][R2.64+0x80], !P1 ;  /* 0x2a20008002184fae */ /* 0x0003e2000c901d78 */
[----:B0-----:R-:W-:-:S05]  /*dad0*/  @P3 IADD3 R14, P0, R35, R14, RZ ;  /* 0x0000000e230e3210 */ /* 0x001fca0007f1e0ff */
[----:B------:R-:W-:Y:S02]  /*dae0*/  @P3 IMAD.X R7, RZ, RZ, R6, P0 ;  /* 0x000000ffff073224 */ /* 0x000fe400000e0606 */
[----:B-1----:R-:W-:Y:S02]  /*daf0*/  @P3 IMAD.MOV.U32 R2, RZ, RZ, R14 ;  /* 0x000000ffff023224 */ /* 0x002fe400078e000e */
[----:B------:R-:W-:Y:S01]  /*db00*/  @P3 IMAD.MOV.U32 R3, RZ, RZ, R7 ;  /* 0x000000ffff033224 */ /* 0x000fe200078e0007 */
[----:B------:R0:W1:Y:S04]  /*db10*/  SHFL.IDX PT, R14, R4, RZ, 0x1c1f ;  /* 0x001c1fff040e7589 */ /* 0x00006800000e0000 */
[----:B------:R0:W-:Y:S04]  /*db20*/  @P3 LDGSTS.E.BYPASS.LTC128B.128 [R24+0x25a00], desc[UR56][R2.64], !P6 ;  /* 0x25a0000002183fae */ /* 0x0001e8000f101d78 */
[----:B------:R0:W-:Y:S04]  /*db30*/  @P3 LDGSTS.E.BYPASS.LTC128B.128 [R24+0x28200], desc[UR56][R2.64+0x40], !P2 ;  /* 0x2820004002183fae */ /* 0x0001e8000d101d78 */
[----:B------:R0:W-:Y:S02]  /*db40*/  @P3 LDGSTS.E.BYPASS.LTC128B.128 [R24+0x2aa00], desc[UR56][R2.64+0x80], !P1 ;  /* 0x2aa0008002183fae */ /* 0x0001e4000c901d78 */
.L_x_126:
[----:B------:R-:W-:Y:S01]  /*db50*/  LOP3.LUT P0, RZ, R16, 0x80, RZ, 0xc0, !PT ;  /* 0x0000008010ff7812 */ /* 0x000fe2000780c0ff */
[----:B------:R-:W-:-:S12]  /*db60*/  BSSY B0, `(.L_x_54) ;  /* 0x000000e000007945 */ /* 0x000fd80003800000 */
[----:B------:R-:W-:Y:S05]  /*db70*/  @!P0 BRA `(.L_x_55) ;  /* 0x0000000000308947 */ /* 0x000fea0003800000 */
[----:B------:R-:W2:Y:S01]  /*db80*/  LDC R0, c[0x0][0x2f4] ;  /* 0x0000bd00ff007b82 */ /* 0x000ea20000000800 */
[----:B01----:R-:W-:-:S05]  /*db90*/  IADD3 R2, P0, R35, R14, RZ ;  /* 0x0000000e23027210 */ /* 0x003fca0007f1e0ff */
[----:B------:R-:W-:Y:S01]  /*dba0*/  IMAD.X R3, RZ, RZ, R8, P0 ;  /* 0x000000ffff037224 */ /* 0x000fe200000e0608 */
[-C--:B--2---:R-:W-:Y:S02]  /*dbb0*/  ISETP.GE.AND P3, PT, R35, R0.reuse, PT ;  /* 0x000000002300720c */ /* 0x084fe40003f66270 */
[-C--:B------:R-:W-:Y:S02]  /*dbc0*/  ISETP.GE.AND P2, PT, R25, R0.reuse, PT ;  /* 0x000000001900720c */ /* 0x080fe40003f46270 */
[----:B------:R-:W-:-:S09]  /*dbd0*/  ISETP.GE.AND P1, PT, R23, R0, PT ;  /* 0x000000001700720c */ /* 0x000fd20003f26270 */
[----:B------:R-:W-:Y:S01]  /*dbe0*/  @!PT LDS RZ, [RZ] ;  /* 0x00000000fffff984 */ /* 0x000fe20000000800 */
[----:B------:R-:W-:Y:S01]  /*dbf0*/  @!PT LDS RZ, [RZ] ;  /* 0x00000000fffff984 */ /* 0x000fe20000000800 */
[----:B------:R-:W-:Y:S01]  /*dc00*/  @!PT LDS RZ, [RZ] ;  /* 0x00000000fffff984 */ /* 0x000fe20000000800 */
[----:B------:R2:W-:Y:S04]  /*dc10*/  LDGSTS.E.BYPASS.LTC128B.128 [R24+0x26200], desc[UR56][R2.64], !P3 ;  /* 0x2620000002187fae */ /* 0x0005e8000d901d78 */
[----:B------:R2:W-:Y:S04]  /*dc20*/  LDGSTS.E.BYPASS.LTC128B.128 [R24+0x28a00], desc[UR56][R2.64+0x40], !P2 ;  /* 0x28a0004002187fae */ /* 0x0005e8000d101d78 */
[----:B------:R2:W-:Y:S02]  /*dc30*/  LDGSTS.E.BYPASS.LTC128B.128 [R24+0x2b200], desc[UR56][R2.64+0x80], !P1 ;  /* 0x2b20008002187fae */ /* 0x0005e4000c901d78 */
.L_x_55:
[----:B------:R-:W-:Y:S05]  /*dc40*/  BSYNC B0 ;  /* 0x0000000000007941 */ /* 0x000fea0003800000 */
.L_x_54:
[----:B------:R-:W-:Y:S01]  /*dc50*/  NOP ;  /* 0x0000000000007918 */ /* 0x000fe20000000000 */
[----:B------:R-:W-:Y:S01]  /*dc60*/  SYNCS.ARRIVE.TRANS64.RED.A0T1 RZ, [UR41+0x33430], RZ ;  /* 0x033430ffffff79a7 */ /* 0x000fe20008200429 */
[----:B------:R-:W-:Y:S01]  /*dc70*/  ARRIVES.LDGSTSBAR.64.TRANSCNT [UR41+0x33430] ;  /* 0x03343000ff0079b0 */ /* 0x000fe20008000aa9 */
[----:B------:R-:W-:Y:S01]  /*dc80*/  NOP ;  /* 0x0000000000007918 */ /* 0x000fe20000000000 */
[----:B------:R-:W-:-:S06]  /*dc90*/  ULOP3.LUT UR4, UR48, 0x2, URZ, 0xfc, !UPT ;  /* 0x0000000230047892 */ /* 0x000fcc000f8efc3f */
[----:B0-2---:R-:W-:-:S05]  /*dca0*/  IMAD.U32 R2, RZ, RZ, UR4 ;  /* 0x00000004ff027e24 */ /* 0x005fca000f8e00ff */
[----:B------:R-:W-:-:S13]  /*dcb0*/  ISETP.NE.AND P0, PT, R2, 0x3, PT ;  /* 0x000000030200780c */ /* 0x000fda0003f05270 */
[----:B------:R-:W-:Y:S05]  /*dcc0*/  @!P0 BRA `(.L_x_56) ;  /* 0x0000000000048947 */ /* 0x000fea0003800000 */
[----:B------:R-:W-:Y:S01]  /*dcd0*/  BPT.TRAP 0x1 ;  /* 0x000000040000795c */ /* 0x000fe20000300000 */
.L_x_56:
[----:B------:R-:W-:Y:S01]  /*dce0*/  SYNCS.ARRIVE.TRANS64.A1T0 RZ, [UR41+0x33430], RZ ;  /* 0x033430ffffff79a7 */ /* 0x000fe20008100029 */
[----:B------:R-:W-:Y:S05]  /*dcf0*/  WARPSYNC.ALL ;  /* 0x0000000000007948 */ /* 0x000fea0003800000 */
[----:B------:R-:W-:Y:S01]  /*dd00*/  UIADD3 UR5, UR41, 0x1e200, URZ ;  /* 0x0001e20029057890 */ /* 0x000fe2000fffe03f */
[----:B------:R-:W-:Y:S01]  /*dd10*/  R2UR UR4, R34 ;  /* 0x00000000220472ca */ /* 0x000fe200000e0000 */
[----:B------:R-:W-:Y:S01]  /*dd20*/  ULDC.64 UR6, c[0x0][0x2d8] ;  /* 0x0000b60000067ab9 */ /* 0x000fe20000000a00 */
[----:B------:R-:W-:Y:S01]  /*dd30*/  SHF.R.S32.HI R18, RZ, 0x1f, R29 ;  /* 0x0000001fff127819 */ /* 0x000fe2000001141d */
[----:B------:R-:W-:Y:S02]  /*dd40*/  ULOP3.LUT UP0, URZ, UR5, 0x1bf, URZ, 0xc0, !UPT ;  /* 0x000001bf053f7892 */ /* 0x000fe4000f80c03f */
[----:B------:R-:W-:Y:S01]  /*dd50*/  UIMAD.WIDE.U32 UR36, UR39, UR6, URZ ;  /* 0x00000006272472a5 */ /* 0x000fe2000f8e003f */
[----:B------:R-:W-:Y:S03]  /*dd60*/  BAR.SYNC.DEFER_BLOCKING 0x8, 0x180 ;  /* 0x0206000000007b1d */ /* 0x000fe60000010000 */
[----:B------:R-:W-:-:S04]  /*dd70*/  PLOP3.LUT P0, PT, PT, PT, UP0, 0x80, 0x0 ;  /* 0x000000000000781c */ /* 0x000fc80003f0f008 */
[----:B------:R-:W-:-:S04]  /*dd80*/  UIMAD UR4, UR4, UR6, URZ ;  /* 0x00000006040472a4 */ /* 0x000fc8000f8e023f */
[----:B------:R-:W-:-:S04]  /*dd90*/  UIMAD UR4, UR39, UR7, UR4 ;  /* 0x00000007270472a4 */ /* 0x000fc8000f8e0204 */
[----:B------:R-:W-:Y:S01]  /*dda0*/  UIADD3 UR42, UR37, UR4, URZ ;  /* 0x00000004252a7290 */ /* 0x000fe2000fffe03f */
[----:B------:R-:W-:Y:S11]  /*ddb0*/  @!P0 BRA `(.L_x_57) ;  /* 0x0000000000408947 */ /* 0x000ff60003800000 */
[----:B------:R-:W-:Y:S01]  /*ddc0*/  MOV R2, 0x0 ;  /* 0x0000000000027802 */ /* 0x000fe20000000f00 */
[----:B------:R-:W-:Y:S01]  /*ddd0*/  ULDC.64 UR6, c[0x4][0xc0] ;  /* 0x0100300000067ab9 */ /* 0x000fe20000000a00 */
[----:B------:R-:W-:Y:S01]  /*dde0*/  ULDC.64 UR8, c[0x4][0xc8] ;  /* 0x0100320000087ab9 */ /* 0x000fe20000000a00 */
[----:B------:R-:W-:Y:S01]  /*ddf0*/  ULDC.64 UR4, c[0x4][0x28] ;  /* 0x01000a0000047ab9 */ /* 0x000fe20000000a00 */
[----:B------:R-:W-:Y:S02]  /*de00*/  IMAD.U32 R4, RZ, RZ, UR6 ;  /* 0x00000006ff047e24 */ /* 0x000fe4000f8e00ff */
[----:B------:R-:W0:Y:S01]  /*de10*/  LDC.64 R2, c[0x4][R2] ;  /* 0x0100000002027b82 */ /* 0x000e220000000a00 */
[----:B------:R-:W-:Y:S02]  /*de20*/  IMAD.U32 R5, RZ, RZ, UR7 ;  /* 0x00000007ff057e24 */ /* 0x000fe4000f8e00ff */
        /* <DEDUP_REMOVED lines=8> */
[----:B01----:R-:W-:Y:S05]  /*deb0*/  CALL.ABS.NOINC R2 ;  /* 0x0000000002007343 */ /* 0x003fea0003c00000 */
.L_x_57:
[----:B------:R-:W0:Y:S01]  /*dec0*/  LDC R0, c[0x0][0x448] ;  /* 0x00011200ff007b82 */ /* 0x000e220000000800 */
[----:B------:R-:W-:Y:S01]  /*ded0*/  IMAD R7, R28, 0x80, R26 ;  /* 0x000000801c077824 */ /* 0x000fe200078e021a */
[----:B------:R-:W-:Y:S01]  /*dee0*/  ULDC.64 UR4, c[0x0][0x2e0] ;  /* 0x0000b80000047ab9 */ /* 0x000fe20000000a00 */
[----:B------:R-:W-:Y:S02]  /*def0*/  IMAD.U32 R4, RZ, RZ, UR36 ;  /* 0x00000024ff047e24 */ /* 0x000fe4000f8e00ff */
[----:B------:R-:W-:Y:S02]  /*df00*/  IMAD.U32 R5, RZ, RZ, UR37 ;  /* 0x00000025ff057e24 */ /* 0x000fe4000f8e00ff */
[----:B------:R-:W-:Y:S02]  /*df10*/  IMAD.MOV.U32 R5, RZ, RZ, R7 ;  /* 0x000000ffff057224 */ /* 0x000fe400078e0007 */
[----:B------:R-:W-:Y:S02]  /*df20*/  IMAD R18, R18, UR4, RZ ;  /* 0x0000000412127c24 */ /* 0x000fe4000f8e02ff */
[----:B------:R-:W-:-:S02]  /*df30*/  IMAD.U32 R3, RZ, RZ, UR42 ;  /* 0x0000002aff037e24 */ /* 0x000fc4000f8e00ff */
[----:B------:R-:W-:Y:S02]  /*df40*/  IMAD.MOV.U32 R2, RZ, RZ, R4 ;  /* 0x000000ffff027224 */ /* 0x000fe400078e0004 */
[C---:B------:R-:W-:Y:S02]  /*df50*/  IMAD R11, R29.reuse, UR5, R18 ;  /* 0x000000051d0b7c24 */ /* 0x040fe4000f8e0212 */
[----:B------:R-:W-:Y:S01]  /*df60*/  IMAD.WIDE.U32 R2, R29, UR4, R2 ;  /* 0x000000041d027c25 */ /* 0x000fe2000f8e0002 */
[----:B------:R-:W-:-:S03]  /*df70*/  ULDC.64 UR4, c[0x0][0x2d0] ;  /* 0x0000b40000047ab9 */ /* 0x000fc60000000a00 */
[----:B------:R-:W-:Y:S01]  /*df80*/  IMAD.IADD R3, R3, 0x1, R11 ;  /* 0x0000000103037824 */ /* 0x000fe200078e020b */
[----:B0-----:R-:W-:-:S13]  /*df90*/  ISETP.NE.AND P0, PT, R0, 0x1, PT ;  /* 0x000000010000780c */ /* 0x001fda0003f05270 */
[----:B------:R-:W0:Y:S08]  /*dfa0*/  @P0 LDC R8, c[0x0][0x44c] ;  /* 0x00011300ff080b82 */ /* 0x000e300000000800 */
[----:B------:R-:W2:Y:S01]  /*dfb0*/  @P0 LDC R6, c[0x0][0x450] ;  /* 0x00011400ff060b82 */ /* 0x000ea20000000800 */
[----:B0-----:R-:W-:-:S05]  /*dfc0*/  @P0 IMAD.HI.U32 R9, R7, R8, RZ ;  /* 0x0000000807090227 */ /* 0x001fca00078e00ff */
[----:B--2---:R-:W-:-:S04]  /*dfd0*/  @P0 SHF.R.U32.HI R5, RZ, R6, R9 ;  /* 0x00000006ff050219 */ /* 0x004fc80000011609 */
[----:B------:R-:W-:Y:S01]  /*dfe0*/  SHF.R.S32.HI R4, RZ, 0x1f, R5 ;  /* 0x0000001fff047819 */ /* 0x000fe20000011405 */
[----:B------:R-:W-:-:S04]  /*dff0*/  IMAD.WIDE.U32 R2, R5, UR4, R2 ;  /* 0x0000000405027c25 */ /* 0x000fc8000f8e0002 */
[----:B------:R-:W-:-:S04]  /*e000*/  IMAD R4, R4, UR4, RZ ;  /* 0x0000000404047c24 */ /* 0x000fc8000f8e02ff */
[----:B------:R-:W-:Y:S01]  /*e010*/  IMAD R9, R5, UR5, R4 ;  /* 0x0000000505097c24 */ /* 0x000fe2000f8e0204 */
[----:B------:R-:W-:Y:S01]  /*e020*/  ULDC.64 UR4, c[0x0][0x2c8] ;  /* 0x0000b20000047ab9 */ /* 0x000fe20000000a00 */
[----:B------:R-:W-:Y:S02]  /*e030*/  IMAD.MOV R4, RZ, RZ, -R5 ;  /* 0x000000ffff047224 */ /* 0x000fe400078e0a05 */
[----:B------:R-:W-:Y:S02]  /*e040*/  IMAD.IADD R3, R3, 0x1, R9 ;  /* 0x0000000103037824 */ /* 0x000fe400078e0209 */
[----:B------:R-:W-:-:S04]  /*e050*/  IMAD R7, R0, R4, R7 ;  /* 0x0000000400077224 */ /* 0x000fc800078e0207 */
[----:B------:R-:W-:Y:S01]  /*e060*/  IMAD.WIDE.U32 R2, R7, UR4, R2 ;  /* 0x0000000407027c25 */ /* 0x000fe2000f8e0002 */
[----:B------:R-:W-:-:S05]  /*e070*/  SHF.R.S32.HI R4, RZ, 0x1f, R7 ;  /* 0x0000001fff047819 */ /* 0x000fca0000011407 */
[----:B------:R-:W-:-:S04]  /*e080*/  IMAD R4, R4, UR4, RZ ;  /* 0x0000000404047c24 */ /* 0x000fc8000f8e02ff */
[----:B------:R-:W-:Y:S01]  /*e090*/  IMAD R5, R7, UR5, R4 ;  /* 0x0000000507057c24 */ /* 0x000fe2000f8e0204 */
[----:B------:R-:W-:Y:S02]  /*e0a0*/  ULDC.64 UR4, c[0x0][0x280] ;  /* 0x0000a00000047ab9 */ /* 0x000fe40000000a00 */
[----:B------:R-:W-:Y:S01]  /*e0b0*/  IADD3 R4, P0, R2, UR4, RZ ;  /* 0x0000000402047c10 */ /* 0x000fe2000ff1e0ff */
[----:B------:R-:W-:Y:S02]  /*e0c0*/  ULDC UR4, c[0x0][0x2b8] ;  /* 0x0000ae0000047ab9 */ /* 0x000fe40000000800 */
[----:B------:R-:W-:Y:S02]  /*e0d0*/  ISETP.GE.AND P3, PT, R25, UR4, PT ;  /* 0x0000000419007c0c */ /* 0x000fe4000bf66270 */
[----:B------:R-:W-:Y:S01]  /*e0e0*/  IADD3.X R5, R3, UR5, R5, P0, !PT ;  /* 0x0000000503057c10 */ /* 0x000fe200087fe405 */
[----:B------:R-:W-:Y:S01]  /*e0f0*/  UMOV UR5, 0xffffffff ;  /* 0xffffffff00057882 */ /* 0x000fe20000000000 */
[----:B------:R-:W-:-:S02]  /*e100*/  ISETP.GE.AND P2, PT, R23, UR4, PT ;  /* 0x0000000417007c0c */ /* 0x000fc4000bf46270 */
[----:B------:R-:W-:Y:S01]  /*e110*/  ISETP.GE.AND P4, PT, R35, UR4, PT ;  /* 0x0000000423007c0c */ /* 0x000fe2000bf86270 */
[----:B------:R-:W-:-:S12]  /*e120*/  BRA.DIV UR5, `(.L_x_58) ;  /* 0x0000003a057c7947 */ /* 0x000fd8000b800000 */
[----:B-1----:R-:W0:Y:S01]  /*e130*/  SHFL.IDX PT, R14, R4, RZ, 0x1c1f ;  /* 0x001c1fff040e7589 */ /* 0x002e2200000e0000 */
[----:B------:R-:W-:Y:S01]  /*e140*/  ULDC UR4, c[0x0][0x288] ;  /* 0x0000a20000047ab9 */ /* 0x000fe20000000800 */
[----:B------:R-:W-:Y:S02]  /*e150*/  IMAD R7, R28, 0x80, R27 ;  /* 0x000000801c077824 */ /* 0x000fe400078e021b */
[----:B------:R-:W1:Y:S01]  /*e160*/  SHFL.IDX PT, R2, R5, RZ, 0x1c1f ;  /* 0x001c1fff05027589 */ /* 0x000e6200000e0000 */
[----:B------:R-:W-:Y:S02]  /*e170*/  IMAD R0, R0, UR4, RZ ;  /* 0x0000000400007c24 */ /* 0x000fe4000f8e02ff */
[C---:B------:R-:W-:Y:S01]  /*e180*/  VIADD R9, R7.reuse, 0x20 ;  /* 0x0000002007097836 */ /* 0x040fe20000000000 */
[----:B------:R-:W-:Y:S01]  /*e190*/  SHFL.IDX PT, R6, R5, 0x1, 0x1c1f ;  /* 0x003c1f0005067f89 */ /* 0x000fe200000e0000 */
[C---:B------:R-:W-:Y:S01]  /*e1a0*/  VIADD R11, R7.reuse, 0x40 ;  /* 0x00000040070b7836 */ /* 0x040fe20000000000 */
[----:B------:R-:W-:-:S13]  /*e1b0*/  ISETP.GE.AND P0, PT, R7, R0, PT ;  /* 0x000000000700720c */ /* 0x000fda0003f06270 */
[----:B0-----:R-:W-:-:S05]  /*e1c0*/  @!P0 IADD3 R14, P1, R35, R14, RZ ;  /* 0x0000000e230e8210 */ /* 0x001fca0007f3e0ff */
[----:B-1----:R-:W-:Y:S01]  /*e1d0*/  @!P0 IMAD.X R3, RZ, RZ, R2, P1 ;  /* 0x000000ffff038224 */ /* 0x002fe200008e0602 */
[----:B------:R-:W-:Y:S01]  /*e1e0*/  ISETP.GE.AND P1, PT, R9, R0, PT ;  /* 0x000000000900720c */ /* 0x000fe20003f26270 */
[----:B------:R-:W-:Y:S02]  /*e1f0*/  @!P0 IMAD.MOV.U32 R2, RZ, RZ, R14 ;  /* 0x000000ffff028224 */ /* 0x000fe400078e000e */
[----:B------:R-:W0:Y:S04]  /*e200*/  SHFL.IDX PT, R14, R4, 0x1, 0x1c1f ;  /* 0x003c1f00040e7f89 */ /* 0x000e2800000e0000 */
[----:B------:R-:W-:Y:S04]  /*e210*/  @!P0 LDGSTS.E.BYPASS.LTC128B.128 [R24+0x1e200], desc[UR56][R2.64], !P4 ;  /* 0x1e20000002188fae */ /* 0x000fe8000e101d78 */
[----:B------:R-:W-:Y:S04]  /*e220*/  @!P0 LDGSTS.E.BYPASS.LTC128B.128 [R24+0x20200], desc[UR56][R2.64+0x40], !P3 ;  /* 0x2020004002188fae */ /* 0x000fe8000d901d78 */
[----:B------:R1:W-:Y:S01]  /*e230*/  @!P0 LDGSTS.E.BYPASS.LTC128B.128 [R24+0x22200], desc[UR56][R2.64+0x80], !P2 ;  /* 0x2220008002188fae */ /* 0x0003e2000d101d78 */
[----:B0-----:R-:W-:-:S03]  /*e240*/  @!P1 IADD3 R8, P0, R35, R14, RZ ;  /* 0x0000000e23089210 */ /* 0x001fc60007f1e0ff */
[----:B------:R-:W0:Y:S02]  /*e250*/  SHFL.IDX PT, R14, R4, 0x2, 0x1c1f ;  /* 0x005c1f00040e7f89 */ /* 0x000e2400000e0000 */
[----:B------:R-:W-:Y:S01]  /*e260*/  @!P1 IMAD.X R9, RZ, RZ, R6, P0 ;  /* 0x000000ffff099224 */ /* 0x000fe200000e0606 */
[----:B------:R-:W-:Y:S01]  /*e270*/  ISETP.GE.AND P0, PT, R11, R0, PT ;  /* 0x000000000b00720c */ /* 0x000fe20003f06270 */
[----:B------:R-:W2:Y:S01]  /*e280*/  SHFL.IDX PT, R6, R5, 0x2, 0x1c1f ;  /* 0x005c1f0005067f89 */ /* 0x000ea200000e0000 */
[----:B-1----:R-:W-:Y:S02]  /*e290*/  @!P1 IMAD.MOV.U32 R2, RZ, RZ, R8 ;  /* 0x000000ffff029224 */ /* 0x002fe400078e0008 */
[----:B------:R-:W-:Y:S01]  /*e2a0*/  @!P1 IMAD.MOV.U32 R3, RZ, RZ, R9 ;  /* 0x000000ffff039224 */ /* 0x000fe200078e0009 */
[----:B------:R-:W1:Y:S04]  /*e2b0*/  SHFL.IDX PT, R5, R5, 0x3, 0x1c1f ;  /* 0x007c1f0005057f89 */ /* 0x000e6800000e0000 */
[----:B------:R-:W-:Y:S04]  /*e2c0*/  @!P1 LDGSTS.E.BYPASS.LTC128B.128 [R24+0x1ea00], desc[UR56][R2.64], !P4 ;  /* 0x1ea0000002189fae */ /* 0x000fe8000e101d78 */
[----:B------:R-:W-:Y:S04]  /*e2d0*/  @!P1 LDGSTS.E.BYPASS.LTC128B.128 [R24+0x20a00], desc[UR56][R2.64+0x40], !P3 ;  /* 0x20a0004002189fae */ /* 0x000fe8000d901d78 */
[----:B------:R3:W-:Y:S01]  /*e2e0*/  @!P1 LDGSTS.E.BYPASS.LTC128B.128 [R24+0x22a00], desc[UR56][R2.64+0x80], !P2 ;  /* 0x22a0008002189fae */ /* 0x0007e2000d101d78 */
[----:B0-----:R-:W-:-:S05]  /*e2f0*/  @!P0 IADD3 R14, P5, R35, R14, RZ ;  /* 0x0000000e230e8210 */ /* 0x001fca0007fbe0ff */
[----:B--2---:R-:W-:Y:S02]  /*e300*/  @!P0 IMAD.X R19, RZ, RZ, R6, P5 ;  /* 0x000000ffff138224 */ /* 0x004fe400028e0606 */
[----:B---3--:R-:W-:Y:S02]  /*e310*/  @!P0 IMAD.MOV.U32 R2, RZ, RZ, R14 ;  /* 0x000000ffff028224 */ /* 0x008fe400078e000e */
[----:B------:R-:W-:Y:S01]  /*e320*/  @!P0 IMAD.MOV.U32 R3, RZ, RZ, R19 ;  /* 0x000000ffff038224 */ /* 0x000fe200078e0013 */
[----:B------:R0:W2:Y:S04]  /*e330*/  SHFL.IDX PT, R14, R4, 0x3, 0x1c1f ;  /* 0x007c1f00040e7f89 */ /* 0x0000a800000e0000 */
[----:B------:R0:W-:Y:S04]  /*e340*/  @!P0 LDGSTS.E.BYPASS.LTC128B.128 [R24+0x1f200], desc[UR56][R2.64], !P4 ;  /* 0x1f20000002188fae */ /* 0x0001e8000e101d78 */
[----:B------:R0:W-:Y:S04]  /*e350*/  @!P0 LDGSTS.E.BYPASS.LTC128B.128 [R24+0x21200], desc[UR56][R2.64+0x40], !P3 ;  /* 0x2120004002188fae */ /* 0x0001e8000d901d78 */
[----:B-1----:R0:W-:Y:S02]  /*e360*/  @!P0 LDGSTS.E.BYPASS.LTC128B.128 [R24+0x23200], desc[UR56][R2.64+0x80], !P2 ;  /* 0x2320008002188fae */ /* 0x0021e4000d101d78 */
.L_x_135:
[----:B------:R-:W-:Y:S01]  /*e370*/  VIADD R7, R7, 0x60 ;  /* 0x0000006007077836 */ /* 0x000fe20000000000 */
[----:B------:R-:W-:Y:S04]  /*e380*/  BSSY B0, `(.L_x_59) ;  /* 0x000000b000007945 */ /* 0x000fe80003800000 */
[----:B------:R-:W-:-:S13]  /*e390*/  ISETP.GE.AND P0, PT, R7, R0, PT ;  /* 0x000000000700720c */ /* 0x000fda0003f06270 */
[----:B------:R-:W-:Y:S05]  /*e3a0*/  @P0 BRA `(.L_x_60) ;  /* 0x0000000000200947 */ /* 0x000fea0003800000 */
[----:B0-2---:R-:W-:-:S05]  /*e3b0*/  IADD3 R2, P0, R35, R14, RZ ;  /* 0x0000000e23027210 */ /* 0x005fca0007f1e0ff */
[----:B------:R-:W-:-:S05]  /*e3c0*/  IMAD.X R3, RZ, RZ, R5, P0 ;  /* 0x000000ffff037224 */ /* 0x000fca00000e0605 */
[----:B------:R-:W-:Y:S01]  /*e3d0*/  @!PT LDS RZ, [RZ] ;  /* 0x00000000fffff984 */ /* 0x000fe20000000800 */
[----:B------:R-:W-:Y:S01]  /*e3e0*/  @!PT LDS RZ, [RZ] ;  /* 0x00000000fffff984 */ /* 0x000fe20000000800 */
[----:B------:R-:W-:Y:S01]  /*e3f0*/  @!PT LDS RZ, [RZ] ;  /* 0x00000000fffff984 */ /* 0x000fe20000000800 */
[----:B------:R1:W-:Y:S04]  /*e400*/  LDGSTS.E.BYPASS.LTC128B.128 [R24+0x1fa00], desc[UR56][R2.64], !P4 ;  /* 0x1fa0000002187fae */ /* 0x0003e8000e101d78 */
[----:B------:R1:W-:Y:S04]  /*e410*/  LDGSTS.E.BYPASS.LTC128B.128 [R24+0x21a00], desc[UR56][R2.64+0x40], !P3 ;  /* 0x21a0004002187fae */ /* 0x0003e8000d901d78 */
[----:B------:R1:W-:Y:S02]  /*e420*/  LDGSTS.E.BYPASS.LTC128B.128 [R24+0x23a00], desc[UR56][R2.64+0x80], !P2 ;  /* 0x23a0008002187fae */ /* 0x0003e4000d101d78 */
.L_x_60:
[----:B------:R-:W-:Y:S05]  /*e430*/  BSYNC B0 ;  /* 0x0000000000007941 */ /* 0x000fea0003800000 */
.L_x_59:
[----:B------:R-:W-:Y:S01]  /*e440*/  NOP ;  /* 0x0000000000007918 */ /* 0x000fe20000000000 */
[----:B------:R-:W-:Y:S01]  /*e450*/  SYNCS.ARRIVE.TRANS64.RED.A0T1 RZ, [UR41+0x33400], RZ ;  /* 0x033400ffffff79a7 */ /* 0x000fe20008200429 */
[----:B------:R-:W-:Y:S01]  /*e460*/  IMAD.MOV.U32 R0, RZ, RZ, 0x1 ;  /* 0x00000001ff007424 */ /* 0x000fe200078e00ff */
[----:B------:R-:W-:Y:S04]  /*e470*/  ARRIVES.LDGSTSBAR.64.TRANSCNT [UR41+0x33400] ;  /* 0x03340000ff0079b0 */ /* 0x000fe80008000aa9 */
[----:B------:R-:W-:Y:S01]  /*e480*/  SHF.L.U32 R0, R0, 0x1f, RZ ;  /* 0x0000001f00007819 */ /* 0x000fe200000006ff */
[----:B------:R-:W-:Y:S01]  /*e490*/  NOP ;  /* 0x0000000000007918 */ /* 0x000fe20000000000 */
[----:B------:R-:W-:Y:S02]  /*e4a0*/  SYNCS.ARRIVE.TRANS64.A1T0 RZ, [UR41+0x33400], RZ ;  /* 0x033400ffffff79a7 */ /* 0x000fe40008100029 */
[----:B------:R-:W3:Y:S02]  /*e4b0*/  SYNCS.PHASECHK.TRANS64.TRYWAIT P0, [UR41+0x33420], R0 ;  /* 0x03342000ff0075a7 */ /* 0x000ee40008000169 */
[----:B---3--:R-:W-:Y:S05]  /*e4c0*/  @!P0 BRA `(.L_x_61) ;  /* 0x0000003800d48947 */ /* 0x008fea0003800000 */
.L_x_136:
[----:B------:R-:W-:Y:S01]  /*e4d0*/  UIADD3 UR4, UR45, -0x2, URZ ;  /* 0xfffffffe2d047890 */ /* 0x000fe2000fffe03f */
[----:B------:R-:W-:-:S03]  /*e4e0*/  IMAD.MOV.U32 R31, RZ, RZ, 0x1 ;  /* 0x00000001ff1f7424 */ /* 0x000fc600078e00ff */
[----:B------:R-:W-:-:S06]  /*e4f0*/  UISETP.GE.AND UP0, UPT, UR4, UR44, UPT ;  /* 0x0000002c0400728c */ /* 0x000fcc000bf06270 */
[----:B------:R-:W-:-:S13]  /*e500*/  PLOP3.LUT P0, PT, PT, PT, UP0, 0x80, 0x0 ;  /* 0x000000000000781c */ /* 0x000fda0003f0f008 */
[----:B------:R-:W-:Y:S05]  /*e510*/  @!P0 BRA `(.L_x_62) ;  /* 0x00000018000c8947 */ /* 0x000fea0003800000 */
[----:B------:R-:W-:Y:S01]  /*e520*/  UIADD3 UR4, UR43, 0x1, URZ ;  /* 0x000000012b047890 */ /* 0x000fe2000fffe03f */
[----:B------:R-:W-:Y:S01]  /*e530*/  IADD3 R33, R33, R17, R27 ;  /* 0x0000001121217210 */ /* 0x000fe20007ffe01b */
[----:B------:R-:W-:Y:S01]  /*e540*/  IMAD.MOV.U32 R21, RZ, RZ, 0x1 ;  /* 0x00000001ff157424 */ /* 0x000fe200078e00ff */
[----:B01----:R-:W-:Y:S01]  /*e550*/  LOP3.LUT R3, RZ, UR40, RZ, 0x33, !PT ;  /* 0x00000028ff037c12 */ /* 0x003fe2000f8e33ff */
[----:B------:R-:W-:Y:S01]  /*e560*/  UIMAD UR4, UR4, UR38, URZ ;  /* 0x00000026040472a4 */ /* 0x000fe2000f8e023f */
[----:B------:R-:W-:Y:S02]  /*e570*/  IMAD.MOV.U32 R20, RZ, RZ, RZ ;  /* 0x000000ffff147224 */ /* 0x000fe400078e00ff */
[----:B------:R-:W-:-:S03]  /*e580*/  VIADD R2, R33, 0xfffffe20 ;  /* 0xfffffe2021027836 */ /* 0x000fc60000000000 */
[----:B------:R-:W-:-:S04]  /*e590*/  LOP3.LUT R0, RZ, UR4, RZ, 0x33, !PT ;  /* 0x00000004ff007c12 */ /* 0x000fc8000f8e33ff */
[----:B------:R-:W-:-:S04]  /*e5a0*/  VIMNMX R3, R0, R3, !PT ;  /* 0x0000000300037248 */ /* 0x000fc80007fe0100 */
[C---:B------:R-:W-:Y:S01]  /*e5b0*/  IADD3 R33, -R3.reuse, -0x2, RZ ;  /* 0xfffffffe03217810 */ /* 0x040fe20007ffe1ff */
[----:B------:R-:W-:-:S07]  /*e5c0*/  IMAD R0, R3, -0xa0, R2 ;  /* 0xffffff6003007824 */ /* 0x000fce00078e0202 */
.L_x_77:
[----:B------:R-:W3:Y:S01]  /*e5d0*/  LDL R6, [R1] ;  /* 0x0000000001067983 */ /* 0x000ee20000100800 */
[----:B0-----:R-:W0:Y:S01]  /*e5e0*/  LDC R2, c[0x0][0x430] ;  /* 0x00010c00ff027b82 */ /* 0x001e220000000800 */
[----:B------:R-:W-:Y:S01]  /*e5f0*/  VIADD R11, R0, 0x80 ;  /* 0x00000080000b7836 */ /* 0x000fe20000000000 */
[----:B------:R-:W-:Y:S01]  /*e600*/  ULDC.64 UR4, c[0x0][0x428] ;  /* 0x00010a0000047ab9 */ /* 0x000fe20000000a00 */
[----:B0-----:R-:W-:-:S13]  /*e610*/  ISETP.NE.AND P0, PT, R2, 0x1, PT ;  /* 0x000000010200780c */ /* 0x001fda0003f05270 */
[----:B------:R-:W0:Y:S08]  /*e620*/  @P0 LDC R3, c[0x0][0x434] ;  /* 0x00010d00ff030b82 */ /* 0x000e300000000800 */
[----:B------:R-:W1:Y:S08]  /*e630*/  @P0 LDC R5, c[0x0][0x438] ;  /* 0x00010e00ff050b82 */ /* 0x000e700000000800 */
[----:B------:R-:W4:Y:S08]  /*e640*/  @P0 LDC R4, c[0x0][0x434] ;  /* 0x00010d00ff040b82 */ /* 0x000f300000000800 */
[----:B------:R-:W2:Y:S01]  /*e650*/  @P0 LDC R7, c[0x0][0x438] ;  /* 0x00010e00ff070b82 */ /* 0x000ea20000000800 */
[----:B0-----:R-:W-:-:S04]  /*e660*/  @P0 IMAD.HI.U32 R2, R0, R3, RZ ;  /* 0x0000000300020227 */ /* 0x001fc800078e00ff */
[----:B------:R-:W-:Y:S01]  /*e670*/  IMAD.MOV.U32 R10, RZ, RZ, R0 ;  /* 0x000000ffff0a7224 */ /* 0x000fe200078e0000 */
[----:B-1----:R-:W-:Y:S01]  /*e680*/  @P0 SHF.R.U32.HI R10, RZ, R5, R2 ;  /* 0x00000005ff0a0219 */ /* 0x002fe20000011602 */
[----:B----4-:R-:W-:-:S03]  /*e690*/  @P0 IMAD.HI.U32 R2, R11, R4, RZ ;  /* 0x000000040b020227 */ /* 0x010fc600078e00ff */
[--C-:B------:R-:W-:Y:S01]  /*e6a0*/  SHF.R.S32.HI R5, RZ, 0x1f, R10.reuse ;  /* 0x0000001fff057819 */ /* 0x100fe2000001140a */
[----:B------:R-:W-:Y:S01]  /*e6b0*/  IMAD.MOV.U32 R4, RZ, RZ, R10 ;  /* 0x000000ffff047224 */ /* 0x000fe200078e000a */
[----:B--2---:R-:W-:Y:S01]  /*e6c0*/  @P0 SHF.R.U32.HI R11, RZ, R7, R2 ;  /* 0x00000007ff0b0219 */ /* 0x004fe20000011602 */
[----:B------:R-:W-:Y:S02]  /*e6d0*/  IMAD R7, R37, UR4, RZ ;  /* 0x0000000425077c24 */ /* 0x000fe4000f8e02ff */
[----:B------:R-:W-:-:S04]  /*e6e0*/  IMAD.WIDE.U32 R4, R32, UR4, R4 ;  /* 0x0000000420047c25 */ /* 0x000fc8000f8e0004 */
[----:B------:R-:W-:-:S04]  /*e6f0*/  IMAD R9, R32, UR5, R7 ;  /* 0x0000000520097c24 */ /* 0x000fc8000f8e0207 */
[----:B------:R-:W-:Y:S01]  /*e700*/  IMAD.IADD R5, R9, 0x1, R5 ;  /* 0x0000000109057824 */ /* 0x000fe200078e0205 */
[----:B---3--:R-:W-:-:S13]  /*e710*/  ISETP.GT.U32.AND P1, PT, R6, 0x9f, PT ;  /* 0x0000009f0600780c */ /* 0x008fda0003f24070 */
[--C-:B------:R-:W-:Y:S01]  /*e720*/  @!P1 SHF.R.S32.HI R3, RZ, 0x1f, R11.reuse ;  /* 0x0000001fff039819 */ /* 0x100fe2000001140b */
[----:B------:R-:W-:-:S04]  /*e730*/  @!P1 IMAD.MOV.U32 R2, RZ, RZ, R11 ;  /* 0x000000ffff029224 */ /* 0x000fc800078e000b */
[----:B------:R-:W-:Y:S01]  /*e740*/  @!P1 IMAD.WIDE.U32 R2, R32, UR4, R2 ;  /* 0x0000000420029c25 */ /* 0x000fe2000f8e0002 */
[----:B------:R-:W-:Y:S02]  /*e750*/  ULDC.64 UR4, c[0x0][0x418] ;  /* 0x0001060000047ab9 */ /* 0x000fe40000000a00 */
[----:B------:R-:W-:-:S04]  /*e760*/  LEA R6, P0, R4, UR4, 0x2 ;  /* 0x0000000404067c11 */ /* 0x000fc8000f8010ff */
[----:B------:R-:W-:Y:S01]  /*e770*/  LEA.HI.X R7, R4, UR5, R5, 0x2, P0 ;  /* 0x0000000504077c11 */ /* 0x000fe200080f1405 */
[----:B------:R-:W-:-:S04]  /*e780*/  @!P1 IMAD.IADD R3, R9, 0x1, R3 ;  /* 0x0000000109039824 */ /* 0x000fc800078e0203 */
[----:B------:R-:W2:Y:S01]  /*e790*/  LDG.E R9, desc[UR56][R6.64] ;  /* 0x0000003806097981 */ /* 0x000ea2000c1e1900 */
[----:B------:R-:W-:Y:S01]  /*e7a0*/  ULOP3.LUT UR6, UR48, 0x2, URZ, 0xfc, !UPT ;  /* 0x0000000230067892 */ /* 0x000fe2000f8efc3f */
[----:B------:R-:W-:Y:S01]  /*e7b0*/  @!P1 LEA R4, P0, R2, UR4, 0x2 ;  /* 0x0000000402049c11 */ /* 0x000fe2000f8010ff */
[----:B------:R-:W-:-:S03]  /*e7c0*/  IMAD.MOV.U32 R8, RZ, RZ, RZ ;  /* 0x000000ffff087224 */ /* 0x000fc600078e00ff */
[----:B------:R-:W-:Y:S01]  /*e7d0*/  @!P1 LEA.HI.X R5, R2, UR5, R3, 0x2, P0 ;  /* 0x0000000502059c11 */ /* 0x000fe200080f1403 */
[----:B------:R-:W-:Y:S02]  /*e7e0*/  IMAD.U32 R12, RZ, RZ, UR6 ;  /* 0x00000006ff0c7e24 */ /* 0x000fe4000f8e00ff */
[----:B------:R-:W-:Y:S02]  /*e7f0*/  VIADD R2, R20, 0x1 ;  /* 0x0000000114027836 */ /* 0x000fe40000000000 */
[----:B------:R0:W5:Y:S01]  /*e800*/  @!P1 LDG.E R8, desc[UR56][R4.64] ;  /* 0x0000003804089981 */ /* 0x000162000c1e1900 */
[----:B------:R-:W-:Y:S02]  /*e810*/  ISETP.NE.AND P1, PT, R12, 0x3, PT ;  /* 0x000000030c00780c */ /* 0x000fe40003f25270 */
[----:B------:R-:W-:Y:S01]  /*e820*/  ISETP.NE.AND P0, PT, R2, 0x2, PT ;  /* 0x000000020200780c */ /* 0x000fe20003f05270 */
[----:B------:R-:W-:-:S03]  /*e830*/  VIADD R33, R33, 0xffffffff ;  /* 0xffffffff21217836 */ /* 0x000fc60000000000 */
[----:B0-----:R-:W-:Y:S02]  /*e840*/  SEL R4, R2, RZ, P0 ;  /* 0x000000ff02047207 */ /* 0x001fe40000000000 */
[----:B------:R-:W-:Y:S02]  /*e850*/  SEL R2, RZ, 0x1, P0 ;  /* 0x00000001ff027807 */ /* 0x000fe40000000000 */
[----:B------:R-:W-:Y:S02]  /*e860*/  ISETP.GT.AND P2, PT, R33, UR44, PT ;  /* 0x0000002c21007c0c */ /* 0x000fe4000bf44270 */
[----:B------:R-:W-:Y:S02]  /*e870*/  LOP3.LUT R31, R21, R2, RZ, 0x3c, !PT ;  /* 0x00000002151f7212 */ /* 0x000fe400078e3cff */
[----:B--2---:R-:W-:Y:S01]  /*e880*/  SHF.R.S32.HI R29, RZ, 0x1f, R9 ;  /* 0x0000001fff1d7819 */ /* 0x004fe20000011409 */
[----:B------:R-:W-:Y:S08]  /*e890*/  @!P1 BRA `(.L_x_63) ;  /* 0x0000000000049947 */ /* 0x000ff00003800000 */
[----:B------:R-:W-:Y:S01]  /*e8a0*/  BPT.TRAP 0x1 ;  /* 0x000000040000795c */ /* 0x000fe20000300000 */
.L_x_63:
[----:B------:R-:W-:Y:S02]  /*e8b0*/  LEA R5, R4, UR41, 0x3 ;  /* 0x0000002904057c11 */ /* 0x000fe4000f8e18ff */
[----:B------:R-:W-:-:S04]  /*e8c0*/  SHF.L.U32 R30, R31, 0x1f, RZ ;  /* 0x0000001f1f1e7819 */ /* 0x000fc800000006ff */
[----:B------:R-:W0:Y:S02]  /*e8d0*/  SYNCS.PHASECHK.TRANS64.TRYWAIT P0, [R5+URZ+0x33480], R30 ;  /* 0x0334801e050075a7 */ /* 0x000e24000800017f */
[----:B0-----:R-:W-:Y:S05]  /*e8e0*/  @!P0 BRA `(.L_x_64) ;  /* 0x0000003400e48947 */ /* 0x001fea0003800000 */
.L_x_137:
[----:B------:R-:W-:Y:S01]  /*e8f0*/  ULDC UR4, c[0x0][0x430] ;  /* 0x00010c0000047ab9 */ /* 0x000fe20000000800 */
[----:B------:R-:W-:Y:S01]  /*e900*/  ULDC.64 UR8, c[0x0][0x328] ;  /* 0x0000ca0000087ab9 */ /* 0x000fe20000000a00 */
[----:B------:R-:W-:Y:S01]  /*e910*/  UIADD3 UR4, -UR4, URZ, URZ ;  /* 0x0000003f04047290 */ /* 0x000fe2000fffe13f */
[----:B------:R-:W-:Y:S01]  /*e920*/  R2UR UR5, R34 ;  /* 0x00000000220572ca */ /* 0x000fe200000e0000 */
[----:B------:R-:W-:Y:S01]  /*e930*/  ULDC.64 UR10, c[0x0][0x338] ;  /* 0x0000ce00000a7ab9 */ /* 0x000fe20000000a00 */
[----:B------:R-:W-:Y:S01]  /*e940*/  ULDC.64 UR6, c[0x0][0x330] ;  /* 0x0000cc0000067ab9 */ /* 0x000fe20000000a00 */
[----:B------:R-:W-:Y:S01]  /*e950*/  IMAD R6, R29, UR10, RZ ;  /* 0x0000000a1d067c24 */ /* 0x000fe2000f8e02ff */
[----:B------:R-:W-:Y:S01]  /*e960*/  ULDC.64 UR12, c[0x0][0x318] ;  /* 0x0000c600000c7ab9 */ /* 0x000fe20000000a00 */
[----:B------:R-:W-:Y:S01]  /*e970*/  IMAD R10, R10, UR4, R0 ;  /* 0x000000040a0a7c24 */ /* 0x000fe2000f8e0200 */
[----:B-----5:R-:W-:Y:S01]  /*e980*/  SHF.R.S32.HI R28, RZ, 0x1f, R8 ;  /* 0x0000001fff1c7819 */ /* 0x020fe20000011408 */
[----:B------:R-:W-:Y:S01]  /*e990*/  IMAD R17, R11, UR4, R0 ;  /* 0x000000040b117c24 */ /* 0x000fe2000f8e0200 */
[----:B------:R-:W1:Y:S01]  /*e9a0*/  LDC R12, c[0x0][0x2f4] ;  /* 0x0000bd00ff0c7b82 */ /* 0x000e620000000800 */
[----:B------:R-:W-:Y:S01]  /*e9b0*/  IMAD.U32 R25, RZ, RZ, UR13 ;  /* 0x0000000dff197e24 */ /* 0x000fe2000f8e00ff */
[----:B------:R-:W-:Y:S01]  /*e9c0*/  SHF.R.S32.HI R26, RZ, 0x1f, R10 ;  /* 0x0000001fff1a7819 */ /* 0x000fe2000001140a */
[----:B------:R-:W-:Y:S01]  /*e9d0*/  VIADD R17, R17, 0x80 ;  /* 0x0000008011117836 */ /* 0x000fe20000000000 */
[----:B------:R-:W-:Y:S01]  /*e9e0*/  UMOV UR4, 0xffffffff ;  /* 0xffffffff00047882 */ /* 0x000fe20000000000 */
[----:B------:R-:W-:-:S02]  /*e9f0*/  LOP3.LUT P3, RZ, R16, 0x2, RZ, 0xc0, !PT ;  /* 0x0000000210ff7812 */ /* 0x000fc4000786c0ff */
[----:B------:R-:W-:Y:S01]  /*ea00*/  IMAD R3, R26, UR8, RZ ;  /* 0x000000081a037c24 */ /* 0x000fe2000f8e02ff */
[----:B------:R-:W-:Y:S02]  /*ea10*/  SHF.R.S32.HI R27, RZ, 0x1f, R17 ;  /* 0x0000001fff1b7819 */ /* 0x000fe40000011411 */
[----:B------:R-:W-:Y:S01]  /*ea20*/  LOP3.LUT P1, RZ, R16, 0x1, RZ, 0xc0, !PT ;  /* 0x0000000110ff7812 */ /* 0x000fe2000782c0ff */
[C---:B------:R-:W-:Y:S02]  /*ea30*/  IMAD R7, R10.reuse, UR9, R3 ;  /* 0x000000090a077c24 */ /* 0x040fe4000f8e0203 */
[----:B------:R-:W-:-:S04]  /*ea40*/  IMAD.WIDE.U32 R2, R10, UR8, RZ ;  /* 0x000000080a027c25 */ /* 0x000fc8000f8e00ff */
[----:B------:R-:W-:Y:S02]  /*ea50*/  IMAD.IADD R3, R3, 0x1, R7 ;  /* 0x0000000103037824 */ /* 0x000fe400078e0207 */
[C---:B------:R-:W-:Y:S02]  /*ea60*/  IMAD R7, R9.reuse, UR11, R6 ;  /* 0x0000000b09077c24 */ /* 0x040fe4000f8e0206 */
[----:B------:R-:W-:Y:S01]  /*ea70*/  IMAD.WIDE.U32 R2, R9, UR10, R2 ;  /* 0x0000000a09027c25 */ /* 0x000fe2000f8e0002 */
[----:B-1----:R-:W-:-:S03]  /*ea80*/  ISETP.GE.AND P4, PT, R35, R12, PT ;  /* 0x0000000c2300720c */ /* 0x002fc60003f86270 */
[----:B------:R-:W-:Y:S02]  /*ea90*/  IMAD.IADD R3, R3, 0x1, R7 ;  /* 0x0000000103037824 */ /* 0x000fe400078e0207 */
[----:B------:R-:W-:Y:S01]  /*eaa0*/  IMAD.U32 R6, RZ, RZ, UR6 ;  /* 0x00000006ff067e24 */ /* 0x000fe2000f8e00ff */
[----:B------:R-:W-:-:S03]  /*eab0*/  UIMAD UR6, UR5, UR6, URZ ;  /* 0x00000006050672a4 */ /* 0x000fc6000f8e023f */
[----:B------:R-:W-:Y:S01]  /*eac0*/  IMAD.WIDE.U32 R2, R6, UR39, R2 ;  /* 0x0000002706027c25 */ /* 0x000fe2000f8e0002 */
[----:B------:R-:W-:Y:S02]  /*ead0*/  UIMAD UR6, UR39, UR7, UR6 ;  /* 0x00000007270672a4 */ /* 0x000fe4000f8e0206 */
[----:B------:R-:W-:Y:S01]  /*eae0*/  IADD3 R18, P0, R2, UR12, RZ ;  /* 0x0000000c02127c10 */ /* 0x000fe2000ff1e0ff */
[----:B------:R-:W-:-:S03]  /*eaf0*/  IMAD R2, R27, UR8, RZ ;  /* 0x000000081b027c24 */ /* 0x000fc6000f8e02ff */
[----:B------:R-:W-:Y:S01]  /*eb00*/  IADD3.X R19, R25, UR6, R3, P0, !PT ;  /* 0x0000000619137c10 */ /* 0x000fe200087fe403 */
[C---:B------:R-:W-:Y:S02]  /*eb10*/  IMAD R7, R17.reuse, UR9, R2 ;  /* 0x0000000911077c24 */ /* 0x040fe4000f8e0202 */
[----:B------:R-:W-:-:S04]  /*eb20*/  IMAD.WIDE.U32 R2, R17, UR8, RZ ;  /* 0x0000000811027c25 */ /* 0x000fc8000f8e00ff */
[----:B------:R-:W-:Y:S02]  /*eb30*/  IMAD.IADD R3, R3, 0x1, R7 ;  /* 0x0000000103037824 */ /* 0x000fe400078e0207 */
[----:B------:R-:W-:Y:S02]  /*eb40*/  IMAD R7, R28, UR10, RZ ;  /* 0x0000000a1c077c24 */ /* 0x000fe4000f8e02ff */
[----:B------:R-:W-:-:S04]  /*eb50*/  IMAD.WIDE.U32 R2, R8, UR10, R2 ;  /* 0x0000000a08027c25 */ /* 0x000fc8000f8e0002 */
[----:B------:R-:W-:-:S04]  /*eb60*/  IMAD R7, R8, UR11, R7 ;  /* 0x0000000b08077c24 */ /* 0x000fc8000f8e0207 */
[----:B------:R-:W-:Y:S02]  /*eb70*/  IMAD.IADD R3, R3, 0x1, R7 ;  /* 0x0000000103037824 */ /* 0x000fe400078e0207 */
[----:B------:R-:W-:-:S03]  /*eb80*/  IMAD.WIDE.U32 R2, R6, UR39, R2 ;  /* 0x0000002706027c25 */ /* 0x000fc6000f8e0002 */
[----:B------:R-:W-:-:S04]  /*eb90*/  IADD3 R23, P0, R2, UR12, RZ ;  /* 0x0000000c02177c10 */ /* 0x000fc8000ff1e0ff */
[----:B------:R-:W-:Y:S01]  /*eba0*/  IADD3.X R25, R25, UR6, R3, P0, !PT ;  /* 0x0000000619197c10 */ /* 0x000fe200087fe403 */
[----:B------:R-:W-:Y:S08]  /*ebb0*/  BRA.DIV UR4, `(.L_x_65) ;  /* 0x0000003604447947 */ /* 0x000ff0000b800000 */
[----:B------:R-:W1:Y:S01]  /*ebc0*/  SHFL.IDX PT, R2, R18, RZ, 0x1c1f ;  /* 0x001c1fff12027589 */ /* 0x000e6200000e0000 */
[----:B------:R-:W-:-:S03]  /*ebd0*/  IMAD R22, R4, 0x7800, R24 ;  /* 0x0000780004167824 */ /* 0x000fc600078e0218 */
[----:B------:R-:W2:Y:S04]  /*ebe0*/  SHFL.IDX PT, R3, R19, RZ, 0x1c1f ;  /* 0x001c1fff13037589 */ /* 0x000ea800000e0000 */
[----:B------:R-:W-:Y:S04]  /*ebf0*/  SHFL.IDX PT, R7, R19, 0x2, 0x1c1f ;  /* 0x005c1f0013077f89 */ /* 0x000fe800000e0000 */
[----:B------:R-:W-:Y:S04]  /*ec00*/  SHFL.IDX PT, R25, R25, RZ, 0x1c1f ;  /* 0x001c1fff19197589 */ /* 0x000fe800000e0000 */
[----:B------:R-:W-:Y:S01]  /*ec10*/  SHFL.IDX PT, R14, R23, RZ, 0x1c1f ;  /* 0x001c1fff170e7589 */ /* 0x000fe200000e0000 */
[----:B-1----:R-:W-:-:S05]  /*ec20*/  IADD3 R2, P0, R35, R2, RZ ;  /* 0x0000000223027210 */ /* 0x002fca0007f1e0ff */
[----:B--2---:R-:W-:-:S05]  /*ec30*/  IMAD.X R3, RZ, RZ, R3, P0 ;  /* 0x000000ffff037224 */ /* 0x004fca00000e0603 */
[----:B------:R-:W-:Y:S04]  /*ec40*/  LDGSTS.E.BYPASS.LTC128B.128 [R22+0xf200], desc[UR56][R2.64], !P4 ;  /* 0x0f20000002167fae */ /* 0x000fe8000e101d78 */
[----:B------:R-:W-:Y:S04]  /*ec50*/  LDGSTS.E.BYPASS.LTC128B.128 [R22+0x11a00], desc[UR56][R2.64+0x40], !P3 ;  /* 0x11a0004002167fae */ /* 0x000fe8000d901d78 */
[----:B------:R1:W-:Y:S04]  /*ec60*/  LDGSTS.E.BYPASS.LTC128B.128 [R22+0x14200], desc[UR56][R2.64+0x80], !P1 ;  /* 0x1420008002167fae */ /* 0x0003e8000c901d78 */
[----:B-1----:R-:W1:Y:S04]  /*ec70*/  SHFL.IDX PT, R2, R18, 0x1, 0x1c1f ;  /* 0x003c1f0012027f89 */ /* 0x002e6800000e0000 */
[----:B------:R-:W2:Y:S04]  /*ec80*/  SHFL.IDX PT, R3, R19, 0x1, 0x1c1f ;  /* 0x003c1f0013037f89 */ /* 0x000ea800000e0000 */
[----:B------:R-:W-:Y:S01]  /*ec90*/  SHFL.IDX PT, R19, R19, 0x3, 0x1c1f ;  /* 0x007c1f0013137f89 */ /* 0x000fe200000e0000 */
[----:B-1----:R-:W-:-:S05]  /*eca0*/  IADD3 R2, P0, R35, R2, RZ ;  /* 0x0000000223027210 */ /* 0x002fca0007f1e0ff */
[----:B--2---:R-:W-:-:S05]  /*ecb0*/  IMAD.X R3, RZ, RZ, R3, P0 ;  /* 0x000000ffff037224 */ /* 0x004fca00000e0603 */
[----:B------:R-:W-:Y:S04]  /*ecc0*/  LDGSTS.E.BYPASS.LTC128B.128 [R22+0xfa00], desc[UR56][R2.64], !P4 ;  /* 0x0fa0000002167fae */ /* 0x000fe8000e101d78 */
[----:B------:R-:W-:Y:S04]  /*ecd0*/  LDGSTS.E.BYPASS.LTC128B.128 [R22+0x12200], desc[UR56][R2.64+0x40], !P3 ;  /* 0x1220004002167fae */ /* 0x000fe8000d901d78 */
[----:B------:R1:W-:Y:S04]  /*ece0*/  LDGSTS.E.BYPASS.LTC128B.128 [R22+0x14a00], desc[UR56][R2.64+0x80], !P1 ;  /* 0x14a0008002167fae */ /* 0x0003e8000c901d78 */
[----:B-1----:R-:W1:Y:S02]  /*ecf0*/  SHFL.IDX PT, R2, R18, 0x2, 0x1c1f ;  /* 0x005c1f0012027f89 */ /* 0x002e6400000e0000 */
[----:B-1----:R-:W-:-:S02]  /*ed00*/  IADD3 R6, P0, R35, R2, RZ ;  /* 0x0000000223067210 */ /* 0x002fc40007f1e0ff */
[----:B------:R-:W1:Y:S03]  /*ed10*/  SHFL.IDX PT, R2, R18, 0x3, 0x1c1f ;  /* 0x007c1f0012027f89 */ /* 0x000e6600000e0000 */
[----:B------:R-:W-:-:S05]  /*ed20*/  IMAD.X R7, RZ, RZ, R7, P0 ;  /* 0x000000ffff077224 */ /* 0x000fca00000e0607 */
[----:B------:R2:W-:Y:S04]  /*ed30*/  LDGSTS.E.BYPASS.LTC128B.128 [R22+0x10200], desc[UR56][R6.64], !P4 ;  /* 0x1020000006167fae */ /* 0x0005e8000e101d78 */
[----:B------:R2:W-:Y:S04]  /*ed40*/  LDGSTS.E.BYPASS.LTC128B.128 [R22+0x12a00], desc[UR56][R6.64+0x40], !P3 ;  /* 0x12a0004006167fae */ /* 0x0005e8000d901d78 */
[----:B------:R2:W-:Y:S01]  /*ed50*/  LDGSTS.E.BYPASS.LTC128B.128 [R22+0x15200], desc[UR56][R6.64+0x80], !P1 ;  /* 0x1520008006167fae */ /* 0x0005e2000c901d78 */
[----:B-1----:R-:W-:-:S05]  /*ed60*/  IADD3 R2, P0, R35, R2, RZ ;  /* 0x0000000223027210 */ /* 0x002fca0007f1e0ff */
[----:B------:R-:W-:-:S05]  /*ed70*/  IMAD.X R3, RZ, RZ, R19, P0 ;  /* 0x000000ffff037224 */ /* 0x000fca00000e0613 */
[----:B------:R2:W-:Y:S04]  /*ed80*/  LDGSTS.E.BYPASS.LTC128B.128 [R22+0x10a00], desc[UR56][R2.64], !P4 ;  /* 0x10a0000002167fae */ /* 0x0005e8000e101d78 */
[----:B------:R2:W-:Y:S04]  /*ed90*/  LDGSTS.E.BYPASS.LTC128B.128 [R22+0x13200], desc[UR56][R2.64+0x40], !P3 ;  /* 0x1320004002167fae */ /* 0x0005e8000d901d78 */
[----:B------:R2:W-:Y:S02]  /*eda0*/  LDGSTS.E.BYPASS.LTC128B.128 [R22+0x15a00], desc[UR56][R2.64+0x80], !P1 ;  /* 0x15a0008002167fae */ /* 0x0005e4000c901d78 */
.L_x_149:
[----:B--2---:R-:W-:Y:S02]  /*edb0*/  IADD3 R2, P0, R35, R14, RZ ;  /* 0x0000000e23027210 */ /* 0x004fe40007f1e0ff */
[----:B------:R-:W-:-:S03]  /*edc0*/  R2UR UR4, R5 ;  /* 0x00000000050472ca */ /* 0x000fc600000e0000 */
        /* <DEDUP_REMOVED lines=14> */
[----:B-1----:R-:W-:Y:S05]  /*eeb0*/  @!P1 BRA `(.L_x_66) ;  /* 0x0000000000049947 */ /* 0x002fea0003800000 */
[----:B------:R-:W-:Y:S01]  /*eec0*/  BPT.TRAP 0x1 ;  /* 0x000000040000795c */ /* 0x000fe20000300000 */
.L_x_66:
[----:B------:R1:W-:Y:S01]  /*eed0*/  SYNCS.ARRIVE.TRANS64.A1T0 RZ, [R5+URZ+0x33470], RZ ;  /* 0x033470ff05ff79a7 */ /* 0x0003e2000810003f */
[----:B------:R-:W-:Y:S05]  /*eee0*/  @!P1 BRA `(.L_x_67) ;  /* 0x0000000000049947 */ /* 0x000fea0003800000 */
[----:B------:R-:W-:Y:S01]  /*eef0*/  BPT.TRAP 0x1 ;  /* 0x000000040000795c */ /* 0x000fe20000300000 */
.L_x_67:
[----:B------:R-:W2:Y:S02]  /*ef00*/  SYNCS.PHASECHK.TRANS64.TRYWAIT P0, [R5+URZ+0x33440], R30 ;  /* 0x0334401e050075a7 */ /* 0x000ea4000800017f */
[----:B--2---:R-:W-:Y:S05]  /*ef10*/  @!P0 BRA `(.L_x_68) ;  /* 0x0000003400e88947 */ /* 0x004fea0003800000 */
.L_x_150:
[----:B------:R-:W-:Y:S01]  /*ef20*/  ULDC.64 UR8, c[0x0][0x300] ;  /* 0x0000c00000087ab9 */ /* 0x000fe20000000a00 */
[----:B------:R-:W-:Y:S01]  /*ef30*/  ULDC.64 UR10, c[0x0][0x310] ;  /* 0x0000c400000a7ab9 */ /* 0x000fe20000000a00 */
[----:B------:R-:W-:Y:S01]  /*ef40*/  IMAD R3, R26, UR8, RZ ;  /* 0x000000081a037c24 */ /* 0x000fe2000f8e02ff */
[----:B------:R-:W-:Y:S01]  /*ef50*/  R2UR UR6, R34 ;  /* 0x00000000220672ca */ /* 0x000fe200000e0000 */
[----:B------:R-:W-:Y:S01]  /*ef60*/  IMAD R6, R29, UR10, RZ ;  /* 0x0000000a1d067c24 */ /* 0x000fe2000f8e02ff */
[----:B------:R-:W-:Y:S01]  /*ef70*/  ULDC.64 UR4, c[0x0][0x308] ;  /* 0x0000c20000047ab9 */ /* 0x000fe20000000a00 */
[C---:B------:R-:W-:Y:S01]  /*ef80*/  IMAD R7, R10.reuse, UR9, R3 ;  /* 0x000000090a077c24 */ /* 0x040fe2000f8e0203 */
[----:B------:R-:W3:Y:S01]  /*ef90*/  LDC R11, c[0x0][0x2f4] ;  /* 0x0000bd00ff0b7b82 */ /* 0x000ee20000000800 */
[----:B------:R-:W-:Y:S01]  /*efa0*/  IMAD.WIDE.U32 R2, R10, UR8, RZ ;  /* 0x000000080a027c25 */ /* 0x000fe2000f8e00ff */
[C---:B------:R-:W-:Y:S02]  /*efb0*/  LOP3.LUT P3, RZ, R16.reuse, 0x2, RZ, 0xc0, !PT ;  /* 0x0000000210ff7812 */ /* 0x040fe4000786c0ff */
[----:B------:R-:W-:Y:S01]  /*efc0*/  LOP3.LUT P1, RZ, R16, 0x1, RZ, 0xc0, !PT ;  /* 0x0000000110ff7812 */ /* 0x000fe2000782c0ff */
[----:B------:R-:W-:-:S02]  /*efd0*/  IMAD.IADD R3, R3, 0x1, R7 ;  /* 0x0000000103037824 */ /* 0x000fc400078e0207 */
[C---:B------:R-:W-:Y:S02]  /*efe0*/  IMAD R7, R9.reuse, UR11, R6 ;  /* 0x0000000b09077c24 */ /* 0x040fe4000f8e0206 */
[----:B------:R-:W-:-:S04]  /*eff0*/  IMAD.WIDE.U32 R2, R9, UR10, R2 ;  /* 0x0000000a09027c25 */ /* 0x000fc8000f8e0002 */
[----:B------:R-:W-:Y:S02]  /*f000*/  IMAD.IADD R3, R3, 0x1, R7 ;  /* 0x0000000103037824 */ /* 0x000fe400078e0207 */
[----:B------:R-:W-:Y:S01]  /*f010*/  IMAD.U32 R6, RZ, RZ, UR4 ;  /* 0x00000004ff067e24 */ /* 0x000fe2000f8e00ff */
[----:B------:R-:W-:-:S03]  /*f020*/  UIMAD UR4, UR6, UR4, URZ ;  /* 0x00000004060472a4 */ /* 0x000fc6000f8e023f */
[----:B------:R-:W-:Y:S01]  /*f030*/  IMAD.WIDE.U32 R2, R6, UR39, R2 ;  /* 0x0000002706027c25 */ /* 0x000fe2000f8e0002 */
[----:B------:R-:W-:Y:S01]  /*f040*/  ULDC.64 UR6, c[0x0][0x2e8] ;  /* 0x0000ba0000067ab9 */ /* 0x000fe20000000a00 */
[----:B------:R-:W-:Y:S02]  /*f050*/  UIMAD UR4, UR39, UR5, UR4 ;  /* 0x00000005270472a4 */ /* 0x000fe4000f8e0204 */
[----:B------:R-:W-:Y:S01]  /*f060*/  IMAD.U32 R23, RZ, RZ, UR7 ;  /* 0x00000007ff177e24 */ /* 0x000fe2000f8e00ff */
[----:B------:R-:W-:Y:S01]  /*f070*/  IADD3 R18, P0, R2, UR6, RZ ;  /* 0x0000000602127c10 */ /* 0x000fe2000ff1e0ff */
[----:B------:R-:W-:Y:S01]  /*f080*/  IMAD R2, R27, UR8, RZ ;  /* 0x000000081b027c24 */ /* 0x000fe2000f8e02ff */
[----:B---3--:R-:W-:Y:S02]  /*f090*/  ISETP.GE.AND P4, PT, R35, R11, PT ;  /* 0x0000000b2300720c */ /* 0x008fe40003f86270 */
[----:B------:R-:W-:Y:S01]  /*f0a0*/  IADD3.X R19, R23, UR4, R3, P0, !PT ;  /* 0x0000000417137c10 */ /* 0x000fe200087fe403 */
[----:B------:R-:W-:-:S02]  /*f0b0*/  IMAD R7, R17, UR9, R2 ;  /* 0x0000000911077c24 */ /* 0x000fc4000f8e0202 */
        /* <DEDUP_REMOVED lines=9> */
[----:B------:R-:W-:-:S03]  /*f150*/  UMOV UR4, 0xffffffff ;  /* 0xffffffff00047882 */ /* 0x000fc60000000000 */
[----:B------:R-:W-:Y:S05]  /*f160*/  BRA.DIV UR4, `(.L_x_69) ;  /* 0x0000003604687947 */ /* 0x000fea000b800000 */
[----:B------:R-:W3:Y:S01]  /*f170*/  SHFL.IDX PT, R14, R18, RZ, 0x1c1f ;  /* 0x001c1fff120e7589 */ /* 0x000ee200000e0000 */
[----:B------:R-:W-:-:S03]  /*f180*/  IMAD R22, R4, 0x7800, R36 ;  /* 0x0000780004167824 */ /* 0x000fc600078e0224 */
[----:B------:R-:W4:Y:S01]  /*f190*/  SHFL.IDX PT, R3, R19, RZ, 0x1c1f ;  /* 0x001c1fff13037589 */ /* 0x000f2200000e0000 */
[----:B------:R-:W-:-:S03]  /*f1a0*/  VIADD R22, R22, UR41 ;  /* 0x0000002916167c36 */ /* 0x000fc60008000000 */
[----:B------:R-:W-:Y:S01]  /*f1b0*/  SHFL.IDX PT, R23, R23, RZ, 0x1c1f ;  /* 0x001c1fff17177589 */ /* 0x000fe200000e0000 */
[----:B---3--:R-:W-:-:S03]  /*f1c0*/  IADD3 R10, P0, R35, R14, RZ ;  /* 0x0000000e230a7210 */ /* 0x008fc60007f1e0ff */
[----:B------:R-:W3:Y:S02]  /*f1d0*/  SHFL.IDX PT, R14, R18, 0x1, 0x1c1f ;  /* 0x003c1f00120e7f89 */ /* 0x000ee400000e0000 */
[----:B----4-:R-:W-:Y:S02]  /*f1e0*/  IMAD.X R11, RZ, RZ, R3, P0 ;  /* 0x000000ffff0b7224 */ /* 0x010fe400000e0603 */
[----:B------:R-:W4:Y:S04]  /*f1f0*/  SHFL.IDX PT, R3, R19, 0x1, 0x1c1f ;  /* 0x003c1f0013037f89 */ /* 0x000f2800000e0000 */
[----:B------:R0:W-:Y:S04]  /*f200*/  LDGSTS.E.BYPASS.LTC128B.128 [R22+0x24200], desc[UR56][R10.64], !P4 ;  /* 0x242000000a167fae */ /* 0x0001e8000e101d78 */
[----:B------:R0:W-:Y:S04]  /*f210*/  LDGSTS.E.BYPASS.LTC128B.128 [R22+0x26a00], desc[UR56][R10.64+0x40], !P3 ;  /* 0x26a000400a167fae */ /* 0x0001e8000d901d78 */
[----:B------:R0:W-:Y:S01]  /*f220*/  LDGSTS.E.BYPASS.LTC128B.128 [R22+0x29200], desc[UR56][R10.64+0x80], !P1 ;  /* 0x292000800a167fae */ /* 0x0001e2000c901d78 */
[----:B---3--:R-:W-:-:S03]  /*f230*/  IADD3 R8, P0, R35, R14, RZ ;  /* 0x0000000e23087210 */ /* 0x008fc60007f1e0ff */
[----:B------:R-:W3:Y:S02]  /*f240*/  SHFL.IDX PT, R14, R18, 0x2, 0x1c1f ;  /* 0x005c1f00120e7f89 */ /* 0x000ee400000e0000 */
[----:B----4-:R-:W-:Y:S02]  /*f250*/  IMAD.X R9, RZ, RZ, R3, P0 ;  /* 0x000000ffff097224 */ /* 0x010fe400000e0603 */
[----:B------:R-:W4:Y:S04]  /*f260*/  SHFL.IDX PT, R3, R19, 0x2, 0x1c1f ;  /* 0x005c1f0013037f89 */ /* 0x000f2800000e0000 */
[----:B------:R-:W-:Y:S04]  /*f270*/  SHFL.IDX PT, R19, R19, 0x3, 0x1c1f ;  /* 0x007c1f0013137f89 */ /* 0x000fe800000e0000 */
[----:B------:R0:W-:Y:S04]  /*f280*/  LDGSTS.E.BYPASS.LTC128B.128 [R22+0x24a00], desc[UR56][R8.64], !P4 ;  /* 0x24a0000008167fae */ /* 0x0001e8000e101d78 */
[----:B------:R0:W-:Y:S04]  /*f290*/  LDGSTS.E.BYPASS.LTC128B.128 [R22+0x27200], desc[UR56][R8.64+0x40], !P3 ;  /* 0x2720004008167fae */ /* 0x0001e8000d901d78 */
[----:B------:R0:W-:Y:S01]  /*f2a0*/  LDGSTS.E.BYPASS.LTC128B.128 [R22+0x29a00], desc[UR56][R8.64+0x80], !P1 ;  /* 0x29a0008008167fae */ /* 0x0001e2000c901d78 */
[----:B---3--:R-:W-:-:S03]  /*f2b0*/  IADD3 R6, P0, R35, R14, RZ ;  /* 0x0000000e23067210 */ /* 0x008fc60007f1e0ff */
[----:B------:R-:W3:Y:S02]  /*f2c0*/  SHFL.IDX PT, R14, R18, 0x3, 0x1c1f ;  /* 0x007c1f00120e7f89 */ /* 0x000ee400000e0000 */
[----:B----4-:R-:W-:-:S05]  /*f2d0*/  IMAD.X R7, RZ, RZ, R3, P0 ;  /* 0x000000ffff077224 */ /* 0x010fca00000e0603 */
[----:B------:R0:W-:Y:S04]  /*f2e0*/  LDGSTS.E.BYPASS.LTC128B.128 [R22+0x25200], desc[UR56][R6.64], !P4 ;  /* 0x2520000006167fae */ /* 0x0001e8000e101d78 */
[----:B------:R0:W-:Y:S04]  /*f2f0*/  LDGSTS.E.BYPASS.LTC128B.128 [R22+0x27a00], desc[UR56][R6.64+0x40], !P3 ;  /* 0x27a0004006167fae */ /* 0x0001e8000d901d78 */
[----:B------:R0:W-:Y:S01]  /*f300*/  LDGSTS.E.BYPASS.LTC128B.128 [R22+0x2a200], desc[UR56][R6.64+0x80], !P1 ;  /* 0x2a20008006167fae */ /* 0x0001e2000c901d78 */
[----:B---3--:R-:W-:-:S03]  /*f310*/  IADD3 R2, P0, R35, R14, RZ ;  /* 0x0000000e23027210 */ /* 0x008fc60007f1e0ff */
[----:B------:R0:W3:Y:S02]  /*f320*/  SHFL.IDX PT, R14, R17, RZ, 0x1c1f ;  /* 0x001c1fff110e7589 */ /* 0x0000e400000e0000 */
[----:B------:R-:W-:-:S05]  /*f330*/  IMAD.X R3, RZ, RZ, R19, P0 ;  /* 0x000000ffff037224 */ /* 0x000fca00000e0613 */
[----:B------:R0:W-:Y:S04]  /*f340*/  LDGSTS.E.BYPASS.LTC128B.128 [R22+0x25a00], desc[UR56][R2.64], !P4 ;  /* 0x25a0000002167fae */ /* 0x0001e8000e101d78 */
[----:B------:R0:W-:Y:S04]  /*f350*/  LDGSTS.E.BYPASS.LTC128B.128 [R22+0x28200], desc[UR56][R2.64+0x40], !P3 ;  /* 0x2820004002167fae */ /* 0x0001e8000d901d78 */
[----:B------:R0:W-:Y:S02]  /*f360*/  LDGSTS.E.BYPASS.LTC128B.128 [R22+0x2aa00], desc[UR56][R2.64+0x80], !P1 ;  /* 0x2aa0008002167fae */ /* 0x0001e4000c901d78 */
.L_x_162:
[----:B0--3--:R-:W-:Y:S02]  /*f370*/  IADD3 R2, P0, R35, R14, RZ ;  /* 0x0000000e23027210 */ /* 0x009fe40007f1e0ff */
        /* <DEDUP_REMOVED lines=17> */
.L_x_70:
[----:B------:R-:W-:Y:S01]  /*f490*/  IMAD.U32 R2, RZ, RZ, UR48 ;  /* 0x00000030ff027e24 */ /* 0x000fe2000f8e00ff */
[----:B------:R0:W-:Y:S04]  /*f4a0*/  SYNCS.ARRIVE.TRANS64.A1T0 RZ, [R5+URZ+0x33430], RZ ;  /* 0x033430ff05ff79a7 */ /* 0x0001e8000810003f */
[----:B------:R-:W-:-:S04]  /*f4b0*/  LOP3.LUT R2, R2, 0x1, RZ, 0xfc, !PT ;  /* 0x0000000102027812 */ /* 0x000fc800078efcff */
[----:B------:R-:W-:-:S13]  /*f4c0*/  ISETP.NE.AND P0, PT, R2, 0x3, PT ;  /* 0x000000030200780c */ /* 0x000fda0003f05270 */
[----:B0-----:R-:W-:Y:S05]  /*f4d0*/  @!P0 BRA `(.L_x_71) ;  /* 0x0000000000048947 */ /* 0x001fea0003800000 */
[----:B------:R-:W-:Y:S01]  /*f4e0*/  BPT.TRAP 0x1 ;  /* 0x000000040000795c */ /* 0x000fe20000300000 */
.L_x_71:
[----:B------:R-:W-:Y:S02]  /*f4f0*/  LOP3.LUT R2, R21, 0x1, RZ, 0x3c, !PT ;  /* 0x0000000115027812 */ /* 0x000fe400078e3cff */
[----:B-12---:R-:W-:Y:S02]  /*f500*/  LEA R5, R20, UR41, 0x3 ;  /* 0x0000002914057c11 */ /* 0x006fe4000f8e18ff */
[----:B------:R-:W-:-:S04]  /*f510*/  SHF.L.U32 R2, R2, 0x1f, RZ ;  /* 0x0000001f02027819 */ /* 0x000fc800000006ff */
[----:B------:R-:W0:Y:S02]  /*f520*/  SYNCS.PHASECHK.TRANS64.TRYWAIT P1, [R5+URZ+0x33470], R2 ;  /* 0x03347002050075a7 */ /* 0x000e24000802017f */
[----:B0-----:R-:W-:Y:S05]  /*f530*/  @!P1 BRA `(.L_x_72) ;  /* 0x0000003400e49947 */ /* 0x001fea0003800000 */
.L_x_163:
[----:B------:R-:W-:-:S06]  /*f540*/  ULOP3.LUT UR4, UR48, 0x2, URZ, 0xfc, !UPT ;  /* 0x0000000230047892 */ /* 0x000fcc000f8efc3f */
[----:B------:R-:W-:-:S05]  /*f550*/  IMAD.U32 R3, RZ, RZ, UR4 ;  /* 0x00000004ff037e24 */ /* 0x000fca000f8e00ff */
[----:B------:R-:W-:-:S13]  /*f560*/  ISETP.NE.AND P1, PT, R3, 0x3, PT ;  /* 0x000000030300780c */ /* 0x000fda0003f25270 */
[----:B------:R-:W-:Y:S05]  /*f570*/  @!P1 BRA `(.L_x_73) ;  /* 0x0000000000049947 */ /* 0x000fea0003800000 */
[----:B------:R-:W-:Y:S01]  /*f580*/  BPT.TRAP 0x1 ;  /* 0x000000040000795c */ /* 0x000fe20000300000 */
.L_x_73:
[----:B------:R-:W2:Y:S01]  /*f590*/  LDL R3, [R1+0x8] ;  /* 0x0000080001037983 */ /* 0x000ea20000100800 */
[----:B------:R-:W-:Y:S01]  /*f5a0*/  SHF.L.U32 R6, R21, 0x1f, RZ ;  /* 0x0000001f15067819 */ /* 0x000fe200000006ff */
[----:B0-----:R-:W-:-:S03]  /*f5b0*/  IMAD R2, R20, 0x7800, RZ ;  /* 0x0000780014027824 */ /* 0x001fc600078e02ff */
[----:B------:R-:W0:Y:S02]  /*f5c0*/  SYNCS.PHASECHK.TRANS64.TRYWAIT P1, [R5+URZ+0x33460], R6 ;  /* 0x03346006050075a7 */ /* 0x000e24000802017f */
[----:B--2---:R-:W-:Y:S01]  /*f5d0*/  LOP3.LUT R3, R2, R3, RZ, 0xfc, !PT ;  /* 0x0000000302037212 */ /* 0x004fe200078efcff */
[----:B0-----:R-:W-:Y:S06]  /*f5e0*/  @!P1 BRA `(.L_x_74) ;  /* 0x0000003400cc9947 */ /* 0x001fec0003800000 */
.L_x_164:
[----:B------:R-:W2:Y:S01]  /*f5f0*/  LDL R7, [R1+0x4] ;  /* 0x0000040001077983 */ /* 0x000ea20000100800 */
[----:B------:R-:W-:Y:S05]  /*f600*/  WARPSYNC.ALL ;  /* 0x0000000000007948 */ /* 0x000fea0003800000 */
[----:B------:R-:W1:Y:S01]  /*f610*/  LDSM.16.MT88.4 R8, [R3+UR41+0xf200] ;  /* 0x00f200290308783b */ /* 0x000e620008004200 */
[----:B------:R-:W-:-:S06]  /*f620*/  ULOP3.LUT UR4, UR48, 0x2, URZ, 0xfc, !UPT ;  /* 0x0000000230047892 */ /* 0x000fcc000f8efc3f */
[----:B0-----:R-:W-:-:S05]  /*f630*/  IMAD.U32 R6, RZ, RZ, UR4 ;  /* 0x00000004ff067e24 */ /* 0x001fca000f8e00ff */
[----:B------:R-:W-:Y:S02]  /*f640*/  ISETP.NE.AND P1, PT, R6, 0x3, PT ;  /* 0x000000030600780c */ /* 0x000fe40003f25270 */
[C-C-:B-1----:R-:W-:Y:S02]  /*f650*/  PRMT R20, R8.reuse, 0x6420, R9.reuse ;  /* 0x0000642008147816 */ /* 0x142fe40000000009 */
[----:B------:R-:W-:Y:S02]  /*f660*/  PRMT R21, R8, 0x7531, R9 ;  /* 0x0000753108157816 */ /* 0x000fe40000000009 */
[C-C-:B------:R-:W-:Y:S02]  /*f670*/  PRMT R22, R10.reuse, 0x6420, R11.reuse ;  /* 0x000064200a167816 */ /* 0x140fe4000000000b */
[----:B------:R-:W-:Y:S02]  /*f680*/  PRMT R23, R10, 0x7531, R11 ;  /* 0x000075310a177816 */ /* 0x000fe4000000000b */
[----:B--2---:R-:W-:-:S05]  /*f690*/  LOP3.LUT R2, R2, R7, RZ, 0xfc, !PT ;  /* 0x0000000702027212 */ /* 0x004fca00078efcff */
[----:B------:R-:W-:-:S05]  /*f6a0*/  VIADD R2, R2, UR41 ;  /* 0x0000002902027c36 */ /* 0x000fca0008000000 */
[----:B------:R-:W-:Y:S04]  /*f6b0*/  STSM.16.M88.4 [R2+0x200], R20 ;  /* 0x0002001402007844 */ /* 0x000fe80000000200 */
[----:B------:R-:W0:Y:S02]  /*f6c0*/  LDSM.16.MT88.4 R8, [R3+UR41+0x11a00] ;  /* 0x011a00290308783b */ /* 0x000e240008004200 */
[C-C-:B0-----:R-:W-:Y:S02]  /*f6d0*/  PRMT R12, R8.reuse, 0x6420, R9.reuse ;  /* 0x00006420080c7816 */ /* 0x141fe40000000009 */
[----:B------:R-:W-:Y:S02]  /*f6e0*/  PRMT R13, R8, 0x7531, R9 ;  /* 0x00007531080d7816 */ /* 0x000fe40000000009 */
[----:B------:R-:W-:-:S02]  /*f6f0*/  PRMT R14, R10, 0x6420, R11 ;  /* 0x000064200a0e7816 */ /* 0x000fc4000000000b */
[----:B------:R-:W-:-:S05]  /*f700*/  PRMT R15, R10, 0x7531, R11 ;  /* 0x000075310a0f7816 */ /* 0x000fca000000000b */
        /* <DEDUP_REMOVED lines=78> */
[----:B------:R0:W-:Y:S01]  /*fbf0*/  STSM.16.M88.4 [R2+0x7200], R12 ;  /* 0x0072000c02007844 */ /* 0x0001e20000000200 */
[----:B------:R-:W-:Y:S01]  /*fc00*/  @!PT LDS RZ, [RZ] ;  /* 0x00000000fffff984 */ /* 0x000fe20000000800 */
[----:B------:R-:W-:Y:S01]  /*fc10*/  @!PT LDS RZ, [RZ] ;  /* 0x00000000fffff984 */ /* 0x000fe20000000800 */
[----:B------:R-:W-:Y:S01]  /*fc20*/  @!PT LDS RZ, [RZ] ;  /* 0x00000000fffff984 */ /* 0x000fe20000000800 */
[----:B------:R-:W-:Y:S01]  /*fc30*/  @!PT LDS RZ, [RZ] ;  /* 0x00000000fffff984 */ /* 0x000fe20000000800 */
[----:B------:R1:W-:Y:S06]  /*fc40*/  MEMBAR.ALL.CTA ;  /* 0x0000000000007992 */ /* 0x0003ec0000008000 */
[----:B-1----:R-:W1:Y:S01]  /*fc50*/  FENCE.VIEW.ASYNC.S ;  /* 0x00000000000073c6 */ /* 0x002e620000000000 */
[----:B------:R-:W-:Y:S05]  /*fc60*/  @!P1 BRA `(.L_x_75) ;  /* 0x0000000000049947 */ /* 0x000fea0003800000 */
[----:B------:R-:W-:Y:S01]  /*fc70*/  BPT.TRAP 0x1 ;  /* 0x000000040000795c */ /* 0x000fe20000300000 */
.L_x_75:
[----:B-1----:R1:W-:Y:S01]  /*fc80*/  SYNCS.ARRIVE.TRANS64.A1T0 RZ, [R5+URZ+0x33450], RZ ;  /* 0x033450ff05ff79a7 */ /* 0x0023e2000810003f */
[----:B------:R-:W-:Y:S06]  /*fc90*/  BAR.SYNC.DEFER_BLOCKING 0x2, 0x80 ;  /* 0x0082000000007b1d */ /* 0x000fec0000010000 */
[----:B------:R-:W-:Y:S05]  /*fca0*/  @!P0 BRA `(.L_x_76) ;  /* 0x0000000000048947 */ /* 0x000fea0003800000 */
[----:B------:R-:W-:Y:S01]  /*fcb0*/  BPT.TRAP 0x1 ;  /* 0x000000040000795c */ /* 0x000fe20000300000 */
.L_x_76:
[----:B0-----:R-:W0:Y:S01]  /*fcc0*/  S2R R2, SR_CgaCtaId ;  /* 0x0000000000027919 */ /* 0x001e220000008800 */
[----:B-1----:R-:W-:Y:S02]  /*fcd0*/  VIADD R5, R5, 0x33480 ;  /* 0x0003348005057836 */ /* 0x002fe40000000000 */
[----:B------:R-:W-:Y:S02]  /*fce0*/  VIADD R0, R0, 0xffffff60 ;  /* 0xffffff6000007836 */ /* 0x000fe40000000000 */
[----:B------:R-:W-:Y:S02]  /*fcf0*/  IMAD.MOV.U32 R20, RZ, RZ, R4 ;  /* 0x000000ffff147224 */ /* 0x000fe400078e0004 */
[----:B------:R-:W-:Y:S01]  /*fd00*/  IMAD.MOV.U32 R21, RZ, RZ, R31 ;  /* 0x000000ffff157224 */ /* 0x000fe200078e001f */
[----:B0-----:R-:W-:-:S04]  /*fd10*/  PRMT R5, R2, 0x654, R5 ;  /* 0x0000065402057816 */ /* 0x001fc80000000005 */
[----:B------:R0:W-:Y:S01]  /*fd20*/  SYNCS.ARRIVE.TRANS64.RED.A1T0 RZ, [R5+URZ], RZ ;  /* 0x000000ff05ff79a7 */ /* 0x0001e2000810043f */
[----:B------:R-:W-:Y:S05]  /*fd30*/  @P2 BRA `(.L_x_77) ;  /* 0xffffffe800242947 */ /* 0x000fea000383ffff */
[----:B------:R-:W-:Y:S05]  /*fd40*/  BRA `(.L_x_78) ;  /* 0x0000000000047947 */ /* 0x000fea0003800000 */
.L_x_62:
[----:B0-----:R-:W-:-:S07]  /*fd50*/  IMAD.MOV.U32 R4, RZ, RZ, RZ ;  /* 0x000000ffff047224 */ /* 0x001fce00078e00ff */
.L_x_78:
[----:B------:R-:W-:-:S06]  /*fd60*/  ULOP3.LUT UR4, UR48, 0x1, URZ, 0xfc, !UPT ;  /* 0x0000000130047892 */ /* 0x000fcc000f8efc3f */
[----:B------:R-:W-:-:S05]  /*fd70*/  IMAD.U32 R0, RZ, RZ, UR4 ;  /* 0x00000004ff007e24 */ /* 0x000fca000f8e00ff */
[----:B------:R-:W-:-:S13]  /*fd80*/  ISETP.NE.AND P1, PT, R0, 0x3, PT ;  /* 0x000000030000780c */ /* 0x000fda0003f25270 */
[----:B------:R-:W-:Y:S05]  /*fd90*/  @!P1 BRA `(.L_x_79) ;  /* 0x0000000000049947 */ /* 0x000fea0003800000 */
[----:B------:R-:W-:Y:S01]  /*fda0*/  BPT.TRAP 0x1 ;  /* 0x000000040000795c */ /* 0x000fe20000300000 */
.L_x_79:
[----:B-1----:R-:W-:Y:S01]  /*fdb0*/  LOP3.LUT R3, R31, 0x1, RZ, 0x3c, !PT ;  /* 0x000000011f037812 */ /* 0x002fe200078e3cff */
[----:B------:R-:W-:Y:S01]  /*fdc0*/  BSSY B0, `(.L_x_80) ;  /* 0x0000005000007945 */ /* 0x000fe20003800000 */
[----:B------:R-:W-:Y:S02]  /*fdd0*/  LEA R0, R4, UR41, 0x3 ;  /* 0x0000002904007c11 */ /* 0x000fe4000f8e18ff */
[----:B------:R-:W-:-:S04]  /*fde0*/  SHF.L.U32 R3, R3, 0x1f, RZ ;  /* 0x0000001f03037819 */ /* 0x000fc800000006ff */
[----:B------:R-:W1:Y:S02]  /*fdf0*/  SYNCS.PHASECHK.TRANS64.TRYWAIT P0, [R0+URZ+0x33470], R3 ;  /* 0x03347003000075a7 */ /* 0x000e64000800017f */
[----:B-1----:R-:W-:Y:S05]  /*fe00*/  @!P0 BRA `(.L_x_81) ;  /* 0x0000002c00d88947 */ /* 0x002fea0003800000 */
.L_x_165:
[----:B------:R-:W-:Y:S05]  /*fe10*/  BSYNC B0 ;  /* 0x0000000000007941 */ /* 0x000fea0003800000 */
.L_x_80:
[----:B------:R-:W-:-:S06]  /*fe20*/  ULOP3.LUT UR4, UR48, 0x2, URZ, 0xfc, !UPT ;  /* 0x0000000230047892 */ /* 0x000fcc000f8efc3f */
[----:B------:R-:W-:-:S05]  /*fe30*/  IMAD.U32 R2, RZ, RZ, UR4 ;  /* 0x00000004ff027e24 */ /* 0x000fca000f8e00ff */
[----:B------:R-:W-:-:S13]  /*fe40*/  ISETP.NE.AND P0, PT, R2, 0x3, PT ;  /* 0x000000030200780c */ /* 0x000fda0003f05270 */
[----:B------:R-:W-:Y:S05]  /*fe50*/  @!P0 BRA `(.L_x_82) ;  /* 0x0000000000048947 */ /* 0x000fea0003800000 */
[----:B------:R-:W-:Y:S01]  /*fe60*/  BPT.TRAP 0x1 ;  /* 0x000000040000795c */ /* 0x000fe20000300000 */
.L_x_82:
[----:B------:R-:W3:Y:S01]  /*fe70*/  LDL.LU R2, [R1+0x8] ;  /* 0x0000080001027983 */ /* 0x000ee20000300800 */
[----:B0-----:R-:W-:Y:S01]  /*fe80*/  SHF.L.U32 R5, R31, 0x1f, RZ ;  /* 0x0000001f1f057819 */ /* 0x001fe200000006ff */
[----:B-1----:R-:W-:-:S03]  /*fe90*/  IMAD R3, R4, 0x7800, RZ ;  /* 0x0000780004037824 */ /* 0x002fc600078e02ff */
[----:B------:R-:W0:Y:S02]  /*fea0*/  SYNCS.PHASECHK.TRANS64.TRYWAIT P0, [R0+URZ+0x33460], R5 ;  /* 0x03346005000075a7 */ /* 0x000e24000800017f */
[----:B---3--:R-:W-:Y:S01]  /*feb0*/  LOP3.LUT R2, R3, R2, RZ, 0xfc, !PT ;  /* 0x0000000203027212 */ /* 0x008fe200078efcff */
[----:B0-----:R-:W-:Y:S06]  /*fec0*/  @!P0 BRA `(.L_x_83) ;  /* 0x0000002c00bc8947 */ /* 0x001fec0003800000 */
.L_x_166:
[----:B------:R-:W3:Y:S01]  /*fed0*/  LDL.LU R6, [R1+0x4] ;  /* 0x0000040001067983 */ /* 0x000ee20000300800 */
[----:B------:R-:W-:Y:S05]  /*fee0*/  WARPSYNC.ALL ;  /* 0x0000000000007948 */ /* 0x000fea0003800000 */
[----:B------:R-:W1:Y:S01]  /*fef0*/  LDSM.16.MT88.4 R8, [R2+UR41+0xf200] ;  /* 0x00f200290208783b */ /* 0x000e620008004200 */
[----:B------:R-:W-:-:S06]  /*ff00*/  ULOP3.LUT UR4, UR48, 0x2, URZ, 0xfc, !UPT ;  /* 0x0000000230047892 */ /* 0x000fcc000f8efc3f */
[----:B0-----:R-:W-:-:S05]  /*ff10*/  IMAD.U32 R5, RZ, RZ, UR4 ;  /* 0x00000004ff057e24 */ /* 0x001fca000f8e00ff */
[----:B------:R-:W-:Y:S02]  /*ff20*/  ISETP.NE.AND P0, PT, R5, 0x3, PT ;  /* 0x000000030500780c */ /* 0x000fe40003f05270 */
[C-C-:B-1----:R-:W-:Y:S02]  /*ff30*/  PRMT R12, R8.reuse, 0x6420, R9.reuse ;  /* 0x00006420080c7816 */ /* 0x142fe40000000009 */
[----:B------:R-:W-:Y:S02]  /*ff40*/  PRMT R13, R8, 0x7531, R9 ;  /* 0x00007531080d7816 */ /* 0x000fe40000000009 */
[C-C-:B--2---:R-:W-:Y:S02]  /*ff50*/  PRMT R14, R10.reuse, 0x6420, R11.reuse ;  /* 0x000064200a0e7816 */ /* 0x144fe4000000000b */
[----:B------:R-:W-:Y:S02]  /*ff60*/  PRMT R15, R10, 0x7531, R11 ;  /* 0x000075310a0f7816 */ /* 0x000fe4000000000b */
[----:B---3--:R-:W-:-:S05]  /*ff70*/  LOP3.LUT R3, R3, R6, RZ, 0xfc, !PT ;  /* 0x0000000603037212 */ /* 0x008fca00078efcff */
        /* <DEDUP_REMOVED lines=94> */
.L_x_84:
[----:B-1----:R1:W-:Y:S01]  /*10560*/  SYNCS.ARRIVE.TRANS64.A1T0 RZ, [R0+URZ+0x33450], RZ ;  /* 0x033450ff00ff79a7 */ /* 0x0023e2000810003f */
[----:B------:R-:W-:Y:S06]  /*10570*/  BAR.SYNC.DEFER_BLOCKING 0x2, 0x80 ;  /* 0x0082000000007b1d */ /* 0x000fec0000010000 */
[----:B------:R-:W-:Y:S05]  /*10580*/  @!P1 BRA `(.L_x_85) ;  /* 0x0000000000049947 */ /* 0x000fea0003800000 */
[----:B------:R-:W-:Y:S01]  /*10590*/  BPT.TRAP 0x1 ;  /* 0x000000040000795c */ /* 0x000fe20000300000 */
.L_x_85:
[----:B------:R-:W2:Y:S01]  /*105a0*/  S2R R2, SR_CgaCtaId ;  /* 0x0000000000027919 */ /* 0x000ea20000008800 */
[----:B-1----:R-:W-:-:S05]  /*105b0*/  VIADD R0, R0, 0x33480 ;  /* 0x0003348000007836 */ /* 0x002fca0000000000 */
[----:B--2---:R-:W-:Y:S01]  /*105c0*/  PRMT R0, R2, 0x654, R0 ;  /* 0x0000065402007816 */ /* 0x004fe20000000000 */
[----:B------:R-:W-:-:S03]  /*105d0*/  IMAD.MOV.U32 R2, RZ, RZ, RZ ;  /* 0x000000ffff027224 */ /* 0x000fc600078e00ff */
[----:B------:R1:W-:Y:S02]  /*105e0*/  SYNCS.ARRIVE.TRANS64.RED.A1T0 RZ, [R0+URZ], RZ ;  /* 0x000000ff00ff79a7 */ /* 0x0003e4000810043f */
[----:B-1----:R-:W-:-:S05]  /*105f0*/  VIADD R0, R4, 0x1 ;  /* 0x0000000104007836 */ /* 0x002fca0000000000 */
[----:B------:R-:W-:-:S04]  /*10600*/  ISETP.NE.AND P0, PT, R0, 0x2, PT ;  /* 0x000000020000780c */ /* 0x000fc80003f05270 */
[----:B------:R-:W-:Y:S02]  /*10610*/  SEL R4, RZ, 0x1, P0 ;  /* 0x00000001ff047807 */ /* 0x000fe40000000000 */
[----:B------:R-:W-:Y:S02]  /*10620*/  SEL R0, R0, RZ, P0 ;  /* 0x000000ff00007207 */ /* 0x000fe40000000000 */
[----:B------:R-:W-:-:S07]  /*10630*/  LOP3.LUT R31, R31, R4, RZ, 0x3c, !PT ;  /* 0x000000041f1f7212 */ /* 0x000fce00078e3cff */
.L_x_40:
[----:B------:R-:W1:Y:S01]  /*10640*/  S2R R4, SR_CgaCtaId ;  /* 0x0000000000047919 */ /* 0x000e620000008800 */
[----:B0-----:R-:W-:Y:S02]  /*10650*/  MOV R3, 0x400 ;  /* 0x0000040000037802 */ /* 0x001fe40000000f00 */
[----:B------:R-:W-:Y:S02]  /*10660*/  SHF.L.U32 R2, R2, 0x1f, RZ ;  /* 0x0000001f02027819 */ /* 0x000fe400000006ff */
[----:B-1----:R-:W-:-:S04]  /*10670*/  LEA R5, R4, R3, 0x18 ;  /* 0x0000000304057211 */ /* 0x002fc800078ec0ff */
[----:B------:R-:W0:Y:S02]  /*10680*/  SYNCS.PHASECHK.TRANS64.TRYWAIT P0, [R5+URZ+0x33420], R2 ;  /* 0x03342002050075a7 */ /* 0x000e24000800017f */
[----:B0-----:R-:W-:Y:S05]  /*10690*/  @!P0 BRA `(.L_x_86) ;  /* 0x0000002400dc8947 */ /* 0x001fea0003800000 */
.L_x_167:
[----:B------:R-:W1:Y:S02]  /*106a0*/  S2R R3, SR_TID.X ;  /* 0x0000000000037919 */ /* 0x000e640000002100 */
[----:B-1----:R-:W-:-:S04]  /*106b0*/  SHF.R.U32.HI R3, RZ, 0x5, R3 ;  /* 0x00000005ff037819 */ /* 0x002fc80000011603 */
[----:B------:R-:W-:-:S05]  /*106c0*/  LOP3.LUT R3, R3, 0x3, RZ, 0xc0, !PT ;  /* 0x0000000303037812 */ /* 0x000fca00078ec0ff */
[----:B0-----:R-:W0:Y:S02]  /*106d0*/  SHFL.IDX PT, R2, R3, RZ, 0x1f ;  /* 0x00001fff03027589 */ /* 0x001e2400000e0000 */
[----:B0-----:R-:W-:-:S13]  /*106e0*/  ISETP.NE.AND P0, PT, R2, RZ, PT ;  /* 0x000000ff0200720c */ /* 0x001fda0003f05270 */
[----:B------:R-:W-:Y:S05]  /*106f0*/  @P0 BRA `(.L_x_8) ;  /* 0x0000000000a00947 */ /* 0x000fea0003800000 */
[----:B------:R-:W-:-:S13]  /*10700*/  ELECT P0, URZ, PT ;  /* 0x00000000003f782f */ /* 0x000fda0003800000 */
[----:B------:R-:W-:Y:S05]  /*10710*/  @!P0 BRA `(.L_x_8) ;  /* 0x0000000000988947 */ /* 0x000fea0003800000 */
[----:B------:R-:W-:-:S06]  /*10720*/  ULOP3.LUT UR4, UR48, 0x2, URZ, 0xfc, !UPT ;  /* 0x0000000230047892 */ /* 0x000fcc000f8efc3f */
[----:B------:R-:W-:-:S05]  /*10730*/  IMAD.U32 R2, RZ, RZ, UR4 ;  /* 0x00000004ff027e24 */ /* 0x000fca000f8e00ff */
[----:B------:R-:W-:-:S13]  /*10740*/  ISETP.NE.AND P0, PT, R2, 0x3, PT ;  /* 0x000000030200780c */ /* 0x000fda0003f05270 */
[----:B------:R-:W-:Y:S05]  /*10750*/  @!P0 BRA `(.L_x_87) ;  /* 0x0000000000048947 */ /* 0x000fea0003800000 */
[----:B------:R-:W-:Y:S01]  /*10760*/  BPT.TRAP 0x1 ;  /* 0x000000040000795c */ /* 0x000fe20000300000 */
.L_x_87:
[C---:B------:R-:W-:Y:S01]  /*10770*/  IMAD R4, R0.reuse, 0x8, R5 ;  /* 0x0000000800047824 */ /* 0x040fe200078e0205 */
[----:B------:R-:W-:Y:S01]  /*10780*/  SHF.L.U32 R3, R31, 0x1f, RZ ;  /* 0x0000001f1f037819 */ /* 0x000fe200000006ff */
[----:B------:R-:W-:-:S03]  /*10790*/  VIADD R0, R0, 0x1 ;  /* 0x0000000100007836 */ /* 0x000fc60000000000 */
[----:B------:R-:W0:Y:S02]  /*107a0*/  SYNCS.PHASECHK.TRANS64.TRYWAIT P1, [R4+URZ+0x33440], R3 ;  /* 0x03344003040075a7 */ /* 0x000e24000802017f */
[----:B------:R-:W-:-:S04]  /*107b0*/  ISETP.NE.AND P2, PT, R0, 0x2, PT ;  /* 0x000000020000780c */ /* 0x000fc80003f45270 */
[----:B------:R-:W-:Y:S01]  /*107c0*/  SEL R2, RZ, 0x1, P2 ;  /* 0x00000001ff027807 */ /* 0x000fe20001000000 */
[----:B0-----:R-:W-:Y:S08]  /*107d0*/  @!P1 BRA `(.L_x_88) ;  /* 0x0000002400a09947 */ /* 0x001ff00003800000 */
.L_x_168:
[----:B------:R-:W-:Y:S02]  /*107e0*/  SEL R0, R0, RZ, P2 ;  /* 0x000000ff00007207 */ /* 0x000fe40001000000 */
[----:B------:R-:W-:Y:S01]  /*107f0*/  LOP3.LUT R2, R31, R2, RZ, 0x3c, !PT ;  /* 0x000000021f027212 */ /* 0x000fe200078e3cff */
[----:B------:R-:W-:Y:S06]  /*10800*/  @!P0 BRA `(.L_x_89) ;  /* 0x0000000000048947 */ /* 0x000fec0003800000 */
[----:B------:R-:W-:Y:S01]  /*10810*/  BPT.TRAP 0x1 ;  /* 0x000000040000795c */ /* 0x000fe20000300000 */
.L_x_89:
[----:B------:R-:W-:Y:S01]  /*10820*/  IMAD R5, R0, 0x8, R5 ;  /* 0x0000000800057824 */ /* 0x000fe200078e0205 */
[----:B------:R-:W-:-:S04]  /*10830*/  SHF.L.U32 R0, R2, 0x1f, RZ ;  /* 0x0000001f02007819 */ /* 0x000fc800000006ff */
[----:B------:R-:W1:Y:S02]  /*10840*/  SYNCS.PHASECHK.TRANS64.TRYWAIT P1, [R5+URZ+0x33440], R0 ;  /* 0x03344000050075a7 */ /* 0x000e64000802017f */
[----:B-1----:R-:W-:Y:S05]  /*10850*/  @!P1 BRA `(.L_x_90) ;  /* 0x0000002400949947 */ /* 0x002fea0003800000 */
.L_x_169:
[----:B------:R-:W-:Y:S05]  /*10860*/  @!P0 BRA `(.L_x_91) ;  /* 0x0000000000048947 */ /* 0x000fea0003800000 */
[----:B------:R-:W-:Y:S01]  /*10870*/  BPT.TRAP 0x1 ;  /* 0x000000040000795c */ /* 0x000fe20000300000 */
.L_x_91:
[----:B------:R-:W2:Y:S02]  /*10880*/  SYNCS.PHASECHK.TRANS64.TRYWAIT P1, [R4+URZ+0x33460], R3 ;  /* 0x03346003040075a7 */ /* 0x000ea4000802017f */
[----:B--2---:R-:W-:Y:S05]  /*10890*/  @!P1 BRA `(.L_x_92) ;  /* 0x0000002400989947 */ /* 0x004fea0003800000 */
.L_x_170:
[----:B------:R-:W-:Y:S05]  /*108a0*/  @!P0 BRA `(.L_x_93) ;  /* 0x0000000000048947 */ /* 0x000fea0003800000 */
[----:B------:R-:W-:Y:S01]  /*108b0*/  BPT.TRAP 0x1 ;  /* 0x000000040000795c */ /* 0x000fe20000300000 */
.L_x_93:
[----:B------:R-:W3:Y:S02]  /*108c0*/  SYNCS.PHASECHK.TRANS64.TRYWAIT P1, [R5+URZ+0x33460], R0 ;  /* 0x03346000050075a7 */ /* 0x000ee4000802017f */
[----:B---3--:R-:W-:Y:S05]  /*108d0*/  @!P1 BRA `(.L_x_94) ;  /* 0x00000024009c9947 */ /* 0x008fea0003800000 */
.L_x_171:
[----:B------:R-:W-:Y:S05]  /*108e0*/  @!P0 BRA `(.L_x_95) ;  /* 0x0000000000048947 */ /* 0x000fea0003800000 */
[----:B------:R-:W-:Y:S01]  /*108f0*/  BPT.TRAP 0x1 ;  /* 0x000000040000795c */ /* 0x000fe20000300000 */
.L_x_95:
[----:B------:R-:W4:Y:S02]  /*10900*/  SYNCS.PHASECHK.TRANS64.TRYWAIT P1, [R4+URZ+0x33480], R3 ;  /* 0x03348003040075a7 */ /* 0x000f24000802017f */
[----:B----4-:R-:W-:Y:S05]  /*10910*/  @!P1 BRA `(.L_x_96) ;  /* 0x0000002400a09947 */ /* 0x010fea0003800000 */
.L_x_172:
[----:B------:R-:W-:Y:S05]  /*10920*/  @!P0 BRA `(.L_x_97) ;  /* 0x0000000000048947 */ /* 0x000fea0003800000 */
[----:B------:R-:W-:Y:S01]  /*10930*/  BPT.TRAP 0x1 ;  /* 0x000000040000795c */ /* 0x000fe20000300000 */
.L_x_97:
[----:B------:R0:W0:Y:S02]  /*10940*/  SYNCS.PHASECHK.TRANS64.TRYWAIT P0, [R5+URZ+0x33480], R0 ;  /* 0x03348000050075a7 */ /* 0x000024000800017f */
[----:B0-----:R-:W-:Y:S05]  /*10950*/  @!P0 NANOSLEEP.SYNCS 0x989680 ;  /* 0x009896800000895d */ /* 0x001fea0003900000 */
[----:B------:R-:W0:Y:S02]  /*10960*/  @!P0 SYNCS.PHASECHK.TRANS64 P0, [R5+URZ+0x33480], R0 ;  /* 0x03348000050085a7 */ /* 0x000e24000800007f */
[----:B0-----:R-:W-:Y:S05]  /*10970*/  @!P0 BRA `(.L_x_97) ;  /* 0xfffffffc00f08947 */ /* 0x001fea000383ffff */
.L_x_8:
[----:B------:R-:W-:Y:S05]  /*10980*/  BSYNC B6 ;  /* 0x0000000000067941 */ /* 0x000fea0003800000 */
.L_x_5:
[----:B------:R-:W-:Y:S05]  /*10990*/  EXIT ;  /* 0x000000000000794d */ /* 0x000fea0003800000 */
.L_x_12:
[----:B0-----:R-:W-:-:S04]  /*109a0*/  IMAD.U32 R3, RZ, RZ, UR36 ;  /* 0x00000024ff037e24 */ /* 0x001fc8000f8e00ff */
[----:B------:R0:W1:Y:S03]  /*109b0*/  SYNCS.PHASECHK.TRANS64.TRYWAIT P0, [R3+URZ+0x33400], R2 ;  /* 0x03340002030075a7 */ /* 0x000066000800017f */
[----:B-1----:R-:W-:Y:S05]  /*109c0*/  @!P0 NANOSLEEP.SYNCS 0x989680 ;  /* 0x009896800000895d */ /* 0x002fea0003900000 */
[----:B------:R-:W1:Y:S02]  /*109d0*/  @!P0 SYNCS.PHASECHK.TRANS64 P0, [R3+URZ+0x33400], R2 ;  /* 0x03340002030085a7 */ /* 0x000e64000800007f */
[----:B-1----:R-:W-:Y:S05]  /*109e0*/  @!P0 BRA `(.L_x_12) ;  /* 0xfffffffc00ec8947 */ /* 0x002fea000383ffff */
[----:B------:R-:W-:Y:S05]  /*109f0*/  BRA `(.L_x_98) ;  /* 0xffffff0c00347947 */ /* 0x000fea000383ffff */
.L_x_16:
[----:B0-----:R-:W-:-:S04]  /*10a00*/  IMAD.U32 R3, RZ, RZ, UR36 ;  /* 0x00000024ff037e24 */ /* 0x001fc8000f8e00ff */
[----:B------:R0:W2:Y:S03]  /*10a10*/  SYNCS.PHASECHK.TRANS64.TRYWAIT P1, [R3+URZ+0x33430], R2 ;  /* 0x03343002030075a7 */ /* 0x0000a6000802017f */
[----:B--2---:R-:W-:Y:S05]  /*10a20*/  @!P1 NANOSLEEP.SYNCS 0x989680 ;  /* 0x009896800000995d */ /* 0x004fea0003900000 */
[----:B------:R-:W2:Y:S02]  /*10a30*/  @!P1 SYNCS.PHASECHK.TRANS64 P1, [R3+URZ+0x33430], R2 ;  /* 0x03343002030095a7 */ /* 0x000ea4000802007f */
[----:B--2---:R-:W-:Y:S05]  /*10a40*/  @!P1 BRA `(.L_x_16) ;  /* 0xfffffffc00ec9947 */ /* 0x004fea000383ffff */
[----:B------:R-:W-:Y:S05]  /*10a50*/  BRA `(.L_x_15) ;  /* 0xffffff0c00507947 */ /* 0x000fea000383ffff */
.L_x_22:
[----:B-1----:R-:W-:-:S04]  /*10a60*/  IMAD.U32 R7, RZ, RZ, UR4 ;  /* 0x00000004ff077e24 */ /* 0x002fc8000f8e00ff */
[----:B------:R1:W2:Y:S03]  /*10a70*/  SYNCS.PHASECHK.TRANS64.TRYWAIT P1, [R7+URZ+0x33430], R0 ;  /* 0x03343000070075a7 */ /* 0x0002a6000802017f */
[----:B--2---:R-:W-:Y:S05]  /*10a80*/  @!P1 NANOSLEEP.SYNCS 0x989680 ;  /* 0x009896800000995d */ /* 0x004fea0003900000 */
[----:B------:R-:W2:Y:S02]  /*10a90*/  @!P1 SYNCS.PHASECHK.TRANS64 P1, [R7+URZ+0x33430], R0 ;  /* 0x03343000070095a7 */ /* 0x000ea4000802007f */
[----:B--2---:R-:W-:Y:S05]  /*10aa0*/  @!P1 BRA `(.L_x_22) ;  /* 0xfffffffc00ec9947 */ /* 0x004fea000383ffff */
[----:B------:R-:W-:Y:S05]  /*10ab0*/  BRA `(.L_x_19) ;  /* 0xffffff44003c7947 */ /* 0x000fea000383ffff */
.L_x_26:
[----:B-1----:R-:W-:-:S04]  /*10ac0*/  IMAD.U32 R7, RZ, RZ, UR4 ;  /* 0x00000004ff077e24 */ /* 0x002fc8000f8e00ff */
[----:B------:R1:W2:Y:S03]  /*10ad0*/  SYNCS.PHASECHK.TRANS64.TRYWAIT P1, [R7+URZ+0x33450], R4 ;  /* 0x03345004070075a7 */ /* 0x0002a6000802017f */
[----:B--2---:R-:W-:Y:S05]  /*10ae0*/  @!P1 NANOSLEEP.SYNCS 0x989680 ;  /* 0x009896800000995d */ /* 0x004fea0003900000 */
[----:B------:R-:W2:Y:S02]  /*10af0*/  @!P1 SYNCS.PHASECHK.TRANS64 P1, [R7+URZ+0x33450], R4 ;  /* 0x03345004070095a7 */ /* 0x000ea4000802007f */
[----:B--2---:R-:W-:Y:S05]  /*10b00*/  @!P1 BRA `(.L_x_26) ;  /* 0xfffffffc00ec9947 */ /* 0x004fea000383ffff */
[----:B------:R-:W-:Y:S05]  /*10b10*/  BRA `(.L_x_23) ;  /* 0xffffff5000687947 */ /* 0x000fea000383ffff */
.L_x_33:
[----:B-1----:R-:W-:-:S04]  /*10b20*/  IMAD.U32 R3, RZ, RZ, UR9 ;  /* 0x00000009ff037e24 */ /* 0x002fc8000f8e00ff */
[----:B------:R1:W2:Y:S03]  /*10b30*/  SYNCS.PHASECHK.TRANS64.TRYWAIT P1, [R3+URZ+0x33450], R2 ;  /* 0x03345002030075a7 */ /* 0x0002a6000802017f */
[----:B--2---:R-:W-:Y:S05]  /*10b40*/  @!P1 NANOSLEEP.SYNCS 0x989680 ;  /* 0x009896800000995d */ /* 0x004fea0003900000 */
[----:B------:R-:W2:Y:S02]  /*10b50*/  @!P1 SYNCS.PHASECHK.TRANS64 P1, [R3+URZ+0x33450], R2 ;  /* 0x03345002030095a7 */ /* 0x000ea4000802007f */
[----:B--2---:R-:W-:Y:S05]  /*10b60*/  @!P1 BRA `(.L_x_33) ;  /* 0xfffffffc00ec9947 */ /* 0x004fea000383ffff */
[----:B------:R-:W-:Y:S05]  /*10b70*/  BRA `(.L_x_32) ;  /* 0xffffff7000c07947 */ /* 0x000fea000383ffff */
.L_x_46:
[----:B------:R-:W-:Y:S02]  /*10b80*/  IMAD.MOV.U32 R13, RZ, RZ, R19 ;  /* 0x000000ffff0d7224 */ /* 0x000fe400078e0013 */
[----:B------:R-:W-:Y:S02]  /*10b90*/  IMAD.MOV.U32 R12, RZ, RZ, RZ ;  /* 0x000000ffff0c7224 */ /* 0x000fe400078e00ff */
[----:B------:R-:W-:Y:S02]  /*10ba0*/  IMAD.MOV.U32 R11, RZ, RZ, 0x1f ;  /* 0x0000001fff0b7424 */ /* 0x000fe400078e00ff */
[----:B------:R-:W-:-:S07]  /*10bb0*/  IMAD.MOV.U32 R15, RZ, RZ, -0x1 ;  /* 0xffffffffff0f7424 */ /* 0x000fce00078e00ff */
[----:B0----5:R-:W-:Y:S05]  /*10bc0*/  WARPSYNC.COLLECTIVE R15, `(.L_x_99) ;  /* 0x000000000f087348 */ /* 0x021fea0003c00000 */
[----:B------:R1:W2:Y:S02]  /*10bd0*/  SHFL.IDX P6, R14, R13, R12, R11 ;  /* 0x0000000c0d0e7389 */ /* 0x0002a400000c000b */
[----:B012--5:R-:W-:Y:S01]  /*10be0*/  ENDCOLLECTIVE ;  /* 0x000000000000791b */ /* 0x027fe20003800000 */
.L_x_99:
[----:B------:R-:W-:Y:S05]  /*10bf0*/  BRA `(.L_x_100) ;  /* 0xffffffb800f87947 */ /* 0x000fea000383ffff */
.L_x_48:
[----:B0-----:R-:W-:-:S04]  /*10c00*/  IMAD.U32 R3, RZ, RZ, UR41 ;  /* 0x00000029ff037e24 */ /* 0x001fc8000f8e00ff */
[----:B------:R0:W1:Y:S03]  /*10c10*/  SYNCS.PHASECHK.TRANS64.TRYWAIT P0, [R3+URZ+0x33480], R30 ;  /* 0x0334801e030075a7 */ /* 0x000066000800017f */
[----:B-1----:R-:W-:Y:S05]  /*10c20*/  @!P0 NANOSLEEP.SYNCS 0x989680 ;  /* 0x009896800000895d */ /* 0x002fea0003900000 */
[----:B------:R-:W1:Y:S02]  /*10c30*/  @!P0 SYNCS.PHASECHK.TRANS64 P0, [R3+URZ+0x33480], R30 ;  /* 0x0334801e030085a7 */ /* 0x000e64000800007f */
[----:B-1----:R-:W-:Y:S05]  /*10c40*/  @!P0 BRA `(.L_x_48) ;  /* 0xfffffffc00ec8947 */ /* 0x002fea000383ffff */
[----:B------:R-:W-:Y:S05]  /*10c50*/  BRA `(.L_x_101) ;  /* 0xffffffc000a47947 */ /* 0x000fea000383ffff */
.L_x_49:
[----:B------:R-:W-:Y:S01]  /*10c60*/  BSSY B0, `(.L_x_102) ;  /* 0x0000008000007945 */ /* 0x000fe20003800000 */
[----:B------:R-:W-:Y:S02]  /*10c70*/  IMAD.MOV.U32 R13, RZ, RZ, R9 ;  /* 0x000000ffff0d7224 */ /* 0x000fe400078e0009 */
[----:B------:R-:W-:Y:S02]  /*10c80*/  IMAD.MOV.U32 R12, RZ, RZ, RZ ;  /* 0x000000ffff0c7224 */ /* 0x000fe400078e00ff */
[----:B------:R-:W-:Y:S02]  /*10c90*/  IMAD.MOV.U32 R11, RZ, RZ, 0x1c1f ;  /* 0x00001c1fff0b7424 */ /* 0x000fe400078e00ff */
[----:B------:R-:W-:-:S07]  /*10ca0*/  IMAD.MOV.U32 R15, RZ, RZ, -0x1 ;  /* 0xffffffffff0f7424 */ /* 0x000fce00078e00ff */
[----:B------:R-:W-:Y:S05]  /*10cb0*/  WARPSYNC.COLLECTIVE R15, `(.L_x_103) ;  /* 0x000000000f087348 */ /* 0x000fea0003c00000 */
[----:B------:R0:W1:Y:S02]  /*10cc0*/  SHFL.IDX P6, R14, R13, R12, R11 ;  /* 0x0000000c0d0e7389 */ /* 0x00006400000c000b */
[----:B01----:R-:W-:Y:S01]  /*10cd0*/  ENDCOLLECTIVE ;  /* 0x000000000000791b */ /* 0x003fe20003800000 */
.L_x_103:
[----:B------:R-:W-:Y:S05]  /*10ce0*/  BSYNC B0 ;  /* 0x0000000000007941 */ /* 0x000fea0003800000 */
.L_x_102:
[----:B------:R-:W-:Y:S01]  /*10cf0*/  IMAD.MOV.U32 R13, RZ, RZ, R8 ;  /* 0x000000ffff0d7224 */ /* 0x000fe200078e0008 */
[----:B------:R-:W0:Y:S01]  /*10d00*/  LDC R31, c[0x0][0x2f4] ;  /* 0x0000bd00ff1f7b82 */ /* 0x000e220000000800 */
[----:B------:R-:W-:Y:S01]  /*10d10*/  IMAD.MOV.U32 R12, RZ, RZ, RZ ;  /* 0x000000ffff0c7224 */ /* 0x000fe200078e00ff */
[----:B------:R-:W-:Y:S01]  /*10d20*/  LOP3.LUT R16, R16, 0xffffff7f, RZ, 0xc0, !PT ;  /* 0xffffff7f10107812 */ /* 0x000fe200078ec0ff */
[----:B------:R-:W-:Y:S01]  /*10d30*/  IMAD.MOV.U32 R11, RZ, RZ, 0x1c1f ;  /* 0x00001c1fff0b7424 */ /* 0x000fe200078e00ff */
[C---:B------:R-:W-:Y:S01]  /*10d40*/  ISETP.GE.AND P5, PT, R7.reuse, 0x21, PT ;  /* 0x000000210700780c */ /* 0x040fe20003fa6270 */
[----:B------:R-:W-:Y:S01]  /*10d50*/  IMAD.MOV.U32 R15, RZ, RZ, -0x1 ;  /* 0xffffffffff0f7424 */ /* 0x000fe200078e00ff */
[----:B------:R-:W-:Y:S01]  /*10d60*/  ISETP.GE.AND P4, PT, R7, 0x41, PT ;  /* 0x000000410700780c */ /* 0x000fe20003f86270 */
[----:B------:R-:W-:Y:S02]  /*10d70*/  IMAD.MOV.U32 R3, RZ, RZ, R14 ;  /* 0x000000ffff037224 */ /* 0x000fe400078e000e */
[----:B------:R-:W-:-:S10]  /*10d80*/  VIADD R24, R36, UR41 ;  /* 0x0000002924187c36 */ /* 0x000fd40008000000 */
[----:B0-----:R-:W-:Y:S05]  /*10d90*/  WARPSYNC.COLLECTIVE R15, `(.L_x_104) ;  /* 0x000000000f087348 */ /* 0x001fea0003c00000 */
[----:B------:R1:W2:Y:S02]  /*10da0*/  SHFL.IDX P6, R14, R13, R12, R11 ;  /* 0x0000000c0d0e7389 */ /* 0x0002a400000c000b */
[----:B012---:R-:W-:Y:S01]  /*10db0*/  ENDCOLLECTIVE ;  /* 0x000000000000791b */ /* 0x007fe20003800000 */
.L_x_104:
[-C--:B------:R-:W-:Y:S01]  /*10dc0*/  ISETP.GE.AND P2, PT, R35, R31.reuse, PT ;  /* 0x0000001f2300720c */ /* 0x080fe20003f46270 */
[----:B------:R-:W-:Y:S01]  /*10dd0*/  IMAD.MOV.U32 R13, RZ, RZ, R9 ;  /* 0x000000ffff0d7224 */ /* 0x000fe200078e0009 */
[----:B------:R-:W-:Y:S01]  /*10de0*/  ISETP.GE.AND P1, PT, R25, R31, PT ;  /* 0x0000001f1900720c */ /* 0x000fe20003f26270 */
[----:B------:R-:W-:-:S03]  /*10df0*/  IMAD.MOV.U32 R12, RZ, RZ, 0x1 ;  /* 0x00000001ff0c7424 */ /* 0x000fc600078e00ff */
[----:B------:R-:W-:Y:S01]  /*10e00*/  ISETP.LT.OR P3, PT, R7, 0x1, P1 ;  /* 0x000000010700780c */ /* 0x000fe20000f61670 */
[----:B------:R-:W-:-:S12]  /*10e10*/  IMAD.MOV.U32 R2, RZ, RZ, R14 ;  /* 0x000000ffff027224 */ /* 0x000fd800078e000e */
[----:B------:R-:W-:Y:S05]  /*10e20*/  WARPSYNC.COLLECTIVE R15, `(.L_x_105) ;  /* 0x000000000f087348 */ /* 0x000fea0003c00000 */
[----:B------:R0:W1:Y:S02]  /*10e30*/  SHFL.IDX P6, R14, R13, R12, R11 ;  /* 0x0000000c0d0e7389 */ /* 0x00006400000c000b */
[----:B01----:R-:W-:Y:S01]  /*10e40*/  ENDCOLLECTIVE ;  /* 0x000000000000791b */ /* 0x003fe20003800000 */
.L_x_105:
[----:B------:R-:W-:-:S05]  /*10e50*/  IADD3 R2, P0, R35, R2, RZ ;  /* 0x0000000223027210 */ /* 0x000fca0007f1e0ff */
[----:B------:R-:W-:Y:S01]  /*10e60*/  IMAD.X R3, RZ, RZ, R3, P0 ;  /* 0x000000ffff037224 */ /* 0x000fe200000e0603 */
[----:B------:R-:W-:Y:S01]  /*10e70*/  ISETP.LT.OR P0, PT, R7, 0x1, P2 ;  /* 0x000000010700780c */ /* 0x000fe20001701670 */
[----:B------:R-:W-:-:S12]  /*10e80*/  IMAD.MOV.U32 R13, RZ, RZ, R8 ;  /* 0x000000ffff0d7224 */ /* 0x000fd800078e0008 */
[----:B------:R-:W-:Y:S01]  /*10e90*/  @!PT LDS RZ, [RZ] ;  /* 0x00000000fffff984 */ /* 0x000fe20000000800 */
[----:B------:R-:W-:Y:S01]  /*10ea0*/  @!PT LDS RZ, [RZ] ;  /* 0x00000000fffff984 */ /* 0x000fe20000000800 */
[----:B------:R-:W-:Y:S01]  /*10eb0*/  @!PT LDS RZ, [RZ] ;  /* 0x00000000fffff984 */ /* 0x000fe20000000800 */
[----:B------:R-:W-:Y:S01]  /*10ec0*/  LDGSTS.E.BYPASS.LTC128B.128 [R24+0xf200], desc[UR56][R2.64], !P0 ;  /* 0x0f20000002187fae */ /* 0x000fe2000c101d78 */
[----:B------:R-:W-:-:S03]  /*10ed0*/  ISETP.GE.AND P0, PT, R23, R31, PT ;  /* 0x0000001f1700720c */ /* 0x000fc60003f06270 */
[----:B------:R-:W-:Y:S01]  /*10ee0*/  LDGSTS.E.BYPASS.LTC128B.128 [R24+0x11a00], desc[UR56][R2.64+0x40], !P3 ;  /* 0x11a0004002187fae */ /* 0x000fe2000d901d78 */
[----:B------:R-:W-:-:S13]  /*10ef0*/  ISETP.LT.OR P3, PT, R7, 0x1, P0 ;  /* 0x000000010700780c */ /* 0x000fda0000761670 */
[----:B------:R0:W-:Y:S02]  /*10f00*/  LDGSTS.E.BYPASS.LTC128B.128 [R24+0x14200], desc[UR56][R2.64+0x80], !P3 ;  /* 0x1420008002187fae */ /* 0x0001e4000d901d78 */
[----:B0-----:R-:W-:-:S07]  /*10f10*/  IMAD.MOV.U32 R3, RZ, RZ, R14 ;  /* 0x000000ffff037224 */ /* 0x001fce00078e000e */
[----:B------:R-:W-:Y:S05]  /*10f20*/  WARPSYNC.COLLECTIVE R15, `(.L_x_106) ;  /* 0x000000000f087348 */ /* 0x000fea0003c00000 */
[----:B------:R0:W1:Y:S02]  /*10f30*/  SHFL.IDX P6, R14, R13, R12, R11 ;  /* 0x0000000c0d0e7389 */ /* 0x00006400000c000b */
[----:B01----:R-:W-:Y:S01]  /*10f40*/  ENDCOLLECTIVE ;  /* 0x000000000000791b */ /* 0x003fe20003800000 */
.L_x_106:
[----:B------:R-:W-:Y:S02]  /*10f50*/  IMAD.MOV.U32 R13, RZ, RZ, R9 ;  /* 0x000000ffff0d7224 */ /* 0x000fe400078e0009 */
[----:B------:R-:W-:Y:S02]  /*10f60*/  IMAD.MOV.U32 R12, RZ, RZ, 0x2 ;  /* 0x00000002ff0c7424 */ /* 0x000fe400078e00ff */
[----:B------:R-:W-:-:S07]  /*10f70*/  IMAD.MOV.U32 R2, RZ, RZ, R14 ;  /* 0x000000ffff027224 */ /* 0x000fce00078e000e */
[----:B------:R-:W-:Y:S05]  /*10f80*/  WARPSYNC.COLLECTIVE R15, `(.L_x_107) ;  /* 0x000000000f087348 */ /* 0x000fea0003c00000 */
[----:B------:R0:W1:Y:S02]  /*10f90*/  SHFL.IDX P6, R14, R13, R12, R11 ;  /* 0x0000000c0d0e7389 */ /* 0x00006400000c000b */
[----:B01----:R-:W-:Y:S01]  /*10fa0*/  ENDCOLLECTIVE ;  /* 0x000000000000791b */ /* 0x003fe20003800000 */
.L_x_107:
        /* <DEDUP_REMOVED lines=8> */
[----:B------:R-:W-:-:S13]  /*11030*/  ISETP.LT.OR P3, PT, R7, 0x21, P1 ;  /* 0x000000210700780c */ /* 0x000fda0000f61670 */
[----:B------:R-:W-:Y:S01]  /*11040*/  LDGSTS.E.BYPASS.LTC128B.128 [R24+0x12200], desc[UR56][R2.64+0x40], !P3 ;  /* 0x1220004002187fae */ /* 0x000fe2000d901d78 */
[----:B------:R-:W-:-:S13]  /*11050*/  ISETP.LT.OR P3, PT, R7, 0x21, P0 ;  /* 0x000000210700780c */ /* 0x000fda0000761670 */
[----:B------:R0:W-:Y:S02]  /*11060*/  LDGSTS.E.BYPASS.LTC128B.128 [R24+0x14a00], desc[UR56][R2.64+0x80], !P3 ;  /* 0x14a0008002187fae */ /* 0x0001e4000d901d78 */
[----:B0-----:R-:W-:-:S07]  /*11070*/  IMAD.MOV.U32 R3, RZ, RZ, R14 ;  /* 0x000000ffff037224 */ /* 0x001fce00078e000e */
[----:B------:R-:W-:Y:S05]  /*11080*/  WARPSYNC.COLLECTIVE R15, `(.L_x_108) ;  /* 0x000000000f087348 */ /* 0x000fea0003c00000 */
[----:B------:R0:W1:Y:S02]  /*11090*/  SHFL.IDX P6, R14, R13, R12, R11 ;  /* 0x0000000c0d0e7389 */ /* 0x00006400000c000b */
[----:B01----:R-:W-:Y:S01]  /*110a0*/  ENDCOLLECTIVE ;  /* 0x000000000000791b */ /* 0x003fe20003800000 */
.L_x_108:
[----:B------:R-:W-:Y:S02]  /*110b0*/  IMAD.MOV.U32 R13, RZ, RZ, R9 ;  /* 0x000000ffff0d7224 */ /* 0x000fe400078e0009 */
[----:B------:R-:W-:Y:S02]  /*110c0*/  IMAD.MOV.U32 R12, RZ, RZ, 0x3 ;  /* 0x00000003ff0c7424 */ /* 0x000fe400078e00ff */
[----:B------:R-:W-:-:S07]  /*110d0*/  IMAD.MOV.U32 R2, RZ, RZ, R14 ;  /* 0x000000ffff027224 */ /* 0x000fce00078e000e */
[----:B------:R-:W-:Y:S05]  /*110e0*/  WARPSYNC.COLLECTIVE R15, `(.L_x_109) ;  /* 0x000000000f087348 */ /* 0x000fea0003c00000 */
[----:B------:R0:W1:Y:S02]  /*110f0*/  SHFL.IDX P6, R14, R13, R12, R11 ;  /* 0x0000000c0d0e7389 */ /* 0x00006400000c000b */
[----:B01----:R-:W-:Y:S01]  /*11100*/  ENDCOLLECTIVE ;  /* 0x000000000000791b */ /* 0x003fe20003800000 */
.L_x_109:
[----:B------:R-:W-:-:S05]  /*11110*/  IADD3 R2, P3, R35, R2, RZ ;  /* 0x0000000223027210 */ /* 0x000fca0007f7e0ff */
[----:B------:R-:W-:Y:S01]  /*11120*/  IMAD.X R3, RZ, RZ, R3, P3 ;  /* 0x000000ffff037224 */ /* 0x000fe200018e0603 */
[----:B------:R-:W-:Y:S01]  /*11130*/  ISETP.LT.OR P3, PT, R7, 0x41, P2 ;  /* 0x000000410700780c */ /* 0x000fe20001761670 */
[----:B------:R-:W-:-:S12]  /*11140*/  IMAD.MOV.U32 R13, RZ, RZ, R8 ;  /* 0x000000ffff0d7224 */ /* 0x000fd800078e0008 */
[----:B------:R-:W-:Y:S01]  /*11150*/  @!PT LDS RZ, [RZ] ;  /* 0x00000000fffff984 */ /* 0x000fe20000000800 */
[----:B------:R-:W-:Y:S01]  /*11160*/  @!PT LDS RZ, [RZ] ;  /* 0x00000000fffff984 */ /* 0x000fe20000000800 */
[----:B------:R-:W-:Y:S01]  /*11170*/  @!PT LDS RZ, [RZ] ;  /* 0x00000000fffff984 */ /* 0x000fe20000000800 */
[----:B------:R0:W-:Y:S01]  /*11180*/  LDGSTS.E.BYPASS.LTC128B.128 [R24+0x10200], desc[UR56][R2.64], !P3 ;  /* 0x1020000002187fae */ /* 0x0001e2000d901d78 */
[----:B------:R-:W-:Y:S01]  /*11190*/  ISETP.LT.OR P3, PT, R7, 0x41, P1 ;  /* 0x000000410700780c */ /* 0x000fe20000f61670 */
[----:B------:R-:W-:-:S12]  /*111a0*/  IMAD.MOV.U32 R9, RZ, RZ, R14 ;  /* 0x000000ffff097224 */ /* 0x000fd800078e000e */
[----:B0-----:R-:W-:Y:S05]  /*111b0*/  WARPSYNC.COLLECTIVE R15, `(.L_x_110) ;  /* 0x000000000f087348 */ /* 0x001fea0003c00000 */
[----:B------:R1:W2:Y:S02]  /*111c0*/  SHFL.IDX P6, R14, R13, R12, R11 ;  /* 0x0000000c0d0e7389 */ /* 0x0002a400000c000b */
[----:B012---:R-:W-:Y:S01]  /*111d0*/  ENDCOLLECTIVE ;  /* 0x000000000000791b */ /* 0x007fe20003800000 */
.L_x_110:
[----:B------:R-:W-:Y:S01]  /*111e0*/  @!PT LDS RZ, [RZ] ;  /* 0x00000000fffff984 */ /* 0x000fe20000000800 */
[----:B------:R-:W-:Y:S01]  /*111f0*/  @!PT LDS RZ, [RZ] ;  /* 0x00000000fffff984 */ /* 0x000fe20000000800 */
[----:B------:R-:W-:Y:S01]  /*11200*/  @!PT LDS RZ, [RZ] ;  /* 0x00000000fffff984 */ /* 0x000fe20000000800 */
[----:B------:R-:W-:Y:S01]  /*11210*/  LDGSTS.E.BYPASS.LTC128B.128 [R24+0x12a00], desc[UR56][R2.64+0x40], !P3 ;  /* 0x12a0004002187fae */ /* 0x000fe2000d901d78 */
[----:B------:R-:W-:Y:S01]  /*11220*/  ISETP.LT.OR P3, PT, R7, 0x41, P0 ;  /* 0x000000410700780c */ /* 0x000fe20000761670 */
[----:B------:R-:W-:Y:S02]  /*11230*/  IMAD.MOV.U32 R13, RZ, RZ, R10 ;  /* 0x000000ffff0d7224 */ /* 0x000fe400078e000a */
[----:B------:R-:W-:-:S10]  /*11240*/  IMAD.MOV.U32 R12, RZ, RZ, RZ ;  /* 0x000000ffff0c7224 */ /* 0x000fd400078e00ff */
[----:B------:R0:W-:Y:S02]  /*11250*/  LDGSTS.E.BYPASS.LTC128B.128 [R24+0x15200], desc[UR56][R2.64+0x80], !P3 ;  /* 0x1520008002187fae */ /* 0x0001e4000d901d78 */
[----:B0-----:R-:W-:-:S07]  /*11260*/  IMAD.MOV.U32 R2, RZ, RZ, R14 ;  /* 0x000000ffff027224 */ /* 0x001fce00078e000e */
[----:B------:R-:W-:Y:S05]  /*11270*/  WARPSYNC.COLLECTIVE R15, `(.L_x_111) ;  /* 0x000000000f087348 */ /* 0x000fea0003c00000 */
[----:B------:R0:W1:Y:S02]  /*11280*/  SHFL.IDX P6, R14, R13, R12, R11 ;  /* 0x0000000c0d0e7389 */ /* 0x00006400000c000b */
[----:B01----:R-:W-:Y:S01]  /*11290*/  ENDCOLLECTIVE ;  /* 0x000000000000791b */ /* 0x003fe20003800000 */
.L_x_111:
        /* <DEDUP_REMOVED lines=13> */
.L_x_112:
[----:B------:R-:W-:Y:S01]  /*11370*/  @!PT LDS RZ, [RZ] ;  /* 0x00000000fffff984 */ /* 0x000fe20000000800 */
[----:B------:R-:W-:Y:S01]  /*11380*/  @!PT LDS RZ, [RZ] ;  /* 0x00000000fffff984 */ /* 0x000fe20000000800 */
[----:B------:R-:W-:Y:S01]  /*11390*/  @!PT LDS RZ, [RZ] ;  /* 0x00000000fffff984 */ /* 0x000fe20000000800 */
[----:B------:R1:W-:Y:S01]  /*113a0*/  LDGSTS.E.BYPASS.LTC128B.128 [R24+0x13200], desc[UR56][R2.64+0x40], !P3 ;  /* 0x1320004002187fae */ /* 0x0003e2000d901d78 */
[C---:B------:R-:W-:Y:S02]  /*113b0*/  ISETP.LT.OR P3, PT, R7.reuse, 0x61, P0 ;  /* 0x000000610700780c */ /* 0x040fe40000761670 */
[----:B------:R-:W-:-:S11]  /*113c0*/  ISETP.GE.AND P6, PT, R7, 0x81, PT ;  /* 0x000000810700780c */ /* 0x000fd60003fc6270 */
[----:B------:R1:W-:Y:S01]  /*113d0*/  LDGSTS.E.BYPASS.LTC128B.128 [R24+0x15a00], desc[UR56][R2.64+0x80], !P3 ;  /* 0x15a0008002187fae */ /* 0x0003e2000d901d78 */
[----:B------:R-:W-:Y:S02]  /*113e0*/  ISETP.GE.AND P3, PT, R7, 0x61, PT ;  /* 0x000000610700780c */ /* 0x000fe40003f66270 */
[----:B------:R-:W-:Y:S01]  /*113f0*/  @P6 LOP3.LUT R16, R16, 0x80, RZ, 0xfc, !PT ;  /* 0x0000008010106812 */ /* 0x000fe200078efcff */
[----:B------:R-:W-:Y:S10]  /*11400*/  BRA `(.L_x_113) ;  /* 0xffffffc000387947 */ /* 0x000ff4000383ffff */
.L_x_52:
[----:B0-----:R-:W-:-:S04]  /*11410*/  IMAD.U32 R3, RZ, RZ, UR41 ;  /* 0x00000029ff037e24 */ /* 0x001fc8000f8e00ff */
[----:B------:R0:W1:Y:S03]  /*11420*/  SYNCS.PHASECHK.TRANS64.TRYWAIT P0, [R3+URZ+0x33440], R30 ;  /* 0x0334401e030075a7 */ /* 0x000066000800017f */
[----:B-1----:R-:W-:Y:S05]  /*11430*/  @!P0 NANOSLEEP.SYNCS 0x989680 ;  /* 0x009896800000895d */ /* 0x002fea0003900000 */
[----:B------:R-:W1:Y:S02]  /*11440*/  @!P0 SYNCS.PHASECHK.TRANS64 P0, [R3+URZ+0x33440], R30 ;  /* 0x0334401e030085a7 */ /* 0x000e64000800007f */
[----:B-1----:R-:W-:Y:S05]  /*11450*/  @!P0 BRA `(.L_x_52) ;  /* 0xfffffffc00ec8947 */ /* 0x002fea000383ffff */
[----:B------:R-:W-:Y:S05]  /*11460*/  BRA `(.L_x_114) ;  /* 0xffffffc000847947 */ /* 0x000fea000383ffff */
.L_x_53:
        /* <DEDUP_REMOVED lines=8> */
.L_x_116:
[----:B------:R-:W-:Y:S05]  /*114f0*/  BSYNC B0 ;  /* 0x0000000000007941 */ /* 0x000fea0003800000 */
.L_x_115:
[----:B------:R-:W-:Y:S01]  /*11500*/  IMAD.MOV.U32 R13, RZ, RZ, R0 ;  /* 0x000000ffff0d7224 */ /* 0x000fe200078e0000 */
[----:B------:R-:W0:Y:S01]  /*11510*/  LDC R10, c[0x0][0x2f4] ;  /* 0x0000bd00ff0a7b82 */ /* 0x000e220000000800 */
[----:B------:R-:W-:Y:S02]  /*11520*/  IMAD.MOV.U32 R12, RZ, RZ, RZ ;  /* 0x000000ffff0c7224 */ /* 0x000fe400078e00ff */
[----:B------:R-:W-:Y:S02]  /*11530*/  IMAD.MOV.U32 R11, RZ, RZ, 0x1c1f ;  /* 0x00001c1fff0b7424 */ /* 0x000fe400078e00ff */
[----:B------:R-:W-:Y:S02]  /*11540*/  IMAD.MOV.U32 R15, RZ, RZ, -0x1 ;  /* 0xffffffffff0f7424 */ /* 0x000fe400078e00ff */
[----:B------:R-:W-:-:S07]  /*11550*/  IMAD.MOV.U32 R2, RZ, RZ, R14 ;  /* 0x000000ffff027224 */ /* 0x000fce00078e000e */
[----:B0-----:R-:W-:Y:S05]  /*11560*/  WARPSYNC.COLLECTIVE R15, `(.L_x_117) ;  /* 0x000000000f087348 */ /* 0x001fea0003c00000 */
[----:B------:R1:W2:Y:S02]  /*11570*/  SHFL.IDX P6, R14, R13, R12, R11 ;  /* 0x0000000c0d0e7389 */ /* 0x0002a400000c000b */
[----:B012---:R-:W-:Y:S01]  /*11580*/  ENDCOLLECTIVE ;  /* 0x000000000000791b */ /* 0x007fe20003800000 */
.L_x_117:
[-C--:B------:R-:W-:Y:S01]  /*11590*/  ISETP.GE.AND P2, PT, R25, R10.reuse, PT ;  /* 0x0000000a1900720c */ /* 0x080fe20003f46270 */
[----:B------:R-:W-:Y:S01]  /*115a0*/  IMAD.MOV.U32 R13, RZ, RZ, R5 ;  /* 0x000000ffff0d7224 */ /* 0x000fe200078e0005 */
[----:B------:R-:W-:Y:S01]  /*115b0*/  ISETP.GE.AND P1, PT, R23, R10, PT ;  /* 0x0000000a1700720c */ /* 0x000fe20003f26270 */
[----:B------:R-:W-:Y:S01]  /*115c0*/  IMAD.MOV.U32 R12, RZ, RZ, 0x1 ;  /* 0x00000001ff0c7424 */ /* 0x000fe200078e00ff */
[----:B------:R-:W-:-:S13]  /*115d0*/  LOP3.LUT P6, RZ, R16, 0x40, RZ, 0xc0, !PT ;  /* 0x0000004010ff7812 */ /* 0x000fda00078cc0ff */
[----:B------:R-:W-:-:S05]  /*115e0*/  @P6 IADD3 R14, P0, R35, R14, RZ ;  /* 0x0000000e230e6210 */ /* 0x000fca0007f1e0ff */
[----:B------:R-:W-:Y:S01]  /*115f0*/  @P6 IMAD.X R3, RZ, RZ, R2, P0 ;  /* 0x000000ffff036224 */ /* 0x000fe200000e0602 */
[----:B------:R-:W-:Y:S01]  /*11600*/  ISETP.GE.AND P0, PT, R35, R10, PT ;  /* 0x0000000a2300720c */ /* 0x000fe20003f06270 */
[----:B------:R-:W-:-:S12]  /*11610*/  @P6 IMAD.MOV.U32 R2, RZ, RZ, R14 ;  /* 0x000000ffff026224 */ /* 0x000fd800078e000e */
[----:B------:R-:W-:Y:S01]  /*11620*/  @!PT LDS RZ, [RZ] ;  /* 0x00000000fffff984 */ /* 0x000fe20000000800 */
[----:B------:R-:W-:Y:S01]  /*11630*/  @!PT LDS RZ, [RZ] ;  /* 0x00000000fffff984 */ /* 0x000fe20000000800 */
[----:B------:R-:W-:Y:S01]  /*11640*/  @!PT LDS RZ, [RZ] ;  /* 0x00000000fffff984 */ /* 0x000fe20000000800 */
[----:B------:R0:W-:Y:S04]  /*11650*/  @P6 LDGSTS.E.BYPASS.LTC128B.128 [R24+0x24200], desc[UR56][R2.64], !P0 ;  /* 0x2420000002186fae */ /* 0x0001e8000c101d78 */
[----:B------:R0:W-:Y:S04]  /*11660*/  @P6 LDGSTS.E.BYPASS.LTC128B.128 [R24+0x26a00], desc[UR56][R2.64+0x40], !P2 ;  /* 0x26a0004002186fae */ /* 0x0001e8000d101d78 */
[----:B------:R0:W-:Y:S02]  /*11670*/  @P6 LDGSTS.E.BYPASS.LTC128B.128 [R24+0x29200], desc[UR56][R2.64+0x80], !P1 ;  /* 0x2920008002186fae */ /* 0x0001e4000c901d78 */
[----:B0-----:R-:W-:Y:S05]  /*11680*/  WARPSYNC.COLLECTIVE R15, `(.L_x_118) ;  /* 0x000000000f087348 */ /* 0x001fea0003c00000 */
[----:B------:R1:W2:Y:S02]  /*11690*/  SHFL.IDX P6, R14, R13, R12, R11 ;  /* 0x0000000c0d0e7389 */ /* 0x0002a400000c000b */
[----:B012---:R-:W-:Y:S01]  /*116a0*/  ENDCOLLECTIVE ;  /* 0x000000000000791b */ /* 0x007fe20003800000 */
.L_x_118:
[----:B------:R-:W-:Y:S02]  /*116b0*/  IMAD.MOV.U32 R13, RZ, RZ, R0 ;  /* 0x000000ffff0d7224 */ /* 0x000fe400078e0000 */
[----:B------:R-:W-:-:S07]  /*116c0*/  IMAD.MOV.U32 R6, RZ, RZ, R14 ;  /* 0x000000ffff067224 */ /* 0x000fce00078e000e */
[----:B------:R-:W-:Y:S05]  /*116d0*/  WARPSYNC.COLLECTIVE R15, `(.L_x_119) ;  /* 0x000000000f087348 */ /* 0x000fea0003c00000 */
[----:B------:R0:W1:Y:S02]  /*116e0*/  SHFL.IDX P6, R14, R13, R12, R11 ;  /* 0x0000000c0d0e7389 */ /* 0x00006400000c000b */
[----:B01----:R-:W-:Y:S01]  /*116f0*/  ENDCOLLECTIVE ;  /* 0x000000000000791b */ /* 0x003fe20003800000 */
.L_x_119:
[----:B------:R-:W-:Y:S02]  /*11700*/  IMAD.MOV.U32 R13, RZ, RZ, R5 ;  /* 0x000000ffff0d7224 */ /* 0x000fe400078e0005 */
[----:B------:R-:W-:Y:S01]  /*11710*/  IMAD.MOV.U32 R12, RZ, RZ, 0x2 ;  /* 0x00000002ff0c7424 */ /* 0x000fe200078e00ff */
[C---:B------:R-:W-:Y:S02]  /*11720*/  @P5 IADD3 R14, P0, R35.reuse, R14, RZ ;  /* 0x0000000e230e5210 */ /* 0x040fe40007f1e0ff */
[----:B------:R-:W-:-:S03]  /*11730*/  ISETP.GE.AND P6, PT, R35, R10, PT ;  /* 0x0000000a2300720c */ /* 0x000fc60003fc6270 */
[----:B------:R-:W-:Y:S02]  /*11740*/  @P5 IMAD.X R7, RZ, RZ, R6, P0 ;  /* 0x000000ffff075224 */ /* 0x000fe400000e0606 */
[----:B------:R-:W-:Y:S02]  /*11750*/  @P5 IMAD.MOV.U32 R2, RZ, RZ, R14 ;  /* 0x000000ffff025224 */ /* 0x000fe400078e000e */
[----:B------:R-:W-:-:S06]  /*11760*/  @P5 IMAD.MOV.U32 R3, RZ, RZ, R7 ;  /* 0x000000ffff035224 */ /* 0x000fcc00078e0007 */
[----:B------:R-:W-:Y:S01]  /*11770*/  @!PT LDS RZ, [RZ] ;  /* 0x00000000fffff984 */ /* 0x000fe20000000800 */
[----:B------:R-:W-:Y:S01]  /*11780*/  @!PT LDS RZ, [RZ] ;  /* 0x00000000fffff984 */ /* 0x000fe20000000800 */
[----:B------:R-:W-:Y:S01]  /*11790*/  @!PT LDS RZ, [RZ] ;  /* 0x00000000fffff984 */ /* 0x000fe20000000800 */
[----:B------:R0:W-:Y:S02]  /*117a0*/  @P5 LDGSTS.E.BYPASS.LTC128B.128 [R24+0x24a00], desc[UR56][R2.64], !P6 ;  /* 0x24a0000002185fae */ /* 0x0001e4000f101d78 */
[----:B0-----:R-:W-:Y:S05]  /*117b0*/  WARPSYNC.COLLECTIVE R15, `(.L_x_120) ;  /* 0x000000000f087348 */ /* 0x001fea0003c00000 */
[----:B------:R1:W2:Y:S02]  /*117c0*/  SHFL.IDX P6, R14, R13, R12, R11 ;  /* 0x0000000c0d0e7389 */ /* 0x0002a400000c000b */
[----:B012---:R-:W-:Y:S01]  /*117d0*/  ENDCOLLECTIVE ;  /* 0x000000000000791b */ /* 0x007fe20003800000 */
.L_x_120:
[----:B------:R-:W-:Y:S01]  /*117e0*/  @!PT LDS RZ, [RZ] ;  /* 0x00000000fffff984 */ /* 0x000fe20000000800 */
[----:B------:R-:W-:Y:S01]  /*117f0*/  @!PT LDS RZ, [RZ] ;  /* 0x00000000fffff984 */ /* 0x000fe20000000800 */
[----:B------:R-:W-:Y:S01]  /*11800*/  @!PT LDS RZ, [RZ] ;  /* 0x00000000fffff984 */ /* 0x000fe20000000800 */
[----:B------:R0:W-:Y:S04]  /*11810*/  @P5 LDGSTS.E.BYPASS.LTC128B.128 [R24+0x27200], desc[UR56][R2.64+0x40], !P2 ;  /* 0x2720004002185fae */ /* 0x0001e8000d101d78 */
[----:B------:R0:W-:Y:S01]  /*11820*/  @P5 LDGSTS.E.BYPASS.LTC128B.128 [R24+0x29a00], desc[UR56][R2.64+0x80], !P1 ;  /* 0x29a0008002185fae */ /* 0x0001e2000c901d78 */
[----:B------:R-:W-:Y:S01]  /*11830*/  ISETP.GE.AND P5, PT, R35, R10, PT ;  /* 0x0000000a2300720c */ /* 0x000fe20003fa6270 */
[----:B------:R-:W-:Y:S02]  /*11840*/  IMAD.MOV.U32 R13, RZ, RZ, R0 ;  /* 0x000000ffff0d7224 */ /* 0x000fe400078e0000 */
[----:B------:R-:W-:-:S10]  /*11850*/  IMAD.MOV.U32 R6, RZ, RZ, R14 ;  /* 0x000000ffff067224 */ /* 0x000fd400078e000e */
[----:B0-----:R-:W-:Y:S05]  /*11860*/  WARPSYNC.COLLECTIVE R15, `(.L_x_121) ;  /* 0x000000000f087348 */ /* 0x001fea0003c00000 */
[----:B------:R1:W2:Y:S02]  /*11870*/  SHFL.IDX P6, R14, R13, R12, R11 ;  /* 0x0000000c0d0e7389 */ /* 0x0002a400000c000b */
[----:B012---:R-:W-:Y:S01]  /*11880*/  ENDCOLLECTIVE ;  /* 0x000000000000791b */ /* 0x007fe20003800000 */
.L_x_121:
[----:B------:R-:W-:Y:S02]  /*11890*/  IMAD.MOV.U32 R13, RZ, RZ, R5 ;  /* 0x000000ffff0d7224 */ /* 0x000fe400078e0005 */
[----:B------:R-:W-:Y:S01]  /*118a0*/  IMAD.MOV.U32 R12, RZ, RZ, 0x3 ;  /* 0x00000003ff0c7424 */ /* 0x000fe200078e00ff */
[----:B------:R-:W-:-:S05]  /*118b0*/  @P4 IADD3 R14, P0, R35, R14, RZ ;  /* 0x0000000e230e4210 */ /* 0x000fca0007f1e0ff */
[----:B------:R-:W-:-:S08]  /*118c0*/  @P4 IMAD.MOV.U32 R2, RZ, RZ, R14 ;  /* 0x000000ffff024224 */ /* 0x000fd000078e000e */
[----:B------:R-:W-:Y:S05]  /*118d0*/  WARPSYNC.COLLECTIVE R15, `(.L_x_122) ;  /* 0x000000000f087348 */ /* 0x000fea0003c00000 */
[----:B------:R0:W1:Y:S02]  /*118e0*/  SHFL.IDX P6, R14, R13, R12, R11 ;  /* 0x0000000c0d0e7389 */ /* 0x00006400000c000b */
[----:B01----:R-:W-:Y:S01]  /*118f0*/  ENDCOLLECTIVE ;  /* 0x000000000000791b */ /* 0x003fe20003800000 */
.L_x_122:
[----:B------:R-:W-:-:S04]  /*11900*/  @P4 IMAD.X R7, RZ, RZ, R6, P0 ;  /* 0x000000ffff074224 */ /* 0x000fc800000e0606 */
[----:B------:R-:W-:-:S05]  /*11910*/  @P4 IMAD.MOV.U32 R3, RZ, RZ, R7 ;  /* 0x000000ffff034224 */ /* 0x000fca00078e0007 */
[----:B------:R-:W-:Y:S01]  /*11920*/  @!PT LDS RZ, [RZ] ;  /* 0x00000000fffff984 */ /* 0x000fe20000000800 */
[----:B------:R-:W-:Y:S01]  /*11930*/  @!PT LDS RZ, [RZ] ;  /* 0x00000000fffff984 */ /* 0x000fe20000000800 */
[----:B------:R-:W-:Y:S01]  /*11940*/  @!PT LDS RZ, [RZ] ;  /* 0x00000000fffff984 */ /* 0x000fe20000000800 */
[----:B------:R0:W-:Y:S01]  /*11950*/  @P4 LDGSTS.E.BYPASS.LTC128B.128 [R24+0x25200], desc[UR56][R2.64], !P5 ;  /* 0x2520000002184fae */ /* 0x0001e2000e901d78 */
[----:B------:R-:W-:-:S03]  /*11960*/  IMAD.MOV.U32 R13, RZ, RZ, R0 ;  /* 0x000000ffff0d7224 */ /* 0x000fc600078e0000 */
[----:B------:R0:W-:Y:S04]  /*11970*/  @P4 LDGSTS.E.BYPASS.LTC128B.128 [R24+0x27a00], desc[UR56][R2.64+0x40], !P2 ;  /* 0x27a0004002184fae */ /* 0x0001e8000d101d78 */
[----:B------:R0:W-:Y:S01]  /*11980*/  @P4 LDGSTS.E.BYPASS.LTC128B.128 [R24+0x2a200], desc[UR56][R2.64+0x80], !P1 ;  /* 0x2a20008002184fae */ /* 0x0001e2000c901d78 */
[----:B------:R-:W-:-:S07]  /*11990*/  IMAD.MOV.U32 R6, RZ, RZ, R14 ;  /* 0x000000ffff067224 */ /* 0x000fce00078e000e */
[----:B0-----:R-:W-:Y:S05]  /*119a0*/  WARPSYNC.COLLECTIVE R15, `(.L_x_123) ;  /* 0x000000000f087348 */ /* 0x001fea0003c00000 */
[----:B------:R1:W2:Y:S02]  /*119b0*/  SHFL.IDX P6, R14, R13, R12, R11 ;  /* 0x0000000c0d0e7389 */ /* 0x0002a400000c000b */
[----:B012---:R-:W-:Y:S01]  /*119c0*/  ENDCOLLECTIVE ;  /* 0x000000000000791b */ /* 0x007fe20003800000 */
.L_x_123:
[----:B------:R-:W-:Y:S02]  /*119d0*/  IMAD.MOV.U32 R13, RZ, RZ, R8 ;  /* 0x000000ffff0d7224 */ /* 0x000fe400078e0008 */
[----:B------:R-:W-:Y:S01]  /*119e0*/  IMAD.MOV.U32 R12, RZ, RZ, RZ ;  /* 0x000000ffff0c7224 */ /* 0x000fe200078e00ff */
[----:B------:R-:W-:-:S05]  /*119f0*/  @P3 IADD3 R14, P0, R35, R14, RZ ;  /* 0x0000000e230e3210 */ /* 0x000fca0007f1e0ff */
[----:B------:R-:W-:-:S08]  /*11a00*/  @P3 IMAD.MOV.U32 R2, RZ, RZ, R14 ;  /* 0x000000ffff023224 */ /* 0x000fd000078e000e */
[----:B------:R-:W-:Y:S05]  /*11a10*/  WARPSYNC.COLLECTIVE R15, `(.L_x_124) ;  /* 0x000000000f087348 */ /* 0x000fea0003c00000 */
[----:B------:R0:W1:Y:S02]  /*11a20*/  SHFL.IDX P6, R14, R13, R12, R11 ;  /* 0x0000000c0d0e7389 */ /* 0x00006400000c000b */
[----:B01----:R-:W-:Y:S01]  /*11a30*/  ENDCOLLECTIVE ;  /* 0x000000000000791b */ /* 0x003fe20003800000 */
.L_x_124:
        /* <DEDUP_REMOVED lines=13> */
.L_x_125:
[----:B------:R-:W-:Y:S05]  /*11b10*/  BRA `(.L_x_126) ;  /* 0xffffffc0000c7947 */ /* 0x000fea000383ffff */
.L_x_58:
[----:B------:R-:W-:Y:S02]  /*11b20*/  IMAD.MOV.U32 R13, RZ, RZ, R5 ;  /* 0x000000ffff0d7224 */ /* 0x000fe400078e0005 */
[----:B------:R-:W-:Y:S02]  /*11b30*/  IMAD.MOV.U32 R12, RZ, RZ, RZ ;  /* 0x000000ffff0c7224 */ /* 0x000fe400078e00ff */
[----:B------:R-:W-:Y:S02]  /*11b40*/  IMAD.MOV.U32 R11, RZ, RZ, 0x1c1f ;  /* 0x00001c1fff0b7424 */ /* 0x000fe400078e00ff */
[----:B------:R-:W-:Y:S02]  /*11b50*/  IMAD.MOV.U32 R15, RZ, RZ, -0x1 ;  /* 0xffffffffff0f7424 */ /* 0x000fe400078e00ff */
[----:B------:R-:W-:-:S07]  /*11b60*/  IMAD R7, R28, 0x80, R27 ;  /* 0x000000801c077824 */ /* 0x000fce00078e021b */
[----:B-1----:R-:W-:Y:S05]  /*11b70*/  WARPSYNC.COLLECTIVE R15, `(.L_x_127) ;  /* 0x000000000f087348 */ /* 0x002fea0003c00000 */
[----:B-1----:R0:W1:Y:S02]  /*11b80*/  SHFL.IDX P6, R14, R13, R12, R11 ;  /* 0x0000000c0d0e7389 */ /* 0x00206400000c000b */
[----:B01----:R-:W-:Y:S01]  /*11b90*/  ENDCOLLECTIVE ;  /* 0x000000000000791b */ /* 0x003fe20003800000 */
.L_x_127:
[----:B------:R-:W-:Y:S02]  /*11ba0*/  VIADD R9, R7, 0x20 ;  /* 0x0000002007097836 */ /* 0x000fe40000000000 */
[----:B------:R-:W-:Y:S02]  /*11bb0*/  IMAD.MOV.U32 R13, RZ, RZ, R4 ;  /* 0x000000ffff0d7224 */ /* 0x000fe400078e0004 */
[----:B------:R-:W-:-:S07]  /*11bc0*/  IMAD.MOV.U32 R2, RZ, RZ, R14 ;  /* 0x000000ffff027224 */ /* 0x000fce00078e000e */
[----:B------:R-:W-:Y:S05]  /*11bd0*/  WARPSYNC.COLLECTIVE R15, `(.L_x_128) ;  /* 0x000000000f087348 */ /* 0x000fea0003c00000 */
[----:B------:R0:W1:Y:S02]  /*11be0*/  SHFL.IDX P6, R14, R13, R12, R11 ;  /* 0x0000000c0d0e7389 */ /* 0x00006400000c000b */
[----:B01----:R-:W-:Y:S01]  /*11bf0*/  ENDCOLLECTIVE ;  /* 0x000000000000791b */ /* 0x003fe20003800000 */
.L_x_128:
[----:B------:R-:W-:Y:S02]  /*11c00*/  ULDC UR4, c[0x0][0x288] ;  /* 0x0000a20000047ab9 */ /* 0x000fe40000000800 */
[----:B------:R-:W-:-:S05]  /*11c10*/  IMAD R0, R0, UR4, RZ ;  /* 0x0000000400007c24 */ /* 0x000fca000f8e02ff */
[----:B------:R-:W-:Y:S01]  /*11c20*/  ISETP.GE.AND P0, PT, R7, R0, PT ;  /* 0x000000000700720c */ /* 0x000fe20003f06270 */
[----:B------:R-:W-:Y:S02]  /*11c30*/  IMAD.MOV.U32 R13, RZ, RZ, R5 ;  /* 0x000000ffff0d7224 */ /* 0x000fe400078e0005 */
[----:B------:R-:W-:-:S10]  /*11c40*/  IMAD.MOV.U32 R12, RZ, RZ, 0x1 ;  /* 0x00000001ff0c7424 */ /* 0x000fd400078e00ff */
[----:B------:R-:W-:-:S05]  /*11c50*/  @!P0 IADD3 R14, P1, R35, R14, RZ ;  /* 0x0000000e230e8210 */ /* 0x000fca0007f3e0ff */
[----:B------:R-:W-:Y:S01]  /*11c60*/  @!P0 IMAD.X R3, RZ, RZ, R2, P1 ;  /* 0x000000ffff038224 */ /* 0x000fe200008e0602 */
[----:B------:R-:W-:Y:S01]  /*11c70*/  ISETP.GE.AND P1, PT, R9, R0, PT ;  /* 0x000000000900720c */ /* 0x000fe20003f26270 */
[----:B------:R-:W-:-:S12]  /*11c80*/  @!P0 IMAD.MOV.U32 R2, RZ, RZ, R14 ;  /* 0x000000ffff028224 */ /* 0x000fd800078e000e */
[----:B------:R-:W-:Y:S05]  /*11c90*/  WARPSYNC.COLLECTIVE R15, `(.L_x_129) ;  /* 0x000000000f087348 */ /* 0x000fea0003c00000 */
[----:B------:R0:W1:Y:S02]  /*11ca0*/  SHFL.IDX P6, R14, R13, R12, R11 ;  /* 0x0000000c0d0e7389 */ /* 0x00006400000c000b */
[----:B01----:R-:W-:Y:S01]  /*11cb0*/  ENDCOLLECTIVE ;  /* 0x000000000000791b */ /* 0x003fe20003800000 */
.L_x_129:
[----:B------:R-:W-:Y:S01]  /*11cc0*/  @!PT LDS RZ, [RZ] ;  /* 0x00000000fffff984 */ /* 0x000fe20000000800 */
[----:B------:R-:W-:Y:S01]  /*11cd0*/  @!PT LDS RZ, [RZ] ;  /* 0x00000000fffff984 */ /* 0x000fe20000000800 */
[----:B------:R-:W-:Y:S01]  /*11ce0*/  @!PT LDS RZ, [RZ] ;  /* 0x00000000fffff984 */ /* 0x000fe20000000800 */
[----:B------:R0:W-:Y:S04]  /*11cf0*/  @!P0 LDGSTS.E.BYPASS.LTC128B.128 [R24+0x1e200], desc[UR56][R2.64], !P4 ;  /* 0x1e20000002188fae */ /* 0x0001e8000e101d78 */
[----:B------:R0:W-:Y:S04]  /*11d00*/  @!P0 LDGSTS.E.BYPASS.LTC128B.128 [R24+0x20200], desc[UR56][R2.64+0x40], !P3 ;  /* 0x2020004002188fae */ /* 0x0001e8000d901d78 */
[----:B------:R0:W-:Y:S01]  /*11d10*/  @!P0 LDGSTS.E.BYPASS.LTC128B.128 [R24+0x22200], desc[UR56][R2.64+0x80], !P2 ;  /* 0x2220008002188fae */ /* 0x0001e2000d101d78 */
[----:B------:R-:W-:Y:S02]  /*11d20*/  IMAD.MOV.U32 R13, RZ, RZ, R4 ;  /* 0x000000ffff0d7224 */ /* 0x000fe400078e0004 */
[----:B------:R-:W-:-:S07]  /*11d30*/  IMAD.MOV.U32 R6, RZ, RZ, R14 ;  /* 0x000000ffff067224 */ /* 0x000fce00078e000e */
[----:B0-----:R-:W-:Y:S05]  /*11d40*/  WARPSYNC.COLLECTIVE R15, `(.L_x_130) ;  /* 0x000000000f087348 */ /* 0x001fea0003c00000 */
[----:B------:R1:W2:Y:S02]  /*11d50*/  SHFL.IDX P6, R14, R13, R12, R11 ;  /* 0x0000000c0d0e7389 */ /* 0x0002a400000c000b */
[----:B012---:R-:W-:Y:S01]  /*11d60*/  ENDCOLLECTIVE ;  /* 0x000000000000791b */ /* 0x007fe20003800000 */
.L_x_130:
[----:B------:R-:W-:Y:S02]  /*11d70*/  IMAD.MOV.U32 R13, RZ, RZ, R5 ;  /* 0x000000ffff0d7224 */ /* 0x000fe400078e0005 */
[----:B------:R-:W-:Y:S01]  /*11d80*/  IMAD.MOV.U32 R12, RZ, RZ, 0x2 ;  /* 0x00000002ff0c7424 */ /* 0x000fe200078e00ff */
[----:B------:R-:W-:-:S13]  /*11d90*/  @!P1 IADD3 R8, P0, R35, R14, RZ ;  /* 0x0000000e23089210 */ /* 0x000fda0007f1e0ff */
[----:B------:R-:W-:Y:S05]  /*11da0*/  WARPSYNC.COLLECTIVE R15, `(.L_x_131) ;  /* 0x000000000f087348 */ /* 0x000fea0003c00000 */
[----:B------:R0:W1:Y:S02]  /*11db0*/  SHFL.IDX P6, R14, R13, R12, R11 ;  /* 0x0000000c0d0e7389 */ /* 0x00006400000c000b */
[----:B01----:R-:W-:Y:S01]  /*11dc0*/  ENDCOLLECTIVE ;  /* 0x000000000000791b */ /* 0x003fe20003800000 */
.L_x_131:
[----:B------:R-:W-:Y:S02]  /*11dd0*/  @!P1 IMAD.X R9, RZ, RZ, R6, P0 ;  /* 0x000000ffff099224 */ /* 0x000fe400000e0606 */
[----:B------:R-:W-:Y:S02]  /*11de0*/  @!P1 IMAD.MOV.U32 R2, RZ, RZ, R8 ;  /* 0x000000ffff029224 */ /* 0x000fe400078e0008 */
[----:B------:R-:W-:Y:S02]  /*11df0*/  @!P1 IMAD.MOV.U32 R3, RZ, RZ, R9 ;  /* 0x000000ffff039224 */ /* 0x000fe400078e0009 */
[----:B------:R-:W-:-:S03]  /*11e00*/  VIADD R9, R7, 0x40 ;  /* 0x0000004007097836 */ /* 0x000fc60000000000 */
[----:B------:R-:W-:Y:S01]  /*11e10*/  @!PT LDS RZ, [RZ] ;  /* 0x00000000fffff984 */ /* 0x000fe20000000800 */
[----:B------:R-:W-:Y:S01]  /*11e20*/  @!PT LDS RZ, [RZ] ;  /* 0x00000000fffff984 */ /* 0x000fe20000000800 */
[----:B------:R-:W-:Y:S01]  /*11e30*/  @!PT LDS RZ, [RZ] ;  /* 0x00000000fffff984 */ /* 0x000fe20000000800 */
[----:B------:R0:W-:Y:S01]  /*11e40*/  @!P1 LDGSTS.E.BYPASS.LTC128B.128 [R24+0x1ea00], desc[UR56][R2.64], !P4 ;  /* 0x1ea0000002189fae */ /* 0x0001e2000e101d78 */
[----:B------:R-:W-:Y:S01]  /*11e50*/  IMAD.MOV.U32 R13, RZ, RZ, R4 ;  /* 0x000000ffff0d7224 */ /* 0x000fe200078e0004 */
[----:B------:R-:W-:Y:S02]  /*11e60*/  ISETP.GE.AND P0, PT, R9, R0, PT ;  /* 0x000000000900720c */ /* 0x000fe40003f06270 */
[----:B------:R0:W-:Y:S04]  /*11e70*/  @!P1 LDGSTS.E.BYPASS.LTC128B.128 [R24+0x20a00], desc[UR56][R2.64+0x40], !P3 ;  /* 0x20a0004002189fae */ /* 0x0001e8000d901d78 */
[----:B------:R0:W-:Y:S01]  /*11e80*/  @!P1 LDGSTS.E.BYPASS.LTC128B.128 [R24+0x22a00], desc[UR56][R2.64+0x80], !P2 ;  /* 0x22a0008002189fae */ /* 0x0001e2000d101d78 */
[----:B------:R-:W-:-:S07]  /*11e90*/  IMAD.MOV.U32 R6, RZ, RZ, R14 ;  /* 0x000000ffff067224 */ /* 0x000fce00078e000e */
[----:B0-----:R-:W-:Y:S05]  /*11ea0*/  WARPSYNC.COLLECTIVE R15, `(.L_x_132) ;  /* 0x000000000f087348 */ /* 0x001fea0003c00000 */
[----:B------:R1:W2:Y:S02]  /*11eb0*/  SHFL.IDX P6, R14, R13, R12, R11 ;  /* 0x0000000c0d0e7389 */ /* 0x0002a400000c000b */
[----:B012---:R-:W-:Y:S01]  /*11ec0*/  ENDCOLLECTIVE ;  /* 0x000000000000791b */ /* 0x007fe20003800000 */
.L_x_132:
[----:B------:R-:W-:Y:S02]  /*11ed0*/  IMAD.MOV.U32 R13, RZ, RZ, R5 ;  /* 0x000000ffff0d7224 */ /* 0x000fe400078e0005 */
[----:B------:R-:W-:Y:S01]  /*11ee0*/  IMAD.MOV.U32 R12, RZ, RZ, 0x3 ;  /* 0x00000003ff0c7424 */ /* 0x000fe200078e00ff */
[----:B------:R-:W-:-:S05]  /*11ef0*/  @!P0 IADD3 R14, P5, R35, R14, RZ ;  /* 0x0000000e230e8210 */ /* 0x000fca0007fbe0ff */
[----:B------:R-:W-:-:S08]  /*11f00*/  @!P0 IMAD.MOV.U32 R2, RZ, RZ, R14 ;  /* 0x000000ffff028224 */ /* 0x000fd000078e000e */
[----:B------:R-:W-:Y:S05]  /*11f10*/  WARPSYNC.COLLECTIVE R15, `(.L_x_133) ;  /* 0x000000000f087348 */ /* 0x000fea0003c00000 */
[----:B------:R0:W1:Y:S02]  /*11f20*/  SHFL.IDX P6, R14, R13, R12, R11 ;  /* 0x0000000c0d0e7389 */ /* 0x00006400000c000b */
[----:B01----:R-:W-:Y:S01]  /*11f30*/  ENDCOLLECTIVE ;  /* 0x000000000000791b */ /* 0x003fe20003800000 */
.L_x_133:
[----:B------:R-:W-:-:S04]  /*11f40*/  @!P0 IMAD.X R19, RZ, RZ, R6, P5 ;  /* 0x000000ffff138224 */ /* 0x000fc800028e0606 */
[----:B------:R-:W-:-:S05]  /*11f50*/  @!P0 IMAD.MOV.U32 R3, RZ, RZ, R19 ;  /* 0x000000ffff038224 */ /* 0x000fca00078e0013 */
[----:B------:R-:W-:Y:S01]  /*11f60*/  @!PT LDS RZ, [RZ] ;  /* 0x00000000fffff984 */ /* 0x000fe20000000800 */
[----:B------:R-:W-:Y:S01]  /*11f70*/  @!PT LDS RZ, [RZ] ;  /* 0x00000000fffff984 */ /* 0x000fe20000000800 */
[----:B------:R-:W-:Y:S01]  /*11f80*/  @!PT LDS RZ, [RZ] ;  /* 0x00000000fffff984 */ /* 0x000fe20000000800 */
[----:B------:R0:W-:Y:S01]  /*11f90*/  @!P0 LDGSTS.E.BYPASS.LTC128B.128 [R24+0x1f200], desc[UR56][R2.64], !P4 ;  /* 0x1f20000002188fae */ /* 0x0001e2000e101d78 */
[----:B------:R-:W-:-:S03]  /*11fa0*/  IMAD.MOV.U32 R13, RZ, RZ, R4 ;  /* 0x000000ffff0d7224 */ /* 0x000fc600078e0004 */
[----:B------:R0:W-:Y:S04]  /*11fb0*/  @!P0 LDGSTS.E.BYPASS.LTC128B.128 [R24+0x21200], desc[UR56][R2.64+0x40], !P3 ;  /* 0x2120004002188fae */ /* 0x0001e8000d901d78 */
[----:B------:R0:W-:Y:S01]  /*11fc0*/  @!P0 LDGSTS.E.BYPASS.LTC128B.128 [R24+0x23200], desc[UR56][R2.64+0x80], !P2 ;  /* 0x2320008002188fae */ /* 0x0001e2000d101d78 */
[----:B------:R-:W-:-:S07]  /*11fd0*/  IMAD.MOV.U32 R5, RZ, RZ, R14 ;  /* 0x000000ffff057224 */ /* 0x000fce00078e000e */
[----:B0-----:R-:W-:Y:S05]  /*11fe0*/  WARPSYNC.COLLECTIVE R15, `(.L_x_134) ;  /* 0x000000000f087348 */ /* 0x001fea0003c00000 */
[----:B------:R1:W2:Y:S02]  /*11ff0*/  SHFL.IDX P6, R14, R13, R12, R11 ;  /* 0x0000000c0d0e7389 */ /* 0x0002a400000c000b */
[----:B012---:R-:W-:Y:S01]  /*12000*/  ENDCOLLECTIVE ;  /* 0x000000000000791b */ /* 0x007fe20003800000 */
.L_x_134:
[----:B------:R-:W-:Y:S05]  /*12010*/  BRA `(.L_x_135) ;  /* 0xffffffc000d47947 */ /* 0x000fea000383ffff */
.L_x_61:
[----:B01----:R-:W-:-:S04]  /*12020*/  IMAD.U32 R3, RZ, RZ, UR41 ;  /* 0x00000029ff037e24 */ /* 0x003fc8000f8e00ff */
[----:B------:R0:W1:Y:S03]  /*12030*/  SYNCS.PHASECHK.TRANS64.TRYWAIT P0, [R3+URZ+0x33420], R0 ;  /* 0x03342000030075a7 */ /* 0x000066000800017f */
[----:B-1----:R-:W-:Y:S05]  /*12040*/  @!P0 NANOSLEEP.SYNCS 0x989680 ;  /* 0x009896800000895d */ /* 0x002fea0003900000 */
[----:B------:R-:W1:Y:S02]  /*12050*/  @!P0 SYNCS.PHASECHK.TRANS64 P0, [R3+URZ+0x33420], R0 ;  /* 0x03342000030085a7 */ /* 0x000e64000800007f */
[----:B-1----:R-:W-:Y:S05]  /*12060*/  @!P0 BRA `(.L_x_61) ;  /* 0xfffffffc00ec8947 */ /* 0x002fea000383ffff */
[----:B------:R-:W-:Y:S05]  /*12070*/  BRA `(.L_x_136) ;  /* 0xffffffc400147947 */ /* 0x000fea000383ffff */
.L_x_64:
[----:B0-----:R0:W1:Y:S02]  /*12080*/  SYNCS.PHASECHK.TRANS64.TRYWAIT P0, [R5+URZ+0x33480], R30 ;  /* 0x0334801e050075a7 */ /* 0x001064000800017f */
[----:B-1----:R-:W-:Y:S05]  /*12090*/  @!P0 NANOSLEEP.SYNCS 0x989680 ;  /* 0x009896800000895d */ /* 0x002fea0003900000 */
[----:B------:R-:W1:Y:S02]  /*120a0*/  @!P0 SYNCS.PHASECHK.TRANS64 P0, [R5+URZ+0x33480], R30 ;  /* 0x0334801e050085a7 */ /* 0x000e64000800007f */
[----:B-1----:R-:W-:Y:S05]  /*120b0*/  @!P0 BRA `(.L_x_64) ;  /* 0xfffffffc00f08947 */ /* 0x002fea000383ffff */
[----:B------:R-:W-:Y:S05]  /*120c0*/  BRA `(.L_x_137) ;  /* 0xffffffc800087947 */ /* 0x000fea000383ffff */
.L_x_65:
[----:B------:R-:W-:Y:S01]  /*120d0*/  BSSY B0, `(.L_x_138) ;  /* 0x0000008000007945 */ /* 0x000fe20003800000 */
[----:B------:R-:W-:Y:S02]  /*120e0*/  IMAD.MOV.U32 R13, RZ, RZ, R19 ;  /* 0x000000ffff0d7224 */ /* 0x000fe400078e0013 */
[----:B------:R-:W-:Y:S02]  /*120f0*/  IMAD.MOV.U32 R12, RZ, RZ, RZ ;  /* 0x000000ffff0c7224 */ /* 0x000fe400078e00ff */
[----:B------:R-:W-:Y:S02]  /*12100*/  IMAD.MOV.U32 R11, RZ, RZ, 0x1c1f ;  /* 0x00001c1fff0b7424 */ /* 0x000fe400078e00ff */
[----:B------:R-:W-:-:S07]  /*12110*/  IMAD.MOV.U32 R15, RZ, RZ, -0x1 ;  /* 0xffffffffff0f7424 */ /* 0x000fce00078e00ff */
[----:B0-----:R-:W-:Y:S05]  /*12120*/  WARPSYNC.COLLECTIVE R15, `(.L_x_139) ;  /* 0x000000000f087348 */ /* 0x001fea0003c00000 */
[----:B------:R1:W2:Y:S02]  /*12130*/  SHFL.IDX P6, R14, R13, R12, R11 ;  /* 0x0000000c0d0e7389 */ /* 0x0002a400000c000b */
[----:B012---:R-:W-:Y:S01]  /*12140*/  ENDCOLLECTIVE ;  /* 0x000000000000791b */ /* 0x007fe20003800000 */
.L_x_139:
[----:B------:R-:W-:Y:S05]  /*12150*/  BSYNC B0 ;  /* 0x0000000000007941 */ /* 0x000fea0003800000 */
.L_x_138:
[----:B------:R-:W-:Y:S02]  /*12160*/  IMAD.MOV.U32 R13, RZ, RZ, R18 ;  /* 0x000000ffff0d7224 */ /* 0x000fe400078e0012 */
[----:B------:R-:W-:Y:S02]  /*12170*/  IMAD.MOV.U32 R12, RZ, RZ, RZ ;  /* 0x000000ffff0c7224 */ /* 0x000fe400078e00ff */
[----:B------:R-:W-:Y:S02]  /*12180*/  IMAD.MOV.U32 R11, RZ, RZ, 0x1c1f ;  /* 0x00001c1fff0b7424 */ /* 0x000fe400078e00ff */
[----:B------:R-:W-:Y:S02]  /*12190*/  IMAD.MOV.U32 R15, RZ, RZ, -0x1 ;  /* 0xffffffffff0f7424 */ /* 0x000fe400078e00ff */
[----:B------:R-:W-:Y:S02]  /*121a0*/  IMAD.MOV.U32 R3, RZ, RZ, R14 ;  /* 0x000000ffff037224 */ /* 0x000fe400078e000e */
[----:B------:R-:W-:-:S07]  /*121b0*/  IMAD R22, R4, 0x7800, R24 ;  /* 0x0000780004167824 */ /* 0x000fce00078e0218 */
[----:B------:R-:W-:Y:S05]  /*121c0*/  WARPSYNC.COLLECTIVE R15, `(.L_x_140) ;  /* 0x000000000f087348 */ /* 0x000fea0003c00000 */
[----:B------:R0:W1:Y:S02]  /*121d0*/  SHFL.IDX P6, R14, R13, R12, R11 ;  /* 0x0000000c0d0e7389 */ /* 0x00006400000c000b */
[----:B01----:R-:W-:Y:S01]  /*121e0*/  ENDCOLLECTIVE ;  /* 0x000000000000791b */ /* 0x003fe20003800000 */
.L_x_140:
[----:B------:R-:W-:Y:S02]  /*121f0*/  IMAD.MOV.U32 R13, RZ, RZ, R19 ;  /* 0x000000ffff0d7224 */ /* 0x000fe400078e0013 */
[----:B------:R-:W-:Y:S02]  /*12200*/  IMAD.MOV.U32 R12, RZ, RZ, 0x1 ;  /* 0x00000001ff0c7424 */ /* 0x000fe400078e00ff */
[----:B------:R-:W-:-:S07]  /*12210*/  IMAD.MOV.U32 R2, RZ, RZ, R14 ;  /* 0x000000ffff027224 */ /* 0x000fce00078e000e */
[----:B------:R-:W-:Y:S05]  /*12220*/  WARPSYNC.COLLECTIVE R15, `(.L_x_141) ;  /* 0x000000000f087348 */ /* 0x000fea0003c00000 */
[----:B------:R0:W1:Y:S02]  /*12230*/  SHFL.IDX P6, R14, R13, R12, R11 ;  /* 0x0000000c0d0e7389 */ /* 0x00006400000c000b */
[----:B01----:R-:W-:Y:S01]  /*12240*/  ENDCOLLECTIVE ;  /* 0x000000000000791b */ /* 0x003fe20003800000 */
.L_x_141:
[----:B------:R-:W-:-:S05]  /*12250*/  IADD3 R2, P0, R35, R2, RZ ;  /* 0x0000000223027210 */ /* 0x000fca0007f1e0ff */
[----:B------:R-:W-:-:S05]  /*12260*/  IMAD.X R3, RZ, RZ, R3, P0 ;  /* 0x000000ffff037224 */ /* 0x000fca00000e0603 */
[----:B------:R-:W-:Y:S01]  /*12270*/  @!PT LDS RZ, [RZ] ;  /* 0x00000000fffff984 */ /* 0x000fe20000000800 */
[----:B------:R-:W-:Y:S01]  /*12280*/  @!PT LDS RZ, [RZ] ;  /* 0x00000000fffff984 */ /* 0x000fe20000000800 */
[----:B------:R-:W-:Y:S01]  /*12290*/  @!PT LDS RZ, [RZ] ;  /* 0x00000000fffff984 */ /* 0x000fe20000000800 */
[----:B------:R-:W-:Y:S01]  /*122a0*/  LDGSTS.E.BYPASS.LTC128B.128 [R22+0xf200], desc[UR56][R2.64], !P4 ;  /* 0x0f20000002167fae */ /* 0x000fe2000e101d78 */
[----:B------:R-:W-:-:S03]  /*122b0*/  IMAD.MOV.U32 R13, RZ, RZ, R18 ;  /* 0x000000ffff0d7224 */ /* 0x000fc600078e0012 */
[----:B------:R-:W-:Y:S04]  /*122c0*/  LDGSTS.E.BYPASS.LTC128B.128 [R22+0x11a00], desc[UR56][R2.64+0x40], !P3 ;  /* 0x11a0004002167fae */ /* 0x000fe8000d901d78 */
[----:B------:R0:W-:Y:S02]  /*122d0*/  LDGSTS.E.BYPASS.LTC128B.128 [R22+0x14200], desc[UR56][R2.64+0x80], !P1 ;  /* 0x1420008002167fae */ /* 0x0001e4000c901d78 */
[----:B0-----:R-:W-:-:S07]  /*122e0*/  IMAD.MOV.U32 R3, RZ, RZ, R14 ;  /* 0x000000ffff037224 */ /* 0x001fce00078e000e */
[----:B------:R-:W-:Y:S05]  /*122f0*/  WARPSYNC.COLLECTIVE R15, `(.L_x_142) ;  /* 0x000000000f087348 */ /* 0x000fea0003c00000 */
[----:B------:R0:W1:Y:S02]  /*12300*/  SHFL.IDX P6, R14, R13, R12, R11 ;  /* 0x0000000c0d0e7389 */ /* 0x00006400000c000b */
[----:B01----:R-:W-:Y:S01]  /*12310*/  ENDCOLLECTIVE ;  /* 0x000000000000791b */ /* 0x003fe20003800000 */
.L_x_142:
[----:B------:R-:W-:Y:S02]  /*12320*/  IMAD.MOV.U32 R13, RZ, RZ, R19 ;  /* 0x000000ffff0d7224 */ /* 0x000fe400078e0013 */
[----:B------:R-:W-:Y:S02]  /*12330*/  IMAD.MOV.U32 R12, RZ, RZ, 0x2 ;  /* 0x00000002ff0c7424 */ /* 0x000fe400078e00ff */
[----:B------:R-:W-:-:S07]  /*12340*/  IMAD.MOV.U32 R2, RZ, RZ, R14 ;  /* 0x000000ffff027224 */ /* 0x000fce00078e000e */
[----:B------:R-:W-:Y:S05]  /*12350*/  WARPSYNC.COLLECTIVE R15, `(.L_x_143) ;  /* 0x000000000f087348 */ /* 0x000fea0003c00000 */
[----:B------:R0:W1:Y:S02]  /*12360*/  SHFL.IDX P6, R14, R13, R12, R11 ;  /* 0x0000000c0d0e7389 */ /* 0x00006400000c000b */
[----:B01----:R-:W-:Y:S01]  /*12370*/  ENDCOLLECTIVE ;  /* 0x000000000000791b */ /* 0x003fe20003800000 */
.L_x_143:
[----:B------:R-:W-:-:S05]  /*12380*/  IADD3 R2, P0, R35, R2, RZ ;  /* 0x0000000223027210 */ /* 0x000fca0007f1e0ff */
[----:B------:R-:W-:-:S05]  /*12390*/  IMAD.X R3, RZ, RZ, R3, P0 ;  /* 0x000000ffff037224 */ /* 0x000fca00000e0603 */
[----:B------:R-:W-:Y:S01]  /*123a0*/  @!PT LDS RZ, [RZ] ;  /* 0x00000000fffff984 */ /* 0x000fe20000000800 */
[----:B------:R-:W-:Y:S01]  /*123b0*/  @!PT LDS RZ, [RZ] ;  /* 0x00000000fffff984 */ /* 0x000fe20000000800 */
[----:B------:R-:W-:Y:S01]  /*123c0*/  @!PT LDS RZ, [RZ] ;  /* 0x00000000fffff984 */ /* 0x000fe20000000800 */
[----:B------:R0:W-:Y:S01]  /*123d0*/  LDGSTS.E.BYPASS.LTC128B.128 [R22+0xfa00], desc[UR56][R2.64], !P4 ;  /* 0x0fa0000002167fae */ /* 0x0001e2000e101d78 */
[----:B------:R-:W-:-:S03]  /*123e0*/  IMAD.MOV.U32 R13, RZ, RZ, R18 ;  /* 0x000000ffff0d7224 */ /* 0x000fc600078e0012 */
[----:B------:R0:W-:Y:S04]  /*123f0*/  LDGSTS.E.BYPASS.LTC128B.128 [R22+0x12200], desc[UR56][R2.64+0x40], !P3 ;  /* 0x1220004002167fae */ /* 0x0001e8000d901d78 */
[----:B------:R0:W-:Y:S01]  /*12400*/  LDGSTS.E.BYPASS.LTC128B.128 [R22+0x14a00], desc[UR56][R2.64+0x80], !P1 ;  /* 0x14a0008002167fae */ /* 0x0001e2000c901d78 */
[----:B------:R-:W-:-:S07]  /*12410*/  IMAD.MOV.U32 R7, RZ, RZ, R14 ;  /* 0x000000ffff077224 */ /* 0x000fce00078e000e */
[----:B0-----:R-:W-:Y:S05]  /*12420*/  WARPSYNC.COLLECTIVE R15, `(.L_x_144) ;  /* 0x000000000f087348 */ /* 0x001fea0003c00000 */
[----:B------:R1:W2:Y:S02]  /*12430*/  SHFL.IDX P6, R14, R13, R12, R11 ;  /* 0x0000000c0d0e7389 */ /* 0x0002a400000c000b */
[----:B012---:R-:W-:Y:S01]  /*12440*/  ENDCOLLECTIVE ;  /* 0x000000000000791b */ /* 0x007fe20003800000 */
.L_x_144:
[----:B------:R-:W-:Y:S02]  /*12450*/  IMAD.MOV.U32 R13, RZ, RZ, R19 ;  /* 0x000000ffff0d7224 */ /* 0x000fe400078e0013 */
[----:B------:R-:W-:Y:S02]  /*12460*/  IMAD.MOV.U32 R12, RZ, RZ, 0x3 ;  /* 0x00000003ff0c7424 */ /* 0x000fe400078e00ff */
[----:B------:R-:W-:-:S07]  /*12470*/  IMAD.MOV.U32 R2, RZ, RZ, R14 ;  /* 0x000000ffff027224 */ /* 0x000fce00078e000e */
[----:B------:R-:W-:Y:S05]  /*12480*/  WARPSYNC.COLLECTIVE R15, `(.L_x_145) ;  /* 0x000000000f087348 */ /* 0x000fea0003c00000 */
[----:B------:R0:W1:Y:S02]  /*12490*/  SHFL.IDX P6, R14, R13, R12, R11 ;  /* 0x0000000c0d0e7389 */ /* 0x00006400000c000b */
[----:B01----:R-:W-:Y:S01]  /*124a0*/  ENDCOLLECTIVE ;  /* 0x000000000000791b */ /* 0x003fe20003800000 */
.L_x_145:
        /* <DEDUP_REMOVED lines=13> */
.L_x_146:
[----:B------:R-:W-:Y:S02]  /*12580*/  IMAD.MOV.U32 R13, RZ, RZ, R25 ;  /* 0x000000ffff0d7224 */ /* 0x000fe400078e0019 */
[----:B------:R-:W-:Y:S02]  /*12590*/  IMAD.MOV.U32 R12, RZ, RZ, RZ ;  /* 0x000000ffff0c7224 */ /* 0x000fe400078e00ff */
[----:B------:R-:W-:-:S07]  /*125a0*/  IMAD.MOV.U32 R2, RZ, RZ, R14 ;  /* 0x000000ffff027224 */ /* 0x000fce00078e000e */
[----:B------:R-:W-:Y:S05]  /*125b0*/  WARPSYNC.COLLECTIVE R15, `(.L_x_147) ;  /* 0x000000000f087348 */ /* 0x000fea0003c00000 */
[----:B------:R0:W1:Y:S02]  /*125c0*/  SHFL.IDX P6, R14, R13, R12, R11 ;  /* 0x0000000c0d0e7389 */ /* 0x00006400000c000b */
[----:B01----:R-:W-:Y:S01]  /*125d0*/  ENDCOLLECTIVE ;  /* 0x000000000000791b */ /* 0x003fe20003800000 */
.L_x_147:
        /* <DEDUP_REMOVED lines=13> */
.L_x_148:
[----:B------:R-:W-:Y:S05]  /*126b0*/  BRA `(.L_x_149) ;  /* 0xffffffc400bc7947 */ /* 0x000fea000383ffff */
.L_x_68:
[----:B--2---:R2:W3:Y:S02]  /*126c0*/  SYNCS.PHASECHK.TRANS64.TRYWAIT P0, [R5+URZ+0x33440], R30 ;  /* 0x0334401e050075a7 */ /* 0x0044e4000800017f */
[----:B---3--:R-:W-:Y:S05]  /*126d0*/  @!P0 NANOSLEEP.SYNCS 0x989680 ;  /* 0x009896800000895d */ /* 0x008fea0003900000 */
[----:B------:R-:W3:Y:S02]  /*126e0*/  @!P0 SYNCS.PHASECHK.TRANS64 P0, [R5+URZ+0x33440], R30 ;  /* 0x0334401e050085a7 */ /* 0x000ee4000800007f */
[----:B---3--:R-:W-:Y:S05]  /*126f0*/  @!P0 BRA `(.L_x_68) ;  /* 0xfffffffc00f08947 */ /* 0x008fea000383ffff */
[----:B------:R-:W-:Y:S05]  /*12700*/  BRA `(.L_x_150) ;  /* 0xffffffc800047947 */ /* 0x000fea000383ffff */
.L_x_69:
[----:B------:R-:W-:Y:S01]  /*12710*/  BSSY B0, `(.L_x_151) ;  /* 0x0000008000007945 */ /* 0x000fe20003800000 */
[----:B------:R-:W-:Y:S02]  /*12720*/  IMAD.MOV.U32 R13, RZ, RZ, R19 ;  /* 0x000000ffff0d7224 */ /* 0x000fe400078e0013 */
[----:B------:R-:W-:Y:S02]  /*12730*/  IMAD.MOV.U32 R12, RZ, RZ, RZ ;  /* 0x000000ffff0c7224 */ /* 0x000fe400078e00ff */
[----:B------:R-:W-:Y:S02]  /*12740*/  IMAD.MOV.U32 R11, RZ, RZ, 0x1c1f ;  /* 0x00001c1fff0b7424 */ /* 0x000fe400078e00ff */
[----:B------:R-:W-:-:S07]  /*12750*/  IMAD.MOV.U32 R15, RZ, RZ, -0x1 ;  /* 0xffffffffff0f7424 */ /* 0x000fce00078e00ff */
[----:B012---:R-:W-:Y:S05]  /*12760*/  WARPSYNC.COLLECTIVE R15, `(.L_x_152) ;  /* 0x000000000f087348 */ /* 0x007fea0003c00000 */
[----:B------:R3:W4:Y:S02]  /*12770*/  SHFL.IDX P6, R14, R13, R12, R11 ;  /* 0x0000000c0d0e7389 */ /* 0x00072400000c000b */
[----:B01234-:R-:W-:Y:S01]  /*12780*/  ENDCOLLECTIVE ;  /* 0x000000000000791b */ /* 0x01ffe20003800000 */
.L_x_152:
[----:B------:R-:W-:Y:S05]  /*12790*/  BSYNC B0 ;  /* 0x0000000000007941 */ /* 0x000fea0003800000 */
.L_x_151:
        /* <DEDUP_REMOVED lines=9> */
.L_x_153:
[----:B------:R-:W-:Y:S02]  /*12830*/  VIADD R22, R22, UR41 ;  /* 0x0000002916167c36 */ /* 0x000fe40008000000 */
[----:B------:R-:W-:Y:S02]  /*12840*/  IMAD.MOV.U32 R13, RZ, RZ, R19 ;  /* 0x000000ffff0d7224 */ /* 0x000fe400078e0013 */
[----:B------:R-:W-:Y:S01]  /*12850*/  IMAD.MOV.U32 R12, RZ, RZ, 0x1 ;  /* 0x00000001ff0c7424 */ /* 0x000fe200078e00ff */
[----:B------:R-:W-:-:S13]  /*12860*/  IADD3 R2, P0, R35, R14, RZ ;  /* 0x0000000e23027210 */ /* 0x000fda0007f1e0ff */
[----:B------:R-:W-:Y:S05]  /*12870*/  WARPSYNC.COLLECTIVE R15, `(.L_x_154) ;  /* 0x000000000f087348 */ /* 0x000fea0003c00000 */
[----:B------:R0:W1:Y:S02]  /*12880*/  SHFL.IDX P6, R14, R13, R12, R11 ;  /* 0x0000000c0d0e7389 */ /* 0x00006400000c000b */
[----:B01----:R-:W-:Y:S01]  /*12890*/  ENDCOLLECTIVE ;  /* 0x000000000000791b */ /* 0x003fe20003800000 */
.L_x_154:
[----:B------:R-:W-:-:S05]  /*128a0*/  IMAD.X R3, RZ, RZ, R3, P0 ;  /* 0x000000ffff037224 */ /* 0x000fca00000e0603 */
[----:B------:R-:W-:Y:S01]  /*128b0*/  @!PT LDS RZ, [RZ] ;  /* 0x00000000fffff984 */ /* 0x000fe20000000800 */
[----:B------:R-:W-:Y:S01]  /*128c0*/  @!PT LDS RZ, [RZ] ;  /* 0x00000000fffff984 */ /* 0x000fe20000000800 */
[----:B------:R-:W-:Y:S01]  /*128d0*/  @!PT LDS RZ, [RZ] ;  /* 0x00000000fffff984 */ /* 0x000fe20000000800 */
[----:B------:R-:W-:Y:S04]  /*128e0*/  LDGSTS.E.BYPASS.LTC128B.128 [R22+0x24200], desc[UR56][R2.64], !P4 ;  /* 0x2420000002167fae */ /* 0x000fe8000e101d78 */
[----:B------:R-:W-:Y:S01]  /*128f0*/  LDGSTS.E.BYPASS.LTC128B.128 [R22+0x26a00], desc[UR56][R2.64+0x40], !P3 ;  /* 0x26a0004002167fae */ /* 0x000fe2000d901d78 */
[----:B------:R-:W-:-:S03]  /*12900*/  IMAD.MOV.U32 R13, RZ, RZ, R18 ;  /* 0x000000ffff0d7224 */ /* 0x000fc600078e0012 */
[----:B------:R0:W-:Y:S02]  /*12910*/  LDGSTS.E.BYPASS.LTC128B.128 [R22+0x29200], desc[UR56][R2.64+0x80], !P1 ;  /* 0x2920008002167fae */ /* 0x0001e4000c901d78 */
[----:B0-----:R-:W-:-:S07]  /*12920*/  IMAD.MOV.U32 R3, RZ, RZ, R14 ;  /* 0x000000ffff037224 */ /* 0x001fce00078e000e */
[----:B------:R-:W-:Y:S05]  /*12930*/  WARPSYNC.COLLECTIVE R15, `(.L_x_155) ;  /* 0x000000000f087348 */ /* 0x000fea0003c00000 */
[----:B------:R0:W1:Y:S02]  /*12940*/  SHFL.IDX P6, R14, R13, R12, R11 ;  /* 0x0000000c0d0e7389 */ /* 0x00006400000c000b */
[----:B01----:R-:W-:Y:S01]  /*12950*/  ENDCOLLECTIVE ;  /* 0x000000000000791b */ /* 0x003fe20003800000 */
.L_x_155:
[----:B------:R-:W-:Y:S02]  /*12960*/  IMAD.MOV.U32 R13, RZ, RZ, R19 ;  /* 0x000000ffff0d7224 */ /* 0x000fe400078e0013 */
[----:B------:R-:W-:Y:S01]  /*12970*/  IMAD.MOV.U32 R12, RZ, RZ, 0x2 ;  /* 0x00000002ff0c7424 */ /* 0x000fe200078e00ff */
[----:B------:R-:W-:-:S13]  /*12980*/  IADD3 R2, P0, R35, R14, RZ ;  /* 0x0000000e23027210 */ /* 0x000fda0007f1e0ff */
[----:B------:R-:W-:Y:S05]  /*12990*/  WARPSYNC.COLLECTIVE R15, `(.L_x_156) ;  /* 0x000000000f087348 */ /* 0x000fea0003c00000 */
[----:B------:R0:W1:Y:S02]  /*129a0*/  SHFL.IDX P6, R14, R13, R12, R11 ;  /* 0x0000000c0d0e7389 */ /* 0x00006400000c000b */
[----:B01----:R-:W-:Y:S01]  /*129b0*/  ENDCOLLECTIVE ;  /* 0x000000000000791b */ /* 0x003fe20003800000 */
.L_x_156:
        /* <DEDUP_REMOVED lines=12> */
.L_x_157:
[----:B------:R-:W-:Y:S02]  /*12a80*/  IMAD.MOV.U32 R13, RZ, RZ, R19 ;  /* 0x000000ffff0d7224 */ /* 0x000fe400078e0013 */
[----:B------:R-:W-:Y:S01]  /*12a90*/  IMAD.MOV.U32 R12, RZ, RZ, 0x3 ;  /* 0x00000003ff0c7424 */ /* 0x000fe200078e00ff */
[----:B------:R-:W-:-:S13]  /*12aa0*/  IADD3 R2, P0, R35, R14, RZ ;  /* 0x0000000e23027210 */ /* 0x000fda0007f1e0ff */
[----:B------:R-:W-:Y:S05]  /*12ab0*/  WARPSYNC.COLLECTIVE R15, `(.L_x_158) ;  /* 0x000000000f087348 */ /* 0x000fea0003c00000 */
[----:B------:R0:W1:Y:S02]  /*12ac0*/  SHFL.IDX P6, R14, R13, R12, R11 ;  /* 0x0000000c0d0e7389 */ /* 0x00006400000c000b */
[----:B01----:R-:W-:Y:S01]  /*12ad0*/  ENDCOLLECTIVE ;  /* 0x000000000000791b */ /* 0x003fe20003800000 */
.L_x_158:
[----:B------:R-:W-:-:S05]  /*12ae0*/  IMAD.X R3, RZ, RZ, R3, P0 ;  /* 0x000000ffff037224 */ /* 0x000fca00000e0603 */
[----:B------:R-:W-:Y:S01]  /*12af0*/  @!PT LDS RZ, [RZ] ;  /* 0x00000000fffff984 */ /* 0x000fe20000000800 */
[----:B------:R-:W-:Y:S01]  /*12b00*/  @!PT LDS RZ, [RZ] ;  /* 0x00000000fffff984 */ /* 0x000fe20000000800 */
[----:B------:R-:W-:Y:S01]  /*12b10*/  @!PT LDS RZ, [RZ] ;  /* 0x00000000fffff984 */ /* 0x000fe20000000800 */
[----:B------:R0:W-:Y:S04]  /*12b20*/  LDGSTS.E.BYPASS.LTC128B.128 [R22+0x25200], desc[UR56][R2.64], !P4 ;  /* 0x2520000002167fae */ /* 0x0001e8000e101d78 */
[----:B------:R0:W-:Y:S01]  /*12b30*/  LDGSTS.E.BYPASS.LTC128B.128 [R22+0x27a00], desc[UR56][R2.64+0x40], !P3 ;  /* 0x27a0004002167fae */ /* 0x0001e2000d901d78 */
[----:B------:R-:W-:-:S03]  /*12b40*/  IMAD.MOV.U32 R13, RZ, RZ, R18 ;  /* 0x000000ffff0d7224 */ /* 0x000fc600078e0012 */
[----:B------:R0:W-:Y:S01]  /*12b50*/  LDGSTS.E.BYPASS.LTC128B.128 [R22+0x2a200], desc[UR56][R2.64+0x80], !P1 ;  /* 0x2a20008002167fae */ /* 0x0001e2000c901d78 */
[----:B------:R-:W-:-:S07]  /*12b60*/  IMAD.MOV.U32 R19, RZ, RZ, R14 ;  /* 0x000000ffff137224 */ /* 0x000fce00078e000e */
[----:B0-----:R-:W-:Y:S05]  /*12b70*/  WARPSYNC.COLLECTIVE R15, `(.L_x_159) ;  /* 0x000000000f087348 */ /* 0x001fea0003c00000 */
[----:B------:R1:W2:Y:S02]  /*12b80*/  SHFL.IDX P6, R14, R13, R12, R11 ;  /* 0x0000000c0d0e7389 */ /* 0x0002a400000c000b */
[----:B012---:R-:W-:Y:S01]  /*12b90*/  ENDCOLLECTIVE ;  /* 0x000000000000791b */ /* 0x007fe20003800000 */
.L_x_159:
[----:B------:R-:W-:Y:S02]  /*12ba0*/  IMAD.MOV.U32 R13, RZ, RZ, R23 ;  /* 0x000000ffff0d7224 */ /* 0x000fe400078e0017 */
[----:B------:R-:W-:Y:S01]  /*12bb0*/  IMAD.MOV.U32 R12, RZ, RZ, RZ ;  /* 0x000000ffff0c7224 */ /* 0x000fe200078e00ff */
[----:B------:R-:W-:-:S13]  /*12bc0*/  IADD3 R2, P0, R35, R14, RZ ;  /* 0x0000000e23027210 */ /* 0x000fda0007f1e0ff */
[----:B------:R-:W-:Y:S05]  /*12bd0*/  WARPSYNC.COLLECTIVE R15, `(.L_x_160) ;  /* 0x000000000f087348 */ /* 0x000fea0003c00000 */
[----:B------:R0:W1:Y:S02]  /*12be0*/  SHFL.IDX P6, R14, R13, R12, R11 ;  /* 0x0000000c0d0e7389 */ /* 0x00006400000c000b */
[----:B01----:R-:W-:Y:S01]  /*12bf0*/  ENDCOLLECTIVE ;  /* 0x000000000000791b */ /* 0x003fe20003800000 */
.L_x_160:
        /* <DEDUP_REMOVED lines=12> */
.L_x_161:
[----:B------:R-:W-:Y:S05]  /*12cc0*/  BRA `(.L_x_162) ;  /* 0xffffffc400a87947 */ /* 0x000fea000383ffff */
.L_x_72:
[----:B0-----:R0:W1:Y:S02]  /*12cd0*/  SYNCS.PHASECHK.TRANS64.TRYWAIT P1, [R5+URZ+0x33470], R2 ;  /* 0x03347002050075a7 */ /* 0x001064000802017f */
[----:B-1----:R-:W-:Y:S05]  /*12ce0*/  @!P1 NANOSLEEP.SYNCS 0x989680 ;  /* 0x009896800000995d */ /* 0x002fea0003900000 */
[----:B------:R-:W1:Y:S02]  /*12cf0*/  @!P1 SYNCS.PHASECHK.TRANS64 P1, [R5+URZ+0x33470], R2 ;  /* 0x03347002050095a7 */ /* 0x000e64000802007f */
[----:B-1----:R-:W-:Y:S05]  /*12d00*/  @!P1 BRA `(.L_x_72) ;  /* 0xfffffffc00f09947 */ /* 0x002fea000383ffff */
[----:B------:R-:W-:Y:S05]  /*12d10*/  BRA `(.L_x_163) ;  /* 0xffffffc800087947 */ /* 0x000fea000383ffff */
.L_x_74:
[----:B0-----:R0:W1:Y:S02]  /*12d20*/  SYNCS.PHASECHK.TRANS64.TRYWAIT P1, [R5+URZ+0x33460], R6 ;  /* 0x03346006050075a7 */ /* 0x001064000802017f */
[----:B-1----:R-:W-:Y:S05]  /*12d30*/  @!P1 NANOSLEEP.SYNCS 0x989680 ;  /* 0x009896800000995d */ /* 0x002fea0003900000 */
[----:B------:R-:W1:Y:S02]  /*12d40*/  @!P1 SYNCS.PHASECHK.TRANS64 P1, [R5+URZ+0x33460], R6 ;  /* 0x03346006050095a7 */ /* 0x000e64000802007f */
[----:B-1----:R-:W-:Y:S05]  /*12d50*/  @!P1 BRA `(.L_x_74) ;  /* 0xfffffffc00f09947 */ /* 0x002fea000383ffff */
[----:B------:R-:W-:Y:S05]  /*12d60*/  BRA `(.L_x_164) ;  /* 0xffffffc800207947 */ /* 0x000fea000383ffff */
.L_x_81:
[----:B-1----:R1:W3:Y:S02]  /*12d70*/  SYNCS.PHASECHK.TRANS64.TRYWAIT P0, [R0+URZ+0x33470], R3 ;  /* 0x03347003000075a7 */ /* 0x0022e4000800017f */
[----:B---3--:R-:W-:Y:S05]  /*12d80*/  @!P0 NANOSLEEP.SYNCS 0x989680 ;  /* 0x009896800000895d */ /* 0x008fea0003900000 */
[----:B------:R-:W3:Y:S02]  /*12d90*/  @!P0 SYNCS.PHASECHK.TRANS64 P0, [R0+URZ+0x33470], R3 ;  /* 0x03347003000085a7 */ /* 0x000ee4000800007f */
[----:B---3--:R-:W-:Y:S05]  /*12da0*/  @!P0 BRA `(.L_x_81) ;  /* 0xfffffffc00f08947 */ /* 0x008fea000383ffff */
[----:B------:R-:W-:Y:S05]  /*12db0*/  BRA `(.L_x_165) ;  /* 0xffffffd000147947 */ /* 0x000fea000383ffff */
.L_x_83:
[----:B0-----:R0:W1:Y:S02]  /*12dc0*/  SYNCS.PHASECHK.TRANS64.TRYWAIT P0, [R0+URZ+0x33460], R5 ;  /* 0x03346005000075a7 */ /* 0x001064000800017f */
[----:B-1----:R-:W-:Y:S05]  /*12dd0*/  @!P0 NANOSLEEP.SYNCS 0x989680 ;  /* 0x009896800000895d */ /* 0x002fea0003900000 */
[----:B------:R-:W1:Y:S02]  /*12de0*/  @!P0 SYNCS.PHASECHK.TRANS64 P0, [R0+URZ+0x33460], R5 ;  /* 0x03346005000085a7 */ /* 0x000e64000800007f */
[----:B-1----:R-:W-:Y:S05]  /*12df0*/  @!P0 BRA `(.L_x_83) ;  /* 0xfffffffc00f08947 */ /* 0x002fea000383ffff */
[----:B------:R-:W-:Y:S05]  /*12e00*/  BRA `(.L_x_166) ;  /* 0xffffffd000307947 */ /* 0x000fea000383ffff */
.L_x_86:
[----:B0-----:R0:W1:Y:S02]  /*12e10*/  SYNCS.PHASECHK.TRANS64.TRYWAIT P0, [R5+URZ+0x33420], R2 ;  /* 0x03342002050075a7 */ /* 0x001064000800017f */
[----:B-1----:R-:W-:Y:S05]  /*12e20*/  @!P0 NANOSLEEP.SYNCS 0x989680 ;  /* 0x009896800000895d */ /* 0x002fea0003900000 */
[----:B------:R-:W1:Y:S02]  /*12e30*/  @!P0 SYNCS.PHASECHK.TRANS64 P0, [R5+URZ+0x33420], R2 ;  /* 0x03342002050085a7 */ /* 0x000e64000800007f */
[----:B-1----:R-:W-:Y:S05]  /*12e40*/  @!P0 BRA `(.L_x_86) ;  /* 0xfffffffc00f08947 */ /* 0x002fea000383ffff */
[----:B------:R-:W-:Y:S05]  /*12e50*/  BRA `(.L_x_167) ;  /* 0xffffffd800107947 */ /* 0x000fea000383ffff */
.L_x_88:
[----:B0-----:R0:W1:Y:S02]  /*12e60*/  SYNCS.PHASECHK.TRANS64.TRYWAIT P1, [R4+URZ+0x33440], R3 ;  /* 0x03344003040075a7 */ /* 0x001064000802017f */
[----:B-1----:R-:W-:Y:S05]  /*12e70*/  @!P1 NANOSLEEP.SYNCS 0x989680 ;  /* 0x009896800000995d */ /* 0x002fea0003900000 */
[----:B------:R-:W1:Y:S02]  /*12e80*/  @!P1 SYNCS.PHASECHK.TRANS64 P1, [R4+URZ+0x33440], R3 ;  /* 0x03344003040095a7 */ /* 0x000e64000802007f */
[----:B-1----:R-:W-:Y:S05]  /*12e90*/  @!P1 BRA `(.L_x_88) ;  /* 0xfffffffc00f09947 */ /* 0x002fea000383ffff */
[----:B------:R-:W-:Y:S05]  /*12ea0*/  BRA `(.L_x_168) ;  /* 0xffffffd8004c7947 */ /* 0x000fea000383ffff */
.L_x_90:
[----:B-1----:R1:W2:Y:S02]  /*12eb0*/  SYNCS.PHASECHK.TRANS64.TRYWAIT P1, [R5+URZ+0x33440], R0 ;  /* 0x03344000050075a7 */ /* 0x0022a4000802017f */
[----:B--2---:R-:W-:Y:S05]  /*12ec0*/  @!P1 NANOSLEEP.SYNCS 0x989680 ;  /* 0x009896800000995d */ /* 0x004fea0003900000 */
[----:B------:R-:W2:Y:S02]  /*12ed0*/  @!P1 SYNCS.PHASECHK.TRANS64 P1, [R5+URZ+0x33440], R0 ;  /* 0x03344000050095a7 */ /* 0x000ea4000802007f */
[----:B--2---:R-:W-:Y:S05]  /*12ee0*/  @!P1 BRA `(.L_x_90) ;  /* 0xfffffffc00f09947 */ /* 0x004fea000383ffff */
[----:B------:R-:W-:Y:S05]  /*12ef0*/  BRA `(.L_x_169) ;  /* 0xffffffd800587947 */ /* 0x000fea000383ffff */
.L_x_92:
[----:B--2---:R2:W3:Y:S02]  /*12f00*/  SYNCS.PHASECHK.TRANS64.TRYWAIT P1, [R4+URZ+0x33460], R3 ;  /* 0x03346003040075a7 */ /* 0x0044e4000802017f */
[----:B---3--:R-:W-:Y:S05]  /*12f10*/  @!P1 NANOSLEEP.SYNCS 0x989680 ;  /* 0x009896800000995d */ /* 0x008fea0003900000 */
[----:B------:R-:W3:Y:S02]  /*12f20*/  @!P1 SYNCS.PHASECHK.TRANS64 P1, [R4+URZ+0x33460], R3 ;  /* 0x03346003040095a7 */ /* 0x000ee4000802007f */
[----:B---3--:R-:W-:Y:S05]  /*12f30*/  @!P1 BRA `(.L_x_92) ;  /* 0xfffffffc00f09947 */ /* 0x008fea000383ffff */
[----:B------:R-:W-:Y:S05]  /*12f40*/  BRA `(.L_x_170) ;  /* 0xffffffd800547947 */ /* 0x000fea000383ffff */
.L_x_94:
[----:B---3--:R3:W4:Y:S02]  /*12f50*/  SYNCS.PHASECHK.TRANS64.TRYWAIT P1, [R5+URZ+0x33460], R0 ;  /* 0x03346000050075a7 */ /* 0x008724000802017f */
[----:B----4-:R-:W-:Y:S05]  /*12f60*/  @!P1 NANOSLEEP.SYNCS 0x989680 ;  /* 0x009896800000995d */ /* 0x010fea0003900000 */
[----:B------:R-:W4:Y:S02]  /*12f70*/  @!P1 SYNCS.PHASECHK.TRANS64 P1, [R5+URZ+0x33460], R0 ;  /* 0x03346000050095a7 */ /* 0x000f24000802007f */
[----:B----4-:R-:W-:Y:S05]  /*12f80*/  @!P1 BRA `(.L_x_94) ;  /* 0xfffffffc00f09947 */ /* 0x010fea000383ffff */
[----:B------:R-:W-:Y:S05]  /*12f90*/  BRA `(.L_x_171) ;  /* 0xffffffd800507947 */ /* 0x000fea000383ffff */
.L_x_96:
[----:B----4-:R4:W0:Y:S02]  /*12fa0*/  SYNCS.PHASECHK.TRANS64.TRYWAIT P1, [R4+URZ+0x33480], R3 ;  /* 0x03348003040075a7 */ /* 0x010824000802017f */
[----:B0-----:R-:W-:Y:S05]  /*12fb0*/  @!P1 NANOSLEEP.SYNCS 0x989680 ;  /* 0x009896800000995d */ /* 0x001fea0003900000 */
[----:B------:R-:W0:Y:S02]  /*12fc0*/  @!P1 SYNCS.PHASECHK.TRANS64 P1, [R4+URZ+0x33480], R3 ;  /* 0x03348003040095a7 */ /* 0x000e24000802007f */
[----:B0-----:R-:W-:Y:S05]  /*12fd0*/  @!P1 BRA `(.L_x_96) ;  /* 0xfffffffc00f09947 */ /* 0x001fea000383ffff */
[----:B------:R-:W-:Y:S05]  /*12fe0*/  BRA `(.L_x_172) ;  /* 0xffffffd8004c7947 */ /* 0x000fea000383ffff */
.L_x_173:
[----:B------:R-:W-:-:S00]  /*12ff0*/  BRA `(.L_x_173) ;  /* 0xfffffffc00fc7947 */ /* 0x000fc0000383ffff */
[----:B------:R-:W-:-:S00]  /*13000*/  NOP ;  /* 0x0000000000007918 */ /* 0x000fc00000000000 */
[----:B------:R-:W-:-:S00]  /*13010*/  NOP ;  /* 0x0000000000007918 */ /* 0x000fc00000000000 */
[----:B------:R-:W-:-:S00]  /*13020*/  NOP ;  /* 0x0000000000007918 */ /* 0x000fc00000000000 */
[----:B------:R-:W-:-:S00]  /*13030*/  NOP ;  /* 0x0000000000007918 */ /* 0x000fc00000000000 */
[----:B------:R-:W-:-:S00]  /*13040*/  NOP ;  /* 0x0000000000007918 */ /* 0x000fc00000000000 */
[----:B------:R-:W-:-:S00]  /*13050*/  NOP ;  /* 0x0000000000007918 */ /* 0x000fc00000000000 */
[----:B------:R-:W-:-:S00]  /*13060*/  NOP ;  /* 0x0000000000007918 */ /* 0x000fc00000000000 */
[----:B------:R-:W-:-:S00]  /*13070*/  NOP ;  /* 0x0000000000007918 */ /* 0x000fc00000000000 */
.L_x_3418:


//--------------------- .text._ZN7cutlass13device_kernelIN5flash11enable_sm90INS1_16FlashAttnFwdSm90INS1_25CollectiveMainloopFwdSm90ILi2EN4cute5tupleIJNS5_1CILi1EEES8_S8_EEENS6_IJNS7_ILi128EEENS7_ILi160EEENS7_ILi192EEEEEELi192ENS_12float_e4m3_tEfNS_4arch4Sm90ELb0ELb0ELb0ELb1ELb1ELb0ELb0ELb1ELb1ELb1ELb1ELb0EEENS1_21CollectiveEpilogueFwdINS6_IJSA_SC_SB_EEES9_NS_10bfloat16_tESG_Li256ELb1ELb1ELb1ELb1EEENS1_36VarlenDynamicPersistentTileSchedulerILi128ELi160ELi256ELi128ELb1ELb1ELb1ELb0ELb1ELb1EEEEEEEEEvNT_6ParamsE --------------------------
	.section	.text._ZN7cutlass13device_kernelIN5flash11enable_sm90INS1_16FlashAttnFwdSm90INS1_25CollectiveMainloopFwdSm90ILi2EN4cute5tupleIJNS5_1CILi1EEES8_S8_EEENS6_IJNS7_ILi128EEENS7_ILi160EEENS7_ILi192EEEEEELi192ENS_12float_e4m3_tEfNS_4arch4Sm90ELb0ELb0ELb0ELb1ELb1ELb0ELb0ELb1ELb1ELb1ELb1ELb0EEENS1_21CollectiveEpilogueFwdINS6_IJSA_SC_SB_EEES9_NS_10bfloat16_tESG_Li256ELb1ELb1ELb1ELb1EEENS1_36VarlenDynamicPersistentTileSchedulerILi128ELi160ELi256ELi128ELb1ELb1ELb1ELb0ELb1ELb1EEEEEEEEEvNT_6ParamsE,"ax",@progbits
	.align	128
.text._ZN7cutlass13device_kernelIN5flash11enable_sm90INS1_16FlashAttnFwdSm90INS1_25CollectiveMainloopFwdSm90ILi2EN4cute5tupleIJNS5_1CILi1EEES8_S8_EEENS6_IJNS7_ILi128EEENS7_ILi160EEENS7_ILi192EEEEEELi192ENS_12float_e4m3_tEfNS_4arch4Sm90ELb0ELb0ELb0ELb1ELb1ELb0ELb0ELb1ELb1ELb1ELb1ELb0EEENS1_21CollectiveEpilogueFwdINS6_IJSA_SC_SB_EEES9_NS_10bfloat16_tESG_Li256ELb1ELb1ELb1ELb1EEENS1_36VarlenDynamicPersistentTileSchedulerILi128ELi160ELi256ELi128ELb1ELb1ELb1ELb0ELb1ELb1EEEEEEEEEvNT_6ParamsE:
        .type           _ZN7cutlass13device_kernelIN5flash11enable_sm90INS1_16FlashAttnFwdSm90INS1_25CollectiveMainloopFwdSm90ILi2EN4cute5tupleIJNS5_1CILi1EEES8_S8_EEENS6_IJNS7_ILi128EEENS7_ILi160EEENS7_ILi192EEEEEELi192ENS_12float_e4m3_tEfNS_4arch4Sm90ELb0ELb0ELb0ELb1ELb1ELb0ELb0ELb1ELb1ELb1ELb1ELb0EEENS1_21CollectiveEpilogueFwdINS6_IJSA_SC_SB_EEES9_NS_10bfloat16_tESG_Li256ELb1ELb1ELb1ELb1EEENS1_36VarlenDynamicPersistentTileSchedulerILi128ELi160ELi256ELi128ELb1ELb1ELb1ELb0ELb1ELb1EEEEEEEEEvNT_6ParamsE,@function
        .size           _ZN7cutlass13device_kernelIN5flash11enable_sm90INS1_16FlashAttnFwdSm90INS1_25CollectiveMainloopFwdSm90ILi2EN4cute5tupleIJNS5_1CILi1EEES8_S8_EEENS6_IJNS7_ILi128EEENS7_ILi160EEENS7_ILi192EEEEEELi192ENS_12float_e4m3_tEfNS_4arch4Sm90ELb0ELb0ELb0ELb1ELb1ELb0ELb0ELb1ELb1ELb1ELb1ELb0EEENS1_21CollectiveEpilogueFwdINS6_IJSA_SC_SB_EEES9_NS_10bfloat16_tESG_Li256ELb1ELb1ELb1ELb1EEENS1_36VarlenDynamicPersistentTileSchedulerILi128ELi160ELi256ELi128ELb1ELb1ELb1ELb0ELb1ELb1EEEEEEEEEvNT_6ParamsE,(.L_x_3419 - _ZN7cutlass13device_kernelIN5flash11enable_sm90INS1_16FlashAttnFwdSm90INS1_25CollectiveMainloopFwdSm90ILi2EN4cute5tupleIJNS5_1CILi1EEES8_S8_EEENS6_IJNS7_ILi128EEENS7_ILi160EEENS7_ILi192EEEEEELi192ENS_12float_e4m3_tEfNS_4arch4Sm90ELb0ELb0ELb0ELb1ELb1ELb0ELb0ELb1ELb1ELb1ELb1ELb0EEENS1_21CollectiveEpilogueFwdINS6_IJSA_SC_SB_EEES9_NS_10bfloat16_tESG_Li256ELb1ELb1ELb1ELb1EEENS1_36VarlenDynamicPersistentTileSchedulerILi128ELi160ELi256ELi128ELb1ELb1ELb1ELb0ELb1ELb1EEEEEEEEEvNT_6ParamsE)
        .other          _ZN7cutlass13device_kernelIN5flash11enable_sm90INS1_16FlashAttnFwdSm90INS1_25CollectiveMainloopFwdSm90ILi2EN4cute5tupleIJNS5_1CILi1EEES8_S8_EEENS6_IJNS7_ILi128EEENS7_ILi160EEENS7_ILi192EEEEEELi192ENS_12float_e4m3_tEfNS_4arch4Sm90ELb0ELb0ELb0ELb1ELb1ELb0ELb0ELb1ELb1ELb1ELb1ELb0EEENS1_21CollectiveEpilogueFwdINS6_IJSA_SC_SB_EEES9_NS_10bfloat16_tESG_Li256ELb1ELb1ELb1ELb1EEENS1_36VarlenDynamicPersistentTileSchedulerILi128ELi160ELi256ELi128ELb1ELb1ELb1ELb0ELb1ELb1EEEEEEEEEvNT_6ParamsE,@"STO_CUDA_ENTRY STV_DEFAULT"
_ZN7cutlass13device_kernelIN5flash11enable_sm90INS1_16FlashAttnFwdSm90INS1_25CollectiveMainloopFwdSm90ILi2EN4cute5tupleIJNS5_1CILi1EEES8_S8_EEENS6_IJNS7_ILi128EEENS7_ILi160EEENS7_ILi192EEEEEELi192ENS_12float_e4m3_tEfNS_4arch4Sm90ELb0ELb0ELb0ELb1ELb1ELb0ELb0ELb1ELb1ELb1ELb1ELb0EEENS1_21CollectiveEpilogueFwdINS6_IJSA_SC_SB_EEES9_NS_10bfloat16_tESG_Li256ELb1ELb1ELb1ELb1EEENS1_36VarlenDynamicPersistentTileSchedulerILi128ELi160ELi256ELi128ELb1ELb1ELb1ELb0ELb1ELb1EEEEEEEEEvNT_6ParamsE:
        /* <DEDUP_REMOVED lines=45> */
.L_x_174:
        /* <DEDUP_REMOVED lines=22> */
.L_x_175:
        /* <DEDUP_REMOVED lines=18> */
.L_x_176:
        /* <DEDUP_REMOVED lines=22> */
.L_x_177:
[----:B------:R-:W5:Y:S01]  /*06b0*/  SHFL.IDX PT, R3, R0, RZ, 0x1f ;  /* 0x00001fff00037589 */ /* 0x000f6200000e0000 */
[----:B------:R-:W-:Y:S01]  /*06c0*/  R2UR UR9, R4 ;  /* 0x00000000040972ca */ /* 0x000fe200000e0000 */
[----:B------:R-:W-:Y:S01]  /*06d0*/  NOP ;  /* 0x0000000000007918 */ /* 0x000fe20000000000 */
[----:B------:R-:W0:Y:S01]  /*06e0*/  S2R R2, SR_CgaCtaId ;  /* 0x0000000000027919 */ /* 0x000e220000008800 */
[----:B-----5:R-:W-:-:S13]  /*06f0*/  ISETP.NE.AND P0, PT, R3, RZ, PT ;  /* 0x000000ff0300720c */ /* 0x020fda0003f05270 */
[----:B0-----:R-:W-:Y:S05]  /*0700*/  @P0 BRA `(.L_x_178) ;  /* 0x0000000000480947 */ /* 0x001fea0003800000 */
[----:B-1----:R-:W0:Y:S01]  /*0710*/  S2UR UR5, SR_CgaCtaId ;  /* 0x00000000000579c3 */ /* 0x002e220000008800 */
[----:B------:R-:W-:Y:S01]  /*0720*/  UMOV UR4, 0x400 ;  /* 0x0000040000047882 */ /* 0x000fe20000000000 */
[----:B------:R-:W-:Y:S01]  /*0730*/  UMOV UR6, 0x1 ;  /* 0x0000000100067882 */ /* 0x000fe20000000000 */
[----:B------:R-:W-:Y:S01]  /*0740*/  UMOV UR7, 0x2 ;  /* 0x0000000200077882 */ /* 0x000fe20000000000 */
[----:B------:R-:W-:Y:S01]  /*0750*/  ELECT P0, URZ, PT ;  /* 0x00000000003f782f */ /* 0x000fe20003800000 */
[----:B0-----:R-:W-:Y:S02]  /*0760*/  ULEA UR8, UR5, UR4, 0x18 ;  /* 0x0000000405087291 */ /* 0x001fe4000f8ec03f */
[----:B------:R-:W-:-:S04]  /*0770*/  UIADD3 UR4, -UR6, 0x100000, URZ ;  /* 0x0010000006047890 */ /* 0x000fc8000fffe13f */
[----:B------:R-:W-:Y:S02]  /*0780*/  USHF.L.U32 UR5, UR4, 0xb, URZ ;  /* 0x0000000b04057899 */ /* 0x000fe4000800063f */
[----:B------:R-:W-:Y:S02]  /*0790*/  USHF.L.U32 UR4, UR4, 0x1, URZ ;  /* 0x0000000104047899 */ /* 0x000fe4000800063f */
[----:B------:R-:W-:-:S04]  /*07a0*/  UIADD3 UR6, -UR7, 0x100000, URZ ;  /* 0x0010000007067890 */ /* 0x000fc8000fffe13f */
[----:B------:R-:W-:Y:S02]  /*07b0*/  USHF.L.U32 UR7, UR6, 0xb, URZ ;  /* 0x0000000b06077899 */ /* 0x000fe4000800063f */
[----:B------:R-:W-:Y:S01]  /*07c0*/  USHF.L.U32 UR6, UR6, 0x1, URZ ;  /* 0x0000000106067899 */ /* 0x000fe2000800063f */
[----:B------:R-:W0:Y:S03]  /*07d0*/  FENCE.VIEW.ASYNC.S ;  /* 0x00000000000073c6 */ /* 0x000e260000000000 */
[----:B0-----:R0:W1:Y:S08]  /*07e0*/  SYNCS.EXCH.64 URZ, [UR8+0x334b0], UR4 ;  /* 0x0334b004083f75b2 */ /* 0x0010700008000100 */
[----:B------:R0:W0:Y:S01]  /*07f0*/  SYNCS.EXCH.64 URZ, [UR8+0x334c0], UR6 ;  /* 0x0334c006083f75b2 */ /* 0x0000220008000100 */
[----:B------:R0:W0:Y:S01]  /*0800*/  SYNCS.EXCH.64 URZ, [UR8+0x334b8], UR4 ;  /* 0x0334b804083f75b2 */ /* 0x0000220008000100 */
[----:B------:R0:W0:Y:S01]  /*0810*/  SYNCS.EXCH.64 URZ, [UR8+0x334c8], UR6 ;  /* 0x0334c806083f75b2 */ /* 0x0000220008000100 */
[----:B------:R-:W-:Y:S01]  /*0820*/  NOP ;  /* 0x0000000000007918 */ /* 0x000fe20000000000 */
.L_x_178:
[----:B------:R-:W-:Y:S01]  /*0830*/  UISETP.NE.AND UP0, UPT, UR9, URZ, UPT ;  /* 0x0000003f0900728c */ /* 0x000fe2000bf05270 */
[----:B------:R-:W-:Y:S01]  /*0840*/  NOP ;  /* 0x0000000000007918 */ /* 0x000fe20000000000 */
[----:B------:R-:W-:Y:S01]  /*0850*/  UMOV UR43, 0x1 ;  /* 0x00000001002b7882 */ /* 0x000fe20000000000 */
[----:B------:R-:W-:Y:S01]  /*0860*/  ULDC.64 UR52, c[0x0][0x208] ;  /* 0x0000820000347ab9 */ /* 0x000fe20000000a00 */
[----:B------:R-:W-:Y:S01]  /*0870*/  USEL UR43, UR43, 0x2, !UP0 ;  /* 0x000000022b2b7887 */ /* 0x000fe2000c000000 */
[----:B01234-:R-:W-:Y:S01]  /*0880*/  BAR.SYNC.DEFER_BLOCKING 0x0 ;  /* 0x0000000000007b1d */ /* 0x01ffe20000010000 */
[----:B------:R-:W-:-:S13]  /*0890*/  PLOP3.LUT P0, PT, PT, PT, UP0, 0x80, 0x0 ;  /* 0x000000000000781c */ /* 0x000fda0003f0f008 */
[----:B------:R-:W-:Y:S05]  /*08a0*/  @!P0 BRA `(.L_x_179) ;  /* 0x000000d800688947 */ /* 0x000fea0003800000 */
.L_x_180:
[----:B------:R-:W-:-:S08]  /*08b0*/  NOP ;  /* 0x0000000000007918 */ /* 0x000fd00000000000 */
[----:B------:R-:W0:Y:S02]  /*08c0*/  USETMAXREG.TRY_ALLOC.CTAPOOL UP0, 0xe8 ;  /* 0x000000e8000079c8 */ /* 0x000e240008000600 */
[----:B0-----:R-:W-:-:S13]  /*08d0*/  PLOP3.LUT P0, PT, PT, PT, UP0, 0x80, 0x0 ;  /* 0x000000000000781c */ /* 0x001fda0003f0f008 */
[----:B------:R-:W-:Y:S05]  /*08e0*/  @!P0 BRA `(.L_x_180) ;  /* 0xfffffffc00f08947 */ /* 0x000fea000383ffff */
[----:B------:R-:W0:Y:S01]  /*08f0*/  S2R R2, SR_TID.X ;  /* 0x0000000000027919 */ /* 0x000e220000002100 */
[----:B------:R-:W1:Y:S01]  /*0900*/  S2UR UR5, SR_CgaCtaId ;  /* 0x00000000000579c3 */ /* 0x000e620000008800 */
[----:B------:R-:W-:-:S07]  /*0910*/  UMOV UR4, 0x400 ;  /* 0x0000040000047882 */ /* 0x000fce0000000000 */
[----:B------:R-:W-:Y:S06]  /*0920*/  BAR.ARV 0x8, 0x180 ;  /* 0x0206000000007b1d */ /* 0x000fec0000002000 */
[----:B-1----:R-:W-:Y:S01]  /*0930*/  ULEA UR4, UR5, UR4, 0x18 ;  /* 0x0000000405047291 */ /* 0x002fe2000f8ec03f */
[----:B0-----:R-:W-:-:S04]  /*0940*/  LOP3.LUT R0, R2, 0xffffff80, RZ, 0xc0, !PT ;  /* 0xffffff8002007812 */ /* 0x001fc800078ec0ff */
[----:B------:R-:W-:-:S13]  /*0950*/  ISETP.NE.AND P0, PT, R0, 0x80, PT ;  /* 0x000000800000780c */ /* 0x000fda0003f05270 */
[----:B------:R-:W-:Y:S08]  /*0960*/  @!P0 BAR.ARV 0x9, 0x100 ;  /* 0x0244000000008b1d */ /* 0x000ff00000002000 */
[----:B------:R-:W-:Y:S06]  /*0970*/  BAR.SYNC.DEFER_BLOCKING 0x5, 0x180 ;  /* 0x0146000000007b1d */ /* 0x000fec0000010000 */
[----:B------:R-:W0:Y:S01]  /*0980*/  LDS.128 R4, [UR4+0x334d0] ;  /* 0x0334d004ff047984 */ /* 0x000e220008000c00 */
[----:B------:R-:W-:Y:S01]  /*0990*/  ULDC UR4, c[0x0][0xc3c] ;  /* 0x00030f0000047ab9 */ /* 0x000fe20000000800 */
[----:B------:R-:W-:Y:S06]  /*09a0*/  BAR.ARV 0x4, 0x180 ;  /* 0x0106000000007b1d */ /* 0x000fec0000002000 */
[----:B0-----:R-:W-:-:S13]  /*09b0*/  ISETP.GE.AND P0, PT, R7, UR4, PT ;  /* 0x0000000407007c0c */ /* 0x001fda000bf06270 */
[----:B------:R-:W-:Y:S05]  /*09c0*/  @P0 EXIT ;  /* 0x000000000000094d */ /* 0x000fea0003800000 */
[----:B------:R-:W-:Y:S01]  /*09d0*/  VIADD R12, R2, 0xffffff80 ;  /* 0xffffff80020c7836 */ /* 0x000fe20000000000 */
[----:B------:R-:W-:Y:S01]  /*09e0*/  R2UR UR7, R7 ;  /* 0x00000000070772ca */ /* 0x000fe200000e0000 */
[----:B------:R-:W-:Y:S01]  /*09f0*/  ULOP3.LUT UR49, UR43, 0x1, URZ, 0xfc, !UPT ;  /* 0x000000012b317892 */ /* 0x000fe2000f8efc3f */
[----:B------:R-:W-:Y:S01]  /*0a00*/  R2UR UR5, R6 ;  /* 0x00000000060572ca */ /* 0x000fe200000e0000 */
[----:B------:R-:W-:Y:S01]  /*0a10*/  UMOV UR48, URZ ;  /* 0x0000003f00307c82 */ /* 0x000fe20008000000 */
[----:B------:R-:W-:Y:S01]  /*0a20*/  SHF.R.S32.HI R0, RZ, 0x1f, R12 ;  /* 0x0000001fff007819 */ /* 0x000fe2000001140c */
[----:B------:R-:W-:Y:S01]  /*0a30*/  UMOV UR47, URZ ;  /* 0x0000003f002f7c82 */ /* 0x000fe20008000000 */
[----:B------:R-:W-:Y:S01]  /*0a40*/  R2UR UR6, R5 ;  /* 0x00000000050672ca */ /* 0x000fe200000e0000 */
[----:B------:R-:W-:Y:S01]  /*0a50*/  UMOV UR46, URZ ;  /* 0x0000003f002e7c82 */ /* 0x000fe20008000000 */
[CC--:B------:R-:W-:Y:S02]  /*0a60*/  LEA.HI R2, R0.reuse, R12.reuse, RZ, 0x7 ;  /* 0x0000000c00027211 */ /* 0x0c0fe400078f38ff */
[----:B------:R-:W-:-:S02]  /*0a70*/  LEA.HI R3, R0, R12, RZ, 0x4 ;  /* 0x0000000c00037211 */ /* 0x000fc400078f20ff */
[----:B------:R-:W-:Y:S02]  /*0a80*/  LOP3.LUT R227, R2, 0xffffff80, RZ, 0xc0, !PT ;  /* 0xffffff8002e37812 */ /* 0x000fe400078ec0ff */
[----:B------:R-:W-:Y:S02]  /*0a90*/  LEA.HI R4, R0, R12, RZ, 0x5 ;  /* 0x0000000c00047211 */ /* 0x000fe400078f28ff */
[----:B------:R-:W-:Y:S01]  /*0aa0*/  SHF.R.S32.HI R6, RZ, 0x4, R3 ;  /* 0x00000004ff067819 */ /* 0x000fe20000011403 */
[----:B------:R-:W-:Y:S01]  /*0ab0*/  IMAD.IADD R227, R12, 0x1, -R227 ;  /* 0x000000010ce37824 */ /* 0x000fe200078e0ae3 */
[----:B------:R-:W-:Y:S01]  /*0ac0*/  SHF.R.S32.HI R13, RZ, 0x7, R2 ;  /* 0x00000007ff0d7819 */ /* 0x000fe20000011402 */
[----:B------:R-:W-:Y:S01]  /*0ad0*/  IMAD.SHL.U32 R5, R4, 0x20, RZ ;  /* 0x0000002004057824 */ /* 0x000fe200078e00ff */
[----:B------:R-:W-:Y:S02]  /*0ae0*/  LOP3.LUT R4, R3, 0x3fffff0, RZ, 0xc0, !PT ;  /* 0x03fffff003047812 */ /* 0x000fe400078ec0ff */
[----:B------:R-:W-:-:S02]  /*0af0*/  SHF.R.S32.HI R8, RZ, 0x1f, R227 ;  /* 0x0000001fff087819 */ /* 0x000fc400000114e3 */
[----:B------:R-:W-:Y:S01]  /*0b00*/  LEA.HI R3, R3, R6, RZ, 0x1 ;  /* 0x0000000603037211 */ /* 0x000fe200078f08ff */
[----:B------:R-:W-:Y:S01]  /*0b10*/  IMAD.IADD R4, R12, 0x1, -R4 ;  /* 0x000000010c047824 */ /* 0x000fe200078e0a04 */
[----:B------:R-:W-:Y:S02]  /*0b20*/  LEA.HI R7, R8, R227, RZ, 0x2 ;  /* 0x000000e308077211 */ /* 0x000fe400078f10ff */
[----:B------:R-:W-:Y:S02]  /*0b30*/  LOP3.LUT R5, R5, 0xfffffc00, RZ, 0xc0, !PT ;  /* 0xfffffc0005057812 */ /* 0x000fe400078ec0ff */
[--C-:B------:R-:W-:Y:S02]  /*0b40*/  SHF.R.S32.HI R9, RZ, 0x2, R7.reuse ;  /* 0x00000002ff097819 */ /* 0x100fe40000011407 */
[----:B------:R-:W-:Y:S01]  /*0b50*/  SHF.R.S32.HI R10, RZ, 0x1f, R7 ;  /* 0x0000001fff0a7819 */ /* 0x000fe20000011407 */
[----:B------:R-:W-:Y:S01]  /*0b60*/  IMAD R4, R4, 0x40, R5 ;  /* 0x0000004004047824 */ /* 0x000fe200078e0205 */
[----:B------:R-:W-:-:S02]  /*0b70*/  LOP3.LUT R3, R3, 0x1ffffffe, RZ, 0xc0, !PT ;  /* 0x1ffffffe03037812 */ /* 0x000fc400078ec0ff */
[----:B------:R-:W-:Y:S02]  /*0b80*/  LEA.HI R10, R10, R9, RZ, 0x3 ;  /* 0x000000090a0a7211 */ /* 0x000fe400078f18ff */
[----:B------:R-:W-:Y:S01]  /*0b90*/  LEA.HI R11, R0, R12, RZ, 0x2 ;  /* 0x0000000c000b7211 */ /* 0x000fe200078f10ff */
[----:B------:R-:W-:Y:S01]  /*0ba0*/  IMAD.IADD R3, R6, 0x1, -R3 ;  /* 0x0000000106037824 */ /* 0x000fe200078e0a03 */
[----:B------:R-:W-:Y:S02]  /*0bb0*/  LOP3.LUT R10, R10, 0xfffffff8, RZ, 0xc0, !PT ;  /* 0xfffffff80a0a7812 */ /* 0x000fe400078ec0ff */
[----:B------:R-:W-:Y:S01]  /*0bc0*/  LEA.HI R8, R8, R227, RZ, 0x5 ;  /* 0x000000e308087211 */ /* 0x000fe200078f28ff */
[----:B------:R-:W-:Y:S01]  /*0bd0*/  IMAD R3, R3, 0x8, R4 ;  /* 0x0000000803037824 */ /* 0x000fe200078e0204 */
[----:B------:R-:W-:Y:S01]  /*0be0*/  LEA.HI R2, R2, R13, RZ, 0x1 ;  /* 0x0000000d02027211 */ /* 0x000fe200078f08ff */
[----:B------:R-:W-:Y:S01]  /*0bf0*/  IMAD.IADD R9, R9, 0x1, -R10 ;  /* 0x0000000109097824 */ /* 0x000fe200078e0a0a */
[----:B------:R-:W-:-:S02]  /*0c00*/  LOP3.LUT R11, R11, 0xfffffffc, RZ, 0xc0, !PT ;  /* 0xfffffffc0b0b7812 */ /* 0x000fc400078ec0ff */
[----:B------:R-:W-:Y:S01]  /*0c10*/  SHF.R.S32.HI R8, RZ, 0x5, R8 ;  /* 0x00000005ff087819 */ /* 0x000fe20000011408 */
[----:B------:R0:W-:Y:S01]  /*0c20*/  STL [R1+0x28], R3 ;  /* 0x0000280301007387 */ /* 0x0001e20000100800 */
[----:B------:R-:W-:Y:S01]  /*0c30*/  LOP3.LUT R2, R2, 0x3fffffe, RZ, 0xc0, !PT ;  /* 0x03fffffe02027812 */ /* 0x000fe200078ec0ff */
[----:B------:R-:W-:Y:S01]  /*0c40*/  IMAD.IADD R11, R12, 0x1, -R11 ;  /* 0x000000010c0b7824 */ /* 0x000fe200078e0a0b */
[----:B------:R-:W-:Y:S01]  /*0c50*/  LOP3.LUT R6, R7, 0x7ffffffc, RZ, 0xc0, !PT ;  /* 0x7ffffffc07067812 */ /* 0x000fe200078ec0ff */
[----:B------:R-:W-:Y:S01]  /*0c60*/  IMAD R9, R8, 0x10, R9 ;  /* 0x0000001008097824 */ /* 0x000fe200078e0209 */
[----:B------:R-:W-:Y:S01]  /*0c70*/  LEA.HI R0, R0, R12, RZ, 0x3 ;  /* 0x0000000c00007211 */ /* 0x000fe200078f18ff */
[----:B------:R-:W-:Y:S01]  /*0c80*/  IMAD.IADD R2, R13, 0x1, -R2 ;  /* 0x000000010d027824 */ /* 0x000fe200078e0a02 */
[----:B------:R-:W-:Y:S01]  /*0c90*/  LEA.HI R5, R11, R11, RZ, 0x1 ;  /* 0x0000000b0b057211 */ /* 0x000fe200078f08ff */
[----:B------:R-:W-:Y:S01]  /*0ca0*/  IMAD.IADD R6, R227, 0x1, -R6 ;  /* 0x00000001e3067824 */ /* 0x000fe200078e0a06 */
[----:B------:R-:W-:Y:S01]  /*0cb0*/  LOP3.LUT R16, R0, 0xfffffff8, RZ, 0xc0, !PT ;  /* 0xfffffff800107812 */ /* 0x000fe200078ec0ff */
[----:B0-----:R-:W-:Y:S01]  /*0cc0*/  IMAD R3, R2, 0x40, R9 ;  /* 0x0000004002037824 */ /* 0x001fe200078e0209 */
[----:B------:R-:W-:Y:S01]  /*0cd0*/  LOP3.LUT R4, R5, 0x1ffffffe, RZ, 0xc0, !PT ;  /* 0x1ffffffe05047812 */ /* 0x000fe200078ec0ff */
[----:B------:R-:W-:Y:S01]  /*0ce0*/  IMAD.SHL.U32 R2, R6, 0x2, RZ ;  /* 0x0000000206027824 */ /* 0x000fe200078e00ff */
[----:B------:R-:W-:Y:S01]  /*0cf0*/  SHF.R.S32.HI R226, RZ, 0x3, R0 ;  /* 0x00000003ffe27819 */ /* 0x000fe20000011400 */
[----:B------:R-:W-:Y:S01]  /*0d00*/  IMAD.IADD R16, R12, 0x1, -R16 ;  /* 0x000000010c107824 */ /* 0x000fe200078e0a10 */
[----:B------:R0:W-:Y:S01]  /*0d10*/  STL [R1+0x20], R3 ;  /* 0x0000200301007387 */ /* 0x0001e20000100800 */
[----:B------:R-:W-:-:S02]  /*0d20*/  VIADD R224, R2, 0x10 ;  /* 0x0000001002e07836 */ /* 0x000fc40000000000 */
[C---:B------:R-:W-:Y:S02]  /*0d30*/  VIADD R221, R2.reuse, 0x90 ;  /* 0x0000009002dd7836 */ /* 0x040fe40000000000 */
[C---:B------:R-:W-:Y:S01]  /*0d40*/  VIADD R22, R2.reuse, 0xa8 ;  /* 0x000000a802167836 */ /* 0x040fe20000000000 */
[----:B------:R-:W-:Y:S01]  /*0d50*/  SHF.R.S32.HI R0, RZ, 0x1f, R224 ;  /* 0x0000001fff007819 */ /* 0x000fe200000114e0 */
[----:B------:R-:W-:Y:S01]  /*0d60*/  IMAD.IADD R4, R11, 0x1, -R4 ;  /* 0x000000010b047824 */ /* 0x000fe200078e0a04 */
[----:B------:R-:W-:Y:S01]  /*0d70*/  SHF.R.S32.HI R0, RZ, 0x1f, R221 ;  /* 0x0000001fff007819 */ /* 0x000fe200000114dd */
[----:B------:R-:W-:Y:S01]  /*0d80*/  VIADD R225, R2, 0x8 ;  /* 0x0000000802e17836 */ /* 0x000fe20000000000 */
[----:B------:R-:W-:Y:S01]  /*0d90*/  SHF.R.S32.HI R0, RZ, 0x1f, R22 ;  /* 0x0000001fff007819 */ /* 0x000fe20000011416 */
[----:B------:R-:W-:Y:S02]  /*0da0*/  IMAD R0, R4, 0x8, R3 ;  /* 0x0000000804007824 */ /* 0x000fe400078e0203 */
[C---:B------:R-:W-:Y:S01]  /*0db0*/  VIADD R223, R2.reuse, 0x80 ;  /* 0x0000008002df7836 */ /* 0x040fe20000000000 */
[----:B------:R-:W-:Y:S01]  /*0dc0*/  SHF.R.S32.HI R5, RZ, 0x1f, R225 ;  /* 0x0000001fff057819 */ /* 0x000fe200000114e1 */
[C---:B------:R-:W-:Y:S01]  /*0dd0*/  VIADD R222, R2.reuse, 0x88 ;  /* 0x0000008802de7836 */ /* 0x040fe20000000000 */
[----:B------:R0:W-:Y:S01]  /*0de0*/  STL [R1+0x24], R0 ;  /* 0x0000240001007387 */ /* 0x0001e20000100800 */
[C---:B------:R-:W-:Y:S01]  /*0df0*/  VIADD R220, R2.reuse, 0x98 ;  /* 0x0000009802dc7836 */ /* 0x040fe20000000000 */
[----:B------:R-:W-:Y:S01]  /*0e00*/  SHF.R.S32.HI R6, RZ, 0x1f, R223 ;  /* 0x0000001fff067819 */ /* 0x000fe200000114df */
[C---:B------:R-:W-:Y:S01]  /*0e10*/  VIADD R23, R2.reuse, 0xa0 ;  /* 0x000000a002177836 */ /* 0x040fe20000000000 */
[----:B------:R-:W-:Y:S01]  /*0e20*/  SHF.R.S32.HI R5, RZ, 0x1f, R222 ;  /* 0x0000001fff057819 */ /* 0x000fe200000114de */
[C---:B------:R-:W-:Y:S01]  /*0e30*/  VIADD R19, R2.reuse, 0xb0 ;  /* 0x000000b002137836 */ /* 0x040fe20000000000 */
[----:B------:R-:W-:Y:S01]  /*0e40*/  SHF.R.S32.HI R6, RZ, 0x1f, R220 ;  /* 0x0000001fff067819 */ /* 0x000fe200000114dc */
[C---:B------:R-:W-:Y:S01]  /*0e50*/  VIADD R18, R2.reuse, 0xb8 ;  /* 0x000000b802127836 */ /* 0x040fe20000000000 */
[----:B------:R-:W-:Y:S01]  /*0e60*/  SHF.R.S32.HI R5, RZ, 0x1f, R23 ;  /* 0x0000001fff057819 */ /* 0x000fe20000011417 */
[----:B------:R-:W-:Y:S01]  /*0e70*/  VIADD R17, R2, 0x18 ;  /* 0x0000001802117836 */ /* 0x000fe20000000000 */
[----:B------:R-:W-:-:S02]  /*0e80*/  SHF.R.S32.HI R229, RZ, 0x1f, R19 ;  /* 0x0000001fffe57819 */ /* 0x000fc40000011413 */
[----:B0-----:R-:W-:-:S07]  /*0e90*/  SHF.R.S32.HI R228, RZ, 0x1f, R18 ;  /* 0x0000001fffe47819 */ /* 0x001fce0000011412 */
.L_x_230:
[----:B------:R-:W-:Y:S01]  /*0ea0*/  ULDC.64 UR8, c[0x0][0xc88] ;  /* 0x0003220000087ab9 */ /* 0x000fe20000000a00 */
[----:B------:R-:W-:Y:S01]  /*0eb0*/  ULDC.64 UR14, c[0x0][0x998] ;  /* 0x00026600000e7ab9 */ /* 0x000fe20000000a00 */
[----:B------:R-:W-:Y:S01]  /*0ec0*/  UIMAD.WIDE UR8, UR7, 0x4, UR8 ;  /* 0x00000004070878a5 */ /* 0x000fe2000f8e0208 */
[----:B------:R-:W-:Y:S01]  /*0ed0*/  ISETP.NE.U32.AND P1, PT, RZ, UR14, PT ;  /* 0x0000000eff007c0c */ /* 0x000fe2000bf25070 */
[----:B------:R-:W-:Y:S01]  /*0ee0*/  ULDC.64 UR12, c[0x0][0x990] ;  /* 0x00026400000c7ab9 */ /* 0x000fe20000000a00 */
[----:B------:R-:W-:Y:S01]  /*0ef0*/  ULDC.64 UR10, c[0x0][0xa20] ;  /* 0x00028800000a7ab9 */ /* 0x000fe20000000a00 */
[----:B------:R-:W-:Y:S02]  /*0f00*/  ULOP3.LUT UR38, UR5, 0xffff, URZ, 0xc0, !UPT ;  /* 0x0000ffff05267892 */ /* 0x000fe4000f8ec03f */
[----:B012-4-:R-:W-:Y:S01]  /*0f10*/  IMAD.U32 R4, RZ, RZ, UR8 ;  /* 0x00000008ff047e24 */ /* 0x017fe2000f8e00ff */
[----:B------:R-:W-:Y:S01]  /*0f20*/  ULDC UR4, c[0x0][0x424] ;  /* 0x0001090000047ab9 */ /* 0x000fe20000000800 */
[----:B------:R-:W-:Y:S01]  /*0f30*/  IMAD.U32 R5, RZ, RZ, UR9 ;  /* 0x00000009ff057e24 */ /* 0x000fe2000f8e00ff */
[----:B------:R-:W-:Y:S01]  /*0f40*/  ISETP.NE.U32.AND P0, PT, RZ, UR12, PT ;  /* 0x0000000cff007c0c */ /* 0x000fe2000bf05070 */
[----:B------:R-:W-:Y:S01]  /*0f50*/  ULDC.64 UR8, c[0x0][0xa28] ;  /* 0x00028a0000087ab9 */ /* 0x000fe20000000a00 */
[----:B------:R-:W-:-:S02]  /*0f60*/  ULDC UR7, c[0x0][0x2f0] ;  /* 0x0000bc0000077ab9 */ /* 0x000fc40000000800 */
[----:B------:R-:W2:Y:S01]  /*0f70*/  LDG.E R4, desc[UR52][R4.64] ;  /* 0x0000003404047981 */ /* 0x000ea2000c1e1900 */
[----:B------:R-:W-:Y:S01]  /*0f80*/  ISETP.NE.AND.EX P1, PT, RZ, UR15, PT, P1 ;  /* 0x0000000fff007c0c */ /* 0x000fe2000bf25310 */
[----:B------:R-:W-:Y:S01]  /*0f90*/  UISETP.NE.U32.AND UP0, UPT, UR8, URZ, UPT ;  /* 0x0000003f0800728c */ /* 0x000fe2000bf05070 */
[----:B------:R-:W-:Y:S01]  /*0fa0*/  ISETP.NE.AND.EX P0, PT, RZ, UR13, PT, P0 ;  /* 0x0000000dff007c0c */ /* 0x000fe2000bf05300 */
[----:B------:R-:W-:Y:S02]  /*0fb0*/  UISETP.NE.U32.AND UP1, UPT, UR10, URZ, UPT ;  /* 0x0000003f0a00728c */ /* 0x000fe4000bf25070 */
[----:B------:R-:W-:Y:S02]  /*0fc0*/  UISETP.NE.AND.EX UP0, UPT, UR9, URZ, UPT, UP0 ;  /* 0x0000003f0900728c */ /* 0x000fe4000bf05300 */
[----:B------:R-:W-:-:S04]  /*0fd0*/  UISETP.NE.AND.EX UP1, UPT, UR11, URZ, UPT, UP1 ;  /* 0x0000003f0b00728c */ /* 0x000fc8000bf25310 */
[----:B------:R-:W-:Y:S02]  /*0fe0*/  PLOP3.LUT P4, PT, PT, PT, UP0, 0x80, 0x0 ;  /* 0x000000000000781c */ /* 0x000fe40003f8f008 */
[----:B------:R-:W0:Y:S01]  /*0ff0*/  @P1 LDC.64 R8, c[0x0][0x9b8] ;  /* 0x00026e00ff081b82 */ /* 0x000e220000000a00 */
[----:B------:R-:W-:-:S07]  /*1000*/  PLOP3.LUT P5, PT, PT, PT, UP1, 0x80, 0x0 ;  /* 0x000000000000781c */ /* 0x000fce0003faf018 */
[----:B------:R-:W1:Y:S08]  /*1010*/  @P0 LDC.64 R6, c[0x0][0x9a8] ;  /* 0x00026a00ff060b82 */ /* 0x000e700000000a00 */
[----:B---3--:R-:W3:Y:S08]  /*1020*/  @P0 LDC.64 R10, c[0x0][0x9b0] ;  /* 0x00026c00ff0a0b82 */ /* 0x008ef00000000a00 */
[----:B------:R-:W4:Y:S01]  /*1030*/  @P1 LDC.64 R20, c[0x0][0x9c0] ;  /* 0x00027000ff141b82 */ /* 0x000f220000000a00 */
[----:B--2---:R-:W-:-:S13]  /*1040*/  R2UR UR36, R4 ;  /* 0x00000000042472ca */ /* 0x004fda00000e0000 */
[----:B------:R-:W-:Y:S02]  /*1050*/  USHF.R.S32.HI UR37, URZ, 0x1f, UR36 ;  /* 0x0000001f3f257899 */ /* 0x000fe40008011424 */
[----:B------:R-:W-:-:S04]  /*1060*/  @UP0 ULEA UR8, UP2, UR36, UR8, 0x2 ;  /* 0x0000000824080291 */ /* 0x000fc8000f84103f */
[----:B0-----:R-:W-:Y:S01]  /*1070*/  @P1 IMAD R4, R8, UR37, RZ ;  /* 0x0000002508041c24 */ /* 0x001fe2000f8e02ff */
[----:B------:R-:W-:Y:S02]  /*1080*/  @UP0 ULEA.HI.X UR9, UR36, UR9, UR37, 0x2, UP2 ;  /* 0x0000000924090291 */ /* 0x000fe400090f1425 */
[C---:B-1---5:R-:W-:Y:S01]  /*1090*/  @P0 IMAD R0, R6.reuse, UR37, RZ ;  /* 0x0000002506000c24 */ /* 0x062fe2000f8e02ff */
[----:B------:R-:W-:Y:S02]  /*10a0*/  @UP1 ULEA UR10, UP0, UR36, UR10, 0x2 ;  /* 0x0000000a240a1291 */ /* 0x000fe4000f80103f */
[----:B------:R-:W-:Y:S02]  /*10b0*/  @P1 IMAD R9, R9, UR36, R4 ;  /* 0x0000002409091c24 */ /* 0x000fe4000f8e0204 */
[----:B------:R-:W-:Y:S01]  /*10c0*/  @P0 IMAD R3, R7, UR36, R0 ;  /* 0x0000002407030c24 */ /* 0x000fe2000f8e0200 */
[----:B------:R-:W-:Y:S02]  /*10d0*/  @UP1 ULEA.HI.X UR11, UR36, UR11, UR37, 0x2, UP0 ;  /* 0x0000000b240b1291 */ /* 0x000fe400080f1425 */
[----:B------:R-:W-:-:S04]  /*10e0*/  @P0 IMAD.WIDE.U32 R4, R6, UR36, RZ ;  /* 0x0000002406040c25 */ /* 0x000fc8000f8e00ff */
[----:B------:R-:W-:-:S04]  /*10f0*/  @P1 IMAD.WIDE.U32 R6, R8, UR36, RZ ;  /* 0x0000002408061c25 */ /* 0x000fc8000f8e00ff */
[----:B------:R-:W-:Y:S02]  /*1100*/  @P0 IMAD.IADD R5, R5, 0x1, R3 ;  /* 0x0000000105050824 */ /* 0x000fe400078e0203 */
[----:B------:R-:W-:Y:S02]  /*1110*/  @P1 IMAD.IADD R7, R7, 0x1, R9 ;  /* 0x0000000107071824 */ /* 0x000fe400078e0209 */
[----:B---3--:R-:W-:-:S04]  /*1120*/  @P0 IMAD.WIDE.U32 R4, R10, UR38, R4 ;  /* 0x000000260a040c25 */ /* 0x008fc8000f8e0004 */
[----:B----4-:R-:W-:Y:S01]  /*1130*/  @P1 IMAD.WIDE.U32 R8, R20, UR38, R6 ;  /* 0x0000002614081c25 */ /* 0x010fe2000f8e0006 */
[----:B------:R-:W-:-:S03]  /*1140*/  @P0 LEA R6, P2, R4, UR12, 0x2 ;  /* 0x0000000c04060c11 */ /* 0x000fc6000f8410ff */
[----:B------:R-:W-:Y:S02]  /*1150*/  IMAD.U32 R12, RZ, RZ, UR8 ;  /* 0x00000008ff0c7e24 */ /* 0x000fe4000f8e00ff */
[----:B------:R-:W-:Y:S02]  /*1160*/  IMAD.U32 R14, RZ, RZ, UR10 ;  /* 0x0000000aff0e7e24 */ /* 0x000fe4000f8e00ff */
[----:B------:R-:W-:Y:S02]  /*1170*/  IMAD.U32 R13, RZ, RZ, UR9 ;  /* 0x00000009ff0d7e24 */ /* 0x000fe4000f8e00ff */
[----:B------:R-:W-:Y:S02]  /*1180*/  IMAD.U32 R15, RZ, RZ, UR11 ;  /* 0x0000000bff0f7e24 */ /* 0x000fe4000f8e00ff */
[----:B------:R-:W-:Y:S01]  /*1190*/  @P0 IMAD R3, R11, UR38, R5 ;  /* 0x000000260b030c24 */ /* 0x000fe2000f8e0205 */
[----:B------:R-:W-:Y:S01]  /*11a0*/  @P1 LEA R10, P3, R8, UR14, 0x2 ;  /* 0x0000000e080a1c11 */ /* 0x000fe2000f8610ff */
[----:B------:R-:W-:Y:S01]  /*11b0*/  @P1 IMAD R5, R21, UR38, R9 ;  /* 0x0000002615051c24 */ /* 0x000fe2000f8e0209 */
[----:B------:R-:W2:Y:S01]  /*11c0*/  @P4 LDG.E R12, desc[UR52][R12.64] ;  /* 0x000000340c0c4981 */ /* 0x000ea2000c1e1900 */
[----:B------:R-:W-:Y:S01]  /*11d0*/  IMAD.MOV.U32 R0, RZ, RZ, 0x3f800000 ;  /* 0x3f800000ff007424 */ /* 0x000fe200078e00ff */
[----:B------:R-:W-:Y:S01]  /*11e0*/  @P0 LEA.HI.X R7, R4, UR13, R3, 0x2, P2 ;  /* 0x0000000d04070c11 */ /* 0x000fe200090f1403 */
[----:B------:R-:W-:Y:S01]  /*11f0*/  IMAD.MOV.U32 R3, RZ, RZ, 0x3f800000 ;  /* 0x3f800000ff037424 */ /* 0x000fe200078e00ff */
[----:B------:R-:W3:Y:S01]  /*1200*/  @P5 LDG.E R14, desc[UR52][R14.64] ;  /* 0x000000340e0e5981 */ /* 0x000ee2000c1e1900 */
[----:B------:R-:W-:Y:S01]  /*1210*/  @P1 LEA.HI.X R11, R8, UR15, R5, 0x2, P3 ;  /* 0x0000000f080b1c11 */ /* 0x000fe200098f1405 */
[----:B------:R-:W-:-:S03]  /*1220*/  ULDC.64 UR8, c[0x0][0x418] ;  /* 0x0001060000087ab9 */ /* 0x000fc60000000a00 */
[----:B------:R0:W5:Y:S04]  /*1230*/  @P0 LDG.E R3, desc[UR52][R6.64] ;  /* 0x0000003406030981 */ /* 0x000168000c1e1900 */
[----:B------:R0:W5:Y:S01]  /*1240*/  @P1 LDG.E R0, desc[UR52][R10.64] ;  /* 0x000000340a001981 */ /* 0x000162000c1e1900 */
[----:B------:R-:W-:Y:S01]  /*1250*/  UISETP.NE.U32.AND UP0, UPT, UR8, URZ, UPT ;  /* 0x0000003f0800728c */ /* 0x000fe2000bf05070 */
[----:B------:R-:W-:Y:S01]  /*1260*/  UMOV UR55, URZ ;  /* 0x0000003f00377c82 */ /* 0x000fe20008000000 */
[----:B------:R-:W-:Y:S02]  /*1270*/  ULOP3.LUT UR8, UR5, 0xff000000, URZ, 0xc0, !UPT ;  /* 0xff00000005087892 */ /* 0x000fe4000f8ec03f */
[----:B------:R-:W-:Y:S01]  /*1280*/  UISETP.NE.AND.EX UP0, UPT, UR9, URZ, UPT, UP0 ;  /* 0x0000003f0900728c */ /* 0x000fe2000bf05300 */
[----:B------:R-:W-:-:S03]  /*1290*/  UMOV UR42, UR6 ;  /* 0x00000006002a7c82 */ /* 0x000fc60008000000 */
[----:B------:R-:W-:-:S04]  /*12a0*/  USEL UR4, UR4, 0x1, UP0 ;  /* 0x0000000104047887 */ /* 0x000fc80008000000 */
[----:B------:R-:W-:Y:S01]  /*12b0*/  UIMAD UR4, UR4, UR7, URZ ;  /* 0x00000007040472a4 */ /* 0x000fe2000f8e023f */
[----:B--2---:R-:W-:-:S06]  /*12c0*/  @P4 R2UR UR55, R12 ;  /* 0x000000000c3742ca */ /* 0x004fcc00000e0000 */
[----:B---3--:R-:W-:Y:S01]  /*12d0*/  @P5 R2UR UR4, R14 ;  /* 0x000000000e0452ca */ /* 0x008fe200000e0000 */
[----:B0-----:R-:W-:-:S14]  /*12e0*/  @P5 BRA `(.L_x_181) ;  /* 0x0000000000345947 */ /* 0x001fdc0003800000 */
[----:B------:R-:W-:Y:S02]  /*12f0*/  ULDC.64 UR6, c[0x0][0xa08] ;  /* 0x0002820000067ab9 */ /* 0x000fe40000000a00 */
[----:B------:R-:W-:-:S04]  /*1300*/  ISETP.NE.U32.AND P0, PT, RZ, UR6, PT ;  /* 0x00000006ff007c0c */ /* 0x000fc8000bf05070 */
[----:B------:R-:W-:-:S13]  /*1310*/  ISETP.NE.AND.EX P0, PT, RZ, UR7, PT, P0 ;  /* 0x00000007ff007c0c */ /* 0x000fda000bf05300 */
[----:B------:R-:W-:Y:S05]  /*1320*/  @!P0 BRA `(.L_x_181) ;  /* 0x0000000000248947 */ /* 0x000fea0003800000 */
[----:B------:R-:W-:Y:S02]  /*1330*/  ULDC.64 UR6, c[0x0][0xa08] ;  /* 0x0002820000067ab9 */ /* 0x000fe40000000a00 */
[----:B------:R-:W-:-:S06]  /*1340*/  UIMAD.WIDE UR6, UR36, 0x4, UR6 ;  /* 0x00000004240678a5 */ /* 0x000fcc000f8e0206 */
[----:B------:R-:W-:Y:S02]  /*1350*/  IMAD.U32 R4, RZ, RZ, UR6 ;  /* 0x00000006ff047e24 */ /* 0x000fe4000f8e00ff */
[----:B------:R-:W-:-:S05]  /*1360*/  IMAD.U32 R5, RZ, RZ, UR7 ;  /* 0x00000007ff057e24 */ /* 0x000fca000f8e00ff */
[----:B------:R-:W2:Y:S04]  /*1370*/  LDG.E R7, desc[UR52][R4.64] ;  /* 0x0000003404077981 */ /* 0x000ea8000c1e1900 */
[----:B------:R-:W3:Y:S01]  /*1380*/  LDG.E R6, desc[UR52][R4.64+0x4] ;  /* 0x0000043404067981 */ /* 0x000ee2000c1e1900 */
[----:B--2---:R-:W-:Y:S02]  /*1390*/  R2UR UR4, R7 ;  /* 0x00000000070472ca */ /* 0x004fe400000e0000 */
[----:B---3--:R-:W-:-:S13]  /*13a0*/  R2UR UR6, R6 ;  /* 0x00000000060672ca */ /* 0x008fda00000e0000 */
[----:B------:R-:W-:-:S12]  /*13b0*/  UIADD3 UR4, -UR4, UR6, URZ ;  /* 0x0000000604047290 */ /* 0x000fd8000fffe13f */
.L_x_181:
[----:B------:R-:W-:Y:S01]  /*13c0*/  UIADD3 UR55, -UR55, UR4, URZ ;  /* 0x0000000437377290 */ /* 0x000fe2000fffe13f */
[----:B-----5:R-:W-:Y:S01]  /*13d0*/  FMUL.FTZ R0, R3, R0 ;  /* 0x0000000003007220 */ /* 0x020fe20000410000 */
[----:B------:R-:W-:Y:S02]  /*13e0*/  ULOP3.LUT UR5, UR5, 0xff0000, URZ, 0xc0, !UPT ;  /* 0x00ff000005057892 */ /* 0x000fe4000f8ec03f */
[----:B------:R-:W-:Y:S02]  /*13f0*/  UISETP.GE.AND UP0, UPT, UR55, 0x1, UPT ;  /* 0x000000013700788c */ /* 0x000fe4000bf06270 */
[----:B------:R-:W-:Y:S02]  /*1400*/  UIADD3 UR6, UR55, 0x9f, URZ ;  /* 0x0000009f37067890 */ /* 0x000fe4000fffe03f */
[----:B------:R-:W-:Y:S02]  /*1410*/  USHF.R.U32.HI UR8, URZ, 0x8, UR8 ;  /* 0x000000083f087899 */ /* 0x000fe40008011608 */
[----:B------:R-:W-:Y:S01]  /*1420*/  PLOP3.LUT P0, PT, PT, PT, UP0, 0x80, 0x0 ;  /* 0x000000000000781c */ /* 0x000fe20003f0f008 */
[----:B------:R-:W-:-:S02]  /*1430*/  UIMAD.WIDE UR6, UR6, 0x66666667, URZ ;  /* 0x66666667060678a5 */ /* 0x000fc4000f8e023f */
[----:B------:R-:W-:Y:S02]  /*1440*/  ULEA.HI UR5, UR5, UR8, URZ, 0x10 ;  /* 0x0000000805057291 */ /* 0x000fe4000f8f803f */
[----:B------:R-:W-:Y:S01]  /*1450*/  USHF.R.U32.HI UR6, URZ, 0x1f, UR7 ;  /* 0x0000001f3f067899 */ /* 0x000fe20008011607 */
[----:B------:R-:W-:Y:S01]  /*1460*/  ULDC UR11, c[0x0][0x988] ;  /* 0x00026200000b7ab9 */ /* 0x000fe20000000800 */
[----:B------:R-:W-:Y:S01]  /*1470*/  UMOV UR4, URZ ;  /* 0x0000003f00047c82 */ /* 0x000fe20008000000 */
[----:B------:R-:W-:Y:S02]  /*1480*/  ULOP3.LUT UR39, UR5, 0xff, URZ, 0xc0, !UPT ;  /* 0x000000ff05277892 */ /* 0x000fe4000f8ec03f */
[----:B------:R-:W-:Y:S02]  /*1490*/  USHF.R.U32.HI UR45, URZ, 0x10, UR5 ;  /* 0x000000103f2d7899 */ /* 0x000fe40008011605 */
[----:B------:R-:W-:Y:S01]  /*14a0*/  ULEA.HI.SX32 UR9, UR7, UR6, 0x1a ;  /* 0x0000000607097291 */ /* 0x000fe2000f8fd23f */
[----:B------:R-:W-:Y:S11]  /*14b0*/  @!P0 BRA `(.L_x_182) ;  /* 0x0000000000908947 */ /* 0x000ff60003800000 */
[----:B------:R-:W-:Y:S01]  /*14c0*/  UISETP.NE.AND UP0, UPT, UR45, URZ, UPT ;  /* 0x0000003f2d00728c */ /* 0x000fe2000bf05270 */
[----:B------:R-:W-:-:S03]  /*14d0*/  ULDC UR4, c[0x0][0x9f0] ;  /* 0x00027c0000047ab9 */ /* 0x000fc60000000800 */
[----:B------:R-:W-:-:S03]  /*14e0*/  USEL UR10, UR45, UR4, UP0 ;  /* 0x000000042d0a7287 */ /* 0x000fc60008000000 */
[----:B------:R-:W-:Y:S01]  /*14f0*/  UMOV UR4, URZ ;  /* 0x0000003f00047c82 */ /* 0x000fe20008000000 */
[----:B------:R-:W-:Y:S02]  /*1500*/  UIADD3 UR6, UR9, -0x1, UR10 ;  /* 0xffffffff09067890 */ /* 0x000fe4000fffe00a */
[----:B------:R-:W-:-:S04]  /*1510*/  IMAD.U32 R5, RZ, RZ, UR10 ;  /* 0x0000000aff057e24 */ /* 0x000fc8000f8e00ff */
[----:B------:R-:W-:Y:S01]  /*1520*/  IMAD.U32 R6, RZ, RZ, UR6 ;  /* 0x00000006ff067e24 */ /* 0x000fe2000f8e00ff */
[-C--:B------:R-:W-:Y:S01]  /*1530*/  IABS R3, R5.reuse ;  /* 0x0000000500037213 */ /* 0x080fe20000000000 */
[----:B------:R-:W-:Y:S01]  /*1540*/  ULOP3.LUT UR6, UR6, UR10, URZ, 0x3c, !UPT ;  /* 0x0000000a06067292 */ /* 0x000fe2000f8e3c3f */
[----:B------:R-:W-:Y:S02]  /*1550*/  IABS R7, R5 ;  /* 0x0000000500077213 */ /* 0x000fe40000000000 */
        /* <DEDUP_REMOVED lines=26> */
.L_x_182:
[----:B------:R-:W-:Y:S01]  /*1700*/  UIMAD UR40, UR39, UR4, URZ ;  /* 0x00000004272872a4 */ /* 0x000fe2000f8e023f */
[----:B------:R-:W-:Y:S02]  /*1710*/  IMAD.U32 R3, RZ, RZ, UR9 ;  /* 0x00000009ff037e24 */ /* 0x000fe4000f8e00ff */
[----:B------:R-:W-:Y:S01]  /*1720*/  FMUL.FTZ R0, R0, UR11 ;  /* 0x0000000b00007c20 */ /* 0x000fe20008410000 */
[----:B------:R-:W-:Y:S01]  /*1730*/  IMAD.U32 R4, RZ, RZ, UR4 ;  /* 0x00000004ff047e24 */ /* 0x000fe2000f8e00ff */
[----:B------:R-:W-:Y:S02]  /*1740*/  PLOP3.LUT P0, PT, PT, PT, PT, 0x80, 0x0 ;  /* 0x000000000000781c */ /* 0x000fe40003f0f070 */
[----:B------:R-:W-:Y:S02]  /*1750*/  CS2R R92, SRZ ;  /* 0x00000000005c7805 */ /* 0x000fe4000001ff00 */
[----:B------:R-:W-:Y:S02]  /*1760*/  CS2R R20, SRZ ;  /* 0x0000000000147805 */ /* 0x000fe4000001ff00 */
[----:B------:R-:W-:-:S02]  /*1770*/  R2UR UR41, R0 ;  /* 0x00000000002972ca */ /* 0x000fc400000e0000 */
[----:B------:R-:W-:Y:S02]  /*1780*/  CS2R R126, SRZ ;  /* 0x00000000007e7805 */ /* 0x000fe4000001ff00 */
[----:B------:R-:W-:Y:S01]  /*1790*/  VIADDMNMX R3, R4, UR40, R3, PT ;  /* 0x0000002804037c46 */ /* 0x000fe2000b800103 */
[----:B------:R-:W-:Y:S01]  /*17a0*/  IMAD.MOV.U32 R66, RZ, RZ, RZ ;  /* 0x000000ffff427224 */ /* 0x000fe200078e00ff */
[----:B------:R-:W-:Y:S01]  /*17b0*/  CS2R R56, SRZ ;  /* 0x0000000000387805 */ /* 0x000fe2000001ff00 */
[----:B------:R-:W-:Y:S01]  /*17c0*/  IMAD.MOV.U32 R32, RZ, RZ, RZ ;  /* 0x000000ffff207224 */ /* 0x000fe200078e00ff */
[----:B------:R-:W-:Y:S01]  /*17d0*/  R2UR UR54, R3 ;  /* 0x00000000033672ca */ /* 0x000fe200000e0000 */
[----:B------:R-:W-:Y:S01]  /*17e0*/  IMAD.MOV.U32 R55, RZ, RZ, RZ ;  /* 0x000000ffff377224 */ /* 0x000fe200078e00ff */
[----:B------:R-:W-:Y:S02]  /*17f0*/  CS2R R100, SRZ ;  /* 0x0000000000647805 */ /* 0x000fe4000001ff00 */
[----:B------:R-:W-:Y:S01]  /*1800*/  CS2R R124, SRZ ;  /* 0x00000000007c7805 */ /* 0x000fe2000001ff00 */
[----:B------:R-:W-:Y:S01]  /*1810*/  IMAD.MOV.U32 R63, RZ, RZ, RZ ;  /* 0x000000ffff3f7224 */ /* 0x000fe200078e00ff */
        /* <DEDUP_REMOVED lines=8> */
[----:B------:R-:W-:Y:S01]  /*18a0*/  UISETP.GT.AND UP0, UPT, UR54, UR40, UPT ;  /* 0x000000283600728c */ /* 0x000fe2000bf04270 */
[----:B------:R-:W-:Y:S01]  /*18b0*/  CS2R R80, SRZ ;  /* 0x0000000000507805 */ /* 0x000fe2000001ff00 */
[----:B------:R-:W-:Y:S01]  /*18c0*/  IMAD.MOV.U32 R90, RZ, RZ, RZ ;  /* 0x000000ffff5a7224 */ /* 0x000fe200078e00ff */
[----:B------:R-:W-:-:S02]  /*18d0*/  CS2R R128, SRZ ;  /* 0x0000000000807805 */ /* 0x000fc4000001ff00 */
[----:B------:R-:W-:Y:S02]  /*18e0*/  CS2R R72, SRZ ;  /* 0x0000000000487805 */ /* 0x000fe4000001ff00 */
[----:B------:R-:W-:Y:S02]  /*18f0*/  CS2R R120, SRZ ;  /* 0x0000000000787805 */ /* 0x000fe4000001ff00 */
[----:B------:R-:W-:Y:S02]  /*1900*/  PLOP3.LUT P1, PT, PT, PT, UP0, 0x80, 0x0 ;  /* 0x000000000000781c */ /* 0x000fe40003f2f008 */
[----:B------:R-:W-:Y:S02]  /*1910*/  CS2R R130, SRZ ;  /* 0x0000000000827805 */ /* 0x000fe4000001ff00 */
[----:B------:R-:W-:Y:S01]  /*1920*/  CS2R R64, SRZ ;  /* 0x0000000000407805 */ /* 0x000fe2000001ff00 */
[----:B------:R-:W-:Y:S01]  /*1930*/  IMAD.MOV.U32 R151, RZ, RZ, RZ ;  /* 0x000000ffff977224 */ /* 0x000fe200078e00ff */
[----:B------:R-:W-:Y:S01]  /*1940*/  CS2R R40, SRZ ;  /* 0x0000000000287805 */ /* 0x000fe2000001ff00 */
[----:B------:R-:W-:Y:S01]  /*1950*/  IMAD.MOV.U32 R157, RZ, RZ, RZ ;  /* 0x000000ffff9d7224 */ /* 0x000fe200078e00ff */
[----:B------:R-:W-:Y:S01]  /*1960*/  CS2R R48, SRZ ;  /* 0x0000000000307805 */ /* 0x000fe2000001ff00 */
[----:B------:R-:W-:Y:S01]  /*1970*/  IMAD.MOV.U32 R155, RZ, RZ, RZ ;  /* 0x000000ffff9b7224 */ /* 0x000fe200078e00ff */
[----:B------:R-:W-:-:S02]  /*1980*/  CS2R R132, SRZ ;  /* 0x0000000000847805 */ /* 0x000fc4000001ff00 */
[----:B------:R-:W-:Y:S02]  /*1990*/  CS2R R70, SRZ ;  /* 0x0000000000467805 */ /* 0x000fe4000001ff00 */
        /* <DEDUP_REMOVED lines=24> */
[----:B------:R-:W-:-:S02]  /*1b20*/  IMAD.MOV.U32 R171, RZ, RZ, RZ ;  /* 0x000000ffffab7224 */ /* 0x000fc400078e00ff */
[----:B------:R-:W-:Y:S02]  /*1b30*/  IMAD.MOV.U32 R102, RZ, RZ, RZ ;  /* 0x000000ffff667224 */ /* 0x000fe400078e00ff */
[----:B------:R-:W-:Y:S02]  /*1b40*/  IMAD.MOV.U32 R98, RZ, RZ, RZ ;  /* 0x000000ffff627224 */ /* 0x000fe400078e00ff */
[----:B------:R-:W-:Y:S02]  /*1b50*/  IMAD.MOV.U32 R110, RZ, RZ, RZ ;  /* 0x000000ffff6e7224 */ /* 0x000fe400078e00ff */
[----:B------:R-:W-:Y:S02]  /*1b60*/  IMAD.MOV.U32 R116, RZ, RZ, RZ ;  /* 0x000000ffff747224 */ /* 0x000fe400078e00ff */
[----:B------:R-:W-:Y:S02]  /*1b70*/  IMAD.MOV.U32 R84, RZ, RZ, RZ ;  /* 0x000000ffff547224 */ /* 0x000fe400078e00ff */
[----:B------:R-:W-:-:S02]  /*1b80*/  IMAD.MOV.U32 R3, RZ, RZ, RZ ;  /* 0x000000ffff037224 */ /* 0x000fc400078e00ff */
[----:B------:R-:W-:Y:S02]  /*1b90*/  IMAD.MOV.U32 R96, RZ, RZ, RZ ;  /* 0x000000ffff607224 */ /* 0x000fe400078e00ff */
[----:B------:R-:W-:Y:S01]  /*1ba0*/  IMAD.MOV.U32 R0, RZ, RZ, RZ ;  /* 0x000000ffff007224 */ /* 0x000fe200078e00ff */
[----:B------:R-:W-:Y:S06]  /*1bb0*/  @!P1 BRA `(.L_x_183) ;  /* 0x0000007400709947 */ /* 0x000fec0003800000 */
[----:B------:R-:W0:Y:S01]  /*1bc0*/  S2R R14, SR_TID.X ;  /* 0x00000000000e7919 */ /* 0x000e220000002100 */
[----:B------:R-:W1:Y:S01]  /*1bd0*/  S2UR UR51, SR_CgaCtaId ;  /* 0x00000000003379c3 */ /* 0x000e620000008800 */
[----:B------:R-:W-:Y:S02]  /*1be0*/  UMOV UR50, 0x400 ;  /* 0x0000040000327882 */ /* 0x000fe40000000000 */
[----:B-1----:R-:W-:-:S04]  /*1bf0*/  ULEA UR50, UR51, UR50, 0x18 ;  /* 0x0000003233327291 */ /* 0x002fc8000f8ec03f */
[----:B------:R-:W-:Y:S01]  /*1c00*/  UIADD3 UR5, UR50, 0x1e200, URZ ;  /* 0x0001e20032057890 */ /* 0x000fe2000fffe03f */
[----:B0-----:R-:W-:-:S03]  /*1c10*/  VIADD R15, R14, 0xffffff80 ;  /* 0xffffff800e0f7836 */ /* 0x001fc60000000000 */
[----:B------:R-:W-:Y:S02]  /*1c20*/  ULOP3.LUT UP0, URZ, UR5, 0x9f, URZ, 0xc0, !UPT ;  /* 0x0000009f053f7892 */ /* 0x000fe4000f80c03f */
[----:B------:R-:W-:-:S04]  /*1c30*/  SHF.R.S32.HI R14, RZ, 0x1f, R15 ;  /* 0x0000001fff0e7819 */ /* 0x000fc8000001140f */
[----:B------:R-:W-:Y:S02]  /*1c40*/  PLOP3.LUT P0, PT, PT, PT, UP0, 0x80, 0x0 ;  /* 0x000000000000781c */ /* 0x000fe40003f0f008 */
[----:B------:R-:W-:-:S04]  /*1c50*/  LEA.HI R14, R14, R15, RZ, 0x7 ;  /* 0x0000000f0e0e7211 */ /* 0x000fc800078f38ff */
[----:B------:R-:W-:-:S05]  /*1c60*/  SHF.R.S32.HI R14, RZ, 0x7, R14 ;  /* 0x00000007ff0e7819 */ /* 0x000fca000001140e */
[----:B------:R-:W0:Y:S02]  /*1c70*/  SHFL.IDX PT, R0, R14, RZ, 0x1f ;  /* 0x00001fff0e007589 */ /* 0x000e2400000e0000 */
[----:B0-----:R-:W-:-:S13]  /*1c80*/  R2UR UR44, R0 ;  /* 0x00000000002c72ca */ /* 0x001fda00000e0000 */
        /* <DEDUP_REMOVED lines=23> */
.L_x_184:
[----:B------:R-:W-:Y:S01]  /*1e00*/  ULEA.HI UR4, UR48, UR48, URZ, 0x1 ;  /* 0x0000003030047291 */ /* 0x000fe2000f8f083f */
[----:B------:R-:W-:-:S03]  /*1e10*/  IMAD.U32 R3, RZ, RZ, UR49 ;  /* 0x00000031ff037e24 */ /* 0x000fc6000f8e00ff */
[----:B------:R-:W-:Y:S02]  /*1e20*/  ULOP3.LUT UR4, UR4, 0xfffffffe, URZ, 0xc0, !UPT ;  /* 0xfffffffe04047892 */ /* 0x000fe4000f8ec03f */
[----:B------:R-:W-:Y:S02]  /*1e30*/  ISETP.NE.AND P0, PT, R3, 0x3, PT ;  /* 0x000000030300780c */ /* 0x000fe40003f05270 */
[----:B------:R-:W-:-:S06]  /*1e40*/  UIADD3 UR4, UR48, -UR4, URZ ;  /* 0x8000000430047290 */ /* 0x000fcc000fffe03f */
[----:B------:R-:W-:-:S05]  /*1e50*/  IMAD.U32 R0, RZ, RZ, UR4 ;  /* 0x00000004ff007e24 */ /* 0x000fca000f8e00ff */
[----:B------:R-:W-:-:S04]  /*1e60*/  SHF.L.U32 R0, R0, 0x1f, RZ ;  /* 0x0000001f00007819 */ /* 0x000fc800000006ff */
[----:B------:R-:W0:Y:S02]  /*1e70*/  SYNCS.PHASECHK.TRANS64.TRYWAIT P1, [UR50+0x33400], R0 ;  /* 0x03340000ff0075a7 */ /* 0x000e240008020172 */
[----:B0-----:R-:W-:Y:S05]  /*1e80*/  @!P1 BRA `(.L_x_185) ;  /* 0x0000013400209947 */ /* 0x001fea0003800000 */
.L_x_331:
[----:B------:R-:W-:Y:S05]  /*1e90*/  @!P0 BRA `(.L_x_186) ;  /* 0x0000000000048947 */ /* 0x000fea0003800000 */
[----:B------:R-:W-:Y:S01]  /*1ea0*/  BPT.TRAP 0x1 ;  /* 0x000000040000795c */ /* 0x000fe20000300000 */
.L_x_186:
[----:B------:R-:W-:Y:S02]  /*1eb0*/  IMAD.U32 R4, RZ, RZ, UR46 ;  /* 0x0000002eff047e24 */ /* 0x000fe4000f8e00ff */
[----:B0-----:R-:W-:-:S03]  /*1ec0*/  IMAD.U32 R3, RZ, RZ, UR47 ;  /* 0x0000002fff037e24 */ /* 0x001fc6000f8e00ff */
[----:B------:R-:W-:Y:S02]  /*1ed0*/  LEA R4, R4, UR50, 0x3 ;  /* 0x0000003204047c11 */ /* 0x000fe4000f8e18ff */
[----:B------:R-:W-:-:S04]  /*1ee0*/  SHF.L.U32 R3, R3, 0x1f, RZ ;  /* 0x0000001f03037819 */ /* 0x000fc800000006ff */
[----:B------:R0:W1:Y:S01]  /*1ef0*/  SYNCS.PHASECHK.TRANS64.TRYWAIT P1, [R4+URZ+0x33430], R3 ;  /* 0x03343003040075a7 */ /* 0x000062000802017f */
[----:B------:R-:W-:Y:S05]  /*1f00*/  @!P0 BRA `(.L_x_187) ;  /* 0x0000000000048947 */ /* 0x000fea0003800000 */
[----:B------:R-:W-:Y:S01]  /*1f10*/  BPT.TRAP 0x1 ;  /* 0x000000040000795c */ /* 0x000fe20000300000 */
.L_x_187:
[----:B------:R-:W-:Y:S01]  /*1f20*/  IMAD.MOV.U32 R25, RZ, RZ, RZ ;  /* 0x000000ffff197224 */ /* 0x000fe200078e00ff */
[----:B-1----:R-:W-:Y:S06]  /*1f30*/  @P1 BRA `(.L_x_188) ;  /* 0x0000000000081947 */ /* 0x002fec0003800000 */
[----:B------:R-:W1:Y:S02]  /*1f40*/  SYNCS.PHASECHK.TRANS64.TRYWAIT P1, [R4+URZ+0x33430], R3 ;  /* 0x03343003040075a7 */ /* 0x000e64000802017f */
[----:B-1----:R-:W-:Y:S05]  /*1f50*/  @!P1 BRA `(.L_x_189) ;  /* 0x0000013400049947 */ /* 0x002fea0003800000 */
.L_x_188:
[----:B------:R-:W-:Y:S05]  /*1f60*/  WARPSYNC.ALL ;  /* 0x0000000000007948 */ /* 0x000fea0003800000 */
[----:B------:R-:W-:Y:S01]  /*1f70*/  UIADD3 UR50, UR50, 0x24200, URZ ;  /* 0x0002420032327890 */ /* 0x000fe2000fffe03f */
[----:B------:R-:W-:Y:S01]  /*1f80*/  WARPGROUP.ARRIVE ;  /* 0x00000000000079c5 */ /* 0x000fe20000000000 */
[----:B------:R-:W-:Y:S02]  /*1f90*/  ULOP3.LUT UR28, UR56, 0x10000, URZ, 0xfc, !UPT ;  /* 0x00010000381c7892 */ /* 0x000fe4000f8efc3f */
[----:B------:R-:W-:Y:S01]  /*1fa0*/  USHF.R.U32.HI UR50, URZ, 0x4, UR50 ;  /* 0x000000043f327899 */ /* 0x000fe20008011632 */
[----:B------:R-:W-:Y:S01]  /*1fb0*/  UMOV UR25, 0x80000020 ;  /* 0x8000002000197882 */ /* 0x000fe20000000000 */
[----:B------:R-:W-:-:S02]  /*1fc0*/  UMOV UR27, 0x80000020 ;  /* 0x80000020001b7882 */ /* 0x000fc40000000000 */
[----:B------:R-:W-:Y:S01]  /*1fd0*/  ULOP3.LUT UR50, UR50, 0x3fff, URZ, 0xc0, !UPT ;  /* 0x00003fff32327892 */ /* 0x000fe2000f8ec03f */
[----:B------:R-:W-:Y:S01]  /*1fe0*/  UMOV UR24, UR28 ;  /* 0x0000001c00187c82 */ /* 0x000fe20008000000 */
[----:B------:R-:W-:Y:S02]  /*1ff0*/  UMOV UR5, UR25 ;  /* 0x0000001900057c82 */ /* 0x000fe40008000000 */
[----:B------:R-:W-:Y:S01]  /*2000*/  ULOP3.LUT UR50, UR50, 0x10000, URZ, 0xfc, !UPT ;  /* 0x0001000032327892 */ /* 0x000fe2000f8efc3f */
[----:B------:R-:W-:Y:S01]  /*2010*/  UMOV UR4, UR24 ;  /* 0x0000001800047c82 */ /* 0x000fe20008000000 */
[----:B------:R-:W-:Y:S02]  /*2020*/  UMOV UR7, 0x80000020 ;  /* 0x8000002000077882 */ /* 0x000fe40000000000 */
[----:B------:R-:W-:Y:S01]  /*2030*/  UIMAD UR30, UR46, 0x780, UR50 ;  /* 0x000007802e1e78a4 */ /* 0x000fe2000f8e0232 */
[----:B------:R-:W-:Y:S01]  /*2040*/  UMOV UR11, 0x80000020 ;  /* 0x80000020000b7882 */ /* 0x000fe20000000000 */
[----:B------:R-:W-:-:S02]  /*2050*/  UMOV UR15, 0x80000020 ;  /* 0x80000020000f7882 */ /* 0x000fc40000000000 */
[----:B------:R-:W-:Y:S02]  /*2060*/  UIADD3 UR6, UR30, 0x80, URZ ;  /* 0x000000801e067890 */ /* 0x000fe4000fffe03f */
[----:B------:R-:W-:Y:S02]  /*2070*/  UIADD3 UR8, UR30, 0x100, URZ ;  /* 0x000001001e087890 */ /* 0x000fe4000fffe03f */
[----:B------:R-:W-:Y:S01]  /*2080*/  UMOV UR26, UR30 ;  /* 0x0000001e001a7c82 */ /* 0x000fe20008000000 */
[----:B------:R-:W-:Y:S01]  /*2090*/  UIADD3 UR9, UR30, 0x180, URZ ;  /* 0x000001801e097890 */ /* 0x000fe2000fffe03f */
[----:B------:R-:W-:Y:S01]  /*20a0*/  QGMMA.64x32x32.F32.E4M3.E4M3 R92, gdesc[UR24], RZ, !UPT, gsb0 ;  /* 0x00600000185c79f3 */ /* 0x000fe2000c0008ff */
[----:B------:R-:W-:Y:S01]  /*20b0*/  UMOV UR26, UR6 ;  /* 0x00000006001a7c82 */ /* 0x000fe20008000000 */
[----:B------:R-:W-:Y:S01]  /*20c0*/  UMOV UR27, 0x80000020 ;  /* 0x80000020001b7882 */ /* 0x000fe20000000000 */
[----:B------:R-:W-:Y:S01]  /*20d0*/  UMOV UR6, UR8 ;  /* 0x0000000800067c82 */ /* 0x000fe20008000000 */
[----:B------:R-:W-:-:S02]  /*20e0*/  UIADD3 UR10, UR30, 0x200, URZ ;  /* 0x000002001e0a7890 */ /* 0x000fc4000fffe03f */
[----:B------:R-:W-:Y:S02]  /*20f0*/  UIADD3 UR12, UR30, 0x102, URZ ;  /* 0x000001021e0c7890 */ /* 0x000fe4000fffe03f */
[----:B------:R-:W-:Y:S02]  /*2100*/  UIADD3 UR13, UR30, 0x182, URZ ;  /* 0x000001821e0d7890 */ /* 0x000fe4000fffe03f */
[----:B------:R-:W-:Y:S02]  /*2110*/  UIADD3 UR14, UR30, 0x202, URZ ;  /* 0x000002021e0e7890 */ /* 0x000fe4000fffe03f */
[----:B------:R-:W-:Y:S01]  /*2120*/  UIADD3 UR18, UR30, 0x382, URZ ;  /* 0x000003821e127890 */ /* 0x000fe2000fffe03f */
[----:B------:R-:W-:Y:S01]  /*2130*/  UMOV UR19, 0x80000020 ;  /* 0x8000002000137882 */ /* 0x000fe20000000000 */
[----:B------:R-:W-:Y:S01]  /*2140*/  UIADD3 UR22, UR30, 0x600, URZ ;  /* 0x000006001e167890 */ /* 0x000fe2000fffe03f */
[----:B------:R-:W-:Y:S01]  /*2150*/  UMOV UR23, 0x80000020 ;  /* 0x8000002000177882 */ /* 0x000fe20000000000 */
[----:B------:R-:W-:Y:S01]  /*2160*/  UMOV UR31, 0x80000020 ;  /* 0x80000020001f7882 */ /* 0x000fe20000000000 */
[----:B------:R-:W-:-:S02]  /*2170*/  WARPGROUP.DEPBAR.LE gsb0, 0x0 ;  /* 0x00008000000079c5 */ /* 0x000fc40000010000 */
[----:B------:R-:W-:-:S06]  /*2180*/  WARPGROUP.ARRIVE ;  /* 0x00000000000079c5 */ /* 0x000fcc0000000000 */
[----:B------:R-:W-:Y:S01]  /*2190*/  QGMMA.64x32x32.F32.E4M3.E4M3 R76, gdesc[UR24], RZ, !UPT, gsb0 ;  /* 0x00600000184c79f3 */ /* 0x000fe2000c0008ff */
[----:B------:R-:W-:Y:S01]  /*21a0*/  UMOV UR26, UR9 ;  /* 0x00000009001a7c82 */ /* 0x000fe20008000000 */
[----:B------:R-:W-:Y:S01]  /*21b0*/  UMOV UR27, 0x80000020 ;  /* 0x80000020001b7882 */ /* 0x000fe20000000000 */
[----:B------:R-:W-:Y:S02]  /*21c0*/  WARPGROUP.DEPBAR.LE gsb0, 0x0 ;  /* 0x00008000000079c5 */ /* 0x000fe40000010000 */
[----:B------:R-:W-:-:S06]  /*21d0*/  WARPGROUP.ARRIVE ;  /* 0x00000000000079c5 */ /* 0x000fcc0000000000 */
[----:B------:R-:W-:Y:S01]  /*21e0*/  QGMMA.64x32x32.F32.E4M3.E4M3 R60, gdesc[UR4], RZ, !UPT, gsb0 ;  /* 0x00600000043c79f3 */ /* 0x000fe2000c0008ff */
[----:B------:R-:W-:Y:S02]  /*21f0*/  UIADD3 UR4, UR28, 0x2, URZ ;  /* 0x000000021c047890 */ /* 0x000fe4000fffe03f */
[----:B------:R-:W-:Y:S01]  /*2200*/  UIADD3 UR6, UR30, 0x2, URZ ;  /* 0x000000021e067890 */ /* 0x000fe2000fffe03f */
[----:B------:R-:W-:Y:S01]  /*2210*/  UMOV UR5, 0x80000020 ;  /* 0x8000002000057882 */ /* 0x000fe20000000000 */
[----:B------:R-:W-:Y:S01]  /*2220*/  UMOV UR7, 0x80000020 ;  /* 0x8000002000077882 */ /* 0x000fe20000000000 */
[----:B------:R-:W-:Y:S02]  /*2230*/  UMOV UR9, UR5 ;  /* 0x0000000500097c82 */ /* 0x000fe40008000000 */
[----:B------:R-:W-:Y:S01]  /*2240*/  UMOV UR8, UR4 ;  /* 0x0000000400087c82 */ /* 0x000fe20008000000 */
[----:B------:R-:W-:Y:S02]  /*2250*/  WARPGROUP.DEPBAR.LE gsb0, 0x0 ;  /* 0x00008000000079c5 */ /* 0x000fe40000010000 */
[----:B------:R-:W-:-:S06]  /*2260*/  WARPGROUP.ARRIVE ;  /* 0x00000000000079c5 */ /* 0x000fcc0000000000 */
[----:B------:R-:W-:Y:S01]  /*2270*/  QGMMA.64x32x32.F32.E4M3.E4M3 R44, gdesc[UR24], RZ, !UPT, gsb0 ;  /* 0x00600000182c79f3 */ /* 0x000fe2000c0008ff */
[----:B------:R-:W-:Y:S01]  /*2280*/  UMOV UR26, UR10 ;  /* 0x0000000a001a7c82 */ /* 0x000fe20008000000 */
[----:B------:R-:W-:Y:S01]  /*2290*/  UMOV UR27, 0x80000020 ;  /* 0x80000020001b7882 */ /* 0x000fe20000000000 */
[----:B------:R-:W-:Y:S01]  /*22a0*/  UIADD3 UR10, UR30, 0x82, URZ ;  /* 0x000000821e0a7890 */ /* 0x000fe2000fffe03f */
        /* <DEDUP_REMOVED lines=16> */
[----:B------:R-:W-:Y:S01]  /*23b0*/  QGMMA.64x32x32.F32.E4M3.E4M3 R60, gdesc[UR8], R60, gsb0 ;  /* 0x00600000083c79f3 */ /* 0x000fe2000800083c */
        /* <DEDUP_REMOVED lines=15> */
[----:B------:R-:W-:Y:S02]  /*24b0*/  UIADD3 UR6, UR30, 0x300, URZ ;  /* 0x000003001e067890 */ /* 0x000fe4000fffe03f */
        /* <DEDUP_REMOVED lines=97> */
[----:B------:R-:W-:-:S03]  /*2ad0*/  UIADD3 UR6, UR30, 0x702, URZ ;  /* 0x000007021e067890 */ /* 0x000fc6000fffe03f */
        /* <DEDUP_REMOVED lines=20> */
.L_x_190:
[----:B01----:R-:W-:Y:S01]  /*2c20*/  IMAD.U32 R3, RZ, RZ, UR55 ;  /* 0x00000037ff037e24 */ /* 0x003fe2000f8e00ff */
[----:B------:R-:W-:Y:S01]  /*2c30*/  P2R R6, PR, RZ, 0x1 ;  /* 0x00000001ff067803 */ /* 0x000fe20000000000 */
[----:B------:R-:W-:Y:S01]  /*2c40*/  IMAD.U32 R0, RZ, RZ, UR54 ;  /* 0x00000036ff007e24 */ /* 0x000fe2000f8e00ff */
[----:B------:R-:W-:Y:S01]  /*2c50*/  R2UR UR6, R4 ;  /* 0x00000000040672ca */ /* 0x000fe200000e0000 */
[----:B------:R-:W-:Y:S01]  /*2c60*/  IMAD.U32 R9, RZ, RZ, UR41 ;  /* 0x00000029ff097e24 */ /* 0x000fe2000f8e00ff */
[----:B------:R-:W-:Y:S01]  /*2c70*/  IADD3 R3, R3, 0xa0, -R2 ;  /* 0x000000a003037810 */ /* 0x000fe20007ffe802 */
[----:B------:R-:W-:Y:S01]  /*2c80*/  UIADD3 UR54, UR54, -0x2, URZ ;  /* 0xfffffffe36367890 */ /* 0x000fe2000fffe03f */
[--C-:B------:R-:W-:Y:S02]  /*2c90*/  IMAD.MOV.U32 R109, RZ, RZ, R25.reuse ;  /* 0x000000ffff6d7224 */ /* 0x100fe400078e0019 */
[----:B------:R-:W-:Y:S01]  /*2ca0*/  IMAD.MOV.U32 R108, RZ, RZ, R25 ;  /* 0x000000ffff6c7224 */ /* 0x000fe200078e0019 */
[----:B------:R-:W-:Y:S01]  /*2cb0*/  UISETP.GE.AND UP0, UPT, UR54, UR40, UPT ;  /* 0x000000283600728c */ /* 0x000fe2000bf06270 */
[----:B------:R-:W-:-:S02]  /*2cc0*/  IMAD R3, R0, -0xa0, R3 ;  /* 0xffffff6000037824 */ /* 0x000fc400078e0203 */
[--C-:B------:R-:W-:Y:S02]  /*2cd0*/  IMAD.MOV.U32 R111, RZ, RZ, R25.reuse ;  /* 0x000000ffff6f7224 */ /* 0x100fe400078e0019 */
[--C-:B------:R-:W-:Y:S01]  /*2ce0*/  IMAD.MOV.U32 R110, RZ, RZ, R25.reuse ;  /* 0x000000ffff6e7224 */ /* 0x100fe200078e0019 */
[C---:B------:R-:W-:Y:S01]  /*2cf0*/  ISETP.GT.AND P6, PT, R3.reuse, RZ, PT ;  /* 0x000000ff0300720c */ /* 0x040fe20003fc4270 */
[----:B------:R-:W-:Y:S01]  /*2d00*/  UIADD3 UR6, UR6, 0x33440, URZ ;  /* 0x0003344006067890 */ /* 0x000fe2000fffe03f */
[C---:B------:R-:W-:Y:S01]  /*2d10*/  ISETP.GT.AND P5, PT, R3.reuse, 0x1, PT ;  /* 0x000000010300780c */ /* 0x040fe20003fa4270 */
[--C-:B------:R-:W-:Y:S01]  /*2d20*/  IMAD.MOV.U32 R113, RZ, RZ, R25.reuse ;  /* 0x000000ffff717224 */ /* 0x100fe200078e0019 */
[----:B------:R-:W-:Y:S01]  /*2d30*/  ISETP.GT.AND P4, PT, R3, 0x8, PT ;  /* 0x000000080300780c */ /* 0x000fe20003f84270 */
[----:B------:R-:W-:Y:S01]  /*2d40*/  UPRMT UR6, UR51, 0x654, UR6 ;  /* 0x0000065433067896 */ /* 0x000fe20008000006 */
[----:B------:R-:W-:Y:S01]  /*2d50*/  FSEL R92, R92, -INF , P6 ;  /* 0xff8000005c5c7808 */ /* 0x000fe20003000000 */
[--C-:B------:R-:W-:Y:S01]  /*2d60*/  IMAD.MOV.U32 R112, RZ, RZ, R25.reuse ;  /* 0x000000ffff707224 */ /* 0x100fe200078e0019 */
[----:B------:R-:W-:Y:S01]  /*2d70*/  FSEL R93, R93, -INF , P5 ;  /* 0xff8000005d5d7808 */ /* 0x000fe20002800000 */
[--C-:B------:R-:W-:Y:S01]  /*2d80*/  IMAD.MOV.U32 R115, RZ, RZ, R25.reuse ;  /* 0x000000ffff737224 */ /* 0x100fe200078e0019 */
[C---:B------:R-:W-:Y:S01]  /*2d90*/  ISETP.GT.AND P3, PT, R3.reuse, 0x9, PT ;  /* 0x000000090300780c */ /* 0x040fe20003f64270 */
[--C-:B------:R-:W-:Y:S01]  /*2da0*/  IMAD.MOV.U32 R114, RZ, RZ, R25.reuse ;  /* 0x000000ffff727224 */ /* 0x100fe200078e0019 */
[----:B------:R-:W-:Y:S01]  /*2db0*/  FSEL R96, R96, -INF , P4 ;  /* 0xff80000060607808 */ /* 0x000fe20002000000 */
[--C-:B------:R-:W-:Y:S01]  /*2dc0*/  IMAD.MOV.U32 R117, RZ, RZ, R25.reuse ;  /* 0x000000ffff757224 */ /* 0x100fe200078e0019 */
[----:B------:R-:W-:Y:S01]  /*2dd0*/  FMNMX.FTZ R5, R92, R93, !PT ;  /* 0x0000005d5c057209 */ /* 0x000fe20007810000 */
[----:B------:R-:W-:Y:S01]  /*2de0*/  SYNCS.ARRIVE.TRANS64.RED.A1T0 RZ, [UR6], RZ ;  /* 0x000000ffffff79a7 */ /* 0x000fe20008100406 */
[----:B------:R-:W-:Y:S01]  /*2df0*/  ISETP.GT.AND P1, PT, R3, 0x10, PT ;  /* 0x000000100300780c */ /* 0x000fe20003f24270 */
[--C-:B------:R-:W-:Y:S01]  /*2e00*/  IMAD.MOV.U32 R116, RZ, RZ, R25.reuse ;  /* 0x000000ffff747224 */ /* 0x100fe200078e0019 */
[----:B------:R-:W-:Y:S01]  /*2e10*/  FSEL R97, R97, -INF , P3 ;  /* 0xff80000061617808 */ /* 0x000fe20001800000 */
[--C-:B------:R-:W-:Y:S01]  /*2e20*/  IMAD.MOV.U32 R119, RZ, RZ, R25.reuse ;  /* 0x000000ffff777224 */ /* 0x100fe200078e0019 */
[----:B------:R-:W-:Y:S01]  /*2e30*/  FMNMX.FTZ R0, R96, R5, !PT ;  /* 0x0000000560007209 */ /* 0x000fe20007810000 */
[----:B------:R-:W-:Y:S01]  /*2e40*/  IMAD.MOV.U32 R118, RZ, RZ, R25 ;  /* 0x000000ffff767224 */ /* 0x000fe200078e0019 */
        /* <DEDUP_REMOVED lines=103> */
[----:B------:R-:W-:Y:S02]  /*34c0*/  ISETP.GT.AND P0, PT, R3, 0x79, PT ;  /* 0x000000790300780c */ /* 0x000fe40003f04270 */
[----:B------:R-:W-:Y:S02]  /*34d0*/  FSEL R56, R56, -INF , P6 ;  /* 0xff80000038387808 */ /* 0x000fe40003000000 */
[----:B------:R-:W-:Y:S02]  /*34e0*/  FMNMX.FTZ R5, R53, R0, !PT ;  /* 0x0000000035057209 */ /* 0x000fe40007810000 */
[----:B------:R-:W-:Y:S02]  /*34f0*/  FSEL R47, R47, -INF , P5 ;  /* 0xff8000002f2f7808 */ /* 0x000fe40002800000 */
[----:B------:R-:W-:Y:S02]  /*3500*/  ISETP.GT.AND P5, PT, R3, 0x80, PT ;  /* 0x000000800300780c */ /* 0x000fe40003fa4270 */
[----:B------:R-:W-:-:S02]  /*3510*/  FSEL R57, R57, -INF , P0 ;  /* 0xff80000039397808 */ /* 0x000fc40000000000 */
[----:B------:R-:W-:Y:S02]  /*3520*/  FMNMX.FTZ R0, R56, R5, !PT ;  /* 0x0000000538007209 */ /* 0x000fe40007810000 */
        /* <DEDUP_REMOVED lines=12> */
[----:B------:R-:W-:Y:S02]  /*35f0*/  FSEL R33, R33, -INF , P2 ;  /* 0xff80000021217808 */ /* 0x000fe40001000000 */
[----:B------:R-:W-:Y:S02]  /*3600*/  FMNMX.FTZ R0, R32, R5, !PT ;  /* 0x0000000520007209 */ /* 0x000fe40007810000 */
[----:B------:R-:W-:Y:S02]  /*3610*/  ISETP.GT.AND P3, PT, R3, 0x90, PT ;  /* 0x000000900300780c */ /* 0x000fe40003f64270 */
[----:B------:R-:W-:Y:S02]  /*3620*/  FSEL R50, R50, -INF , P4 ;  /* 0xff80000032327808 */ /* 0x000fe40002000000 */
[----:B------:R-:W-:-:S02]  /*3630*/  FSEL R36, R36, -INF , P3 ;  /* 0xff80000024247808 */ /* 0x000fc40001800000 */
[----:B------:R-:W-:Y:S02]  /*3640*/  FMNMX.FTZ R5, R33, R0, !PT ;  /* 0x0000000021057209 */ /* 0x000fe40007810000 */
[----:B------:R-:W-:Y:S02]  /*3650*/  ISETP.GT.AND P4, PT, R3, 0x91, PT ;  /* 0x000000910300780c */ /* 0x000fe40003f84270 */
[----:B------:R-:W-:Y:S02]  /*3660*/  FMNMX.FTZ R0, R36, R5, !PT ;  /* 0x0000000524007209 */ /* 0x000fe40007810000 */
[----:B------:R-:W-:Y:S02]  /*3670*/  FSEL R37, R37, -INF , P4 ;  /* 0xff80000025257808 */ /* 0x000fe40002000000 */
[----:B------:R-:W-:Y:S02]  /*3680*/  ISETP.GT.AND P5, PT, R3, 0x98, PT ;  /* 0x000000980300780c */ /* 0x000fe40003fa4270 */
[----:B------:R-:W-:-:S02]  /*3690*/  FMNMX.FTZ R5, R37, R0, !PT ;  /* 0x0000000025057209 */ /* 0x000fc40007810000 */
[----:B------:R-:W-:Y:S02]  /*36a0*/  FSEL R40, R40, -INF , P5 ;  /* 0xff80000028287808 */ /* 0x000fe40002800000 */
[----:B------:R-:W-:Y:S02]  /*36b0*/  ISETP.GT.AND P6, PT, R3, 0x99, PT ;  /* 0x000000990300780c */ /* 0x000fe40003fc4270 */
[----:B------:R-:W-:Y:S02]  /*36c0*/  FMNMX.FTZ R0, R40, R5, !PT ;  /* 0x0000000528007209 */ /* 0x000fe40007810000 */
[----:B------:R-:W-:Y:S02]  /*36d0*/  FSEL R41, R41, -INF , P6 ;  /* 0xff80000029297808 */ /* 0x000fe40003000000 */
[----:B------:R-:W-:Y:S02]  /*36e0*/  P2R R13, PR, RZ, 0x1 ;  /* 0x00000001ff0d7803 */ /* 0x000fe40000000000 */
[----:B------:R-:W-:-:S02]  /*36f0*/  FMNMX.FTZ R5, R41, R0, !PT ;  /* 0x0000000029057209 */ /* 0x000fc40007810000 */
[----:B------:R-:W-:Y:S02]  /*3700*/  P2R R12, PR, RZ, 0x2 ;  /* 0x00000002ff0c7803 */ /* 0x000fe40000000000 */
[----:B------:R-:W-:Y:S01]  /*3710*/  P2R R11, PR, RZ, 0x4 ;  /* 0x00000004ff0b7803 */ /* 0x000fe20000000000 */
[----:B------:R-:W0:Y:S01]  /*3720*/  SHFL.BFLY PT, R0, R5, 0x2, 0x1f ;  /* 0x0c401f0005007f89 */ /* 0x000e2200000e0000 */
[C---:B------:R-:W-:Y:S02]  /*3730*/  ISETP.GT.AND P2, PT, R3.reuse, 0x78, PT ;  /* 0x000000780300780c */ /* 0x040fe40003f44270 */
[C---:B------:R-:W-:Y:S02]  /*3740*/  ISETP.GT.AND P1, PT, R3.reuse, 0x79, PT ;  /* 0x000000790300780c */ /* 0x040fe40003f24270 */
[----:B------:R-:W-:Y:S02]  /*3750*/  ISETP.GT.AND P0, PT, R3, 0x80, PT ;  /* 0x000000800300780c */ /* 0x000fe40003f04270 */
[----:B------:R-:W-:-:S02]  /*3760*/  FMNMX.FTZ R3, R94, R95, !PT ;  /* 0x0000005f5e037209 */ /* 0x000fc40007810000 */
[----:B------:R-:W-:Y:S02]  /*3770*/  P2R R8, PR, RZ, 0x8 ;  /* 0x00000008ff087803 */ /* 0x000fe40000000000 */
[----:B------:R-:W-:Y:S02]  /*3780*/  FMNMX.FTZ R20, R98, R3, !PT ;  /* 0x0000000362147209 */ /* 0x000fe40007810000 */
[----:B------:R-:W-:Y:S02]  /*3790*/  FSEL R30, R30, -INF , P0 ;  /* 0xff8000001e1e7808 */ /* 0x000fe40000000000 */
[----:B------:R-:W-:Y:S02]  /*37a0*/  FMNMX.FTZ R3, R99, R20, !PT ;  /* 0x0000001463037209 */ /* 0x000fe40007810000 */
[----:B------:R-:W-:Y:S02]  /*37b0*/  ISETP.NE.AND P0, PT, R13, RZ, PT ;  /* 0x000000ff0d00720c */ /* 0x000fe40003f05270 */
[----:B------:R-:W-:-:S02]  /*37c0*/  FMNMX.FTZ R20, R102, R3, !PT ;  /* 0x0000000366147209 */ /* 0x000fc40007810000 */
[----:B------:R-:W-:Y:S02]  /*37d0*/  FSEL R58, R58, -INF , P2 ;  /* 0xff8000003a3a7808 */ /* 0x000fe40001000000 */
[----:B------:R-:W-:Y:S02]  /*37e0*/  FMNMX.FTZ R3, R103, R20, !PT ;  /* 0x0000001467037209 */ /* 0x000fe40007810000 */
[----:B0-----:R-:W-:Y:S02]  /*37f0*/  FMNMX.FTZ R7, R5, R0, !PT ;  /* 0x0000000005077209 */ /* 0x001fe40007810000 */
[----:B------:R-:W-:Y:S02]  /*3800*/  FMNMX.FTZ R24, R106, R3, !PT ;  /* 0x000000036a187209 */ /* 0x000fe40007810000 */
[----:B------:R-:W-:Y:S01]  /*3810*/  FSEL R59, R59, -INF , P1 ;  /* 0xff8000003b3b7808 */ /* 0x000fe20000800000 */
[----:B------:R-:W0:Y:S01]  /*3820*/  SHFL.BFLY PT, R0, R7, 0x1, 0x1f ;  /* 0x0c201f0007007f89 */ /* 0x000e2200000e0000 */
[----:B------:R-:W-:-:S02]  /*3830*/  FMNMX.FTZ R3, R107, R24, !PT ;  /* 0x000000186b037209 */ /* 0x000fc40007810000 */
[----:B------:R-:W-:Y:S02]  /*3840*/  ISETP.NE.AND P1, PT, R12, RZ, PT ;  /* 0x000000ff0c00720c */ /* 0x000fe40003f25270 */
[----:B------:R-:W-:Y:S02]  /*3850*/  FMNMX.FTZ R24, R78, R3, !PT ;  /* 0x000000034e187209 */ /* 0x000fe40007810000 */
[----:B------:R-:W-:Y:S02]  /*3860*/  FSEL R31, R31, -INF , P0 ;  /* 0xff8000001f1f7808 */ /* 0x000fe40000000000 */
[----:B------:R-:W-:Y:S02]  /*3870*/  FMNMX.FTZ R3, R79, R24, !PT ;  /* 0x000000184f037209 */ /* 0x000fe40007810000 */
[----:B------:R-:W-:Y:S02]  /*3880*/  ISETP.NE.AND P2, PT, R11, RZ, PT ;  /* 0x000000ff0b00720c */ /* 0x000fe40003f45270 */
[----:B------:R-:W-:-:S02]  /*3890*/  FMNMX.FTZ R26, R82, R3, !PT ;  /* 0x00000003521a7209 */ /* 0x000fc40007810000 */
[----:B------:R-:W-:Y:S02]  /*38a0*/  ISETP.NE.AND P0, PT, R6, RZ, PT ;  /* 0x000000ff0600720c */ /* 0x000fe40003f05270 */
[----:B------:R-:W-:-:S04]  /*38b0*/  FMNMX.FTZ R3, R83, R26, !PT ;  /* 0x0000001a53037209 */ /* 0x000fc80007810000 */
[----:B------:R-:W-:Y:S02]  /*38c0*/  FMNMX.FTZ R26, R86, R3, !PT ;  /* 0x00000003561a7209 */ /* 0x000fe40007810000 */
[----:B0-----:R-:W-:Y:S02]  /*38d0*/  FMNMX.FTZ R0, R7, R0, !PT ;  /* 0x0000000007007209 */ /* 0x001fe40007810000 */
[----:B------:R-:W-:Y:S02]  /*38e0*/  FMNMX.FTZ R3, R87, R26, !PT ;  /* 0x0000001a57037209 */ /* 0x000fe40007810000 */
[C---:B------:R-:W-:Y:S01]  /*38f0*/  FSETP.NEU.FTZ.AND P3, PT, R0.reuse, -INF , PT ;  /* 0xff8000000000780b */ /* 0x040fe20003f7d000 */
[----:B------:R-:W-:-:S05]  /*3900*/  FFMA.FTZ R10, R0, R9, -8 ;  /* 0xc1000000000a7423 */ /* 0x000fca0000010009 */
[----:B------:R-:W-:Y:S02]  /*3910*/  FSEL R10, R10, RZ, P3 ;  /* 0x000000ff0a0a7208 */ /* 0x000fe40001800000 */
[----:B------:R-:W-:-:S03]  /*3920*/  ISETP.NE.AND P3, PT, R8, RZ, PT ;  /* 0x000000ff0800720c */ /* 0x000fc60003f65270 */
[--C-:B------:R-:W-:Y:S01]  /*3930*/  FFMA.FTZ R13, R76, UR41, -R10.reuse ;  /* 0x000000294c0d7c23 */ /* 0x100fe2000801080a */
[----:B------:R-:W-:Y:S01]  /*3940*/  FMNMX.FTZ R76, R90, R3, !PT ;  /* 0x000000035a4c7209 */ /* 0x000fe20007810000 */
[--C-:B------:R-:W-:Y:S01]  /*3950*/  FFMA.FTZ R15, R80, UR41, -R10.reuse ;  /* 0x00000029500f7c23 */ /* 0x100fe2000801080a */
[----:B------:R-:W-:-:S01]  /*3960*/  FFMA.FTZ R20, R77, UR41, -R10 ;  /* 0x000000294d147c23 */ /* 0x000fc2000801080a */
[--C-:B------:R-:W-:Y:S01]  /*3970*/  FFMA.FTZ R77, R65, UR41, -R10.reuse ;  /* 0x00000029414d7c23 */ /* 0x100fe2000801080a */
[----:B------:R-:W-:Y:S01]  /*3980*/  FMNMX.FTZ R3, R91, R76, !PT ;  /* 0x0000004c5b037209 */ /* 0x000fe20007810000 */
[--C-:B------:R-:W-:Y:S01]  /*3990*/  FFMA.FTZ R65, R68, UR41, -R10.reuse ;  /* 0x0000002944417c23 */ /* 0x100fe2000801080a */
[----:B------:R-:W-:-:S01]  /*39a0*/  FFMA.FTZ R24, R81, UR41, -R10 ;  /* 0x0000002951187c23 */ /* 0x000fc2000801080a */
[--C-:B------:R-:W-:Y:S01]  /*39b0*/  FFMA.FTZ R81, R72, UR41, -R10.reuse ;  /* 0x0000002948517c23 */ /* 0x100fe2000801080a */
[----:B------:R-:W-:Y:S01]  /*39c0*/  FMNMX.FTZ R76, R62, R3, !PT ;  /* 0x000000033e4c7209 */ /* 0x000fe20007810000 */
[--C-:B------:R-:W-:Y:S01]  /*39d0*/  FFMA.FTZ R21, R84, UR41, -R10.reuse ;  /* 0x0000002954157c23 */ /* 0x100fe2000801080a */
[----:B------:R-:W-:Y:S01]  /*39e0*/  FSEL R84, R43, -INF , P6 ;  /* 0xff8000002b547808 */ /* 0x000fe20003000000 */
[--C-:B------:R-:W-:Y:S01]  /*39f0*/  FFMA.FTZ R27, R88, UR41, -R10.reuse ;  /* 0x00000029581b7c23 */ /* 0x100fe2000801080a */
[----:B------:R-:W-:Y:S01]  /*3a00*/  FMNMX.FTZ R3, R63, R76, !PT ;  /* 0x0000004c3f037209 */ /* 0x000fe20007810000 */
[----:B------:R-:W-:Y:S01]  /*3a10*/  FFMA.FTZ R43, R52, UR41, -R10 ;  /* 0x00000029342b7c23 */ /* 0x000fe2000801080a */
[----:B------:R-:W-:-:S02]  /*3a20*/  IMAD.U32 R52, RZ, RZ, UR41 ;  /* 0x00000029ff347e24 */ /* 0x000fc4000f8e00ff */
        /* <DEDUP_REMOVED lines=28> */
[----:B------:R-:W-:Y:S01]  /*3bf0*/  FFMA.FTZ R41, R41, UR41, -R10 ;  /* 0x0000002929297c23 */ /* 0x000fe2000801080a */
[----:B------:R-:W-:Y:S01]  /*3c00*/  FMNMX.FTZ R3, R47, R80, !PT ;  /* 0x000000502f037209 */ /* 0x000fe20007810000 */
[----:B------:R-:W-:Y:S01]  /*3c10*/  MUFU.EX2 R5, R5 ;  /* 0x0000000500057308 */ /* 0x000fe20000000800 */
[----:B------:R-:W-:-:S02]  /*3c20*/  IMAD.MOV.U32 R92, RZ, RZ, R25 ;  /* 0x000000ffff5c7224 */ /* 0x000fc400078e0019 */
[----:B------:R-:W-:Y:S01]  /*3c30*/  FMNMX.FTZ R80, R50, R3, !PT ;  /* 0x0000000332507209 */ /* 0x000fe20007810000 */
[--C-:B------:R-:W-:Y:S02]  /*3c40*/  IMAD.MOV.U32 R97, RZ, RZ, R25.reuse ;  /* 0x000000ffff617224 */ /* 0x100fe400078e0019 */
[--C-:B------:R-:W-:Y:S01]  /*3c50*/  IMAD.MOV.U32 R96, RZ, RZ, R25.reuse ;  /* 0x000000ffff607224 */ /* 0x100fe200078e0019 */
[----:B------:R-:W-:Y:S01]  /*3c60*/  FMNMX.FTZ R3, R51, R80, !PT ;  /* 0x0000005033037209 */ /* 0x000fe20007810000 */
[----:B------:R-:W-:Y:S01]  /*3c70*/  MUFU.EX2 R6, R6 ;  /* 0x0000000600067308 */ /* 0x000fe20000000800 */
[--C-:B------:R-:W-:Y:S02]  /*3c80*/  IMAD.MOV.U32 R101, RZ, RZ, R25.reuse ;  /* 0x000000ffff657224 */ /* 0x100fe400078e0019 */
[----:B------:R-:W-:Y:S01]  /*3c90*/  FMNMX.FTZ R68, R54, R3, !PT ;  /* 0x0000000336447209 */ /* 0x000fe20007810000 */
[--C-:B------:R-:W-:Y:S02]  /*3ca0*/  IMAD.MOV.U32 R100, RZ, RZ, R25.reuse ;  /* 0x000000ffff647224 */ /* 0x100fe400078e0019 */
[--C-:B------:R-:W-:Y:S01]  /*3cb0*/  IMAD.MOV.U32 R105, RZ, RZ, R25.reuse ;  /* 0x000000ffff697224 */ /* 0x100fe200078e0019 */
[----:B------:R-:W-:Y:S01]  /*3cc0*/  FMNMX.FTZ R3, R55, R68, !PT ;  /* 0x0000004437037209 */ /* 0x000fe20007810000 */
[----:B------:R-:W-:Y:S01]  /*3cd0*/  FFMA.FTZ R68, R69, UR41, -R10 ;  /* 0x0000002945447c23 */ /* 0x000fe2000801080a */
[----:B------:R-:W-:Y:S01]  /*3ce0*/  FSEL R69, R34, -INF , P1 ;  /* 0xff80000022457808 */ /* 0x000fe20000800000 */
[----:B------:R-:W-:Y:S01]  /*3cf0*/  MUFU.EX2 R7, R7 ;  /* 0x0000000700077308 */ /* 0x000fe20000000800 */
[----:B------:R-:W-:Y:S01]  /*3d00*/  FMNMX.FTZ R80, R58, R3, !PT ;  /* 0x000000033a507209 */ /* 0x000fe20007810000 */
[----:B------:R-:W-:-:S03]  /*3d10*/  IMAD.MOV.U32 R104, RZ, RZ, R25 ;  /* 0x000000ffff687224 */ /* 0x000fc600078e0019 */
[----:B------:R-:W-:-:S03]  /*3d20*/  FMNMX.FTZ R3, R59, R80, !PT ;  /* 0x000000503b037209 */ /* 0x000fc60007810000 */
[----:B------:R0:W-:Y:S01]  /*3d30*/  MUFU.EX2 R34, R81 ;  /* 0x0000005100227308 */ /* 0x0001e20000000800 */
[----:B------:R-:W-:-:S04]  /*3d40*/  FMNMX.FTZ R72, R30, R3, !PT ;  /* 0x000000031e487209 */ /* 0x000fc80007810000 */
[----:B------:R-:W-:Y:S02]  /*3d50*/  FMNMX.FTZ R80, R31, R72, !PT ;  /* 0x000000481f507209 */ /* 0x000fe40007810000 */
[----:B------:R-:W-:Y:S01]  /*3d60*/  FSEL R72, R35, -INF , P2 ;  /* 0xff80000023487808 */ /* 0x000fe20001000000 */
[--C-:B------:R-:W-:Y:S01]  /*3d70*/  FFMA.FTZ R35, R73, UR41, -R10.reuse ;  /* 0x0000002949237c23 */ /* 0x100fe2000801080a */
[----:B------:R-:W-:Y:S01]  /*3d80*/  FMNMX.FTZ R3, R69, R80, !PT ;  /* 0x0000005045037209 */ /* 0x000fe20007810000 */
[----:B------:R-:W1:Y:S01]  /*3d90*/  MUFU.EX2 R8, R8 ;  /* 0x0000000800087308 */ /* 0x000e620000000800 */
[----:B------:R-:W-:Y:S02]  /*3da0*/  FSEL R73, R38, -INF , P3 ;  /* 0xff80000026497808 */ /* 0x000fe40001800000 */
[----:B------:R-:W-:Y:S02]  /*3db0*/  FMNMX.FTZ R38, R72, R3, !PT ;  /* 0x0000000348267209 */ /* 0x000fe40007810000 */
[----:B------:R-:W-:Y:S01]  /*3dc0*/  FSEL R80, R39, -INF , P4 ;  /* 0xff80000027507808 */ /* 0x000fe20002000000 */
[--C-:B------:R-:W-:Y:S01]  /*3dd0*/  FFMA.FTZ R39, R45, UR41, -R10.reuse ;  /* 0x000000292d277c23 */ /* 0x100fe2000801080a */
[----:B------:R-:W-:Y:S01]  /*3de0*/  FMNMX.FTZ R3, R73, R38, !PT ;  /* 0x0000002649037209 */ /* 0x000fe20007810000 */
[--C-:B------:R-:W-:Y:S01]  /*3df0*/  FFMA.FTZ R45, R49, UR41, -R10.reuse ;  /* 0x00000029312d7c23 */ /* 0x100fe2000801080a */
[----:B0-----:R-:W-:Y:S01]  /*3e00*/  FSEL R81, R42, -INF , P5 ;  /* 0xff8000002a517808 */ /* 0x001fe20002800000 */
[----:B------:R0:W-:Y:S01]  /*3e10*/  MUFU.EX2 R38, R44 ;  /* 0x0000002c00267308 */ /* 0x0001e20000000800 */
[----:B------:R-:W-:Y:S01]  /*3e20*/  FMNMX.FTZ R42, R80, R3, !PT ;  /* 0x00000003502a7209 */ /* 0x000fe20007810000 */
[----:B------:R-:W-:-:S03]  /*3e30*/  FFMA.FTZ R49, R57, UR41, -R10 ;  /* 0x0000002939317c23 */ /* 0x000fc6000801080a */
[----:B------:R-:W-:Y:S01]  /*3e40*/  FMNMX.FTZ R3, R81, R42, !PT ;  /* 0x0000002a51037209 */ /* 0x000fe20007810000 */
[----:B------:R-:W-:-:S01]  /*3e50*/  FFMA.FTZ R42, R48, UR41, -R10 ;  /* 0x00000029302a7c23 */ /* 0x000fc2000801080a */
[--C-:B------:R-:W-:Y:S01]  /*3e60*/  FFMA.FTZ R48, R56, UR41, -R10.reuse ;  /* 0x0000002938307c23 */ /* 0x100fe2000801080a */
[----:B------:R-:W-:Y:S01]  /*3e70*/  MUFU.EX2 R9, R9 ;  /* 0x0000000900097308 */ /* 0x000fe20000000800 */
[----:B------:R-:W-:Y:S01]  /*3e80*/  FMNMX.FTZ R3, R84, R3, !PT ;  /* 0x0000000354037209 */ /* 0x000fe20007810000 */
[----:B0-----:R-:W-:Y:S01]  /*3e90*/  FFMA.FTZ R44, R53, UR41, -R10 ;  /* 0x00000029352c7c23 */ /* 0x001fe2000801080a */
[----:B-1----:R-:W-:-:S03]  /*3ea0*/  F2FP.SATFINITE.E4M3.F32.PACK_AB_MERGE_C R200, R8, R7, RZ ;  /* 0x0000000708c8723e */ /* 0x002fc600048070ff */
[----:B------:R-:W0:Y:S01]  /*3eb0*/  SHFL.BFLY PT, R88, R3, 0x2, 0x1f ;  /* 0x0c401f0003587f89 */ /* 0x000e2200000e0000 */
[----:B------:R-:W-:Y:S01]  /*3ec0*/  F2FP.SATFINITE.E4M3.F32.PACK_AB_MERGE_C R200, R6, R5, R200 ;  /* 0x0000000506c8723e */ /* 0x000fe200048070c8 */
[----:B------:R-:W-:Y:S08]  /*3ed0*/  MUFU.EX2 R12, R12 ;  /* 0x0000000c000c7308 */ /* 0x000ff00000000800 */
[----:B------:R-:W-:Y:S08]  /*3ee0*/  MUFU.EX2 R11, R11 ;  /* 0x0000000b000b7308 */ /* 0x000ff00000000800 */
[----:B------:R-:W1:Y:S01]  /*3ef0*/  MUFU.EX2 R14, R14 ;  /* 0x0000000e000e7308 */ /* 0x000e620000000800 */
[----:B0-----:R-:W-:-:S07]  /*3f00*/  FMNMX.FTZ R88, R3, R88, !PT ;  /* 0x0000005803587209 */ /* 0x001fce0007810000 */
[----:B------:R-:W-:Y:S01]  /*3f10*/  MUFU.EX2 R13, R13 ;  /* 0x0000000d000d7308 */ /* 0x000fe20000000800 */
[----:B------:R-:W0:Y:S07]  /*3f20*/  SHFL.BFLY PT, R3, R88, 0x1, 0x1f ;  /* 0x0c201f0058037f89 */ /* 0x000e2e00000e0000 */
[----:B------:R-:W-:Y:S01]  /*3f30*/  MUFU.EX2 R20, R20 ;  /* 0x0000001400147308 */ /* 0x000fe20000000800 */
[----:B-1----:R-:W-:-:S04]  /*3f40*/  F2FP.SATFINITE.E4M3.F32.PACK_AB_MERGE_C R202, R14, R11, RZ ;  /* 0x0000000b0eca723e */ /* 0x002fc800048070ff */
[----:B------:R-:W-:-:S03]  /*3f50*/  F2FP.SATFINITE.E4M3.F32.PACK_AB_MERGE_C R202, R12, R9, R202 ;  /* 0x000000090cca723e */ /* 0x000fc600048070ca */
[----:B------:R-:W-:Y:S08]  /*3f60*/  MUFU.EX2 R15, R15 ;  /* 0x0000000f000f7308 */ /* 0x000ff00000000800 */
[----:B------:R-:W-:Y:S01]  /*3f70*/  MUFU.EX2 R24, R24 ;  /* 0x0000001800187308 */ /* 0x000fe20000000800 */
[----:B0-----:R-:W-:-:S04]  /*3f80*/  FMNMX.FTZ R3, R88, R3, !PT ;  /* 0x0000000358037209 */ /* 0x001fc80007810000 */
[C---:B------:R-:W-:Y:S01]  /*3f90*/  FSETP.NEU.FTZ.AND P1, PT, R3.reuse, -INF , PT ;  /* 0xff8000000300780b */ /* 0x040fe20003f3d000 */
[----:B------:R-:W-:-:S02]  /*3fa0*/  FFMA.FTZ R52, R3, R52, -8 ;  /* 0xc100000003347423 */ /* 0x000fc40000010034 */
[----:B------:R-:W-:Y:S03]  /*3fb0*/  MUFU.EX2 R21, R21 ;  /* 0x0000001500157308 */ /* 0x000fe60000000800 */
[----:B------:R-:W-:Y:S02]  /*3fc0*/  FSEL R85, R52, RZ, P1 ;  /* 0x000000ff34557208 */ /* 0x000fe40000800000 */
[----:B------:R-:W-:-:S03]  /*3fd0*/  PLOP3.LUT P1, PT, PT, PT, UP0, 0x80, 0x0 ;  /* 0x000000000000781c */ /* 0x000fc60003f2f008 */
        /* <DEDUP_REMOVED lines=16> */
[----:B------:R-:W0:Y:S01]  /*40e0*/  MUFU.EX2 R53, R53 ;  /* 0x0000003500357308 */ /* 0x000e220000000800 */
[----:B------:R-:W-:-:S01]  /*40f0*/  FFMA.FTZ R67, R71, UR41, -R85 ;  /* 0x0000002947437c23 */ /* 0x000fc20008010855 */
[----:B------:R-:W-:Y:S01]  /*4100*/  FADD.FTZ R70, R5, R6 ;  /* 0x0000000605467221 */ /* 0x000fe20000010000 */
[----:B------:R-:W-:-:S01]  /*4110*/  FFMA.FTZ R107, R107, UR41, -R85 ;  /* 0x000000296b6b7c23 */ /* 0x000fc20008010855 */
[--C-:B------:R-:W-:Y:S01]  /*4120*/  FFMA.FTZ R79, R79, UR41, -R85.reuse ;  /* 0x000000294f4f7c23 */ /* 0x100fe20008010855 */
[----:B------:R-:W-:-:S01]  /*4130*/  FFMA.FTZ R82, R82, UR41, -R85 ;  /* 0x0000002952527c23 */ /* 0x000fc20008010855 */
[----:B------:R-:W-:Y:S01]  /*4140*/  FADD.FTZ R93, R7, R70 ;  /* 0x00000046075d7221 */ /* 0x000fe20000010000 */
[----:B------:R-:W-:-:S01]  /*4150*/  FFMA.FTZ R90, R90, UR41, -R85 ;  /* 0x000000295a5a7c23 */ /* 0x000fc20008010855 */
[----:B------:R-:W1:Y:S01]  /*4160*/  MUFU.EX2 R98, R98 ;  /* 0x0000006200627308 */ /* 0x000e620000000800 */
[----:B------:R-:W-:-:S01]  /*4170*/  FFMA.FTZ R91, R91, UR41, -R85 ;  /* 0x000000295b5b7c23 */ /* 0x000fc20008010855 */
[--C-:B------:R-:W-:Y:S01]  /*4180*/  FFMA.FTZ R62, R62, UR41, -R85.reuse ;  /* 0x000000293e3e7c23 */ /* 0x100fe20008010855 */
[----:B------:R-:W-:-:S01]  /*4190*/  FFMA.FTZ R63, R63, UR41, -R85 ;  /* 0x000000293f3f7c23 */ /* 0x000fc20008010855 */
[--C-:B------:R-:W-:Y:S01]  /*41a0*/  FFMA.FTZ R74, R74, UR41, -R85.reuse ;  /* 0x000000294a4a7c23 */ /* 0x100fe20008010855 */
[----:B------:R-:W-:-:S01]  /*41b0*/  FFMA.FTZ R75, R75, UR41, -R85 ;  /* 0x000000294b4b7c23 */ /* 0x000fc20008010855 */
[--C-:B------:R-:W-:Y:S01]  /*41c0*/  FFMA.FTZ R46, R46, UR41, -R85.reuse ;  /* 0x000000292e2e7c23 */ /* 0x100fe20008010855 */
[----:B------:R-:W-:-:S01]  /*41d0*/  FFMA.FTZ R47, R47, UR41, -R85 ;  /* 0x000000292f2f7c23 */ /* 0x000fc20008010855 */
[----:B------:R-:W2:Y:S01]  /*41e0*/  MUFU.EX2 R99, R99 ;  /* 0x0000006300637308 */ /* 0x000ea20000000800 */
[----:B0-----:R-:W-:-:S01]  /*41f0*/  FADD.FTZ R71, R10, R53 ;  /* 0x000000350a477221 */ /* 0x001fc20000010000 */
[--C-:B------:R-:W-:Y:S01]  /*4200*/  FFMA.FTZ R50, R50, UR41, -R85.reuse ;  /* 0x0000002932327c23 */ /* 0x100fe20008010855 */
[----:B------:R-:W-:-:S01]  /*4210*/  FFMA.FTZ R51, R51, UR41, -R85 ;  /* 0x0000002933337c23 */ /* 0x000fc20008010855 */
[--C-:B------:R-:W-:Y:S01]  /*4220*/  FFMA.FTZ R54, R54, UR41, -R85.reuse ;  /* 0x0000002936367c23 */ /* 0x100fe20008010855 */
[----:B------:R-:W-:-:S01]  /*4230*/  FFMA.FTZ R55, R55, UR41, -R85 ;  /* 0x0000002937377c23 */ /* 0x000fc20008010855 */
[--C-:B------:R-:W-:Y:S01]  /*4240*/  FFMA.FTZ R58, R58, UR41, -R85.reuse ;  /* 0x000000293a3a7c23 */ /* 0x100fe20008010855 */
[----:B------:R-:W-:-:S01]  /*4250*/  FFMA.FTZ R59, R59, UR41, -R85 ;  /* 0x000000293b3b7c23 */ /* 0x000fc20008010855 */
[----:B------:R-:W0:Y:S01]  /*4260*/  MUFU.EX2 R52, R52 ;  /* 0x0000003400347308 */ /* 0x000e220000000800 */
[----:B-1----:R-:W-:-:S01]  /*4270*/  FADD.FTZ R70, R98, R71 ;  /* 0x0000004762467221 */ /* 0x002fc20000010000 */
[--C-:B------:R-:W-:Y:S01]  /*4280*/  FFMA.FTZ R30, R30, UR41, -R85.reuse ;  /* 0x000000291e1e7c23 */ /* 0x100fe20008010855 */
[----:B------:R-:W-:-:S01]  /*4290*/  FFMA.FTZ R31, R31, UR41, -R85 ;  /* 0x000000291f1f7c23 */ /* 0x000fc20008010855 */
[--C-:B------:R-:W-:Y:S01]  /*42a0*/  FFMA.FTZ R69, R69, UR41, -R85.reuse ;  /* 0x0000002945457c23 */ /* 0x100fe20008010855 */
[----:B------:R-:W-:-:S01]  /*42b0*/  FFMA.FTZ R72, R72, UR41, -R85 ;  /* 0x0000002948487c23 */ /* 0x000fc20008010855 */
[--C-:B------:R-:W-:Y:S01]  /*42c0*/  FFMA.FTZ R73, R73, UR41, -R85.reuse ;  /* 0x0000002949497c23 */ /* 0x100fe20008010855 */
[----:B------:R-:W-:-:S01]  /*42d0*/  FFMA.FTZ R80, R80, UR41, -R85 ;  /* 0x0000002950507c23 */ /* 0x000fc20008010855 */
[----:B------:R-:W1:Y:S01]  /*42e0*/  MUFU.EX2 R57, R57 ;  /* 0x0000003900397308 */ /* 0x000e620000000800 */
[----:B--2---:R-:W-:-:S01]  /*42f0*/  FADD.FTZ R71, R99, R70 ;  /* 0x0000004663477221 */ /* 0x004fc20000010000 */
[--C-:B------:R-:W-:Y:S01]  /*4300*/  FFMA.FTZ R81, R81, UR41, -R85.reuse ;  /* 0x0000002951517c23 */ /* 0x100fe20008010855 */
[----:B------:R-:W-:-:S01]  /*4310*/  FFMA.FTZ R84, R84, UR41, -R85 ;  /* 0x0000002954547c23 */ /* 0x000fc20008010855 */
[----:B------:R-:W-:Y:S01]  /*4320*/  F2FP.SATFINITE.E4M3.F32.PACK_AB_MERGE_C R98, R99, R98, RZ ;  /* 0x000000626362723e */ /* 0x000fe200048070ff */
[--C-:B------:R-:W-:Y:S01]  /*4330*/  IMAD.MOV.U32 R85, RZ, RZ, R25.reuse ;  /* 0x000000ffff557224 */ /* 0x100fe200078e0019 */
[----:B------:R-:W-:Y:S01]  /*4340*/  F2FP.SATFINITE.E4M3.F32.PACK_AB_MERGE_C R204, R24, R15, RZ ;  /* 0x0000000f18cc723e */ /* 0x000fe200048070ff */
[----:B------:R-:W-:Y:S01]  /*4350*/  IMAD.MOV.U32 R95, RZ, RZ, R25 ;  /* 0x000000ffff5f7224 */ /* 0x000fe200078e0019 */
[----:B------:R-:W2:Y:S01]  /*4360*/  MUFU.EX2 R106, R106 ;  /* 0x0000006a006a7308 */ /* 0x000ea20000000800 */
[----:B0-----:R-:W-:-:S01]  /*4370*/  FADD.FTZ R70, R52, R71 ;  /* 0x0000004734467221 */ /* 0x001fc20000010000 */
[----:B------:R-:W-:Y:S01]  /*4380*/  F2FP.SATFINITE.E4M3.F32.PACK_AB_MERGE_C R201, R53, R10, R98 ;  /* 0x0000000a35c9723e */ /* 0x000fe20004807062 */
[--C-:B------:R-:W-:Y:S01]  /*4390*/  IMAD.MOV.U32 R53, RZ, RZ, R25.reuse ;  /* 0x000000ffff357224 */ /* 0x100fe200078e0019 */
[----:B------:R-:W-:Y:S01]  /*43a0*/  F2FP.SATFINITE.E4M3.F32.PACK_AB_MERGE_C R204, R20, R13, R204 ;  /* 0x0000000d14cc723e */ /* 0x000fe200048070cc */
[----:B------:R-:W-:-:S02]  /*43b0*/  IMAD.MOV.U32 R94, RZ, RZ, R25 ;  /* 0x000000ffff5e7224 */ /* 0x000fc400078e0019 */
[----:B------:R-:W-:Y:S01]  /*43c0*/  IMAD.MOV.U32 R99, RZ, RZ, R25 ;  /* 0x000000ffff637224 */ /* 0x000fe200078e0019 */
[----:B------:R0:W-:Y:S01]  /*43d0*/  MUFU.EX2 R89, R88 ;  /* 0x0000005800597308 */ /* 0x0001e20000000800 */
[----:B-1----:R-:W-:-:S01]  /*43e0*/  FADD.FTZ R71, R57, R70 ;  /* 0x0000004639477221 */ /* 0x002fc20000010000 */
[--C-:B------:R-:W-:Y:S02]  /*43f0*/  IMAD.MOV.U32 R98, RZ, RZ, R25.reuse ;  /* 0x000000ffff627224 */ /* 0x100fe400078e0019 */
[--C-:B------:R-:W-:Y:S02]  /*4400*/  IMAD.MOV.U32 R103, RZ, RZ, R25.reuse ;  /* 0x000000ffff677224 */ /* 0x100fe400078e0019 */
[----:B------:R-:W-:Y:S02]  /*4410*/  IMAD.MOV.U32 R102, RZ, RZ, R25 ;  /* 0x000000ffff667224 */ /* 0x000fe400078e0019 */
[----:B------:R-:W1:Y:S01]  /*4420*/  MUFU.EX2 R107, R107 ;  /* 0x0000006b006b7308 */ /* 0x000e620000000800 */
[----:B0-----:R-:W-:-:S01]  /*4430*/  FADD.FTZ R88, R8, R93 ;  /* 0x0000005d08587221 */ /* 0x001fc20000010000 */
[----:B--2---:R-:W-:-:S03]  /*4440*/  FADD.FTZ R4, R106, R71 ;  /* 0x000000476a047221 */ /* 0x004fc60000010000 */
[----:B------:R-:W-:-:S03]  /*4450*/  FADD.FTZ R93, R9, R88 ;  /* 0x00000058095d7221 */ /* 0x000fc60000010000 */
[----:B------:R-:W0:Y:S01]  /*4460*/  MUFU.EX2 R56, R56 ;  /* 0x0000003800387308 */ /* 0x000e220000000800 */
[----:B------:R-:W-:-:S04]  /*4470*/  FADD.FTZ R88, R12, R93 ;  /* 0x0000005d0c587221 */ /* 0x000fc80000010000 */
[----:B------:R-:W-:Y:S01]  /*4480*/  FADD.FTZ R93, R11, R88 ;  /* 0x000000580b5d7221 */ /* 0x000fe20000010000 */
[----:B------:R-:W-:Y:S02]  /*4490*/  IMAD.MOV.U32 R88, RZ, RZ, R25 ;  /* 0x000000ffff587224 */ /* 0x000fe400078e0019 */
[----:B------:R-:W2:Y:S01]  /*44a0*/  MUFU.EX2 R79, R79 ;  /* 0x0000004f004f7308 */ /* 0x000ea20000000800 */
[----:B------:R-:W-:-:S01]  /*44b0*/  FADD.FTZ R70, R14, R93 ;  /* 0x0000005d0e467221 */ /* 0x000fc20000010000 */
[C---:B-1----:R-:W-:Y:S01]  /*44c0*/  FADD.FTZ R71, R107.reuse, R4 ;  /* 0x000000046b477221 */ /* 0x042fe20000010000 */
[----:B------:R-:W-:Y:S01]  /*44d0*/  F2FP.SATFINITE.E4M3.F32.PACK_AB_MERGE_C R106, R107, R106, RZ ;  /* 0x0000006a6b6a723e */ /* 0x000fe200048070ff */
[----:B------:R-:W-:Y:S02]  /*44e0*/  IMAD.MOV.U32 R107, RZ, RZ, R25 ;  /* 0x000000ffff6b7224 */ /* 0x000fe400078e0019 */
[----:B------:R-:W-:-:S01]  /*44f0*/  FADD.FTZ R93, R13, R70 ;  /* 0x000000460d5d7221 */ /* 0x000fc20000010000 */
[----:B------:R-:W-:Y:S01]  /*4500*/  F2FP.SATFINITE.E4M3.F32.PACK_AB_MERGE_C R203, R57, R52, R106 ;  /* 0x0000003439cb723e */ /* 0x000fe2000480706a */
[----:B------:R-:W1:Y:S01]  /*4510*/  MUFU.EX2 R82, R82 ;  /* 0x0000005200527308 */ /* 0x000e620000000800 */
[----:B0-----:R-:W-:-:S01]  /*4520*/  FADD.FTZ R4, R56, R71 ;  /* 0x0000004738047221 */ /* 0x001fc20000010000 */
[----:B------:R-:W-:Y:S01]  /*4530*/  FADD.FTZ R70, R20, R93 ;  /* 0x0000005d14467221 */ /* 0x000fe20000010000 */
[----:B------:R-:W-:-:S02]  /*4540*/  IMAD.MOV.U32 R52, RZ, RZ, R25 ;  /* 0x000000ffff347224 */ /* 0x000fc400078e0019 */
[----:B------:R-:W-:Y:S02]  /*4550*/  IMAD.MOV.U32 R57, RZ, RZ, R25 ;  /* 0x000000ffff397224 */ /* 0x000fe400078e0019 */
[----:B------:R-:W-:-:S01]  /*4560*/  FADD.FTZ R93, R15, R70 ;  /* 0x000000460f5d7221 */ /* 0x000fc20000010000 */
[----:B------:R-:W-:Y:S01]  /*4570*/  IMAD.MOV.U32 R106, RZ, RZ, R25 ;  /* 0x000000ffff6a7224 */ /* 0x000fe200078e0019 */
[----:B------:R-:W0:Y:S01]  /*4580*/  MUFU.EX2 R78, R78 ;  /* 0x0000004e004e7308 */ /* 0x000e220000000800 */
[----:B--2---:R-:W-:-:S01]  /*4590*/  FADD.FTZ R71, R79, R4 ;  /* 0x000000044f477221 */ /* 0x004fc20000010000 */
[----:B------:R-:W-:Y:S01]  /*45a0*/  FADD.FTZ R70, R24, R93 ;  /* 0x0000005d18467221 */ /* 0x000fe20000010000 */
[----:B------:R-:W-:-:S03]  /*45b0*/  IMAD.MOV.U32 R24, RZ, RZ, R25 ;  /* 0x000000ffff187224 */ /* 0x000fc600078e0019 */
[----:B------:R-:W-:Y:S02]  /*45c0*/  FADD.FTZ R93, R21, R70 ;  /* 0x00000046155d7221 */ /* 0x000fe40000010000 */
[----:B------:R-:W2:Y:S01]  /*45d0*/  MUFU.EX2 R83, R83 ;  /* 0x0000005300537308 */ /* 0x000ea20000000800 */
[----:B-1----:R-:W-:-:S01]  /*45e0*/  FADD.FTZ R4, R82, R71 ;  /* 0x0000004752047221 */ /* 0x002fc20000010000 */
[----:B------:R-:W-:Y:S01]  /*45f0*/  FADD.FTZ R70, R26, R93 ;  /* 0x0000005d1a467221 */ /* 0x000fe20000010000 */
[C---:B------:R-:W-:Y:S02]  /*4600*/  F2FP.SATFINITE.E4M3.F32.PACK_AB_MERGE_C R82, R89.reuse, R82, RZ ;  /* 0x000000525952723e */ /* 0x040fe400048070ff */
[----:B------:R-:W-:Y:S01]  /*4610*/  FADD.FTZ R71, R89, R4 ;  /* 0x0000000459477221 */ /* 0x000fe20000010000 */
[----:B------:R-:W-:Y:S01]  /*4620*/  IMAD.MOV.U32 R89, RZ, RZ, R25 ;  /* 0x000000ffff597224 */ /* 0x000fe200078e0019 */
[----:B------:R-:W-:Y:S01]  /*4630*/  F2FP.SATFINITE.E4M3.F32.PACK_AB_MERGE_C R205, R79, R56, R82 ;  /* 0x000000384fcd723e */ /* 0x000fe20004807052 */
[----:B------:R-:W1:Y:S01]  /*4640*/  MUFU.EX2 R27, R27 ;  /* 0x0000001b001b7308 */ /* 0x000e620000000800 */
[----:B0-----:R-:W-:-:S01]  /*4650*/  FADD.FTZ R4, R78, R71 ;  /* 0x000000474e047221 */ /* 0x001fc20000010000 */
[----:B------:R-:W-:-:S02]  /*4660*/  IMAD.MOV.U32 R56, RZ, RZ, R25 ;  /* 0x000000ffff387224 */ /* 0x000fc400078e0019 */
[--C-:B------:R-:W-:Y:S02]  /*4670*/  IMAD.MOV.U32 R79, RZ, RZ, R25.reuse ;  /* 0x000000ffff4f7224 */ /* 0x100fe400078e0019 */
[----:B------:R-:W-:Y:S02]  /*4680*/  IMAD.MOV.U32 R82, RZ, RZ, R25 ;  /* 0x000000ffff527224 */ /* 0x000fe400078e0019 */
[----:B------:R-:W0:Y:S01]  /*4690*/  MUFU.EX2 R90, R90 ;  /* 0x0000005a005a7308 */ /* 0x000e220000000800 */
[----:B--2---:R-:W-:-:S07]  /*46a0*/  FADD.FTZ R71, R83, R4 ;  /* 0x0000000453477221 */ /* 0x004fce0000010000 */
[----:B------:R-:W2:Y:S01]  /*46b0*/  MUFU.EX2 R76, R76 ;  /* 0x0000004c004c7308 */ /* 0x000ea20000000800 */
[----:B-1----:R-:W-:-:S01]  /*46c0*/  FADD.FTZ R93, R27, R70 ;  /* 0x000000461b5d7221 */ /* 0x002fc20000010000 */
[----:B------:R-:W-:-:S06]  /*46d0*/  IMAD.MOV.U32 R70, RZ, RZ, R25 ;  /* 0x000000ffff467224 */ /* 0x000fcc00078e0019 */
[----:B------:R-:W1:Y:S01]  /*46e0*/  MUFU.EX2 R91, R91 ;  /* 0x0000005b005b7308 */ /* 0x000e620000000800 */
[----:B0-----:R-:W-:-:S01]  /*46f0*/  FADD.FTZ R4, R90, R71 ;  /* 0x000000475a047221 */ /* 0x001fc20000010000 */
[----:B------:R-:W-:-:S06]  /*4700*/  IMAD.MOV.U32 R71, RZ, RZ, R25 ;  /* 0x000000ffff477224 */ /* 0x000fcc00078e0019 */
[----:B------:R-:W0:Y:S01]  /*4710*/  MUFU.EX2 R60, R60 ;  /* 0x0000003c003c7308 */ /* 0x000e220000000800 */
[----:B--2---:R-:W-:-:S01]  /*4720*/  FADD.FTZ R93, R76, R93 ;  /* 0x0000005d4c5d7221 */ /* 0x004fc20000010000 */
[----:B------:R-:W-:Y:S01]  /*4730*/  F2FP.SATFINITE.E4M3.F32.PACK_AB_MERGE_C R206, R76, R27, RZ ;  /* 0x0000001b4cce723e */ /* 0x000fe200048070ff */
[--C-:B------:R-:W-:Y:S02]  /*4740*/  IMAD.MOV.U32 R27, RZ, RZ, R25.reuse ;  /* 0x000000ffff1b7224 */ /* 0x100fe400078e0019 */
[--C-:B------:R-:W-:Y:S01]  /*4750*/  IMAD.MOV.U32 R76, RZ, RZ, R25.reuse ;  /* 0x000000ffff4c7224 */ /* 0x100fe200078e0019 */
[----:B------:R-:W-:Y:S01]  /*4760*/  F2FP.SATFINITE.E4M3.F32.PACK_AB_MERGE_C R206, R26, R21, R206 ;  /* 0x000000151ace723e */ /* 0x000fe200048070ce */
[----:B------:R-:W-:Y:S01]  /*4770*/  IMAD.MOV.U32 R26, RZ, RZ, R25 ;  /* 0x000000ffff1a7224 */ /* 0x000fe200078e0019 */
[----:B------:R-:W2:Y:S01]  /*4780*/  MUFU.EX2 R62, R62 ;  /* 0x0000003e003e7308 */ /* 0x000ea20000000800 */
[----:B-1----:R-:W-:-:S01]  /*4790*/  FADD.FTZ R7, R91, R4 ;  /* 0x000000045b077221 */ /* 0x002fc20000010000 */
[----:B------:R-:W-:Y:S01]  /*47a0*/  F2FP.SATFINITE.E4M3.F32.PACK_AB_MERGE_C R90, R91, R90, RZ ;  /* 0x0000005a5b5a723e */ /* 0x000fe200048070ff */
[----:B------:R-:W-:-:S03]  /*47b0*/  IMAD.MOV.U32 R91, RZ, RZ, R25 ;  /* 0x000000ffff5b7224 */ /* 0x000fc600078e0019 */
[----:B------:R-:W-:Y:S01]  /*47c0*/  F2FP.SATFINITE.E4M3.F32.PACK_AB_MERGE_C R207, R83, R78, R90 ;  /* 0x0000004e53cf723e */ /* 0x000fe2000480705a */
[----:B------:R-:W-:Y:S01]  /*47d0*/  IMAD.MOV.U32 R78, RZ, RZ, R25 ;  /* 0x000000ffff4e7224 */ /* 0x000fe200078e0019 */
[----:B------:R-:W1:Y:S01]  /*47e0*/  MUFU.EX2 R61, R61 ;  /* 0x0000003d003d7308 */ /* 0x000e620000000800 */
[----:B0-----:R-:W-:-:S01]  /*47f0*/  FADD.FTZ R4, R60, R93 ;  /* 0x0000005d3c047221 */ /* 0x001fc20000010000 */
[--C-:B------:R-:W-:Y:S02]  /*4800*/  IMAD.MOV.U32 R83, RZ, RZ, R25.reuse ;  /* 0x000000ffff537224 */ /* 0x100fe400078e0019 */
[--C-:B------:R-:W-:Y:S02]  /*4810*/  IMAD.MOV.U32 R90, RZ, RZ, R25.reuse ;  /* 0x000000ffff5a7224 */ /* 0x100fe400078e0019 */
[----:B------:R-:W-:Y:S02]  /*4820*/  IMAD.MOV.U32 R93, RZ, RZ, R25 ;  /* 0x000000ffff5d7224 */ /* 0x000fe400078e0019 */
        /* <DEDUP_REMOVED lines=12> */
[----:B------:R-:W-:Y:S01]  /*48f0*/  F2FP.SATFINITE.E4M3.F32.PACK_AB_MERGE_C R208, R77, R64, RZ ;  /* 0x000000404dd0723e */ /* 0x000fe200048070ff */
[--C-:B------:R-:W-:Y:S02]  /*4900*/  IMAD.MOV.U32 R64, RZ, RZ, R25.reuse ;  /* 0x000000ffff407224 */ /* 0x100fe400078e0019 */
[--C-:B------:R-:W-:Y:S01]  /*4910*/  IMAD.MOV.U32 R77, RZ, RZ, R25.reuse ;  /* 0x000000ffff4d7224 */ /* 0x100fe200078e0019 */
[----:B------:R-:W-:Y:S01]  /*4920*/  F2FP.SATFINITE.E4M3.F32.PACK_AB_MERGE_C R208, R61, R60, R208 ;  /* 0x0000003c3dd0723e */ /* 0x000fe200048070d0 */
[----:B------:R-:W-:Y:S01]  /*4930*/  IMAD.MOV.U32 R61, RZ, RZ, R25 ;  /* 0x000000ffff3d7224 */ /* 0x000fe200078e0019 */
[----:B------:R-:W0:Y:S01]  /*4940*/  MUFU.EX2 R66, R66 ;  /* 0x0000004200427308 */ /* 0x000e220000000800 */
[----:B--2---:R-:W-:-:S01]  /*4950*/  FADD.FTZ R7, R87, R8 ;  /* 0x0000000857077221 */ /* 0x004fc20000010000 */
[----:B------:R-:W-:Y:S01]  /*4960*/  F2FP.SATFINITE.E4M3.F32.PACK_AB_MERGE_C R86, R87, R86, RZ ;  /* 0x000000565756723e */ /* 0x000fe200048070ff */
[----:B------:R-:W-:-:S02]  /*4970*/  IMAD.MOV.U32 R60, RZ, RZ, R25 ;  /* 0x000000ffff3c7224 */ /* 0x000fc400078e0019 */
[--C-:B------:R-:W-:Y:S01]  /*4980*/  IMAD.MOV.U32 R87, RZ, RZ, R25.reuse ;  /* 0x000000ffff577224 */ /* 0x100fe200078e0019 */
[----:B------:R-:W-:Y:S01]  /*4990*/  F2FP.SATFINITE.E4M3.F32.PACK_AB_MERGE_C R209, R63, R62, R86 ;  /* 0x0000003e3fd1723e */ /* 0x000fe20004807056 */
[----:B------:R-:W-:Y:S01]  /*49a0*/  IMAD.MOV.U32 R63, RZ, RZ, R25 ;  /* 0x000000ffff3f7224 */ /* 0x000fe200078e0019 */
[----:B------:R-:W2:Y:S01]  /*49b0*/  MUFU.EX2 R68, R68 ;  /* 0x0000004400447308 */ /* 0x000ea20000000800 */
[----:B-1----:R-:W-:-:S01]  /*49c0*/  FADD.FTZ R11, R65, R4 ;  /* 0x00000004410b7221 */ /* 0x002fc20000010000 */
[--C-:B------:R-:W-:Y:S02]  /*49d0*/  IMAD.MOV.U32 R62, RZ, RZ, R25.reuse ;  /* 0x000000ffff3e7224 */ /* 0x100fe400078e0019 */
[----:B------:R-:W-:-:S04]  /*49e0*/  IMAD.MOV.U32 R86, RZ, RZ, R25 ;  /* 0x000000ffff567224 */ /* 0x000fc800078e0019 */
[----:B------:R-:W1:Y:S01]  /*49f0*/  MUFU.EX2 R67, R67 ;  /* 0x0000004300437308 */ /* 0x000e620000000800 */
[----:B0-----:R-:W-:-:S07]  /*4a00*/  FADD.FTZ R4, R66, R7 ;  /* 0x0000000742047221 */ /* 0x001fce0000010000 */
[----:B------:R-:W0:Y:S01]  /*4a10*/  MUFU.EX2 R74, R74 ;  /* 0x0000004a004a7308 */ /* 0x000e220000000800 */
[----:B--2---:R-:W-:-:S07]  /*4a20*/  FADD.FTZ R11, R68, R11 ;  /* 0x0000000b440b7221 */ /* 0x004fce0000010000 */
[----:B------:R-:W2:Y:S01]  /*4a30*/  MUFU.EX2 R35, R35 ;  /* 0x0000002300237308 */ /* 0x000ea20000000800 */
[----:B-1----:R-:W-:-:S01]  /*4a40*/  FADD.FTZ R7, R67, R4 ;  /* 0x0000000443077221 */ /* 0x002fc20000010000 */
[----:B------:R-:W-:-:S06]  /*4a50*/  FADD.FTZ R4, R34, R11 ;  /* 0x0000000b22047221 */ /* 0x000fcc0000010000 */
[----:B------:R-:W1:Y:S01]  /*4a60*/  MUFU.EX2 R75, R75 ;  /* 0x0000004b004b7308 */ /* 0x000e620000000800 */
[----:B0-----:R-:W-:-:S07]  /*4a70*/  FADD.FTZ R6, R74, R7 ;  /* 0x000000074a067221 */ /* 0x001fce0000010000 */
[----:B------:R-:W0:Y:S01]  /*4a80*/  MUFU.EX2 R46, R46 ;  /* 0x0000002e002e7308 */ /* 0x000e220000000800 */
[C---:B--2---:R-:W-:Y:S01]  /*4a90*/  F2FP.SATFINITE.E4M3.F32.PACK_AB_MERGE_C R210, R35.reuse, R34, RZ ;  /* 0x0000002223d2723e */ /* 0x044fe200048070ff */
[----:B------:R-:W-:Y:S01]  /*4aa0*/  FADD.FTZ R35, R35, R4 ;  /* 0x0000000423237221 */ /* 0x000fe20000010000 */
[----:B------:R-:W-:Y:S02]  /*4ab0*/  IMAD.MOV.U32 R34, RZ, RZ, R25 ;  /* 0x000000ffff227224 */ /* 0x000fe400078e0019 */
[----:B------:R-:W-:Y:S01]  /*4ac0*/  F2FP.SATFINITE.E4M3.F32.PACK_AB_MERGE_C R210, R68, R65, R210 ;  /* 0x0000004144d2723e */ /* 0x000fe200048070d2 */
[----:B------:R-:W-:-:S01]  /*4ad0*/  FADD.FTZ R4, R38, R35 ;  /* 0x0000002326047221 */ /* 0x000fc20000010000 */
[--C-:B------:R-:W-:Y:S01]  /*4ae0*/  IMAD.MOV.U32 R35, RZ, RZ, R25.reuse ;  /* 0x000000ffff237224 */ /* 0x100fe200078e0019 */
[----:B------:R-:W2:Y:S01]  /*4af0*/  MUFU.EX2 R39, R39 ;  /* 0x0000002700277308 */ /* 0x000ea20000000800 */
[C---:B-1----:R-:W-:Y:S01]  /*4b00*/  F2FP.SATFINITE.E4M3.F32.PACK_AB_MERGE_C R74, R75.reuse, R74, RZ ;  /* 0x0000004a4b4a723e */ /* 0x042fe200048070ff */
[----:B------:R-:W-:Y:S01]  /*4b10*/  FADD.FTZ R75, R75, R6 ;  /* 0x000000064b4b7221 */ /* 0x000fe20000010000 */
[----:B------:R-:W-:-:S02]  /*4b20*/  IMAD.MOV.U32 R65, RZ, RZ, R25 ;  /* 0x000000ffff417224 */ /* 0x000fc400078e0019 */
[----:B------:R-:W-:Y:S01]  /*4b30*/  F2FP.SATFINITE.E4M3.F32.PACK_AB_MERGE_C R211, R67, R66, R74 ;  /* 0x0000004243d3723e */ /* 0x000fe2000480704a */
[----:B------:R-:W-:Y:S02]  /*4b40*/  IMAD.MOV.U32 R67, RZ, RZ, R25 ;  /* 0x000000ffff437224 */ /* 0x000fe400078e0019 */
[----:B------:R-:W1:Y:S01]  /*4b50*/  MUFU.EX2 R47, R47 ;  /* 0x0000002f002f7308 */ /* 0x000e620000000800 */
[----:B0-----:R-:W-:-:S01]  /*4b60*/  FADD.FTZ R6, R46, R75 ;  /* 0x0000004b2e067221 */ /* 0x001fc20000010000 */
[--C-:B------:R-:W-:Y:S02]  /*4b70*/  IMAD.MOV.U32 R66, RZ, RZ, R25.reuse ;  /* 0x000000ffff427224 */ /* 0x100fe400078e0019 */
[--C-:B------:R-:W-:Y:S02]  /*4b80*/  IMAD.MOV.U32 R68, RZ, RZ, R25.reuse ;  /* 0x000000ffff447224 */ /* 0x100fe400078e0019 */
[----:B------:R-:W-:Y:S02]  /*4b90*/  IMAD.MOV.U32 R75, RZ, RZ, R25 ;  /* 0x000000ffff4b7224 */ /* 0x000fe400078e0019 */
[----:B------:R-:W0:Y:S01]  /*4ba0*/  MUFU.EX2 R42, R42 ;  /* 0x0000002a002a7308 */ /* 0x000e220000000800 */
[----:B--2---:R-:W-:-:S01]  /*4bb0*/  FADD.FTZ R5, R39, R4 ;  /* 0x0000000427057221 */ /* 0x004fc20000010000 */
[----:B------:R-:W-:-:S06]  /*4bc0*/  IMAD.MOV.U32 R74, RZ, RZ, R25 ;  /* 0x000000ffff4a7224 */ /* 0x000fcc00078e0019 */
        /* <DEDUP_REMOVED lines=8> */
[----:B------:R-:W-:Y:S01]  /*4c50*/  F2FP.SATFINITE.E4M3.F32.PACK_AB_MERGE_C R212, R45, R42, RZ ;  /* 0x0000002a2dd4723e */ /* 0x000fe200048070ff */
[--C-:B------:R-:W-:Y:S02]  /*4c60*/  IMAD.MOV.U32 R42, RZ, RZ, R25.reuse ;  /* 0x000000ffff2a7224 */ /* 0x100fe400078e0019 */
[--C-:B------:R-:W-:Y:S01]  /*4c70*/  IMAD.MOV.U32 R45, RZ, RZ, R25.reuse ;  /* 0x000000ffff2d7224 */ /* 0x100fe200078e0019 */
[----:B------:R-:W-:Y:S01]  /*4c80*/  F2FP.SATFINITE.E4M3.F32.PACK_AB_MERGE_C R212, R39, R38, R212 ;  /* 0x0000002627d4723e */ /* 0x000fe200048070d4 */
[--C-:B------:R-:W-:Y:S01]  /*4c90*/  IMAD.MOV.U32 R39, RZ, RZ, R25.reuse ;  /* 0x000000ffff277224 */ /* 0x100fe200078e0019 */
[----:B------:R-:W1:Y:S01]  /*4ca0*/  MUFU.EX2 R54, R54 ;  /* 0x0000003600367308 */ /* 0x000e620000000800 */
[C---:B0-----:R-:W-:Y:S01]  /*4cb0*/  F2FP.SATFINITE.E4M3.F32.PACK_AB_MERGE_C R50, R51.reuse, R50, RZ ;  /* 0x000000323332723e */ /* 0x041fe200048070ff */
[----:B------:R-:W-:Y:S01]  /*4cc0*/  FADD.FTZ R51, R51, R6 ;  /* 0x0000000633337221 */ /* 0x000fe20000010000 */
[----:B------:R-:W-:-:S02]  /*4cd0*/  IMAD.MOV.U32 R38, RZ, RZ, R25 ;  /* 0x000000ffff267224 */ /* 0x000fc400078e0019 */
[----:B------:R-:W-:Y:S01]  /*4ce0*/  F2FP.SATFINITE.E4M3.F32.PACK_AB_MERGE_C R213, R47, R46, R50 ;  /* 0x0000002e2fd5723e */ /* 0x000fe20004807032 */
[----:B------:R-:W-:Y:S02]  /*4cf0*/  IMAD.MOV.U32 R47, RZ, RZ, R25 ;  /* 0x000000ffff2f7224 */ /* 0x000fe400078e0019 */
[----:B------:R-:W0:Y:S01]  /*4d00*/  MUFU.EX2 R44, R44 ;  /* 0x0000002c002c7308 */ /* 0x000e220000000800 */
[----:B--2---:R-:W-:-:S01]  /*4d10*/  FADD.FTZ R5, R43, R4 ;  /* 0x000000042b057221 */ /* 0x004fc20000010000 */
[--C-:B------:R-:W-:Y:S02]  /*4d20*/  IMAD.MOV.U32 R46, RZ, RZ, R25.reuse ;  /* 0x000000ffff2e7224 */ /* 0x100fe400078e0019 */
[----:B------:R-:W-:-:S04]  /*4d30*/  IMAD.MOV.U32 R50, RZ, RZ, R25 ;  /* 0x000000ffff327224 */ /* 0x000fc800078e0019 */
[----:B------:R-:W2:Y:S01]  /*4d40*/  MUFU.EX2 R55, R55 ;  /* 0x0000003700377308 */ /* 0x000ea20000000800 */
[----:B-1----:R-:W-:-:S01]  /*4d50*/  FADD.FTZ R4, R54, R51 ;  /* 0x0000003336047221 */ /* 0x002fc20000010000 */
[----:B------:R-:W-:-:S06]  /*4d60*/  IMAD.MOV.U32 R51, RZ, RZ, R25 ;  /* 0x000000ffff337224 */ /* 0x000fcc00078e0019 */
[----:B------:R-:W-:Y:S01]  /*4d70*/  MUFU.EX2 R48, R48 ;  /* 0x0000003000307308 */ /* 0x000fe20000000800 */
[----:B0-----:R-:W-:-:S07]  /*4d80*/  FADD.FTZ R5, R44, R5 ;  /* 0x000000052c057221 */ /* 0x001fce0000010000 */
[----:B------:R-:W0:Y:S01]  /*4d90*/  MUFU.EX2 R49, R49 ;  /* 0x0000003100317308 */ /* 0x000e220000000800 */
[----:B--2---:R-:W-:-:S07]  /*4da0*/  FADD.FTZ R7, R55, R4 ;  /* 0x0000000437077221 */ /* 0x004fce0000010000 */
[----:B------:R-:W1:Y:S08]  /*4db0*/  MUFU.EX2 R58, R58 ;  /* 0x0000003a003a7308 */ /* 0x000e700000000800 */
[----:B------:R-:W2:Y:S01]  /*4dc0*/  MUFU.EX2 R59, R59 ;  /* 0x0000003b003b7308 */ /* 0x000ea20000000800 */
[----:B0-----:R-:W-:Y:S01]  /*4dd0*/  F2FP.SATFINITE.E4M3.F32.PACK_AB_MERGE_C R6, R49, R48, RZ ;  /* 0x000000303106723e */ /* 0x001fe200048070ff */
[----:B------:R-:W-:-:S03]  /*4de0*/  FADD.FTZ R48, R48, R5 ;  /* 0x0000000530307221 */ /* 0x000fc60000010000 */
[----:B------:R-:W-:Y:S01]  /*4df0*/  F2FP.SATFINITE.E4M3.F32.PACK_AB_MERGE_C R214, R44, R43, R6 ;  /* 0x0000002b2cd6723e */ /* 0x000fe20004807006 */
[----:B------:R-:W-:-:S01]  /*4e00*/  FADD.FTZ R49, R49, R48 ;  /* 0x0000003031317221 */ /* 0x000fc20000010000 */
[----:B------:R-:W-:Y:S01]  /*4e10*/  IMAD.MOV.U32 R43, RZ, RZ, R25 ;  /* 0x000000ffff2b7224 */ /* 0x000fe200078e0019 */
[----:B------:R-:W-:Y:S01]  /*4e20*/  MUFU.EX2 R32, R32 ;  /* 0x0000002000207308 */ /* 0x000fe20000000800 */
[----:B-1----:R-:W-:-:S01]  /*4e30*/  FADD.FTZ R4, R58, R7 ;  /* 0x000000073a047221 */ /* 0x002fc20000010000 */
[--C-:B------:R-:W-:Y:S02]  /*4e40*/  IMAD.MOV.U32 R44, RZ, RZ, R25.reuse ;  /* 0x000000ffff2c7224 */ /* 0x100fe400078e0019 */
[----:B------:R-:W-:-:S04]  /*4e50*/  IMAD.MOV.U32 R48, RZ, RZ, R25 ;  /* 0x000000ffff307224 */ /* 0x000fc800078e0019 */
[----:B------:R-:W0:Y:S01]  /*4e60*/  MUFU.EX2 R33, R33 ;  /* 0x0000002100217308 */ /* 0x000e220000000800 */
[C---:B--2---:R-:W-:Y:S01]  /*4e70*/  F2FP.SATFINITE.E4M3.F32.PACK_AB_MERGE_C R58, R59.reuse, R58, RZ ;  /* 0x0000003a3b3a723e */ /* 0x044fe200048070ff */
[----:B------:R-:W-:-:S03]  /*4e80*/  FADD.FTZ R59, R59, R4 ;  /* 0x000000043b3b7221 */ /* 0x000fc60000010000 */
[----:B------:R-:W-:Y:S01]  /*4e90*/  F2FP.SATFINITE.E4M3.F32.PACK_AB_MERGE_C R215, R55, R54, R58 ;  /* 0x0000003637d7723e */ /* 0x000fe2000480703a */
[--C-:B------:R-:W-:Y:S02]  /*4ea0*/  IMAD.MOV.U32 R55, RZ, RZ, R25.reuse ;  /* 0x000000ffff377224 */ /* 0x100fe400078e0019 */
[----:B------:R-:W1:Y:S01]  /*4eb0*/  MUFU.EX2 R28, R28 ;  /* 0x0000001c001c7308 */ /* 0x000e620000000800 */
[--C-:B------:R-:W-:Y:S02]  /*4ec0*/  IMAD.MOV.U32 R54, RZ, RZ, R25.reuse ;  /* 0x000000ffff367224 */ /* 0x100fe400078e0019 */
[----:B------:R-:W-:-:S05]  /*4ed0*/  IMAD.MOV.U32 R58, RZ, RZ, R25 ;  /* 0x000000ffff3a7224 */ /* 0x000fca00078e0019 */
[----:B------:R-:W2:Y:S01]  /*4ee0*/  MUFU.EX2 R30, R30 ;  /* 0x0000001e001e7308 */ /* 0x000ea20000000800 */
[----:B0-----:R-:W-:-:S07]  /*4ef0*/  F2FP.SATFINITE.E4M3.F32.PACK_AB_MERGE_C R5, R33, R32, RZ ;  /* 0x000000202105723e */ /* 0x001fce00048070ff */
[----:B------:R-:W0:Y:S01]  /*4f00*/  MUFU.EX2 R29, R29 ;  /* 0x0000001d001d7308 */ /* 0x000e220000000800 */
[----:B-1----:R-:W-:-:S01]  /*4f10*/  FADD.FTZ R4, R28, R49 ;  /* 0x000000311c047221 */ /* 0x002fc20000010000 */
[----:B------:R-:W-:-:S06]  /*4f20*/  IMAD.MOV.U32 R49, RZ, RZ, R25 ;  /* 0x000000ffff317224 */ /* 0x000fcc00078e0019 */
[----:B------:R-:W1:Y:S01]  /*4f30*/  MUFU.EX2 R31, R31 ;  /* 0x0000001f001f7308 */ /* 0x000e620000000800 */
[----:B--2---:R-:W-:-:S01]  /*4f40*/  FADD.FTZ R6, R30, R59 ;  /* 0x0000003b1e067221 */ /* 0x004fc20000010000 */
[----:B------:R-:W-:-:S06]  /*4f50*/  IMAD.MOV.U32 R59, RZ, RZ, R25 ;  /* 0x000000ffff3b7224 */ /* 0x000fcc00078e0019 */
[----:B------:R-:W2:Y:S01]  /*4f60*/  MUFU.EX2 R69, R69 ;  /* 0x0000004500457308 */ /* 0x000ea20000000800 */
[C---:B0-----:R-:W-:Y:S01]  /*4f70*/  F2FP.SATFINITE.E4M3.F32.PACK_AB_MERGE_C R216, R29.reuse, R28, R5 ;  /* 0x0000001c1dd8723e */ /* 0x041fe20004807005 */
[----:B------:R-:W-:Y:S01]  /*4f80*/  FADD.FTZ R29, R29, R4 ;  /* 0x000000041d1d7221 */ /* 0x000fe20000010000 */
[----:B------:R-:W-:-:S03]  /*4f90*/  IMAD.MOV.U32 R28, RZ, RZ, R25 ;  /* 0x000000ffff1c7224 */ /* 0x000fc600078e0019 */
[----:B------:R-:W-:Y:S01]  /*4fa0*/  FADD.FTZ R32, R32, R29 ;  /* 0x0000001d20207221 */ /* 0x000fe20000010000 */
[----:B------:R-:W-:Y:S01]  /*4fb0*/  IMAD.MOV.U32 R29, RZ, RZ, R25 ;  /* 0x000000ffff1d7224 */ /* 0x000fe200078e0019 */
[----:B------:R-:W0:Y:S01]  /*4fc0*/  MUFU.EX2 R72, R72 ;  /* 0x0000004800487308 */ /* 0x000e220000000800 */
[----:B-1----:R-:W-:-:S01]  /*4fd0*/  FADD.FTZ R6, R31, R6 ;  /* 0x000000061f067221 */ /* 0x002fc20000010000 */
[----:B------:R-:W-:Y:S01]  /*4fe0*/  FADD.FTZ R33, R33, R32 ;  /* 0x0000002021217221 */ /* 0x000fe20000010000 */
[----:B------:R-:W-:-:S05]  /*4ff0*/  IMAD.MOV.U32 R32, RZ, RZ, R25 ;  /* 0x000000ffff207224 */ /* 0x000fca00078e0019 */
[----:B------:R-:W-:Y:S01]  /*5000*/  MUFU.EX2 R40, R40 ;  /* 0x0000002800287308 */ /* 0x000fe20000000800 */
[----:B--2---:R-:W-:-:S07]  /*5010*/  FADD.FTZ R5, R69, R6 ;  /* 0x0000000645057221 */ /* 0x004fce0000010000 */
[----:B------:R-:W1:Y:S01]  /*5020*/  MUFU.EX2 R41, R41 ;  /* 0x0000002900297308 */ /* 0x000e620000000800 */
[C---:B0-----:R-:W-:Y:S01]  /*5030*/  F2FP.SATFINITE.E4M3.F32.PACK_AB_MERGE_C R69, R72.reuse, R69, RZ ;  /* 0x000000454845723e */ /* 0x041fe200048070ff */
[----:B------:R-:W-:-:S03]  /*5040*/  FADD.FTZ R72, R72, R5 ;  /* 0x0000000548487221 */ /* 0x000fc60000010000 */
[----:B------:R-:W-:Y:S01]  /*5050*/  F2FP.SATFINITE.E4M3.F32.PACK_AB_MERGE_C R217, R31, R30, R69 ;  /* 0x0000001e1fd9723e */ /* 0x000fe20004807045 */
[--C-:B------:R-:W-:Y:S02]  /*5060*/  IMAD.MOV.U32 R31, RZ, RZ, R25.reuse ;  /* 0x000000ffff1f7224 */ /* 0x100fe400078e0019 */
[----:B------:R-:W0:Y:S01]  /*5070*/  MUFU.EX2 R36, R36 ;  /* 0x0000002400247308 */ /* 0x000e220000000800 */
[--C-:B------:R-:W-:Y:S02]  /*5080*/  IMAD.MOV.U32 R30, RZ, RZ, R25.reuse ;  /* 0x000000ffff1e7224 */ /* 0x100fe400078e0019 */
[----:B------:R-:W-:-:S05]  /*5090*/  IMAD.MOV.U32 R69, RZ, RZ, R25 ;  /* 0x000000ffff457224 */ /* 0x000fca00078e0019 */
[----:B------:R-:W2:Y:S01]  /*50a0*/  MUFU.EX2 R73, R73 ;  /* 0x0000004900497308 */ /* 0x000ea20000000800 */
[----:B-1----:R-:W-:-:S07]  /*50b0*/  F2FP.SATFINITE.E4M3.F32.PACK_AB_MERGE_C R6, R41, R40, RZ ;  /* 0x000000282906723e */ /* 0x002fce00048070ff */
[----:B------:R-:W1:Y:S01]  /*50c0*/  MUFU.EX2 R37, R37 ;  /* 0x0000002500257308 */ /* 0x000e620000000800 */
[----:B0-----:R-:W-:-:S01]  /*50d0*/  FADD.FTZ R4, R36, R33 ;  /* 0x0000002124047221 */ /* 0x001fc20000010000 */
[----:B------:R-:W-:-:S06]  /*50e0*/  IMAD.MOV.U32 R33, RZ, RZ, R25 ;  /* 0x000000ffff217224 */ /* 0x000fcc00078e0019 */
[----:B------:R-:W0:Y:S01]  /*50f0*/  MUFU.EX2 R80, R80 ;  /* 0x0000005000507308 */ /* 0x000e220000000800 */
[----:B--2---:R-:W-:-:S01]  /*5100*/  FADD.FTZ R5, R73, R72 ;  /* 0x0000004849057221 */ /* 0x004fc20000010000 */
[----:B------:R-:W-:-:S06]  /*5110*/  IMAD.MOV.U32 R72, RZ, RZ, R25 ;  /* 0x000000ffff487224 */ /* 0x000fcc00078e0019 */
[----:B------:R-:W2:Y:S01]  /*5120*/  MUFU.EX2 R81, R81 ;  /* 0x0000005100517308 */ /* 0x000ea20000000800 */
[C---:B-1----:R-:W-:Y:S01]  /*5130*/  F2FP.SATFINITE.E4M3.F32.PACK_AB_MERGE_C R218, R37.reuse, R36, R6 ;  /* 0x0000002425da723e */ /* 0x042fe20004807006 */
[----:B------:R-:W-:Y:S01]  /*5140*/  FADD.FTZ R37, R37, R4 ;  /* 0x0000000425257221 */ /* 0x000fe20000010000 */
[----:B------:R-:W-:-:S03]  /*5150*/  IMAD.MOV.U32 R36, RZ, RZ, R25 ;  /* 0x000000ffff247224 */ /* 0x000fc600078e0019 */
[----:B------:R-:W-:Y:S01]  /*5160*/  FADD.FTZ R40, R40, R37 ;  /* 0x0000002528287221 */ /* 0x000fe20000010000 */
[----:B------:R-:W-:Y:S01]  /*5170*/  IMAD.MOV.U32 R37, RZ, RZ, R25 ;  /* 0x000000ffff257224 */ /* 0x000fe200078e0019 */
[----:B------:R-:W1:Y:S01]  /*5180*/  MUFU.EX2 R84, R84 ;  /* 0x0000005400547308 */ /* 0x000e620000000800 */
[----:B0-----:R-:W-:-:S04]  /*5190*/  FADD.FTZ R4, R80, R5 ;  /* 0x0000000550047221 */ /* 0x001fc80000010000 */
[----:B--2---:R-:W-:Y:S01]  /*51a0*/  FADD.FTZ R5, R81, R4 ;  /* 0x0000000451057221 */ /* 0x004fe20000010000 */
[----:B------:R-:W-:-:S01]  /*51b0*/  FADD.FTZ R4, R41, R40 ;  /* 0x0000002829047221 */ /* 0x000fc20000010000 */
[--C-:B------:R-:W-:Y:S02]  /*51c0*/  IMAD.MOV.U32 R41, RZ, RZ, R25.reuse ;  /* 0x000000ffff297224 */ /* 0x100fe400078e0019 */
[----:B------:R-:W-:Y:S01]  /*51d0*/  IMAD.MOV.U32 R40, RZ, RZ, R25 ;  /* 0x000000ffff287224 */ /* 0x000fe200078e0019 */
[C---:B-1----:R-:W-:Y:S01]  /*51e0*/  F2FP.SATFINITE.E4M3.F32.PACK_AB_MERGE_C R6, R84.reuse, R81, RZ ;  /* 0x000000515406723e */ /* 0x042fe200048070ff */
[----:B------:R-:W-:-:S01]  /*51f0*/  FADD.FTZ R5, R84, R5 ;  /* 0x0000000554057221 */ /* 0x000fc20000010000 */
[--C-:B------:R-:W-:Y:S02]  /*5200*/  IMAD.MOV.U32 R81, RZ, RZ, R25.reuse ;  /* 0x000000ffff517224 */ /* 0x100fe400078e0019 */
[----:B------:R-:W-:Y:S01]  /*5210*/  F2FP.SATFINITE.E4M3.F32.PACK_AB_MERGE_C R219, R80, R73, R6 ;  /* 0x0000004950db723e */ /* 0x000fe20004807006 */
[----:B------:R-:W-:-:S02]  /*5220*/  IMAD.MOV.U32 R73, RZ, RZ, R25 ;  /* 0x000000ffff497224 */ /* 0x000fc400078e0019 */
[--C-:B------:R-:W-:Y:S02]  /*5230*/  IMAD.MOV.U32 R80, RZ, RZ, R25.reuse ;  /* 0x000000ffff507224 */ /* 0x100fe400078e0019 */
[----:B------:R-:W-:Y:S01]  /*5240*/  IMAD.MOV.U32 R84, RZ, RZ, R25 ;  /* 0x000000ffff547224 */ /* 0x000fe200078e0019 */
[----:B------:R-:W-:Y:S06]  /*5250*/  @!P1 BRA `(.L_x_191) ;  /* 0x0000003000a49947 */ /* 0x000fec0003800000 */
        /* <DEDUP_REMOVED lines=50> */
[----:B------:R-:W-:Y:S01]  /*5580*/  UMOV UR55, UR47 ;  /* 0x0000002f00377c82 */ /* 0x000fe20008000000 */
[----:B------:R-:W-:-:S05]  /*5590*/  UMOV UR51, UR46 ;  /* 0x0000002e00337c82 */ /* 0x000fca0008000000 */
.L_x_202:
[----:B------:R-:W-:Y:S01]  /*55a0*/  ISETP.NE.AND P2, PT, RZ, UR44, PT ;  /* 0x0000002cff007c0c */ /* 0x000fe2000bf45270 */
[----:B------:R-:W-:-:S04]  /*55b0*/  UISETP.NE.AND UP0, UPT, UR51, 0x1, UPT ;  /* 0x000000013300788c */ /* 0x000fc8000bf05270 */
[----:B------:R-:W-:-:S04]  /*55c0*/  USEL UR47, URZ, 0x1, UP0 ;  /* 0x000000013f2f7887 */ /* 0x000fc80008000000 */
[----:B------:R-:W-:-:S04]  /*55d0*/  ULOP3.LUT UR47, UR55, UR47, URZ, 0x3c, !UPT ;  /* 0x0000002f372f7292 */ /* 0x000fc8000f8e3c3f */
[----:B------:R-:W-:Y:S08]  /*55e0*/  @P2 BRA `(.L_x_192) ;  /* 0x0000000000442947 */ /* 0x000ff00003800000 */
[----:B------:R-:W-:Y:S05]  /*55f0*/  @!P0 BRA `(.L_x_193) ;  /* 0x0000000000048947 */ /* 0x000fea0003800000 */
[----:B------:R-:W-:Y:S01]  /*5600*/  BPT.TRAP 0x1 ;  /* 0x000000040000795c */ /* 0x000fe20000300000 */
.L_x_193:
[----:B------:R-:W0:Y:S01]  /*5610*/  S2UR UR10, SR_CgaCtaId ;  /* 0x00000000000a79c3 */ /* 0x000e220000008800 */
[----:B------:R-:W-:Y:S01]  /*5620*/  UIADD3 UR6, UR51, 0x1, URZ ;  /* 0x0000000133067890 */ /* 0x000fe2000fffe03f */
[----:B------:R-:W-:Y:S01]  /*5630*/  IMAD.U32 R0, RZ, RZ, UR47 ;  /* 0x0000002fff007e24 */ /* 0x000fe2000f8e00ff */
[----:B------:R-:W-:Y:S02]  /*5640*/  UMOV UR7, 0x400 ;  /* 0x0000040000077882 */ /* 0x000fe40000000000 */
[----:B------:R-:W-:Y:S02]  /*5650*/  UISETP.NE.AND UP0, UPT, UR6, 0x2, UPT ;  /* 0x000000020600788c */ /* 0x000fe4000bf05270 */
[----:B------:R-:W-:Y:S02]  /*5660*/  SHF.L.U32 R0, R0, 0x1f, RZ ;  /* 0x0000001f00007819 */ /* 0x000fe400000006ff */
[----:B------:R-:W-:Y:S02]  /*5670*/  USEL UR6, UR6, URZ, UP0 ;  /* 0x0000003f06067287 */ /* 0x000fe40008000000 */
[----:B0-----:R-:W-:-:S04]  /*5680*/  ULEA UR7, UR10, UR7, 0x18 ;  /* 0x000000070a077291 */ /* 0x001fc8000f8ec03f */
[----:B------:R-:W-:-:S09]  /*5690*/  ULEA UR6, UR6, UR7, 0x3 ;  /* 0x0000000706067291 */ /* 0x000fd2000f8e183f */
[----:B------:R0:W1:Y:S01]  /*56a0*/  SYNCS.PHASECHK.TRANS64.TRYWAIT P1, [UR6+0x33430], R0 ;  /* 0x03343000ff0075a7 */ /* 0x0000620008020146 */
[----:B------:R-:W-:Y:S05]  /*56b0*/  @!P0 BRA `(.L_x_194) ;  /* 0x0000000000048947 */ /* 0x000fea0003800000 */
[----:B------:R-:W-:Y:S01]  /*56c0*/  BPT.TRAP 0x1 ;  /* 0x000000040000795c */ /* 0x000fe20000300000 */
.L_x_194:
[----:B-1----:R-:W-:Y:S05]  /*56d0*/  @P1 BRA `(.L_x_192) ;  /* 0x0000000000081947 */ /* 0x002fea0003800000 */
[----:B------:R-:W1:Y:S02]  /*56e0*/  SYNCS.PHASECHK.TRANS64.TRYWAIT P1, [UR6+0x33430], R0 ;  /* 0x03343000ff0075a7 */ /* 0x000e640008020146 */
[----:B-1----:R-:W-:Y:S05]  /*56f0*/  @!P1 BRA `(.L_x_195) ;  /* 0x000000fc00309947 */ /* 0x002fea0003800000 */
.L_x_192:
[----:B-1----:R-:W1:Y:S01]  /*5700*/  S2R R3, SR_TID.X ;  /* 0x0000000000037919 */ /* 0x002e620000002100 */
[----:B------:R-:W-:Y:S01]  /*5710*/  UIADD3 UR46, UR51, 0x1, URZ ;  /* 0x00000001332e7890 */ /* 0x000fe2000fffe03f */
[----:B------:R-:W-:Y:S01]  /*5720*/  UMOV UR27, 0x80000020 ;  /* 0x80000020001b7882 */ /* 0x000fe20000000000 */
[----:B------:R-:W-:Y:S02]  /*5730*/  UMOV UR28, UR24 ;  /* 0x00000018001c7c82 */ /* 0x000fe40008000000 */
[----:B------:R-:W-:Y:S01]  /*5740*/  UISETP.NE.AND UP0, UPT, UR46, 0x2, UPT ;  /* 0x000000022e00788c */ /* 0x000fe2000bf05270 */
[----:B------:R-:W-:Y:S01]  /*5750*/  UMOV UR29, UR25 ;  /* 0x00000019001d7c82 */ /* 0x000fe20008000000 */
[----:B------:R-:W-:Y:S02]  /*5760*/  UMOV UR31, 0x80000020 ;  /* 0x80000020001f7882 */ /* 0x000fe40000000000 */
[----:B------:R-:W-:Y:S01]  /*5770*/  USEL UR46, UR46, URZ, UP0 ;  /* 0x0000003f2e2e7287 */ /* 0x000fe20008000000 */
[----:B------:R-:W-:Y:S01]  /*5780*/  UMOV UR32, UR24 ;  /* 0x0000001800207c82 */ /* 0x000fe20008000000 */
[----:B------:R-:W-:-:S02]  /*5790*/  UMOV UR33, UR25 ;  /* 0x0000001900217c82 */ /* 0x000fc40008000000 */
[----:B------:R-:W-:Y:S01]  /*57a0*/  UIMAD UR56, UR46, 0x780, UR50 ;  /* 0x000007802e3878a4 */ /* 0x000fe2000f8e0232 */
[----:B------:R-:W-:Y:S01]  /*57b0*/  UMOV UR35, 0x80000020 ;  /* 0x8000002000237882 */ /* 0x000fe20000000000 */
[----:B------:R-:W-:Y:S02]  /*57c0*/  UMOV UR7, 0x80000020 ;  /* 0x8000002000077882 */ /* 0x000fe40000000000 */
[----:B------:R-:W-:Y:S02]  /*57d0*/  UIADD3 UR30, UR56, 0x80, URZ ;  /* 0x00000080381e7890 */ /* 0x000fe4000fffe03f */
[----:B------:R-:W-:Y:S02]  /*57e0*/  UIADD3 UR34, UR56, 0x100, URZ ;  /* 0x0000010038227890 */ /* 0x000fe4000fffe03f */
[----:B------:R-:W-:Y:S01]  /*57f0*/  UMOV UR26, UR56 ;  /* 0x00000038001a7c82 */ /* 0x000fe20008000000 */
[----:B------:R-:W-:Y:S02]  /*5800*/  UIADD3 UR6, UR56, 0x2, URZ ;  /* 0x0000000238067890 */ /* 0x000fe4000fffe03f */
[----:B------:R-:W-:Y:S01]  /*5810*/  UIADD3 UR10, UR56, 0x202, URZ ;  /* 0x00000202380a7890 */ /* 0x000fe2000fffe03f */
[----:B------:R-:W-:Y:S01]  /*5820*/  UMOV UR11, 0x80000020 ;  /* 0x80000020000b7882 */ /* 0x000fe20000000000 */
[----:B------:R-:W-:Y:S01]  /*5830*/  UIADD3 UR14, UR56, 0x282, URZ ;  /* 0x00000282380e7890 */ /* 0x000fe2000fffe03f */
[----:B------:R-:W-:Y:S01]  /*5840*/  UMOV UR15, 0x80000020 ;  /* 0x80000020000f7882 */ /* 0x000fe20000000000 */
[----:B------:R-:W-:Y:S01]  /*5850*/  UIADD3 UR18, UR56, 0x500, URZ ;  /* 0x0000050038127890 */ /* 0x000fe2000fffe03f */
[----:B-1----:R-:W-:Y:S01]  /*5860*/  SHF.R.U32.HI R3, RZ, 0x7, R3 ;  /* 0x00000007ff037819 */ /* 0x002fe20000011603 */
[----:B------:R-:W-:Y:S01]  /*5870*/  UMOV UR19, 0x80000020 ;  /* 0x8000002000137882 */ /* 0x000fe20000000000 */
[----:B------:R-:W-:Y:S01]  /*5880*/  UIADD3 UR22, UR56, 0x502, URZ ;  /* 0x0000050238167890 */ /* 0x000fe2000fffe03f */
[----:B------:R-:W-:-:S02]  /*5890*/  UMOV UR23, 0x80000020 ;  /* 0x8000002000177882 */ /* 0x000fc40000000000 */
[----:B0-----:R-:W-:-:S05]  /*58a0*/  VIADD R0, R3, 0x8 ;  /* 0x0000000803007836 */ /* 0x001fca0000000000 */
[----:B------:R0:W-:Y:S06]  /*58b0*/  BAR.SYNC.DEFER_BLOCKING R0, 0x100 ;  /* 0x000400000000751d */ /* 0x0001ec0000010000 */
[----:B------:R-:W-:-:S06]  /*58c0*/  WARPGROUP.ARRIVE ;  /* 0x00000000000079c5 */ /* 0x000fcc0000000000 */
[----:B------:R-:W-:Y:S01]  /*58d0*/  QGMMA.64x32x32.F32.E4M3.E4M3 R184, gdesc[UR24], RZ, !UPT, gsb0 ;  /* 0x0060000018b879f3 */ /* 0x000fe2000c0008ff */
[----:B------:R-:W-:Y:S01]  /*58e0*/  UIADD3 UR26, UR56, 0x180, URZ ;  /* 0x00000180381a7890 */ /* 0x000fe2000fffe03f */
[----:B------:R-:W-:Y:S01]  /*58f0*/  UMOV UR27, 0x80000020 ;  /* 0x80000020001b7882 */ /* 0x000fe20000000000 */
[----:B------:R-:W-:Y:S02]  /*5900*/  WARPGROUP.DEPBAR.LE gsb0, 0x0 ;  /* 0x00008000000079c5 */ /* 0x000fe40000010000 */
[----:B------:R-:W-:-:S06]  /*5910*/  WARPGROUP.ARRIVE ;  /* 0x00000000000079c5 */ /* 0x000fcc0000000000 */
[----:B------:R-:W-:Y:S01]  /*5920*/  QGMMA.64x32x32.F32.E4M3.E4M3 R168, gdesc[UR28], RZ, !UPT, gsb0 ;  /* 0x006000001ca879f3 */ /* 0x000fe2000c0008ff */
[----:B------:R-:W-:Y:S01]  /*5930*/  UIADD3 UR30, UR56, 0x200, URZ ;  /* 0x00000200381e7890 */ /* 0x000fe2000fffe03f */
[----:B------:R-:W-:Y:S01]  /*5940*/  UMOV UR28, UR24 ;  /* 0x00000018001c7c82 */ /* 0x000fe20008000000 */
[----:B------:R-:W-:Y:S01]  /*5950*/  UMOV UR29, UR25 ;  /* 0x00000019001d7c82 */ /* 0x000fe20008000000 */
        /* <DEDUP_REMOVED lines=10> */
[----:B------:R-:W-:Y:S03]  /*5a00*/  QGMMA.64x32x32.F32.E4M3.E4M3 R136, gdesc[UR24], RZ, !UPT, gsb0 ;  /* 0x00600000188879f3 */ /* 0x000fe6000c0008ff */
        /* <DEDUP_REMOVED lines=124> */
[----:B------:R-:W-:Y:S01]  /*61d0*/  UIADD3 UR56, UR56, 0x702, URZ ;  /* 0x0000070238387890 */ /* 0x000fe2000fffe03f */
[----:B------:R-:W-:Y:S02]  /*61e0*/  WARPGROUP.DEPBAR.LE gsb0, 0x0 ;  /* 0x00008000000079c5 */ /* 0x000fe40000010000 */
[----:B------:R-:W-:-:S06]  /*61f0*/  WARPGROUP.ARRIVE ;  /* 0x00000000000079c5 */ /* 0x000fcc0000000000 */
[----:B------:R-:W-:Y:S03]  /*6200*/  QGMMA.64x32x32.F32.E4M3.E4M3 R168, gdesc[UR28], R168, gsb0 ;  /* 0x006000001ca879f3 */ /* 0x000fe600080008a8 */
        /* <DEDUP_REMOVED lines=12> */
[----:B0-----:R-:W-:Y:S05]  /*62d0*/  @P2 BRA `(.L_x_196) ;  /* 0x0000000000382947 */ /* 0x001fea0003800000 */
[----:B------:R-:W-:Y:S05]  /*62e0*/  @!P0 BRA `(.L_x_197) ;  /* 0x0000000000048947 */ /* 0x000fea0003800000 */
[----:B------:R-:W-:Y:S01]  /*62f0*/  BPT.TRAP 0x1 ;  /* 0x000000040000795c */ /* 0x000fe20000300000 */
.L_x_197:
[----:B------:R-:W0:Y:S01]  /*6300*/  S2UR UR7, SR_CgaCtaId ;  /* 0x00000000000779c3 */ /* 0x000e220000008800 */
[----:B------:R-:W-:Y:S01]  /*6310*/  UMOV UR6, 0x400 ;  /* 0x0000040000067882 */ /* 0x000fe20000000000 */
[----:B------:R-:W-:-:S05]  /*6320*/  IMAD.U32 R0, RZ, RZ, UR55 ;  /* 0x00000037ff007e24 */ /* 0x000fca000f8e00ff */
[----:B------:R-:W-:Y:S01]  /*6330*/  SHF.L.U32 R0, R0, 0x1f, RZ ;  /* 0x0000001f00007819 */ /* 0x000fe200000006ff */
[----:B0-----:R-:W-:-:S04]  /*6340*/  ULEA UR6, UR7, UR6, 0x18 ;  /* 0x0000000607067291 */ /* 0x001fc8000f8ec03f */
[----:B------:R-:W-:-:S09]  /*6350*/  ULEA UR6, UR51, UR6, 0x3 ;  /* 0x0000000633067291 */ /* 0x000fd2000f8e183f */
[----:B------:R0:W1:Y:S01]  /*6360*/  SYNCS.PHASECHK.TRANS64.TRYWAIT P1, [UR6+0x33450], R0 ;  /* 0x03345000ff0075a7 */ /* 0x0000620008020146 */
[----:B------:R-:W-:Y:S05]  /*6370*/  @!P0 BRA `(.L_x_198) ;  /* 0x0000000000048947 */ /* 0x000fea0003800000 */
[----:B------:R-:W-:Y:S01]  /*6380*/  BPT.TRAP 0x1 ;  /* 0x000000040000795c */ /* 0x000fe20000300000 */
.L_x_198:
[----:B-1----:R-:W-:Y:S05]  /*6390*/  @P1 BRA `(.L_x_196) ;  /* 0x0000000000081947 */ /* 0x002fea0003800000 */
[----:B------:R-:W1:Y:S02]  /*63a0*/  SYNCS.PHASECHK.TRANS64.TRYWAIT P1, [UR6+0x33450], R0 ;  /* 0x03345000ff0075a7 */ /* 0x000e640008020146 */
[----:B-1----:R-:W-:Y:S05]  /*63b0*/  @!P1 BRA `(.L_x_199) ;  /* 0x000000f000189947 */ /* 0x002fea0003800000 */
.L_x_196:
[----:B------:R-:W2:Y:S01]  /*63c0*/  S2UR UR11, SR_CgaCtaId ;  /* 0x00000000000b79c3 */ /* 0x000ea20000008800 */
[----:B------:R-:W-:Y:S01]  /*63d0*/  UMOV UR6, 0x400 ;  /* 0x0000040000067882 */ /* 0x000fe20000000000 */
[----:B------:R-:W-:Y:S01]  /*63e0*/  WARPGROUP.ARRIVE ;  /* 0x00000000000079c5 */ /* 0x000fe20000000000 */
[----:B------:R-:W-:-:S05]  /*63f0*/  UMOV UR7, 0xc0000010 ;  /* 0xc000001000077882 */ /* 0x000fca0000000000 */
[----:B-1----:R-:W1:Y:S01]  /*6400*/  S2R R3, SR_TID.X ;  /* 0x0000000000037919 */ /* 0x002e620000002100 */
[----:B--2---:R-:W-:-:S04]  /*6410*/  ULEA UR14, UR11, UR6, 0x18 ;  /* 0x000000060b0e7291 */ /* 0x004fc8000f8ec03f */
[----:B------:R-:W-:-:S04]  /*6420*/  UIADD3 UR6, UR14, 0x200, URZ ;  /* 0x000002000e067890 */ /* 0x000fc8000fffe03f */
[----:B------:R-:W-:-:S04]  /*6430*/  USHF.R.U32.HI UR6, URZ, 0x4, UR6 ;  /* 0x000000043f067899 */ /* 0x000fc80008011606 */
[----:B------:R-:W-:Y:S01]  /*6440*/  ULOP3.LUT UR6, UR6, 0x3fff, URZ, 0xc0, !UPT ;  /* 0x00003fff06067892 */ /* 0x000fe2000f8ec03f */
[----:B-1----:R-:W-:-:S03]  /*6450*/  SHF.R.U32.HI R3, RZ, 0x7, R3 ;  /* 0x00000007ff037819 */ /* 0x002fc60000011603 */
[----:B------:R-:W-:Y:S01]  /*6460*/  ULOP3.LUT UR6, UR6, 0x10000, URZ, 0xfc, !UPT ;  /* 0x0001000006067892 */ /* 0x000fe2000f8efc3f */
[----:B0-----:R-:W-:-:S03]  /*6470*/  IADD3 R0, -R3, 0xb, RZ ;  /* 0x0000000b03007810 */ /* 0x001fc60007ffe1ff */
        /* <DEDUP_REMOVED lines=27> */
.L_x_200:
[----:B0-----:R-:W-:Y:S01]  /*6630*/  FMNMX.FTZ R0, R184, R7, !PT ;  /* 0x00000007b8007209 */ /* 0x001fe20007810000 */
[----:B------:R-:W-:-:S03]  /*6640*/  ULEA UR6, UR46, UR14, 0x3 ;  /* 0x0000000e2e067291 */ /* 0x000fc6000f8e183f */
[----:B------:R-:W-:Y:S01]  /*6650*/  FMNMX.FTZ R3, R185, R0, !PT ;  /* 0x00000000b9037209 */ /* 0x000fe20007810000 */
[----:B------:R-:W-:Y:S01]  /*6660*/  UIADD3 UR6, UR6, 0x33440, URZ ;  /* 0x0003344006067890 */ /* 0x000fe2000fffe03f */
[----:B------:R-:W-:-:S03]  /*6670*/  FMNMX.FTZ R0, R186, R6, !PT ;  /* 0x00000006ba007209 */ /* 0x000fc60007810000 */
[----:B------:R-:W-:Y:S01]  /*6680*/  UPRMT UR6, UR11, 0x654, UR6 ;  /* 0x000006540b067896 */ /* 0x000fe20008000006 */
[----:B------:R-:W-:Y:S02]  /*6690*/  FMNMX.FTZ R9, R187, R0, !PT ;  /* 0x00000000bb097209 */ /* 0x000fe40007810000 */
[----:B------:R-:W-:Y:S02]  /*66a0*/  FMNMX.FTZ R0, R188, R3, !PT ;  /* 0x00000003bc007209 */ /* 0x000fe40007810000 */
[----:B------:R-:W-:Y:S02]  /*66b0*/  FMNMX.FTZ R8, R190, R9, !PT ;  /* 0x00000009be087209 */ /* 0x000fe40007810000 */
[----:B------:R-:W-:Y:S02]  /*66c0*/  FMNMX.FTZ R3, R189, R0, !PT ;  /* 0x00000000bd037209 */ /* 0x000fe40007810000 */
[----:B------:R-:W-:Y:S01]  /*66d0*/  FMNMX.FTZ R9, R191, R8, !PT ;  /* 0x00000008bf097209 */ /* 0x000fe20007810000 */
[----:B------:R-:W-:Y:S01]  /*66e0*/  SYNCS.ARRIVE.TRANS64.RED.A1T0 RZ, [UR6], RZ ;  /* 0x000000ffffff79a7 */ /* 0x000fe20008100406 */
        /* <DEDUP_REMOVED lines=71> */
[----:B------:R-:W-:-:S03]  /*6b60*/  FMNMX.FTZ R8, R135, R8, !PT ;  /* 0x0000000887087209 */ /* 0x000fc60007810000 */
[----:B------:R-:W0:Y:S04]  /*6b70*/  SHFL.BFLY PT, R0, R9, 0x2, 0x1f ;  /* 0x0c401f0009007f89 */ /* 0x000e2800000e0000 */
[----:B------:R-:W1:Y:S01]  /*6b80*/  SHFL.BFLY PT, R3, R8, 0x2, 0x1f ;  /* 0x0c401f0008037f89 */ /* 0x000e6200000e0000 */
[----:B0-----:R-:W-:Y:S01]  /*6b90*/  FMNMX.FTZ R10, R9, R0, !PT ;  /* 0x00000000090a7209 */ /* 0x001fe20007810000 */
[----:B------:R-:W-:Y:S01]  /*6ba0*/  IMAD.U32 R9, RZ, RZ, UR41 ;  /* 0x00000029ff097e24 */ /* 0x000fe2000f8e00ff */
[----:B-1----:R-:W-:-:S03]  /*6bb0*/  FMNMX.FTZ R11, R8, R3, !PT ;  /* 0x00000003080b7209 */ /* 0x002fc60007810000 */
        /* <DEDUP_REMOVED lines=8> */
[--C-:B------:R-:W-:Y:S01]  /*6c40*/  FFMA.FTZ R21, R168, UR41, -R8.reuse ;  /* 0x00000029a8157c23 */ /* 0x100fe20008010808 */
[----:B------:R-:W-:Y:S02]  /*6c50*/  IMAD.U32 R132, RZ, RZ, UR41 ;  /* 0x00000029ff847e24 */ /* 0x000fe4000f8e00ff */
[--C-:B------:R-:W-:Y:S01]  /*6c60*/  FFMA.FTZ R168, R169, UR41, -R8.reuse ;  /* 0x00000029a9a87c23 */ /* 0x100fe20008010808 */
[----:B------:R-:W-:-:S01]  /*6c70*/  FFMA.FTZ R169, R172, UR41, -R8 ;  /* 0x00000029aca97c23 */ /* 0x000fc20008010808 */
[----:B------:R-:W-:Y:S01]  /*6c80*/  FFMA.FTZ R172, R173, UR41, -R8 ;  /* 0x00000029adac7c23 */ /* 0x000fe20008010808 */
[----:B------:R-:W-:-:S01]  /*6c90*/  FADD.FTZ R6, -R3, R6 ;  /* 0x0000000603067221 */ /* 0x000fc20000010100 */
[----:B------:R-:W-:Y:S01]  /*6ca0*/  FFMA.FTZ R173, R176, UR41, -R8 ;  /* 0x00000029b0ad7c23 */ /* 0x000fe20008010808 */
[----:B------:R-:W-:-:S01]  /*6cb0*/  FFMA.FTZ R132, R3, R132, -8 ;  /* 0xc100000003847423 */ /* 0x000fc20000010084 */
[--C-:B------:R-:W-:Y:S01]  /*6cc0*/  FFMA.FTZ R176, R177, UR41, -R8.reuse ;  /* 0x00000029b1b07c23 */ /* 0x100fe20008010808 */
[----:B------:R-:W-:-:S01]  /*6cd0*/  FFMA.FTZ R177, R180, UR41, -R8 ;  /* 0x00000029b4b17c23 */ /* 0x000fc20008010808 */
[----:B------:R-:W-:Y:S01]  /*6ce0*/  FMUL.FTZ R7, R7, UR41 ;  /* 0x0000002907077c20 */ /* 0x000fe20008410000 */
[----:B------:R-:W-:-:S01]  /*6cf0*/  FFMA.FTZ R10, R184, UR41, -R8 ;  /* 0x00000029b80a7c23 */ /* 0x000fc20008010808 */
[----:B------:R-:W-:Y:S01]  /*6d00*/  FFMA.FTZ R180, R181, UR41, -R8 ;  /* 0x00000029b5b47c23 */ /* 0x000fe20008010808 */
[----:B------:R-:W-:Y:S01]  /*6d10*/  FMUL.FTZ R6, R6, UR41 ;  /* 0x0000002906067c20 */ /* 0x000fe20008410000 */
[----:B------:R-:W-:Y:S01]  /*6d20*/  FFMA.FTZ R181, R186, UR41, -R132 ;  /* 0x00000029bab57c23 */ /* 0x000fe20008010884 */
[----:B------:R-:W-:-:S01]  /*6d30*/  FFMA.FTZ R9, R185, UR41, -R8 ;  /* 0x00000029b9097c23 */ /* 0x000fc20008010808 */
[--C-:B------:R-:W-:Y:S01]  /*6d40*/  FFMA.FTZ R184, R187, UR41, -R132.reuse ;  /* 0x00000029bbb87c23 */ /* 0x100fe20008010884 */
[----:B------:R-:W-:Y:S01]  /*6d50*/  MUFU.EX2 R7, R7 ;  /* 0x0000000700077308 */ /* 0x000fe20000000800 */
[----:B------:R-:W-:-:S01]  /*6d60*/  FFMA.FTZ R185, R190, UR41, -R132 ;  /* 0x00000029beb97c23 */ /* 0x000fc20008010884 */
[----:B------:R-:W-:Y:S01]  /*6d70*/  FFMA.FTZ R12, R189, UR41, -R8 ;  /* 0x00000029bd0c7c23 */ /* 0x000fe20008010808 */
[----:B------:R-:W-:-:S01]  /*6d80*/  FFMA.FTZ R186, R191, UR41, -R132 ;  /* 0x00000029bfba7c23 */ /* 0x000fc20008010884 */
[----:B------:R-:W-:Y:S01]  /*6d90*/  FFMA.FTZ R13, R192, UR41, -R8 ;  /* 0x00000029c00d7c23 */ /* 0x000fe20008010808 */
[----:B------:R-:W-:-:S01]  /*6da0*/  FFMA.FTZ R187, R194, UR41, -R132 ;  /* 0x00000029c2bb7c23 */ /* 0x000fc20008010884 */
[--C-:B------:R-:W-:Y:S01]  /*6db0*/  FFMA.FTZ R14, R193, UR41, -R8.reuse ;  /* 0x00000029c10e7c23 */ /* 0x100fe20008010808 */
[----:B------:R-:W-:-:S01]  /*6dc0*/  FFMA.FTZ R15, R196, UR41, -R8 ;  /* 0x00000029c40f7c23 */ /* 0x000fc20008010808 */
[----:B------:R-:W0:Y:S01]  /*6dd0*/  MUFU.EX2 R10, R10 ;  /* 0x0000000a000a7308 */ /* 0x000e220000000800 */
        /* <DEDUP_REMOVED lines=24> */
[----:B------:R-:W-:-:S01]  /*6f60*/  FFMA.FTZ R128, R128, UR41, -R8 ;  /* 0x0000002980807c23 */ /* 0x000fc20008010808 */
[--C-:B------:R-:W-:Y:S01]  /*6f70*/  FFMA.FTZ R129, R129, UR41, -R8.reuse ;  /* 0x0000002981817c23 */ /* 0x100fe20008010808 */
[----:B------:R-:W-:-:S01]  /*6f80*/  FFMA.FTZ R8, R133, UR41, -R8 ;  /* 0x0000002985087c23 */ /* 0x000fc20008010808 */
[----:B0-----:R-:W-:Y:S01]  /*6f90*/  FFMA.FTZ R4, R7, R4, R10 ;  /* 0x0000000407047223 */ /* 0x001fe2000001000a */
[----:B------:R-:W-:-:S01]  /*6fa0*/  FFMA.FTZ R189, R198, UR41, -R132 ;  /* 0x00000029c6bd7c23 */ /* 0x000fc20008010884 */
[--C-:B------:R-:W-:Y:S01]  /*6fb0*/  FFMA.FTZ R190, R199, UR41, -R132.reuse ;  /* 0x00000029c7be7c23 */ /* 0x100fe20008010884 */
[----:B------:R-:W-:-:S01]  /*6fc0*/  FFMA.FTZ R191, R162, UR41, -R132 ;  /* 0x00000029a2bf7c23 */ /* 0x000fc20008010884 */
[----:B------:R-:W0:Y:S01]  /*6fd0*/  MUFU.EX2 R184, R184 ;  /* 0x000000b800b87308 */ /* 0x000e220000000800 */
[----:B-1----:R-:W-:-:S01]  /*6fe0*/  FFMA.FTZ R5, R6, R5, R181 ;  /* 0x0000000506057223 */ /* 0x002fc200000100b5 */
        /* <DEDUP_REMOVED lines=10> */
[--C-:B------:R-:W-:Y:S01]  /*7090*/  FFMA.FTZ R154, R154, UR41, -R132.reuse ;  /* 0x000000299a9a7c23 */ /* 0x100fe20008010884 */
[----:B------:R-:W-:-:S01]  /*70a0*/  FFMA.FTZ R155, R155, UR41, -R132 ;  /* 0x000000299b9b7c23 */ /* 0x000fc20008010884 */
[--C-:B------:R-:W-:Y:S01]  /*70b0*/  FFMA.FTZ R158, R158, UR41, -R132.reuse ;  /* 0x000000299e9e7c23 */ /* 0x100fe20008010884 */
[----:B------:R-:W-:-:S01]  /*70c0*/  FFMA.FTZ R159, R159, UR41, -R132 ;  /* 0x000000299f9f7c23 */ /* 0x000fc20008010884 */
[----:B------:R-:W-:Y:S01]  /*70d0*/  MUFU.EX2 R185, R185 ;  /* 0x000000b900b97308 */ /* 0x000fe20000000800 */
        /* <DEDUP_REMOVED lines=19> */
[--C-:B------:R-:W-:Y:S01]  /*7210*/  FFMA.FTZ R131, R131, UR41, -R132.reuse ;  /* 0x0000002983837c23 */ /* 0x100fe20008010884 */
[----:B------:R-:W-:-:S01]  /*7220*/  FFMA.FTZ R134, R134, UR41, -R132 ;  /* 0x0000002986867c23 */ /* 0x000fc20008010884 */
[----:B-1----:R-:W-:-:S02]  /*7230*/  FADD.FTZ R5, R11, R4 ;  /* 0x000000040b057221 */ /* 0x002fc40000010000 */
[----:B------:R1:W-:Y:S02]  /*7240*/  MUFU.EX2 R133, R188 ;  /* 0x000000bc00857308 */ /* 0x0003e40000000800 */
[----:B0-----:R-:W-:-:S06]  /*7250*/  FADD.FTZ R4, R12, R5 ;  /* 0x000000050c047221 */ /* 0x001fcc0000010000 */
[----:B------:R-:W0:Y:S01]  /*7260*/  MUFU.EX2 R13, R13 ;  /* 0x0000000d000d7308 */ /* 0x000e220000000800 */
[----:B-1----:R-:W-:-:S01]  /*7270*/  FFMA.FTZ R188, R195, UR41, -R132 ;  /* 0x00000029c3bc7c23 */ /* 0x002fc20008010884 */
[----:B------:R-:W-:Y:S01]  /*7280*/  FFMA.FTZ R132, R135, UR41, -R132 ;  /* 0x0000002987847c23 */ /* 0x000fe20008010884 */
[----:B------:R-:W-:-:S04]  /*7290*/  FADD.FTZ R135, R185, R192 ;  /* 0x000000c0b9877221 */ /* 0x000fc80000010000 */
[----:B--2---:R-:W-:Y:S01]  /*72a0*/  FADD.FTZ R192, R186, R135 ;  /* 0x00000087bac07221 */ /* 0x004fe20000010000 */
[----:B------:R-:W1:Y:S08]  /*72b0*/  MUFU.EX2 R187, R187 ;  /* 0x000000bb00bb7308 */ /* 0x000e700000000800 */
[----:B------:R-:W2:Y:S01]  /*72c0*/  MUFU.EX2 R14, R14 ;  /* 0x0000000e000e7308 */ /* 0x000ea20000000800 */
[----:B0-----:R-:W-:-:S07]  /*72d0*/  FADD.FTZ R5, R13, R4 ;  /* 0x000000040d057221 */ /* 0x001fce0000010000 */
[----:B------:R-:W0:Y:S01]  /*72e0*/  MUFU.EX2 R188, R188 ;  /* 0x000000bc00bc7308 */ /* 0x000e220000000800 */
[----:B-1----:R-:W-:-:S07]  /*72f0*/  FADD.FTZ R135, R187, R192 ;  /* 0x000000c0bb877221 */ /* 0x002fce0000010000 */
[----:B------:R-:W1:Y:S01]  /*7300*/  MUFU.EX2 R15, R15 ;  /* 0x0000000f000f7308 */ /* 0x000e620000000800 */
[----:B--2---:R-:W-:-:S07]  /*7310*/  FADD.FTZ R4, R14, R5 ;  /* 0x000000050e047221 */ /* 0x004fce0000010000 */
        /* <DEDUP_REMOVED lines=127> */
[----:B0-----:R-:W-:-:S04]  /*7b10*/  FADD.FTZ R4, R129, R4 ;  /* 0x0000000481047221 */ /* 0x001fc80000010000 */
[----:B------:R-:W-:-:S03]  /*7b20*/  FADD.FTZ R191, R133, R4 ;  /* 0x0000000485bf7221 */ /* 0x000fc60000010000 */
[----:B------:R-:W0:Y:S01]  /*7b30*/  MUFU.EX2 R8, R8 ;  /* 0x0000000800087308 */ /* 0x000e220000000800 */
[----:B-1----:R-:W-:-:S07]  /*7b40*/  FADD.FTZ R5, R131, R192 ;  /* 0x000000c083057221 */ /* 0x002fce0000010000 */
[----:B------:R-:W1:Y:S01]  /*7b50*/  MUFU.EX2 R135, R132 ;  /* 0x0000008400877308 */ /* 0x000e620000000800 */
[----:B--2---:R-:W-:-:S01]  /*7b60*/  FADD.FTZ R192, R134, R5 ;  /* 0x0000000586c07221 */ /* 0x004fc20000010000 */
[----:B0-----:R-:W-:-:S03]  /*7b70*/  FADD.FTZ R4, R8, R191 ;  /* 0x000000bf08047221 */ /* 0x001fc60000010000 */
[----:B-1----:R-:W-:Y:S01]  /*7b80*/  FADD.FTZ R5, R135, R192 ;  /* 0x000000c087057221 */ /* 0x002fe20000010000 */
[----:B------:R-:W-:Y:S06]  /*7b90*/  @!P0 BRA `(.L_x_201) ;  /* 0x0000000000048947 */ /* 0x000fec0003800000 */
[----:B------:R-:W-:Y:S01]  /*7ba0*/  BPT.TRAP 0x1 ;  /* 0x000000040000795c */ /* 0x000fe20000300000 */
.L_x_201:
        /* <DEDUP_REMOVED lines=12> */
[----:B------:R-:W-:Y:S01]  /*7c70*/  UMOV UR51, UR46 ;  /* 0x0000002e00337c82 */ /* 0x000fe20008000000 */
[----:B------:R-:W-:Y:S01]  /*7c80*/  F2FP.SATFINITE.E4M3.F32.PACK_AB_MERGE_C R174, R175, R174, RZ ;  /* 0x000000aeafae723e */ /* 0x000fe200048070ff */
[----:B------:R-:W-:Y:S01]  /*7c90*/  FMUL.FTZ R24, R24, R7 ;  /* 0x0000000718187220 */ /* 0x000fe20000410000 */
[----:B------:R-:W-:Y:S01]  /*7ca0*/  F2FP.SATFINITE.E4M3.F32.PACK_AB_MERGE_C R177, R180, R177, RZ ;  /* 0x000000b1b4b1723e */ /* 0x000fe200048070ff */
[-C--:B------:R-:W-:Y:S01]  /*7cb0*/  FMUL.FTZ R25, R25, R7.reuse ;  /* 0x0000000719197220 */ /* 0x080fe20000410000 */
[----:B------:R-:W-:Y:S01]  /*7cc0*/  F2FP.SATFINITE.E4M3.F32.PACK_AB_MERGE_C R182, R183, R182, RZ ;  /* 0x000000b6b7b6723e */ /* 0x000fe200048070ff */
[-C--:B------:R-:W-:Y:S01]  /*7cd0*/  FMUL.FTZ R28, R28, R7.reuse ;  /* 0x000000071c1c7220 */ /* 0x080fe20000410000 */
[----:B------:R-:W-:Y:S01]  /*7ce0*/  F2FP.SATFINITE.E4M3.F32.PACK_AB_MERGE_C R156, R157, R156, RZ ;  /* 0x0000009c9d9c723e */ /* 0x000fe200048070ff */
[----:B------:R-:W-:Y:S01]  /*7cf0*/  SYNCS.ARRIVE.TRANS64.RED.A1T0 RZ, [UR6], RZ ;  /* 0x000000ffffff79a7 */ /* 0x000fe20008100406 */
[----:B------:R-:W-:Y:S01]  /*7d00*/  F2FP.SATFINITE.E4M3.F32.PACK_AB_MERGE_C R158, R159, R158, RZ ;  /* 0x0000009e9f9e723e */ /* 0x000fe200048070ff */
[-C--:B------:R-:W-:Y:S01]  /*7d10*/  FMUL.FTZ R29, R29, R7.reuse ;  /* 0x000000071d1d7220 */ /* 0x080fe20000410000 */
        /* <DEDUP_REMOVED lines=15> */
[----:B------:R-:W-:Y:S01]  /*7e10*/  FMUL.FTZ R45, R45, R7 ;  /* 0x000000072d2d7220 */ /* 0x000fe20000410000 */
[----:B------:R-:W-:Y:S01]  /*7e20*/  F2FP.SATFINITE.E4M3.F32.PACK_AB_MERGE_C R8, R8, R133, RZ ;  /* 0x000000850808723e */ /* 0x000fe200048070ff */
[-C--:B------:R-:W-:Y:S01]  /*7e30*/  FMUL.FTZ R48, R48, R7.reuse ;  /* 0x0000000730307220 */ /* 0x080fe20000410000 */
[----:B------:R-:W-:Y:S01]  /*7e40*/  F2FP.SATFINITE.E4M3.F32.PACK_AB_MERGE_C R134, R135, R134, RZ ;  /* 0x000000868786723e */ /* 0x000fe200048070ff */
        /* <DEDUP_REMOVED lines=106> */
.L_x_191:
[----:B------:R-:W-:Y:S06]  /*84f0*/  BAR.ARV 0x8, 0x180 ;  /* 0x0206000000007b1d */ /* 0x000fec0000002000 */
[----:B------:R-:W-:Y:S05]  /*8500*/  @!P0 BRA `(.L_x_203) ;  /* 0x0000000000048947 */ /* 0x000fea0003800000 */
[----:B------:R-:W-:Y:S01]  /*8510*/  BPT.TRAP 0x1 ;  /* 0x000000040000795c */ /* 0x000fe20000300000 */
.L_x_203:
        /* <DEDUP_REMOVED lines=9> */
.L_x_204:
[----:B-1----:R-:W-:Y:S05]  /*85b0*/  @P1 BRA `(.L_x_205) ;  /* 0x0000000000081947 */ /* 0x002fea0003800000 */
[----:B------:R-:W1:Y:S02]  /*85c0*/  SYNCS.PHASECHK.TRANS64.TRYWAIT P1, [UR5+0x33450], R6 ;  /* 0x03345006ff0075a7 */ /* 0x000e640008020145 */
[----:B-1----:R-:W-:Y:S05]  /*85d0*/  @!P1 BRA `(.L_x_206) ;  /* 0x000000cc00a89947 */ /* 0x002fea0003800000 */
.L_x_205:
[----:B------:R-:W-:Y:S01]  /*85e0*/  UIADD3 UR4, UR4, 0x200, URZ ;  /* 0x0000020004047890 */ /* 0x000fe2000fffe03f */
[----:B------:R-:W-:Y:S01]  /*85f0*/  WARPGROUP.ARRIVE ;  /* 0x00000000000079c5 */ /* 0x000fe20000000000 */
[----:B------:R-:W-:Y:S02]  /*8600*/  UMOV UR7, 0xc0000010 ;  /* 0xc000001000077882 */ /* 0x000fe40000000000 */
        /* <DEDUP_REMOVED lines=16> */
[----:B------:R-:W-:Y:S02]  /*8710*/  ULDC.64 UR6, c[0x0][0x9a0] ;  /* 0x0002680000067ab9 */ /* 0x000fe40000000a00 */
[----:B------:R-:W-:-:S04]  /*8720*/  ISETP.NE.U32.AND P1, PT, RZ, UR6, PT ;  /* 0x00000006ff007c0c */ /* 0x000fc8000bf25070 */
[----:B------:R-:W-:-:S13]  /*8730*/  ISETP.NE.AND.EX P1, PT, RZ, UR7, PT, P1 ;  /* 0x00000007ff007c0c */ /* 0x000fda000bf25310 */
[----:B------:R-:W0:Y:S08]  /*8740*/  @P1 LDC.64 R8, c[0x0][0x9c8] ;  /* 0x00027200ff081b82 */ /* 0x000e300000000a00 */
[----:B------:R-:W2:Y:S01]  /*8750*/  @P1 LDC.64 R10, c[0x0][0x9d0] ;  /* 0x00027400ff0a1b82 */ /* 0x000ea20000000a00 */
[----:B01----:R-:W-:-:S04]  /*8760*/  @P1 IMAD R6, R8, UR37, RZ ;  /* 0x0000002508061c24 */ /* 0x003fc8000f8e02ff */
[----:B------:R-:W-:Y:S02]  /*8770*/  @P1 IMAD R9, R9, UR36, R6 ;  /* 0x0000002409091c24 */ /* 0x000fe4000f8e0206 */
[----:B------:R-:W-:-:S04]  /*8780*/  @P1 IMAD.WIDE.U32 R6, R8, UR36, RZ ;  /* 0x0000002408061c25 */ /* 0x000fc8000f8e00ff */
[----:B------:R-:W-:Y:S02]  /*8790*/  @P1 IMAD.IADD R7, R7, 0x1, R9 ;  /* 0x0000000107071824 */ /* 0x000fe400078e0209 */
[----:B--2---:R-:W-:-:S04]  /*87a0*/  @P1 IMAD.WIDE.U32 R6, R10, UR38, R6 ;  /* 0x000000260a061c25 */ /* 0x004fc8000f8e0006 */
[----:B------:R-:W-:Y:S01]  /*87b0*/  @P1 IMAD R7, R11, UR38, R7 ;  /* 0x000000260b071c24 */ /* 0x000fe2000f8e0207 */
[----:B------:R-:W-:-:S04]  /*87c0*/  @P1 LEA R8, P2, R6, UR6, 0x2 ;  /* 0x0000000606081c11 */ /* 0x000fc8000f8410ff */
[----:B------:R-:W-:Y:S01]  /*87d0*/  @P1 LEA.HI.X R9, R6, UR7, R7, 0x2, P2 ;  /* 0x0000000706091c11 */ /* 0x000fe200090f1407 */
[----:B------:R-:W-:-:S06]  /*87e0*/  IMAD.MOV.U32 R6, RZ, RZ, 0x3f800000 ;  /* 0x3f800000ff067424 */ /* 0x000fcc00078e00ff */
[----:B------:R0:W2:Y:S01]  /*87f0*/  @P1 LDG.E R6, desc[UR52][R8.64] ;  /* 0x0000003408061981 */ /* 0x0000a2000c1e1900 */
[----:B------:R-:W-:Y:S01]  /*8800*/  UIADD3 UR6, UR4, 0x480, URZ ;  /* 0x0000048004067890 */ /* 0x000fe2000fffe03f */
[----:B------:R-:W-:Y:S01]  /*8810*/  UMOV UR7, 0xc0000010 ;  /* 0xc000001000077882 */ /* 0x000fe20000000000 */
[----:B------:R-:W-:Y:S02]  /*8820*/  WARPGROUP.DEPBAR.LE gsb0, 0x0 ;  /* 0x00008000000079c5 */ /* 0x000fe40000010000 */
[----:B------:R-:W-:-:S06]  /*8830*/  WARPGROUP.ARRIVE ;  /* 0x00000000000079c5 */ /* 0x000fcc0000000000 */
[----:B------:R-:W-:Y:S01]  /*8840*/  QGMMA.64x192x32.F32.E4M3.E4M3 R24, R212, gdesc[UR4], R24, gsb0 ;  /* 0x02e00004d4187df3 */ /* 0x000fe20008000818 */
[----:B------:R-:W-:Y:S01]  /*8850*/  UIADD3 UR4, UR4, 0x600, URZ ;  /* 0x0000060004047890 */ /* 0x000fe2000fffe03f */
[----:B------:R-:W-:-:S06]  /*8860*/  UMOV UR7, 0xc0000010 ;  /* 0xc000001000077882 */ /* 0x000fcc0000000000 */
[----:B------:R-:W-:Y:S01]  /*8870*/  UMOV UR6, UR4 ;  /* 0x0000000400067c82 */ /* 0x000fe20008000000 */
[----:B------:R-:W1:Y:S04]  /*8880*/  SHFL.BFLY PT, R7, R4, 0x2, 0x1f ;  /* 0x0c401f0004077f89 */ /* 0x000e6800000e0000 */
[----:B------:R-:W3:Y:S01]  /*8890*/  SHFL.BFLY PT, R12, R5, 0x2, 0x1f ;  /* 0x0c401f00050c7f89 */ /* 0x000ee200000e0000 */
[----:B-1----:R-:W-:-:S01]  /*88a0*/  FADD.FTZ R7, R7, R4 ;  /* 0x0000000407077221 */ /* 0x002fc20000010000 */
[----:B---3--:R-:W-:-:S04]  /*88b0*/  FADD.FTZ R12, R12, R5 ;  /* 0x000000050c0c7221 */ /* 0x008fc80000010000 */
[----:B------:R-:W1:Y:S04]  /*88c0*/  SHFL.BFLY PT, R10, R7, 0x1, 0x1f ;  /* 0x0c201f00070a7f89 */ /* 0x000e6800000e0000 */
[----:B0-----:R-:W0:Y:S01]  /*88d0*/  SHFL.BFLY PT, R9, R12, 0x1, 0x1f ;  /* 0x0c201f000c097f89 */ /* 0x001e2200000e0000 */
[----:B-1----:R-:W-:-:S01]  /*88e0*/  FADD.FTZ R10, R7, R10 ;  /* 0x0000000a070a7221 */ /* 0x002fc20000010000 */
[----:B0-----:R-:W-:-:S04]  /*88f0*/  FADD.FTZ R11, R12, R9 ;  /* 0x000000090c0b7221 */ /* 0x001fc80000010000 */
[C---:B------:R-:W-:Y:S01]  /*8900*/  FSETP.NE.FTZ.AND P1, PT, R10.reuse, RZ, PT ;  /* 0x000000ff0a00720b */ /* 0x040fe20003f35000 */
[----:B------:R-:W-:Y:S01]  /*8910*/  FMUL.FTZ R13, R10, 0.00390625 ;  /* 0x3b8000000a0d7820 */ /* 0x000fe20000410000 */
[----:B------:R-:W-:Y:S01]  /*8920*/  FMUL.FTZ R14, R11, 0.00390625 ;  /* 0x3b8000000b0e7820 */ /* 0x000fe20000410000 */
[----:B------:R-:W-:-:S03]  /*8930*/  IMAD.MOV.U32 R9, RZ, RZ, RZ ;  /* 0x000000ffff097224 */ /* 0x000fc600078e00ff */
        /* <DEDUP_REMOVED lines=18> */
[----:B------:R-:W-:Y:S01]  /*8a60*/  @P2 FFMA.FTZ R20, R5, R0, R4 ;  /* 0x0000000005142223 */ /* 0x000fe20000010004 */
[----:B------:R-:W-:Y:S02]  /*8a70*/  IMAD.MOV.U32 R21, RZ, RZ, -0x800000 ;  /* 0xff800000ff157424 */ /* 0x000fe400078e00ff */
[----:B------:R-:W-:Y:S01]  /*8a80*/  @P3 FFMA.FTZ R21, R15, R3, R8 ;  /* 0x000000030f153223 */ /* 0x000fe20000010008 */
[-C--:B--2---:R-:W-:Y:S01]  /*8a90*/  FMUL.FTZ R0, R9, R6.reuse ;  /* 0x0000000609007220 */ /* 0x084fe20000410000 */
[----:B---3--:R-:W-:Y:S01]  /*8aa0*/  FMUL.FTZ R135, R7, R6 ;  /* 0x0000000607877220 */ /* 0x008fe20000410000 */
[----:B------:R-:W-:-:S02]  /*8ab0*/  WARPGROUP.DEPBAR.LE gsb0, 0x0 ;  /* 0x00008000000079c5 */ /* 0x000fc40000010000 */
[----:B------:R-:W-:Y:S05]  /*8ac0*/  @!P0 BRA `(.L_x_207) ;  /* 0x0000000000048947 */ /* 0x000fea0003800000 */
[----:B------:R-:W-:Y:S01]  /*8ad0*/  BPT.TRAP 0x1 ;  /* 0x000000040000795c */ /* 0x000fe20000300000 */
.L_x_207:
[----:B------:R-:W-:Y:S01]  /*8ae0*/  UIADD3 UR4, UR5, 0x33460, URZ ;  /* 0x0003346005047890 */ /* 0x000fe2000fffe03f */
[-C--:B------:R-:W-:Y:S01]  /*8af0*/  FMUL.FTZ R126, R29, R0.reuse ;  /* 0x000000001d7e7220 */ /* 0x080fe20000410000 */
[----:B------:R-:W-:Y:S01]  /*8b00*/  UIADD3 UR46, UR46, 0x1, URZ ;  /* 0x000000012e2e7890 */ /* 0x000fe2000fffe03f */
[-C--:B------:R-:W-:Y:S01]  /*8b10*/  FMUL.FTZ R4, R109, R0.reuse ;  /* 0x000000006d047220 */ /* 0x080fe20000410000 */
[----:B------:R-:W-:Y:S01]  /*8b20*/  UPRMT UR4, UR8, 0x654, UR4 ;  /* 0x0000065408047896 */ /* 0x000fe20008000004 */
[-C--:B------:R-:W-:Y:S01]  /*8b30*/  FMUL.FTZ R124, R37, R0.reuse ;  /* 0x00000000257c7220 */ /* 0x080fe20000410000 */
[----:B------:R-:W-:Y:S01]  /*8b40*/  UISETP.NE.AND UP0, UPT, UR46, 0x2, UPT ;  /* 0x000000022e00788c */ /* 0x000fe2000bf05270 */
        /* <DEDUP_REMOVED lines=88> */
[----:B------:R-:W-:Y:S01]  /*90d0*/  USEL UR4, URZ, 0x1, UP0 ;  /* 0x000000013f047887 */ /* 0x000fe20008000000 */
[-C--:B------:R-:W-:Y:S01]  /*90e0*/  FMUL.FTZ R102, R102, R135.reuse ;  /* 0x0000008766667220 */ /* 0x080fe20000410000 */
[-C--:B------:R-:W-:Y:S01]  /*90f0*/  FMUL.FTZ R83, R99, R135.reuse ;  /* 0x0000008763537220 */ /* 0x080fe20000410000 */
[-C--:B------:R-:W-:Y:S01]  /*9100*/  FMUL.FTZ R110, R110, R135.reuse ;  /* 0x000000876e6e7220 */ /* 0x080fe20000410000 */
[-C--:B------:R-:W-:Y:S01]  /*9110*/  FMUL.FTZ R82, R107, R135.reuse ;  /* 0x000000876b527220 */ /* 0x080fe20000410000 */
[-C--:B------:R-:W-:Y:S01]  /*9120*/  FMUL.FTZ R133, R118, R135.reuse ;  /* 0x0000008776857220 */ /* 0x080fe20000410000 */
[----:B------:R-:W-:Y:S01]  /*9130*/  PLOP3.LUT P0, PT, PT, PT, PT, 0x8, 0x0 ;  /* 0x000000000000781c */ /* 0x000fe20003f0e170 */
[----:B------:R-:W-:Y:S01]  /*9140*/  FMUL.FTZ R135, R115, R135 ;  /* 0x0000008773877220 */ /* 0x000fe20000410000 */
[----:B------:R-:W-:-:S02]  /*9150*/  UIADD3 UR48, UR48, 0x1, URZ ;  /* 0x0000000130307890 */ /* 0x000fc4000fffe03f */
[----:B------:R-:W-:Y:S02]  /*9160*/  USEL UR46, UR46, URZ, UP0 ;  /* 0x0000003f2e2e7287 */ /* 0x000fe40008000000 */
[----:B------:R-:W-:-:S12]  /*9170*/  ULOP3.LUT UR47, UR47, UR4, URZ, 0x3c, !UPT ;  /* 0x000000042f2f7292 */ /* 0x000fd8000f8e3c3f */
.L_x_183:
[----:B------:R-:W0:Y:S08]  /*9180*/  S2UR UR4, SR_CgaCtaId ;  /* 0x00000000000479c3 */ /* 0x000e300000008800 */
[----:B------:R-:W-:Y:S01]  /*9190*/  BAR.SYNC.DEFER_BLOCKING 0x5, 0x180 ;  /* 0x0146000000007b1d */ /* 0x000fe20000010000 */
[----:B------:R-:W-:-:S05]  /*91a0*/  UISETP.NE.AND UP0, UPT, UR45, URZ, UPT ;  /* 0x0000003f2d00728c */ /* 0x000fca000bf05270 */
[----:B------:R-:W-:Y:S01]  /*91b0*/  UMOV UR8, 0x400 ;  /* 0x0000040000087882 */ /* 0x000fe20000000000 */
[----:B------:R-:W-:Y:S05]  /*91c0*/  BSSY B0, `(.L_x_208) ;  /* 0x0000503000007945 */ /* 0x000fea0003800000 */
[----:B------:R-:W-:Y:S01]  /*91d0*/  @!UP0 ULDC UR45, c[0x0][0xad4] ;  /* 0x0002b500002d8ab9 */ /* 0x000fe20000000800 */
[----:B0-----:R-:W-:-:S09]  /*91e0*/  ULEA UR8, UR4, UR8, 0x18 ;  /* 0x0000000804087291 */ /* 0x001fd2000f8ec03f */
[----:B------:R-:W0:Y:S02]  /*91f0*/  LDS.128 R24, [UR8+0x334d0] ;  /* 0x0334d008ff187984 */ /* 0x000e240008000c00 */
[----:B0-----:R-:W-:Y:S02]  /*9200*/  R2UR UR6, R25 ;  /* 0x00000000190672ca */ /* 0x001fe400000e0000 */
[----:B------:R-:W-:Y:S02]  /*9210*/  R2UR UR5, R26 ;  /* 0x000000001a0572ca */ /* 0x000fe400000e0000 */
[----:B------:R-:W-:Y:S01]  /*9220*/  R2UR UR7, R27 ;  /* 0x000000001b0772ca */ /* 0x000fe200000e0000 */
[----:B------:R-:W-:Y:S06]  /*9230*/  BAR.ARV 0x4, 0x180 ;  /* 0x0106000000007b1d */ /* 0x000fec0000002000 */
[----:B------:R-:W-:Y:S08]  /*9240*/  @P0 BRA `(.L_x_209) ;  /* 0x0000004000700947 */ /* 0x000ff00003800000 */
[----:B------:R-:W0:Y:S01]  /*9250*/  S2R R31, SR_TID.X ;  /* 0x00000000001f7919 */ /* 0x000e220000002100 */
[----:B------:R-:W-:Y:S01]  /*9260*/  ULDC.64 UR10, c[0x4][0x38] ;  /* 0x01000e00000a7ab9 */ /* 0x000fe20000000a00 */
[----:B------:R-:W1:Y:S01]  /*9270*/  S2UR UR4, SR_SWINHI ;  /* 0x00000000000479c3 */ /* 0x000e620000002f00 */
[----:B------:R-:W-:Y:S01]  /*9280*/  ULDC.64 UR14, c[0x0][0xc00] ;  /* 0x00030000000e7ab9 */ /* 0x000fe20000000a00 */
[----:B------:R-:W2:Y:S01]  /*9290*/  LDL R148, [R1+0x24] ;  /* 0x0000240001947983 */ /* 0x000ea20000100800 */
[----:B0-----:R-:W-:-:S05]  /*92a0*/  IMAD.SHL.U32 R14, R31, 0x4, RZ ;  /* 0x000000041f0e7824 */ /* 0x001fca00078e00ff */
[----:B------:R-:W-:Y:S01]  /*92b0*/  LOP3.LUT R14, R14, 0xc, RZ, 0xc0, !PT ;  /* 0x0000000c0e0e7812 */ /* 0x000fe200078ec0ff */
[----:B------:R-:W-:Y:S03]  /*92c0*/  BAR.SYNC.DEFER_BLOCKING 0x1, 0x100 ;  /* 0x0044000000007b1d */ /* 0x000fe60000010000 */
[----:B------:R-:W-:-:S05]  /*92d0*/  IADD3 R14, P0, R14, UR10, RZ ;  /* 0x0000000a0e0e7c10 */ /* 0x000fca000ff1e0ff */
[----:B------:R-:W-:-:S05]  /*92e0*/  IMAD.X R15, RZ, RZ, UR11, P0 ;  /* 0x0000000bff0f7e24 */ /* 0x000fca00080e06ff */
[----:B------:R0:W3:Y:S01]  /*92f0*/  LDG.E.CONSTANT R30, desc[UR52][R14.64] ;  /* 0x000000340e1e7981 */ /* 0x0000e2000c1e9900 */
[----:B------:R-:W-:-:S03]  /*9300*/  LOP3.LUT P0, R24, R31, 0x3, RZ, 0xc0, !PT ;  /* 0x000000031f187812 */ /* 0x000fc6000780c0ff */
[----:B------:R-:W4:Y:S01]  /*9310*/  LDL R14, [R1+0x28] ;  /* 0x00002800010e7983 */ /* 0x000f220000100800 */
[----:B------:R-:W-:Y:S01]  /*9320*/  ISETP.EQ.OR P0, PT, R24, 0x3, !P0 ;  /* 0x000000031800780c */ /* 0x000fe20004702670 */
[----:B------:R-:W-:Y:S01]  /*9330*/  IMAD.MOV.U32 R24, RZ, RZ, 0x2 ;  /* 0x00000002ff187424 */ /* 0x000fe200078e00ff */
[----:B------:R-:W-:Y:S01]  /*9340*/  UMOV UR10, UR8 ;  /* 0x00000008000a7c82 */ /* 0x000fe20008000000 */
[----:B-1----:R-:W-:Y:S01]  /*9350*/  UMOV UR11, UR4 ;  /* 0x00000004000b7c82 */ /* 0x002fe20008000000 */
        /* <DEDUP_REMOVED lines=95> */
[----:B------:R-:W-:Y:S01]  /*9950*/  SEL R81, R82, R81, P0 ;  /* 0x0000005152517207 */ /* 0x000fe20000000000 */
[----:B------:R-:W-:Y:S01]  /*9960*/  USHF.L.U32 UR4, UR36, 0x2, URZ ;  /* 0x0000000224047899 */ /* 0x000fe2000800063f */
[----:B----4-:R-:W-:-:S03]  /*9970*/  IMAD.WIDE R24, R14, R24, UR10 ;  /* 0x0000000a0e187e25 */ /* 0x010fc6000f8e0218 */
[C---:B------:R-:W-:Y:S02]  /*9980*/  LOP3.LUT R3, R24.reuse, 0x380, RZ, 0xc0, !PT ;  /* 0x0000038018037812 */ /* 0x040fe400078ec0ff */
[C---:B------:R-:W-:Y:S02]  /*9990*/  IADD3 R199, P4, R24.reuse, 0x8060, RZ ;  /* 0x0000806018c77810 */ /* 0x040fe40007f9e0ff */
[C---:B------:R-:W-:Y:S02]  /*99a0*/  IADD3 R10, P3, R24.reuse, 0x8040, RZ ;  /* 0x00008040180a7810 */ /* 0x040fe40007f7e0ff */
[C---:B------:R-:W-:Y:S02]  /*99b0*/  IADD3 R197, P6, R24.reuse, 0x8020, RZ ;  /* 0x0000802018c57810 */ /* 0x040fe40007fde0ff */
[C---:B------:R-:W-:Y:S02]  /*99c0*/  IADD3 R195, P5, R24.reuse, 0x8000, RZ ;  /* 0x0000800018c37810 */ /* 0x040fe40007fbe0ff */
[----:B------:R-:W-:-:S02]  /*99d0*/  IADD3 R193, P2, R24, 0x4060, RZ ;  /* 0x0000406018c17810 */ /* 0x000fc40007f5e0ff */
[----:B------:R-:W-:Y:S01]  /*99e0*/  SHF.R.U64 R3, R3, 0x3, RZ ;  /* 0x0000000303037819 */ /* 0x000fe200000012ff */
[--C-:B------:R-:W-:Y:S01]  /*99f0*/  IMAD.X R29, RZ, RZ, R25.reuse, P4 ;  /* 0x000000ffff1d7224 */ /* 0x100fe200020e0619 */
[----:B------:R-:W-:Y:S01]  /*9a00*/  LOP3.LUT R8, R10, 0x380, RZ, 0xc0, !PT ;  /* 0x000003800a087812 */ /* 0x000fe200078ec0ff */
[--C-:B0-----:R-:W-:Y:S01]  /*9a10*/  IMAD.X R15, RZ, RZ, R25.reuse, P3 ;  /* 0x000000ffff0f7224 */ /* 0x101fe200018e0619 */
[----:B------:R-:W-:Y:S01]  /*9a20*/  LOP3.LUT R0, R197, 0x380, RZ, 0xc0, !PT ;  /* 0x00000380c5007812 */ /* 0x000fe200078ec0ff */
[--C-:B------:R-:W-:Y:S01]  /*9a30*/  IMAD.X R133, RZ, RZ, R25.reuse, P6 ;  /* 0x000000ffff857224 */ /* 0x100fe200030e0619 */
[C---:B------:R-:W-:Y:S01]  /*9a40*/  IADD3 R6, P1, R24.reuse, 0x4040, RZ ;  /* 0x0000404018067810 */ /* 0x040fe20007f3e0ff */
[--C-:B------:R-:W-:Y:S01]  /*9a50*/  IMAD.X R13, RZ, RZ, R25.reuse, P5 ;  /* 0x000000ffff0d7224 */ /* 0x100fe200028e0619 */
[C---:B------:R-:W-:Y:S01]  /*9a60*/  IADD3 R191, P4, R24.reuse, 0x4020, RZ ;  /* 0x0000402018bf7810 */ /* 0x040fe20007f9e0ff */
[----:B------:R-:W-:Y:S01]  /*9a70*/  IMAD.X R135, RZ, RZ, R25, P2 ;  /* 0x000000ffff877224 */ /* 0x000fe200010e0619 */
[----:B------:R-:W-:-:S02]  /*9a80*/  IADD3 R189, P3, R24, 0x4000, RZ ;  /* 0x0000400018bd7810 */ /* 0x000fc40007f7e0ff */
[C---:B------:R-:W-:Y:S02]  /*9a90*/  IADD3 R185, P6, R24.reuse, 0x20, RZ ;  /* 0x0000002018b97810 */ /* 0x040fe40007fde0ff */
[C---:B------:R-:W-:Y:S02]  /*9aa0*/  IADD3 R187, P5, R24.reuse, 0x60, RZ ;  /* 0x0000006018bb7810 */ /* 0x040fe40007fbe0ff */
[----:B------:R-:W-:Y:S02]  /*9ab0*/  IADD3 R4, P2, R24, 0x40, RZ ;  /* 0x0000004018047810 */ /* 0x000fe40007f5e0ff */
[----:B------:R-:W-:Y:S02]  /*9ac0*/  LOP3.LUT R24, R3, R24, RZ, 0x3c, !PT ;  /* 0x0000001803187212 */ /* 0x000fe400078e3cff */
[----:B------:R-:W-:Y:S02]  /*9ad0*/  SHF.R.U64 R3, R8, 0x3, RZ ;  /* 0x0000000308037819 */ /* 0x000fe400000012ff */
[----:B------:R-:W-:-:S02]  /*9ae0*/  SHF.R.U64 R0, R0, 0x3, RZ ;  /* 0x0000000300007819 */ /* 0x000fc400000012ff */
[----:B------:R-:W-:Y:S02]  /*9af0*/  LOP3.LUT R12, R199, 0x380, RZ, 0xc0, !PT ;  /* 0x00000380c70c7812 */ /* 0x000fe400078ec0ff */
[----:B------:R-:W-:Y:S02]  /*9b00*/  LOP3.LUT R14, R3, R10, RZ, 0x3c, !PT ;  /* 0x0000000a030e7212 */ /* 0x000fe400078e3cff */
[----:B------:R-:W-:Y:S02]  /*9b10*/  LOP3.LUT R132, R0, R197, RZ, 0x3c, !PT ;  /* 0x000000c500847212 */ /* 0x000fe400078e3cff */
[----:B------:R-:W-:Y:S02]  /*9b20*/  LOP3.LUT R10, R195, 0x380, RZ, 0xc0, !PT ;  /* 0x00000380c30a7812 */ /* 0x000fe400078ec0ff */
[----:B------:R-:W-:Y:S02]  /*9b30*/  LOP3.LUT R3, R6, 0x380, RZ, 0xc0, !PT ;  /* 0x0000038006037812 */ /* 0x000fe400078ec0ff */
[----:B------:R-:W-:-:S02]  /*9b40*/  LOP3.LUT R0, R191, 0x380, RZ, 0xc0, !PT ;  /* 0x00000380bf007812 */ /* 0x000fc400078ec0ff */
[----:B------:R-:W-:Y:S02]  /*9b50*/  SHF.R.U64 R12, R12, 0x3, RZ ;  /* 0x000000030c0c7819 */ /* 0x000fe400000012ff */
[----:B------:R-:W-:Y:S02]  /*9b60*/  SHF.R.U64 R10, R10, 0x3, RZ ;  /* 0x000000030a0a7819 */ /* 0x000fe400000012ff */
[----:B------:R-:W-:Y:S02]  /*9b70*/  LOP3.LUT R8, R193, 0x380, RZ, 0xc0, !PT ;  /* 0x00000380c1087812 */ /* 0x000fe400078ec0ff */
[----:B------:R-:W-:Y:S02]  /*9b80*/  SHF.R.U64 R3, R3, 0x3, RZ ;  /* 0x0000000303037819 */ /* 0x000fe400000012ff */
[----:B------:R-:W-:Y:S02]  /*9b90*/  SHF.R.U64 R0, R0, 0x3, RZ ;  /* 0x0000000300007819 */ /* 0x000fe400000012ff */
[----:B------:R-:W-:-:S02]  /*9ba0*/  LOP3.LUT R28, R12, R199, RZ, 0x3c, !PT ;  /* 0x000000c70c1c7212 */ /* 0x000fc400078e3cff */
[----:B------:R-:W-:Y:S02]  /*9bb0*/  LOP3.LUT R12, R10, R195, RZ, 0x3c, !PT ;  /* 0x000000c30a0c7212 */ /* 0x000fe400078e3cff */
[----:B------:R-:W-:Y:S02]  /*9bc0*/  SHF.R.U64 R8, R8, 0x3, RZ ;  /* 0x0000000308087819 */ /* 0x000fe400000012ff */
[----:B------:R-:W-:Y:S02]  /*9bd0*/  LOP3.LUT R10, R3, R6, RZ, 0x3c, !PT ;  /* 0x00000006030a7212 */ /* 0x000fe400078e3cff */
[----:B------:R-:W-:Y:S02]  /*9be0*/  LOP3.LUT R136, R0, R191, RZ, 0x3c, !PT ;  /* 0x000000bf00887212 */ /* 0x000fe400078e3cff */
[----:B------:R-:W-:Y:S02]  /*9bf0*/  LOP3.LUT R0, R185, 0x380, RZ, 0xc0, !PT ;  /* 0x00000380b9007812 */ /* 0x000fe400078ec0ff */
[----:B------:R-:W-:-:S02]  /*9c00*/  LOP3.LUT R3, R4, 0x380, RZ, 0xc0, !PT ;  /* 0x0000038004037812 */ /* 0x000fc400078ec0ff */
[----:B------:R-:W-:Y:S02]  /*9c10*/  LOP3.LUT R6, R187, 0x380, RZ, 0xc0, !PT ;  /* 0x00000380bb067812 */ /* 0x000fe400078ec0ff */
[----:B------:R-:W-:Y:S02]  /*9c20*/  LOP3.LUT R134, R8, R193, RZ, 0x3c, !PT ;  /* 0x000000c108867212 */ /* 0x000fe400078e3cff */
[----:B------:R-:W-:Y:S02]  /*9c30*/  LOP3.LUT R8, R189, 0x380, RZ, 0xc0, !PT ;  /* 0x00000380bd087812 */ /* 0x000fe400078ec0ff */
[----:B------:R-:W-:Y:S02]  /*9c40*/  SHF.R.U64 R0, R0, 0x3, RZ ;  /* 0x0000000300007819 */ /* 0x000fe400000012ff */
[----:B------:R-:W-:Y:S02]  /*9c50*/  SHF.R.U64 R3, R3, 0x3, RZ ;  /* 0x0000000303037819 */ /* 0x000fe400000012ff */
[----:B------:R-:W-:Y:S01]  /*9c60*/  SHF.R.U64 R6, R6, 0x3, RZ ;  /* 0x0000000306067819 */ /* 0x000fe200000012ff */
[--C-:B------:R-:W-:Y:S01]  /*9c70*/  IMAD.X R27, RZ, RZ, R25.reuse, P6 ;  /* 0x000000ffff1b7224 */ /* 0x100fe200030e0619 */
[----:B------:R-:W-:Y:S01]  /*9c80*/  SHF.R.U64 R8, R8, 0x3, RZ ;  /* 0x0000000308087819 */ /* 0x000fe200000012ff */
[--C-:B------:R-:W-:Y:S01]  /*9c90*/  IMAD.X R7, RZ, RZ, R25.reuse, P5 ;  /* 0x000000ffff077224 */ /* 0x100fe200028e0619 */
[----:B------:R-:W-:Y:S01]  /*9ca0*/  LOP3.LUT R26, R0, R185, RZ, 0x3c, !PT ;  /* 0x000000b9001a7212 */ /* 0x000fe200078e3cff */
[----:B------:R-:W-:Y:S01]  /*9cb0*/  IMAD.X R5, RZ, RZ, R25, P2 ;  /* 0x000000ffff057224 */ /* 0x000fe200010e0619 */
[----:B------:R-:W-:-:S02]  /*9cc0*/  LOP3.LUT R4, R3, R4, RZ, 0x3c, !PT ;  /* 0x0000000403047212 */ /* 0x000fc400078e3cff */
[----:B------:R-:W-:Y:S01]  /*9cd0*/  LOP3.LUT R6, R6, R187, RZ, 0x3c, !PT ;  /* 0x000000bb06067212 */ /* 0x000fe200078e3cff */
[--C-:B------:R-:W-:Y:S01]  /*9ce0*/  IMAD.X R137, RZ, RZ, R25.reuse, P4 ;  /* 0x000000ffff897224 */ /* 0x100fe200020e0619 */
[----:B---3--:R-:W-:Y:S01]  /*9cf0*/  LOP3.LUT R92, R30, 0x2, RZ, 0x3c, !PT ;  /* 0x000000021e5c7812 */ /* 0x008fe200078e3cff */
[--C-:B------:R-:W-:Y:S01]  /*9d00*/  IMAD.X R11, RZ, RZ, R25.reuse, P1 ;  /* 0x000000ffff0b7224 */ /* 0x100fe200008e0619 */
[----:B------:R-:W-:Y:S01]  /*9d10*/  LOP3.LUT R8, R8, R189, RZ, 0x3c, !PT ;  /* 0x000000bd08087212 */ /* 0x000fe200078e3cff */
[----:B------:R-:W-:Y:S01]  /*9d20*/  IMAD.X R9, RZ, RZ, R25, P3 ;  /* 0x000000ffff097224 */ /* 0x000fe200018e0619 */
[----:B------:R-:W-:Y:S02]  /*9d30*/  MOV R24, R24 ;  /* 0x0000001800187202 */ /* 0x000fe40000000f00 */
[----:B------:R-:W-:Y:S02]  /*9d40*/  MOV R26, R26 ;  /* 0x0000001a001a7202 */ /* 0x000fe40000000f00 */
[----:B------:R-:W-:-:S02]  /*9d50*/  MOV R25, R6 ;  /* 0x0000000600197202 */ /* 0x000fc40000000f00 */
[----:B------:R-:W-:Y:S01]  /*9d60*/  MOV R27, R4 ;  /* 0x00000004001b7202 */ /* 0x000fe20000000f00 */
[----:B------:R-:W-:Y:S01]  /*9d70*/  SHFL.IDX PT, R7, R121, R30, 0x1c1f ;  /* 0x001c1f1e79077589 */ /* 0x000fe200000e0000 */
[----:B------:R-:W-:-:S03]  /*9d80*/  MOV R132, R132 ;  /* 0x0000008400847202 */ /* 0x000fc60000000f00 */
[----:B------:R-:W-:Y:S01]  /*9d90*/  SHFL.IDX PT, R4, R129, R30, 0x1c1f ;  /* 0x001c1f1e81047589 */ /* 0x000fe200000e0000 */
[----:B------:R-:W-:Y:S02]  /*9da0*/  MOV R134, R134 ;  /* 0x0000008600867202 */ /* 0x000fe40000000f00 */
[----:B------:R-:W-:Y:S01]  /*9db0*/  MOV R136, R136 ;  /* 0x0000008800887202 */ /* 0x000fe20000000f00 */
[----:B------:R-:W-:Y:S01]  /*9dc0*/  SHFL.IDX PT, R128, R85, R30, 0x1c1f ;  /* 0x001c1f1e55807589 */ /* 0x000fe200000e0000 */
[----:B------:R-:W-:-:S03]  /*9dd0*/  MOV R0, R28 ;  /* 0x0000001c00007202 */ /* 0x000fc60000000f00 */
[----:B------:R-:W-:Y:S01]  /*9de0*/  SHFL.IDX PT, R120, R87, R30, 0x1c1f ;  /* 0x001c1f1e57787589 */ /* 0x000fe200000e0000 */
[----:B------:R-:W-:-:S03]  /*9df0*/  MOV R3, R14 ;  /* 0x0000000e00037202 */ /* 0x000fc60000000f00 */
[----:B------:R-:W0:Y:S01]  /*9e00*/  SHFL.IDX PT, R129, R31, R92, 0x1c1f ;  /* 0x001c1f5c1f817589 */ /* 0x000e2200000e0000 */
[----:B------:R-:W-:-:S03]  /*9e10*/  MOV R133, R12 ;  /* 0x0000000c00857202 */ /* 0x000fc60000000f00 */
[----:B------:R-:W1:Y:S01]  /*9e20*/  SHFL.IDX PT, R121, R33, R92, 0x1c1f ;  /* 0x001c1f5c21797589 */ /* 0x000e6200000e0000 */
[----:B------:R-:W-:Y:S02]  /*9e30*/  MOV R135, R10 ;  /* 0x0000000a00877202 */ /* 0x000fe40000000f00 */
[----:B------:R-:W-:Y:S01]  /*9e40*/  MOV R137, R8 ;  /* 0x0000000800897202 */ /* 0x000fe20000000f00 */
[----:B------:R-:W-:Y:S04]  /*9e50*/  SHFL.IDX PT, R91, R91, R30, 0x1c1f ;  /* 0x001c1f1e5b5b7589 */ /* 0x000fe800000e0000 */
[----:B------:R-:W-:Y:S04]  /*9e60*/  SHFL.IDX PT, R95, R95, R30, 0x1c1f ;  /* 0x001c1f1e5f5f7589 */ /* 0x000fe800000e0000 */
[----:B------:R-:W-:Y:S04]  /*9e70*/  SHFL.IDX PT, R94, R139, R30, 0x1c1f ;  /* 0x001c1f1e8b5e7589 */ /* 0x000fe800000e0000 */
[----:B------:R-:W-:Y:S04]  /*9e80*/  SHFL.IDX PT, R116, R141, R30, 0x1c1f ;  /* 0x001c1f1e8d747589 */ /* 0x000fe800000e0000 */
[----:B------:R-:W-:Y:S04]  /*9e90*/  SHFL.IDX PT, R85, R159, R30, 0x1c1f ;  /* 0x001c1f1e9f557589 */ /* 0x000fe800000e0000 */
[----:B------:R-:W-:Y:S04]  /*9ea0*/  SHFL.IDX PT, R112, R35, R92, 0x1c1f ;  /* 0x001c1f5c23707589 */ /* 0x000fe800000e0000 */
[----:B------:R-:W-:Y:S04]  /*9eb0*/  SHFL.IDX PT, R104, R37, R92, 0x1c1f ;  /* 0x001c1f5c25687589 */ /* 0x000fe800000e0000 */
[----:B------:R-:W3:Y:S04]  /*9ec0*/  SHFL.IDX PT, R57, R57, R92, 0x1c1f ;  /* 0x001c1f5c39397589 */ /* 0x000ee800000e0000 */
[----:B------:R-:W-:Y:S04]  /*9ed0*/  SHFL.IDX PT, R117, R117, R30, 0x1c1f ;  /* 0x001c1f1e75757589 */ /* 0x000fe800000e0000 */
[----:B------:R-:W-:Y:S04]  /*9ee0*/  SHFL.IDX PT, R89, R89, R30, 0x1c1f ;  /* 0x001c1f1e59597589 */ /* 0x000fe800000e0000 */
[----:B------:R-:W-:Y:S04]  /*9ef0*/  SHFL.IDX PT, R93, R93, R30, 0x1c1f ;  /* 0x001c1f1e5d5d7589 */ /* 0x000fe800000e0000 */
[----:B------:R-:W-:Y:S04]  /*9f00*/  SHFL.IDX PT, R82, R101, R30, 0x1c1f ;  /* 0x001c1f1e65527589 */ /* 0x000fe800000e0000 */
[----:B------:R-:W-:Y:S04]  /*9f10*/  SHFL.IDX PT, R124, R131, R30, 0x1c1f ;  /* 0x001c1f1e837c7589 */ /* 0x000fe800000e0000 */
[----:B------:R-:W-:Y:S04]  /*9f20*/  SHFL.IDX PT, R90, R143, R30, 0x1c1f ;  /* 0x001c1f1e8f5a7589 */ /* 0x000fe800000e0000 */
[----:B------:R-:W-:Y:S04]  /*9f30*/  SHFL.IDX PT, R153, R153, R30, 0x1c1f ;  /* 0x001c1f1e99997589 */ /* 0x000fe800000e0000 */
[----:B------:R-:W4:Y:S04]  /*9f40*/  SHFL.IDX PT, R32, R32, R92, 0x1c1f ;  /* 0x001c1f5c20207589 */ /* 0x000f2800000e0000 */
[----:B------:R-:W-:Y:S04]  /*9f50*/  SHFL.IDX PT, R34, R34, R92, 0x1c1f ;  /* 0x001c1f5c22227589 */ /* 0x000fe800000e0000 */
[----:B------:R-:W-:Y:S04]  /*9f60*/  SHFL.IDX PT, R36, R36, R92, 0x1c1f ;  /* 0x001c1f5c24247589 */ /* 0x000fe800000e0000 */
[----:B------:R-:W-:Y:S04]  /*9f70*/  SHFL.IDX PT, R159, R40, R92, 0x1c1f ;  /* 0x001c1f5c289f7589 */ /* 0x000fe800000e0000 */
[----:B------:R-:W-:Y:S04]  /*9f80*/  SHFL.IDX PT, R141, R50, R92, 0x1c1f ;  /* 0x001c1f5c328d7589 */ /* 0x000fe800000e0000 */
[----:B------:R-:W2:Y:S04]  /*9f90*/  SHFL.IDX PT, R55, R55, R92, 0x1c1f ;  /* 0x001c1f5c37377589 */ /* 0x000ea800000e0000 */
[----:B------:R-:W2:Y:S04]  /*9fa0*/  SHFL.IDX PT, R66, R66, R92, 0x1c1f ;  /* 0x001c1f5c42427589 */ /* 0x000ea800000e0000 */
        /* <DEDUP_REMOVED lines=45> */
[----:B------:R-:W2:Y:S04]  /*a280*/  SHFL.IDX PT, R86, R86, R92, 0x1c1f ;  /* 0x001c1f5c56567589 */ /* 0x000ea800000e0000 */
[----:B------:R-:W2:Y:S04]  /*a290*/  SHFL.IDX PT, R108, R61, R92, 0x1c1f ;  /* 0x001c1f5c3d6c7589 */ /* 0x000ea800000e0000 */
[----:B------:R-:W2:Y:S04]  /*a2a0*/  SHFL.IDX PT, R44, R65, R92, 0x1c1f ;  /* 0x001c1f5c412c7589 */ /* 0x000ea800000e0000 */
[----:B------:R-:W2:Y:S04]  /*a2b0*/  SHFL.IDX PT, R53, R70, R92, 0x1c1f ;  /* 0x001c1f5c46357589 */ /* 0x000ea800000e0000 */
        /* <DEDUP_REMOVED lines=8> */
[----:B------:R-:W-:Y:S04]  /*a340*/  SHFL.IDX PT, R52, R52, R92, 0x1c1f ;  /* 0x001c1f5c34347589 */ /* 0x000fe800000e0000 */
[----:B------:R-:W-:Y:S04]  /*a350*/  SHFL.IDX PT, R31, R58, R92, 0x1c1f ;  /* 0x001c1f5c3a1f7589 */ /* 0x000fe800000e0000 */
        /* <DEDUP_REMOVED lines=8> */
[----:B------:R2:W2:Y:S01]  /*a3e0*/  SHFL.IDX PT, R58, R73, R92, 0x1c1f ;  /* 0x001c1f5c493a7589 */ /* 0x0004a200000e0000 */
[----:B0-----:R-:W-:-:S02]  /*a3f0*/  SEL R130, R128, R129, P0 ;  /* 0x0000008180827207 */ /* 0x001fc40000000000 */
[----:B-1----:R-:W-:Y:S02]  /*a400*/  SEL R122, R120, R121, P0 ;  /* 0x00000079787a7207 */ /* 0x002fe40000000000 */
[----:B------:R-:W-:Y:S02]  /*a410*/  SEL R128, R129, R128, P0 ;  /* 0x0000008081807207 */ /* 0x000fe40000000000 */
[----:B---3--:R-:W-:Y:S02]  /*a420*/  SEL R127, R94, R57, P0 ;  /* 0x000000395e7f7207 */ /* 0x008fe40000000000 */
[----:B------:R-:W-:Y:S02]  /*a430*/  SEL R125, R57, R94, P0 ;  /* 0x0000005e397d7207 */ /* 0x000fe40000000000 */
[----:B------:R-:W-:Y:S02]  /*a440*/  SEL R120, R121, R120, P0 ;  /* 0x0000007879787207 */ /* 0x000fe40000000000 */
[----:B------:R-:W-:-:S02]  /*a450*/  SEL R114, R91, R112, P0 ;  /* 0x000000705b727207 */ /* 0x000fc40000000000 */
[----:B------:R-:W-:Y:S02]  /*a460*/  SEL R106, R95, R104, P0 ;  /* 0x000000685f6a7207 */ /* 0x000fe40000000000 */
[----:B----4-:R-:W-:Y:S02]  /*a470*/  SEL R131, R117, R32, P0 ;  /* 0x0000002075837207 */ /* 0x010fe40000000000 */
[----:B------:R-:W-:Y:S02]  /*a480*/  SEL R129, R32, R117, P0 ;  /* 0x0000007520817207 */ /* 0x000fe40000000000 */
[----:B--2---:R-:W-:Y:S02]  /*a490*/  SEL R126, R124, R55, P0 ;  /* 0x000000377c7e7207 */ /* 0x004fe40000000000 */
        /* <DEDUP_REMOVED lines=59> */
[----:B------:R-:W-:Y:S02]  /*a850*/  F2FP.BF16.F32.PACK_AB R4, R131, R130 ;  /* 0x000000828304723e */ /* 0x000fe400000010ff */
[----:B------:R-:W-:Y:S02]  /*a860*/  F2FP.BF16.F32.PACK_AB R5, R127, R126 ;  /* 0x0000007e7f05723e */ /* 0x000fe400000010ff */
[----:B------:R-:W-:-:S02]  /*a870*/  F2FP.BF16.F32.PACK_AB R6, R129, R128 ;  /* 0x000000808106723e */ /* 0x000fc400000010ff */
[----:B------:R-:W-:Y:S02]  /*a880*/  F2FP.BF16.F32.PACK_AB R7, R125, R124 ;  /* 0x0000007c7d07723e */ /* 0x000fe400000010ff */
        /* <DEDUP_REMOVED lines=15> */
[----:B------:R-:W-:Y:S02]  /*a980*/  F2FP.BF16.F32.PACK_AB R12, R115, R114 ;  /* 0x00000072730c723e */ /* 0x000fe400000010ff */
[----:B------:R-:W-:-:S02]  /*a990*/  F2FP.BF16.F32.PACK_AB R14, R113, R112 ;  /* 0x00000070710e723e */ /* 0x000fc400000010ff */
[----:B------:R-:W-:Y:S02]  /*a9a0*/  F2FP.BF16.F32.PACK_AB R15, R109, R108 ;  /* 0x0000006c6d0f723e */ /* 0x000fe400000010ff */
[----:B------:R-:W-:Y:S02]  /*a9b0*/  F2FP.BF16.F32.PACK_AB R13, R111, R110 ;  /* 0x0000006e6f0d723e */ /* 0x000fe400000010ff */
[----:B------:R-:W-:Y:S02]  /*a9c0*/  SEL R36, R35, R28, P0 ;  /* 0x0000001c23247207 */ /* 0x000fe40000000000 */
[----:B------:R-:W-:Y:S02]  /*a9d0*/  SEL R99, R82, R159, P0 ;  /* 0x0000009f52637207 */ /* 0x000fe40000000000 */
[----:B------:R-:W-:Y:S02]  /*a9e0*/  SEL R97, R159, R82, P0 ;  /* 0x000000529f617207 */ /* 0x000fe40000000000 */
[----:B------:R-:W-:-:S02]  /*a9f0*/  SEL R90, R88, R161, P0 ;  /* 0x000000a1585a7207 */ /* 0x000fc40000000000 */
[----:B------:R-:W-:Y:S02]  /*aa00*/  F2FP.BF16.F32.PACK_AB R28, R107, R106 ;  /* 0x0000006a6b1c723e */ /* 0x000fe400000010ff */
[----:B------:R-:W-:Y:S02]  /*aa10*/  F2FP.BF16.F32.PACK_AB R30, R105, R104 ;  /* 0x00000068691e723e */ /* 0x000fe400000010ff */
[----:B------:R-:W-:Y:S02]  /*aa20*/  F2FP.BF16.F32.PACK_AB R31, R101, R100 ;  /* 0x00000064651f723e */ /* 0x000fe400000010ff */
[----:B------:R-:W-:Y:S01]  /*aa30*/  F2FP.BF16.F32.PACK_AB R29, R103, R102 ;  /* 0x00000066671d723e */ /* 0x000fe200000010ff */
[----:B------:R-:W-:Y:S01]  /*aa40*/  STSM.16.M88.4 [R24], R4 ;  /* 0x0000000418007844 */ /* 0x000fe20000000200 */
[----:B------:R-:W-:Y:S02]  /*aa50*/  SEL R88, R161, R88, P0 ;  /* 0x00000058a1587207 */ /* 0x000fe40000000000 */
[----:B------:R-:W-:Y:S01]  /*aa60*/  SEL R82, R80, R157, P0 ;  /* 0x0000009d50527207 */ /* 0x000fe20000000000 */
[----:B------:R-:W-:Y:S01]  /*aa70*/  STSM.16.M88.4 [R26], R8 ;  /* 0x000000081a007844 */ /* 0x000fe20000000200 */
[----:B------:R-:W-:-:S02]  /*aa80*/  SEL R80, R157, R80, P0 ;  /* 0x000000509d507207 */ /* 0x000fc40000000000 */
[----:B------:R-:W-:Y:S02]  /*aa90*/  SEL R79, R140, R71, P0 ;  /* 0x000000478c4f7207 */ /* 0x000fe40000000000 */
[----:B------:R-:W-:Y:S01]  /*aaa0*/  SEL R77, R71, R140, P0 ;  /* 0x0000008c474d7207 */ /* 0x000fe20000000000 */
[----:B------:R0:W-:Y:S01]  /*aab0*/  STSM.16.M88.4 [R27], R12 ;  /* 0x0000000c1b007844 */ /* 0x0001e20000000200 */
[----:B------:R-:W-:Y:S02]  /*aac0*/  SEL R70, R139, R58, P0 ;  /* 0x0000003a8b467207 */ /* 0x000fe40000000000 */
[----:B------:R-:W-:Y:S01]  /*aad0*/  SEL R68, R58, R139, P0 ;  /* 0x0000008b3a447207 */ /* 0x000fe20000000000 */
[----:B------:R1:W-:Y:S01]  /*aae0*/  STSM.16.M88.4 [R25], R28 ;  /* 0x0000001c19007844 */ /* 0x0003e20000000200 */
[----:B------:R-:W-:Y:S02]  /*aaf0*/  SEL R71, R138, R163, P0 ;  /* 0x000000a38a477207 */ /* 0x000fe40000000000 */
[----:B------:R-:W-:-:S02]  /*ab00*/  SEL R69, R163, R138, P0 ;  /* 0x0000008aa3457207 */ /* 0x000fc40000000000 */
[----:B------:R-:W-:Y:S02]  /*ab10*/  F2FP.BF16.F32.PACK_AB R32, R99, R98 ;  /* 0x000000626320723e */ /* 0x000fe400000010ff */
[----:B------:R-:W-:Y:S02]  /*ab20*/  F2FP.BF16.F32.PACK_AB R34, R97, R96 ;  /* 0x000000606122723e */ /* 0x000fe400000010ff */
[----:B------:R-:W-:Y:S02]  /*ab30*/  F2FP.BF16.F32.PACK_AB R35, R93, R92 ;  /* 0x0000005c5d23723e */ /* 0x000fe400000010ff */
[----:B------:R-:W-:Y:S02]  /*ab40*/  F2FP.BF16.F32.PACK_AB R33, R95, R94 ;  /* 0x0000005e5f21723e */ /* 0x000fe400000010ff */
[----:B------:R-:W-:Y:S02]  /*ab50*/  SEL R58, R56, R141, P0 ;  /* 0x0000008d383a7207 */ /* 0x000fe40000000000 */
[----:B0-----:R-:W-:-:S02]  /*ab60*/  F2FP.BF16.F32.PACK_AB R12, R91, R90 ;  /* 0x0000005a5b0c723e */ /* 0x001fc400000010ff */
[----:B------:R-:W-:Y:S02]  /*ab70*/  F2FP.BF16.F32.PACK_AB R14, R89, R88 ;  /* 0x00000058590e723e */ /* 0x000fe400000010ff */
[----:B------:R-:W-:Y:S02]  /*ab80*/  F2FP.BF16.F32.PACK_AB R15, R85, R84 ;  /* 0x00000054550f723e */ /* 0x000fe400000010ff */
[----:B------:R-:W-:Y:S02]  /*ab90*/  F2FP.BF16.F32.PACK_AB R13, R87, R86 ;  /* 0x00000056570d723e */ /* 0x000fe400000010ff */
[----:B------:R-:W-:Y:S02]  /*aba0*/  SEL R56, R141, R56, P0 ;  /* 0x000000388d387207 */ /* 0x000fe40000000000 */
[----:B------:R-:W-:Y:S02]  /*abb0*/  F2FP.BF16.F32.PACK_AB R24, R83, R82 ;  /* 0x000000525318723e */ /* 0x000fe400000010ff */
[----:B------:R-:W-:-:S02]  /*abc0*/  F2FP.BF16.F32.PACK_AB R26, R81, R80 ;  /* 0x00000050511a723e */ /* 0x000fc400000010ff */
[----:B------:R-:W-:Y:S02]  /*abd0*/  F2FP.BF16.F32.PACK_AB R27, R77, R76 ;  /* 0x0000004c4d1b723e */ /* 0x000fe400000010ff */
[----:B-1----:R-:W-:Y:S01]  /*abe0*/  F2FP.BF16.F32.PACK_AB R25, R79, R78 ;  /* 0x0000004e4f19723e */ /* 0x002fe200000010ff */
[----:B------:R-:W-:Y:S01]  /*abf0*/  STSM.16.M88.4 [R137], R32 ;  /* 0x0000002089007844 */ /* 0x000fe20000000200 */
[----:B------:R-:W-:Y:S02]  /*ac00*/  F2FP.BF16.F32.PACK_AB R28, R75, R74 ;  /* 0x0000004a4b1c723e */ /* 0x000fe400000010ff */
[----:B------:R-:W-:Y:S02]  /*ac10*/  F2FP.BF16.F32.PACK_AB R30, R73, R72 ;  /* 0x00000048491e723e */ /* 0x000fe400000010ff */
[----:B------:R-:W-:Y:S02]  /*ac20*/  F2FP.BF16.F32.PACK_AB R31, R69, R68 ;  /* 0x00000044451f723e */ /* 0x000fe400000010ff */
[----:B------:R-:W-:Y:S01]  /*ac30*/  F2FP.BF16.F32.PACK_AB R29, R71, R70 ;  /* 0x00000046471d723e */ /* 0x000fe200000010ff */
[----:B------:R0:W-:Y:S01]  /*ac40*/  STSM.16.M88.4 [R136], R12 ;  /* 0x0000000c88007844 */ /* 0x0001e20000000200 */
[----:B------:R-:W-:-:S02]  /*ac50*/  F2FP.BF16.F32.PACK_AB R4, R67, R66 ;  /* 0x000000424304723e */ /* 0x000fc400000010ff */
[----:B------:R-:W-:Y:S02]  /*ac60*/  F2FP.BF16.F32.PACK_AB R6, R65, R64 ;  /* 0x000000404106723e */ /* 0x000fe400000010ff */
[----:B------:R-:W-:Y:S02]  /*ac70*/  F2FP.BF16.F32.PACK_AB R7, R61, R60 ;  /* 0x0000003c3d07723e */ /* 0x000fe400000010ff */
[----:B------:R-:W-:Y:S01]  /*ac80*/  F2FP.BF16.F32.PACK_AB R5, R63, R62 ;  /* 0x0000003e3f05723e */ /* 0x000fe200000010ff */
[----:B------:R1:W-:Y:S01]  /*ac90*/  STSM.16.M88.4 [R135], R24 ;  /* 0x0000001887007844 */ /* 0x0003e20000000200 */
[----:B------:R-:W-:Y:S02]  /*aca0*/  F2FP.BF16.F32.PACK_AB R8, R59, R58 ;  /* 0x0000003a3b08723e */ /* 0x000fe400000010ff */
[----:B------:R-:W-:Y:S02]  /*acb0*/  F2FP.BF16.F32.PACK_AB R10, R57, R56 ;  /* 0x00000038390a723e */ /* 0x000fe400000010ff */
[----:B------:R-:W-:-:S02]  /*acc0*/  F2FP.BF16.F32.PACK_AB R11, R53, R52 ;  /* 0x00000034350b723e */ /* 0x000fc400000010ff */
[----:B------:R-:W-:Y:S02]  /*acd0*/  F2FP.BF16.F32.PACK_AB R9, R55, R54 ;  /* 0x000000363709723e */ /* 0x000fe400000010ff */
[----:B0-----:R-:W-:Y:S02]  /*ace0*/  F2FP.BF16.F32.PACK_AB R12, R51, R50 ;  /* 0x00000032330c723e */ /* 0x001fe400000010ff */
[----:B------:R-:W-:Y:S02]  /*acf0*/  F2FP.BF16.F32.PACK_AB R14, R49, R48 ;  /* 0x00000030310e723e */ /* 0x000fe400000010ff */
[----:B------:R-:W-:Y:S02]  /*ad00*/  F2FP.BF16.F32.PACK_AB R15, R45, R44 ;  /* 0x0000002c2d0f723e */ /* 0x000fe400000010ff */
[----:B------:R-:W-:Y:S01]  /*ad10*/  F2FP.BF16.F32.PACK_AB R13, R47, R46 ;  /* 0x0000002e2f0d723e */ /* 0x000fe200000010ff */
[----:B------:R-:W-:Y:S01]  /*ad20*/  STSM.16.M88.4 [R134], R28 ;  /* 0x0000001c86007844 */ /* 0x000fe20000000200 */
[----:B-1----:R-:W-:-:S02]  /*ad30*/  F2FP.BF16.F32.PACK_AB R25, R39, R38 ;  /* 0x000000262719723e */ /* 0x002fc400000010ff */
[----:B------:R-:W-:Y:S02]  /*ad40*/  F2FP.BF16.F32.PACK_AB R26, R41, R40 ;  /* 0x00000028291a723e */ /* 0x000fe400000010ff */
[----:B------:R-:W-:Y:S02]  /*ad50*/  F2FP.BF16.F32.PACK_AB R27, R37, R36 ;  /* 0x00000024251b723e */ /* 0x000fe400000010ff */
[----:B------:R-:W-:Y:S01]  /*ad60*/  F2FP.BF16.F32.PACK_AB R24, R43, R42 ;  /* 0x0000002a2b18723e */ /* 0x000fe200000010ff */
[----:B------:R-:W-:Y:S04]  /*ad70*/  STSM.16.M88.4 [R133], R4 ;  /* 0x0000000485007844 */ /* 0x000fe80000000200 */
[----:B------:R-:W-:Y:S04]  /*ad80*/  STSM.16.M88.4 [R132], R8 ;  /* 0x0000000884007844 */ /* 0x000fe80000000200 */
[----:B------:R0:W-:Y:S04]  /*ad90*/  STSM.16.M88.4 [R3], R12 ;  /* 0x0000000c03007844 */ /* 0x0001e80000000200 */
[----:B------:R1:W-:Y:S01]  /*ada0*/  STSM.16.M88.4 [R0], R24 ;  /* 0x0000001800007844 */ /* 0x0003e20000000200 */
[----:B------:R-:W-:Y:S01]  /*adb0*/  BAR.SYNC.DEFER_BLOCKING 0x1, 0x100 ;  /* 0x0044000000007b1d */ /* 0x000fe20000010000 */
[----:B------:R-:W-:Y:S01]  /*adc0*/  ISETP.NE.U32.AND P0, PT, RZ, UR14, PT ;  /* 0x0000000eff007c0c */ /* 0x000fe2000bf05070 */
[----:B------:R-:W-:-:S02]  /*add0*/  USHF.L.U64.HI UR16, UR36, 0x2, UR37 ;  /* 0x0000000224107899 */ /* 0x000fc40008010225 */
[----:B------:R-:W-:Y:S01]  /*ade0*/  UIADD3 UR9, UP0, UR4, UR14, URZ ;  /* 0x0000000e04097290 */ /* 0x000fe2000ff1e03f */
[----:B------:R-:W-:-:S03]  /*adf0*/  ISETP.NE.AND.EX P0, PT, RZ, UR15, PT, P0 ;  /* 0x0000000fff007c0c */ /* 0x000fc6000bf05300 */
[----:B------:R-:W-:Y:S01]  /*ae00*/  UIADD3.X UR12, UR16, UR15, URZ, UP0, !UPT ;  /* 0x0000000f100c7290 */ /* 0x000fe200087fe43f */
[----:B0-----:R-:W0:Y:S01]  /*ae10*/  LDC R3, c[0x0][0xbe8] ;  /* 0x0002fa00ff037b82 */ /* 0x001e220000000800 */
[----:B------:R-:W-:-:S04]  /*ae20*/  IMAD.U32 R32, RZ, RZ, UR9 ;  /* 0x00000009ff207e24 */ /* 0x000fc8000f8e00ff */
[----:B------:R-:W-:Y:S01]  /*ae30*/  IMAD.U32 R33, RZ, RZ, UR12 ;  /* 0x0000000cff217e24 */ /* 0x000fe2000f8e00ff */
[----:B------:R-:W-:-:S04]  /*ae40*/  ULDC.64 UR12, c[0x0][0xc08] ;  /* 0x00030200000c7ab9 */ /* 0x000fc80000000a00 */
[----:B------:R-:W2:Y:S01]  /*ae50*/  @P0 LDG.E R28, desc[UR52][R32.64] ;  /* 0x00000034201c0981 */ /* 0x000ea2000c1e1900 */
[----:B------:R-:W-:-:S04]  /*ae60*/  UISETP.NE.U32.AND UP0, UPT, UR12, URZ, UPT ;  /* 0x0000003f0c00728c */ /* 0x000fc8000bf05070 */
[----:B------:R-:W-:Y:S01]  /*ae70*/  UISETP.NE.AND.EX UP0, UPT, UR13, URZ, UPT, UP0 ;  /* 0x0000003f0d00728c */ /* 0x000fe2000bf05300 */
[----:B0-----:R-:W-:-:S10]  /*ae80*/  ISETP.NE.AND P1, PT, R3, 0x1, PT ;  /* 0x000000010300780c */ /* 0x001fd40003f25270 */
[----:B------:R-:W-:-:S03]  /*ae90*/  @UP0 UIADD3 UR12, UP1, UR4, UR12, URZ ;  /* 0x0000000c040c0290 */ /* 0x000fc6000ff3e03f */
[----:B-1----:R-:W0:Y:S01]  /*aea0*/  @P1 LDC R0, c[0x0][0xbec] ;  /* 0x0002fb00ff001b82 */ /* 0x002e220000000800 */
[----:B------:R-:W-:Y:S02]  /*aeb0*/  @UP0 UIADD3.X UR13, UR16, UR13, URZ, UP1, !UPT ;  /* 0x0000000d100d0290 */ /* 0x000fe40008ffe43f */
[----:B------:R-:W-:Y:S01]  /*aec0*/  UISETP.GT.AND UP1, UPT, UR45, 0x1, UPT ;  /* 0x000000012d00788c */ /* 0x000fe2000bf24270 */
[----:B------:R-:W-:-:S04]  /*aed0*/  UMOV UR20, 0x9b8 ;  /* 0x000009b800147882 */ /* 0x000fc80000000000 */
[----:B------:R-:W1:Y:S01]  /*aee0*/  @P1 LDC R9, c[0x0][0xbf0] ;  /* 0x0002fc00ff091b82 */ /* 0x000e620000000800 */
[----:B------:R-:W-:Y:S01]  /*aef0*/  USEL UR20, UR20, 0x978, UP1 ;  /* 0x0000097814147887 */ /* 0x000fe20008800000 */
[----:B------:R-:W-:Y:S01]  /*af00*/  PLOP3.LUT P4, PT, PT, PT, UP0, 0x80, 0x0 ;  /* 0x000000000000781c */ /* 0x000fe20003f8f008 */
[----:B------:R-:W-:Y:S01]  /*af10*/  UISETP.NE.U32.AND UP0, UPT, UR14, URZ, UPT ;  /* 0x0000003f0e00728c */ /* 0x000fe2000bf05070 */
[----:B------:R-:W-:Y:S01]  /*af20*/  IMAD.U32 R11, RZ, RZ, UR42 ;  /* 0x0000002aff0b7e24 */ /* 0x000fe2000f8e00ff */
[----:B------:R-:W-:Y:S02]  /*af30*/  ULDC UR4, c[0x0][0xa88] ;  /* 0x0002a20000047ab9 */ /* 0x000fe40000000800 */
[----:B------:R-:W-:Y:S01]  /*af40*/  UISETP.NE.AND.EX UP0, UPT, UR15, URZ, UPT, UP0 ;  /* 0x0000003f0f00728c */ /* 0x000fe2000bf05300 */
[----:B------:R-:W-:Y:S01]  /*af50*/  IMAD.U32 R8, RZ, RZ, UR4 ;  /* 0x00000004ff087e24 */ /* 0x000fe2000f8e00ff */
[----:B------:R-:W-:Y:S01]  /*af60*/  UMOV UR4, URZ ;  /* 0x0000003f00047c82 */ /* 0x000fe20008000000 */
[----:B------:R-:W-:Y:S01]  /*af70*/  USEL UR9, UR39, URZ, UP1 ;  /* 0x0000003f27097287 */ /* 0x000fe20008800000 */
[----:B------:R-:W-:Y:S01]  /*af80*/  IMAD R11, R11, 0x80, R148 ;  /* 0x000000800b0b7824 */ /* 0x000fe200078e0294 */
[----:B------:R-:W-:Y:S01]  /*af90*/  USEL UR36, UR36, URZ, !UP0 ;  /* 0x0000003f24247287 */ /* 0x000fe2000c000000 */
[----:B------:R-:W-:Y:S01]  /*afa0*/  IMAD.U32 R4, RZ, RZ, UR12 ;  /* 0x0000000cff047e24 */ /* 0x000fe2000f8e00ff */
[----:B------:R-:W-:Y:S01]  /*afb0*/  ULDC.64 UR16, c[0x0][UR20+0x218] ;  /* 0x0000860014107abb */ /* 0x000fe20008000a00 */
[----:B------:R-:W-:Y:S01]  /*afc0*/  ULDC.64 UR18, c[0x0][UR20+0x228] ;  /* 0x00008a0014127abb */ /* 0x000fe20008000a00 */
[----:B------:R-:W-:Y:S01]  /*afd0*/  IMAD.U32 R5, RZ, RZ, UR13 ;  /* 0x0000000dff057e24 */ /* 0x000fe2000f8e00ff */
[----:B------:R-:W-:Y:S01]  /*afe0*/  ULDC.64 UR14, c[0x0][UR20+0x220] ;  /* 0x00008800140e7abb */ /* 0x000fe20008000a00 */
[----:B------:R-:W-:Y:S01]  /*aff0*/  UIMAD.WIDE.U32 UR12, UR16, UR38, URZ ;  /* 0x00000026100c72a5 */ /* 0x000fe2000f8e003f */
[----:B0-----:R-:W-:Y:S01]  /*b000*/  @P1 IMAD.HI.U32 R0, R11, R0, RZ ;  /* 0x000000000b001227 */ /* 0x001fe200078e00ff */
[----:B------:R-:W-:Y:S01]  /*b010*/  UIMAD.WIDE.U32 UR22, UR18, UR9, URZ ;  /* 0x00000009121672a5 */ /* 0x000fe2000f8e003f */
[----:B------:R0:W5:Y:S01]  /*b020*/  @P4 LDG.E R8, desc[UR52][R4.64] ;  /* 0x0000003404084981 */ /* 0x000162000c1e1900 */
[----:B------:R-:W-:-:S02]  /*b030*/  UIMAD UR16, UR17, UR38, URZ ;  /* 0x00000026111072a4 */ /* 0x000fc4000f8e023f */
[----:B------:R-:W-:Y:S02]  /*b040*/  UIMAD UR18, UR19, UR9, URZ ;  /* 0x00000009131272a4 */ /* 0x000fe4000f8e023f */
[----:B------:R-:W-:Y:S02]  /*b050*/  USEL UR37, UR37, URZ, !UP0 ;  /* 0x0000003f25257287 */ /* 0x000fe4000c000000 */
[----:B------:R-:W-:Y:S01]  /*b060*/  UIMAD UR9, UR15, UR36, URZ ;  /* 0x000000240f0972a4 */ /* 0x000fe2000f8e023f */
[----:B------:R-:W-:Y:S01]  /*b070*/  IMAD.MOV.U32 R7, RZ, RZ, R11 ;  /* 0x000000ffff077224 */ /* 0x000fe200078e000b */
[----:B------:R-:W-:Y:S01]  /*b080*/  UIADD3 UR13, UR13, UR16, URZ ;  /* 0x000000100d0d7290 */ /* 0x000fe2000fffe03f */
[----:B-1----:R-:W-:Y:S01]  /*b090*/  @P1 SHF.R.U32.HI R7, RZ, R9, R0 ;  /* 0x00000009ff071219 */ /* 0x002fe20000011600 */
[----:B------:R-:W-:Y:S02]  /*b0a0*/  UIMAD.WIDE.U32 UR16, UR14, UR36, URZ ;  /* 0x000000240e1072a5 */ /* 0x000fe4000f8e003f */
[----:B------:R-:W-:-:S02]  /*b0b0*/  UIMAD UR9, UR14, UR37, UR9 ;  /* 0x000000250e0972a4 */ /* 0x000fc4000f8e0209 */
[----:B------:R-:W-:Y:S01]  /*b0c0*/  UIADD3 UR18, UR23, UR18, URZ ;  /* 0x0000001217127290 */ /* 0x000fe2000fffe03f */
[----:B0-----:R-:W-:Y:S01]  /*b0d0*/  IMAD.U32 R4, RZ, RZ, UR22 ;  /* 0x00000016ff047e24 */ /* 0x001fe2000f8e00ff */
[----:B------:R-:W-:Y:S01]  /*b0e0*/  UIADD3 UR9, UR17, UR9, URZ ;  /* 0x0000000911097290 */ /* 0x000fe2000fffe03f */
[--C-:B------:R-:W-:Y:S02]  /*b0f0*/  IMAD.MOV R0, RZ, RZ, -R7.reuse ;  /* 0x000000ffff007224 */ /* 0x100fe400078e0a07 */
[----:B------:R-:W-:Y:S01]  /*b100*/  IMAD.U32 R5, RZ, RZ, UR23 ;  /* 0x00000017ff057e24 */ /* 0x000fe2000f8e00ff */
[----:B------:R-:W-:Y:S01]  /*b110*/  SHF.R.S32.HI R5, RZ, 0x1f, R7 ;  /* 0x0000001fff057819 */ /* 0x000fe20000011407 */
[----:B------:R-:W-:Y:S02]  /*b120*/  IMAD R9, R3, R0, R11 ;  /* 0x0000000003097224 */ /* 0x000fe400078e020b */
[----:B------:R-:W-:-:S03]  /*b130*/  IMAD.U32 R6, RZ, RZ, UR18 ;  /* 0x00000012ff067e24 */ /* 0x000fc6000f8e00ff */
[----:B------:R-:W-:Y:S02]  /*b140*/  SHF.R.S32.HI R0, RZ, 0x1f, R9 ;  /* 0x0000001fff007819 */ /* 0x000fe40000011409 */
[----:B--2---:R-:W-:-:S13]  /*b150*/  @P0 R2UR UR4, R28 ;  /* 0x000000001c0402ca */ /* 0x004fda00000e0000 */
[----:B------:R-:W-:Y:S02]  /*b160*/  UIADD3 UR12, UP0, UP2, UR16, UR12, UR4 ;  /* 0x0000000c100c7290 */ /* 0x000fe4000fa1e004 */
[----:B------:R-:W-:Y:S01]  /*b170*/  USHF.R.S32.HI UR14, URZ, 0x1f, UR4 ;  /* 0x0000001f3f0e7899 */ /* 0x000fe20008011404 */
[----:B------:R-:W-:Y:S01]  /*b180*/  ULDC.64 UR16, c[0x0][0xba8] ;  /* 0x0002ea0000107ab9 */ /* 0x000fe20000000a00 */
[----:B------:R-:W-:Y:S02]  /*b190*/  @!UP1 ULDC UR16, c[0x0][0xb50] ;  /* 0x0002d40000109ab9 */ /* 0x000fe40000000800 */
[----:B------:R-:W-:Y:S01]  /*b1a0*/  UIADD3.X UR9, UR9, UR13, UR14, UP0, UP2 ;  /* 0x0000000d09097290 */ /* 0x000fe200087e440e */
[----:B------:R-:W-:Y:S01]  /*b1b0*/  IADD3 R4, P2, P3, R7, UR12, R4 ;  /* 0x0000000c07047c10 */ /* 0x000fe2000fb5e004 */
[----:B------:R-:W-:Y:S01]  /*b1c0*/  @!UP1 ULDC UR17, c[0x0][0xb54] ;  /* 0x0002d50000119ab9 */ /* 0x000fe20000000800 */
[----:B------:R-:W-:Y:S02]  /*b1d0*/  ULDC.64 UR12, c[0x0][UR20+0x210] ;  /* 0x00008400140c7abb */ /* 0x000fe40008000a00 */
[----:B------:R-:W-:Y:S01]  /*b1e0*/  IMAD R7, R9, UR13, RZ ;  /* 0x0000000d09077c24 */ /* 0x000fe2000f8e02ff */
[----:B------:R-:W-:-:S03]  /*b1f0*/  IADD3.X R5, R5, UR9, R6, P2, P3 ;  /* 0x0000000905057c10 */ /* 0x000fc600097e6406 */
[----:B------:R-:W-:Y:S02]  /*b200*/  IMAD R7, R0, UR12, R7 ;  /* 0x0000000c00077c24 */ /* 0x000fe4000f8e0207 */
[----:B------:R-:W-:-:S04]  /*b210*/  IMAD.WIDE.U32 R4, R9, UR12, R4 ;  /* 0x0000000c09047c25 */ /* 0x000fc8000f8e0004 */
[----:B------:R-:W-:Y:S01]  /*b220*/  IMAD.IADD R5, R5, 0x1, R7 ;  /* 0x0000000105057824 */ /* 0x000fe200078e0207 */
[----:B------:R-:W-:-:S04]  /*b230*/  LEA R10, P2, R4, UR16, 0x2 ;  /* 0x00000010040a7c11 */ /* 0x000fc8000f8410ff */
[----:B------:R-:W-:Y:S01]  /*b240*/  LEA.HI.X R12, R4, UR17, R5, 0x2, P2 ;  /* 0x00000011040c7c11 */ /* 0x000fe200090f1405 */
[----:B------:R-:W-:Y:S08]  /*b250*/  @P4 BRA `(.L_x_210) ;  /* 0x0000000000104947 */ /* 0x000ff00003800000 */
[----:B------:R-:W-:Y:S05]  /*b260*/  @!P0 BRA `(.L_x_210) ;  /* 0x00000000000c8947 */ /* 0x000fea0003800000 */
[----:B------:R-:W2:Y:S04]  /*b270*/  LDG.E R5, desc[UR52][R32.64] ;  /* 0x0000003420057981 */ /* 0x000ea8000c1e1900 */
[----:B-----5:R-:W2:Y:S02]  /*b280*/  LDG.E R8, desc[UR52][R32.64+0x4] ;  /* 0x0000043420087981 */ /* 0x020ea4000c1e1900 */
[----:B--2---:R-:W-:-:S07]  /*b290*/  IMAD.IADD R8, R8, 0x1, -R5 ;  /* 0x0000000108087824 */ /* 0x004fce00078e0a05 */
.L_x_210:
[----:B------:R-:W2:Y:S01]  /*b2a0*/  LDL R0, [R1+0x20] ;  /* 0x0000200001007983 */ /* 0x000ea20000100800 */
[----:B------:R-:W-:Y:S01]  /*b2b0*/  IMAD.U32 R13, RZ, RZ, UR42 ;  /* 0x0000002aff0d7e24 */ /* 0x000fe2000f8e00ff */
[----:B------:R-:W-:Y:S02]  /*b2c0*/  LOP3.LUT P0, RZ, R227, 0x3, RZ, 0xc0, !PT ;  /* 0x00000003e3ff7812 */ /* 0x000fe4000780c0ff */
[----:B------:R-:W-:Y:S01]  /*b2d0*/  SHFL.IDX PT, R4, R10, RZ, 0x1c1f ;  /* 0x001c1fff0a047589 */ /* 0x000fe200000e0000 */
[----:B------:R-:W-:-:S03]  /*b2e0*/  PLOP3.LUT P3, PT, PT, PT, UP1, 0x80, 0x0 ;  /* 0x000000000000781c */ /* 0x000fc60003f6f018 */
[----:B------:R-:W0:Y:S04]  /*b2f0*/  SHFL.IDX PT, R5, R12, RZ, 0x1c1f ;  /* 0x001c1fff0c057589 */ /* 0x000e2800000e0000 */
[----:B------:R-:W-:Y:S04]  /*b300*/  SHFL.IDX PT, R6, R10, 0x1, 0x1c1f ;  /* 0x003c1f000a067f89 */ /* 0x000fe800000e0000 */
[----:B------:R-:W1:Y:S01]  /*b310*/  SHFL.IDX PT, R7, R12, 0x1, 0x1c1f ;  /* 0x003c1f000c077f89 */ /* 0x000e6200000e0000 */
[----:B--2---:R-:W-:Y:S02]  /*b320*/  IMAD R13, R13, 0x80, R0 ;  /* 0x000000800d0d7824 */ /* 0x004fe400078e0200 */
[----:B-----5:R-:W-:-:S02]  /*b330*/  IMAD R0, R8, R3, RZ ;  /* 0x0000000308007224 */ /* 0x020fc400078e02ff */
[----:B------:R-:W-:-:S03]  /*b340*/  VIADD R9, R13, 0x8 ;  /* 0x000000080d097836 */ /* 0x000fc60000000000 */
[-C--:B------:R-:W-:Y:S02]  /*b350*/  ISETP.GE.OR P2, PT, R13, R0.reuse, P0 ;  /* 0x000000000d00720c */ /* 0x080fe40000746670 */
[----:B------:R-:W-:-:S11]  /*b360*/  ISETP.GE.OR P0, PT, R9, R0, P0 ;  /* 0x000000000900720c */ /* 0x000fd60000706670 */
[----:B0-----:R0:W-:Y:S01]  /*b370*/  @!P2 ST.E desc[UR52][R4.64], R20 ;  /* 0x000000140400a985 */ /* 0x0011e2000c101934 */
[----:B------:R-:W-:-:S03]  /*b380*/  ISETP.GE.AND P2, PT, R13, R0, PT ;  /* 0x000000000d00720c */ /* 0x000fc60003f46270 */
[----:B-1----:R0:W-:Y:S01]  /*b390*/  @!P0 ST.E desc[UR52][R6.64], R21 ;  /* 0x0000001506008985 */ /* 0x0021e2000c101934 */
[----:B------:R-:W-:Y:S01]  /*b3a0*/  ISETP.GE.AND P0, PT, R9, R0, PT ;  /* 0x000000000900720c */ /* 0x000fe20003f06270 */
[----:B------:R-:W-:-:S12]  /*b3b0*/  @P3 BRA `(.L_x_211) ;  /* 0x0000000c004c3947 */ /* 0x000fd80003800000 */
[----:B------:R-:W-:Y:S01]  /*b3c0*/  IMAD.SHL.U32 R69, R16, 0x8, RZ ;  /* 0x0000000810457824 */ /* 0x000fe200078e00ff */
[----:B------:R-:W1:Y:S01]  /*b3d0*/  @P1 LDC R60, c[0x0][0xbec] ;  /* 0x0002fb00ff3c1b82 */ /* 0x000e620000000800 */
[----:B0-----:R-:W-:Y:S01]  /*b3e0*/  IMAD.MOV.U32 R5, RZ, RZ, 0x2 ;  /* 0x00000002ff057424 */ /* 0x001fe200078e00ff */
[----:B------:R-:W-:Y:S01]  /*b3f0*/  ULDC.64 UR12, c[0x0][0xaa0] ;  /* 0x0002a800000c7ab9 */ /* 0x000fe20000000a00 */
[----:B------:R-:W-:-:S04]  /*b400*/  IMAD R4, R226, 0x40, R69 ;  /* 0x00000040e2047824 */ /* 0x000fc800078e0245 */
[----:B------:R-:W-:Y:S01]  /*b410*/  IMAD.WIDE R4, R4, R5, UR10 ;  /* 0x0000000a04047e25 */ /* 0x000fe2000f8e0205 */
[----:B------:R-:W0:Y:S01]  /*b420*/  @P1 LDC R21, c[0x0][0xbf0] ;  /* 0x0002fc00ff151b82 */ /* 0x000e220000000800 */
[----:B------:R-:W-:Y:S01]  /*b430*/  UIMAD UR9, UR14, UR12, URZ ;  /* 0x0000000c0e0972a4 */ /* 0x000fe2000f8e023f */
[C---:B------:R-:W-:Y:S02]  /*b440*/  IADD3 R9, P4, R4.reuse, 0x1000, RZ ;  /* 0x0000100004097810 */ /* 0x040fe40007f9e0ff */
[C---:B------:R-:W-:Y:S02]  /*b450*/  IADD3 R13, P3, R4.reuse, 0x2000, RZ ;  /* 0x00002000040d7810 */ /* 0x040fe40007f7e0ff */
[C---:B------:R-:W-:Y:S02]  /*b460*/  IADD3 R25, P6, R4.reuse, 0x3000, RZ ;  /* 0x0000300004197810 */ /* 0x040fe40007fde0ff */
[C---:B------:R-:W-:Y:S02]  /*b470*/  IADD3 R29, P5, R4.reuse, 0x4000, RZ ;  /* 0x00004000041d7810 */ /* 0x040fe40007fbe0ff */
[----:B------:R-:W-:Y:S01]  /*b480*/  IADD3 R33, P2, R4, 0x5000, RZ ;  /* 0x0000500004217810 */ /* 0x000fe20007f5e0ff */
[----:B------:R-:W-:Y:S01]  /*b490*/  UIMAD.WIDE.U32 UR10, UR4, UR12, URZ ;  /* 0x0000000c040a72a5 */ /* 0x000fe2000f8e003f */
[----:B------:R-:W-:Y:S01]  /*b4a0*/  LOP3.LUT R8, R9, 0x380, RZ, 0xc0, !PT ;  /* 0x0000038009087812 */ /* 0x000fe200078ec0ff */
[----:B------:R-:W-:Y:S01]  /*b4b0*/  UIMAD UR9, UR4, UR13, UR9 ;  /* 0x0000000d040972a4 */ /* 0x000fe2000f8e0209 */
[----:B------:R-:W-:Y:S01]  /*b4c0*/  LOP3.LUT R12, R13, 0x380, RZ, 0xc0, !PT ;  /* 0x000003800d0c7812 */ /* 0x000fe200078ec0ff */
[----:B------:R-:W-:Y:S01]  /*b4d0*/  IMAD R20, R16, 0x20, R226 ;  /* 0x0000002010147824 */ /* 0x000fe200078e02e2 */
[----:B------:R-:W-:Y:S01]  /*b4e0*/  LOP3.LUT R24, R25, 0x380, RZ, 0xc0, !PT ;  /* 0x0000038019187812 */ /* 0x000fe200078ec0ff */
[----:B------:R-:W-:Y:S01]  /*b4f0*/  IMAD.U32 R63, RZ, RZ, UR42 ;  /* 0x0000002aff3f7e24 */ /* 0x000fe2000f8e00ff */
[----:B------:R-:W-:Y:S01]  /*b500*/  LOP3.LUT R28, R29, 0x380, RZ, 0xc0, !PT ;  /* 0x000003801d1c7812 */ /* 0x000fe200078ec0ff */
[----:B------:R-:W-:Y:S01]  /*b510*/  ULDC.64 UR14, c[0x0][0xaf0] ;  /* 0x0002bc00000e7ab9 */ /* 0x000fe20000000a00 */
[----:B------:R-:W-:Y:S01]  /*b520*/  LOP3.LUT R32, R33, 0x380, RZ, 0xc0, !PT ;  /* 0x0000038021207812 */ /* 0x000fe200078ec0ff */
[----:B------:R-:W-:Y:S01]  /*b530*/  UIADD3 UR11, UR11, UR9, URZ ;  /* 0x000000090b0b7290 */ /* 0x000fe2000fffe03f */
[----:B------:R-:W-:Y:S01]  /*b540*/  SHF.R.U64 R8, R8, 0x3, RZ ;  /* 0x0000000308087819 */ /* 0x000fe200000012ff */
[----:B------:R-:W-:Y:S01]  /*b550*/  ULDC.64 UR12, c[0x0][0xae8] ;  /* 0x0002ba00000c7ab9 */ /* 0x000fe20000000a00 */
[----:B------:R-:W-:Y:S01]  /*b560*/  SHF.R.U64 R12, R12, 0x3, RZ ;  /* 0x000000030c0c7819 */ /* 0x000fe200000012ff */
[----:B------:R-:W-:Y:S01]  /*b570*/  IMAD R63, R63, 0x80, R20 ;  /* 0x000000803f3f7824 */ /* 0x000fe200078e0214 */
[----:B------:R-:W-:-:S02]  /*b580*/  SHF.R.U64 R24, R24, 0x3, RZ ;  /* 0x0000000318187819 */ /* 0x000fc400000012ff */
[----:B------:R-:W-:Y:S01]  /*b590*/  SHF.R.U64 R28, R28, 0x3, RZ ;  /* 0x000000031c1c7819 */ /* 0x000fe200000012ff */
[----:B------:R-:W-:Y:S01]  /*b5a0*/  USHF.R.S32.HI UR4, URZ, 0x1f, UR36 ;  /* 0x0000001f3f047899 */ /* 0x000fe20008011424 */
[----:B------:R-:W-:Y:S01]  /*b5b0*/  SHF.R.U64 R32, R32, 0x3, RZ ;  /* 0x0000000320207819 */ /* 0x000fe200000012ff */
[----:B------:R-:W-:Y:S01]  /*b5c0*/  UIMAD.WIDE.U32 UR10, UR38, UR12, UR10 ;  /* 0x0000000c260a72a5 */ /* 0x000fe2000f8e000a */
[----:B------:R-:W-:Y:S01]  /*b5d0*/  LOP3.LUT R8, R8, R9, RZ, 0x3c, !PT ;  /* 0x0000000908087212 */ /* 0x000fe200078e3cff */
[--C-:B------:R-:W-:Y:S01]  /*b5e0*/  IMAD.X R9, RZ, RZ, R5.reuse, P4 ;  /* 0x000000ffff097224 */ /* 0x100fe200020e0605 */
[----:B------:R-:W-:Y:S01]  /*b5f0*/  LOP3.LUT R12, R12, R13, RZ, 0x3c, !PT ;  /* 0x0000000d0c0c7212 */ /* 0x000fe200078e3cff */
[--C-:B------:R-:W-:Y:S01]  /*b600*/  IMAD.X R13, RZ, RZ, R5.reuse, P3 ;  /* 0x000000ffff0d7224 */ /* 0x100fe200018e0605 */
[----:B------:R-:W-:Y:S01]  /*b610*/  LOP3.LUT R24, R24, R25, RZ, 0x3c, !PT ;  /* 0x0000001918187212 */ /* 0x000fe200078e3cff */
[--C-:B------:R-:W-:Y:S01]  /*b620*/  IMAD.X R25, RZ, RZ, R5.reuse, P6 ;  /* 0x000000ffff197224 */ /* 0x100fe200030e0605 */
[----:B------:R-:W-:Y:S01]  /*b630*/  LOP3.LUT R28, R28, R29, RZ, 0x3c, !PT ;  /* 0x0000001d1c1c7212 */ /* 0x000fe200078e3cff */
[--C-:B------:R-:W-:Y:S01]  /*b640*/  IMAD.X R29, RZ, RZ, R5.reuse, P5 ;  /* 0x000000ffff1d7224 */ /* 0x100fe200028e0605 */
[----:B------:R-:W-:Y:S01]  /*b650*/  LOP3.LUT R32, R32, R33, RZ, 0x3c, !PT ;  /* 0x0000002120207212 */ /* 0x000fe200078e3cff */
[----:B-1----:R-:W-:Y:S01]  /*b660*/  @P1 IMAD.HI.U32 R20, R63, R60, RZ ;  /* 0x0000003c3f141227 */ /* 0x002fe200078e00ff */
[C---:B------:R-:W-:Y:S01]  /*b670*/  IADD3 R37, P0, R4.reuse, 0x6000, RZ ;  /* 0x0000600004257810 */ /* 0x040fe20007f1e0ff */
[----:B------:R-:W-:Y:S01]  /*b680*/  UIMAD UR4, UR4, UR14, URZ ;  /* 0x0000000e040472a4 */ /* 0x000fe2000f8e023f */
[C---:B------:R-:W-:Y:S01]  /*b690*/  IADD3 R41, P4, R4.reuse, 0x7000, RZ ;  /* 0x0000700004297810 */ /* 0x040fe20007f9e0ff */
[----:B------:R-:W-:Y:S01]  /*b6a0*/  IMAD.X R33, RZ, RZ, R5, P2 ;  /* 0x000000ffff217224 */ /* 0x000fe200010e0605 */
[C---:B------:R-:W-:Y:S01]  /*b6b0*/  IADD3 R57, P3, R4.reuse, 0x8000, RZ ;  /* 0x0000800004397810 */ /* 0x040fe20007f7e0ff */
[----:B------:R-:W-:Y:S01]  /*b6c0*/  UIMAD UR11, UR38, UR13, UR11 ;  /* 0x0000000d260b72a4 */ /* 0x000fe2000f8e020b */
[C---:B------:R-:W-:Y:S01]  /*b6d0*/  IADD3 R45, P6, R4.reuse, 0x9000, RZ ;  /* 0x00009000042d7810 */ /* 0x040fe20007fde0ff */
[----:B------:R-:W-:Y:S01]  /*b6e0*/  IMAD.MOV.U32 R61, RZ, RZ, R63 ;  /* 0x000000ffff3d7224 */ /* 0x000fe200078e003f */
[C---:B------:R-:W-:Y:S01]  /*b6f0*/  IADD3 R49, P5, R4.reuse, 0xa000, RZ ;  /* 0x0000a00004317810 */ /* 0x040fe20007fbe0ff */
[----:B------:R-:W-:Y:S01]  /*b700*/  UIMAD UR4, UR36, UR15, UR4 ;  /* 0x0000000f240472a4 */ /* 0x000fe2000f8e0204 */
[----:B------:R-:W-:Y:S01]  /*b710*/  IADD3 R7, P2, R4, 0xb000, RZ ;  /* 0x0000b00004077810 */ /* 0x000fe20007f5e0ff */
[----:B------:R-:W-:Y:S01]  /*b720*/  UIMAD.WIDE.U32 UR36, UR36, UR14, UR10 ;  /* 0x0000000e242472a5 */ /* 0x000fe2000f8e000a */
[----:B------:R-:W-:Y:S01]  /*b730*/  LOP3.LUT R36, R37, 0x380, RZ, 0xc0, !PT ;  /* 0x0000038025247812 */ /* 0x000fe200078ec0ff */
[----:B------:R-:W5:Y:S01]  /*b740*/  LD.E.128 R12, desc[UR52][R12.64] ;  /* 0x000000340c0c7980 */ /* 0x000f62000c101d00 */
[----:B------:R-:W-:Y:S01]  /*b750*/  LOP3.LUT R40, R41, 0x380, RZ, 0xc0, !PT ;  /* 0x0000038029287812 */ /* 0x000fe200078ec0ff */
[----:B------:R-:W-:Y:S01]  /*b760*/  IMAD.X R53, RZ, RZ, R5, P2 ;  /* 0x000000ffff357224 */ /* 0x000fe200010e0605 */
[----:B------:R-:W-:Y:S01]  /*b770*/  LOP3.LUT R56, R57, 0x380, RZ, 0xc0, !PT ;  /* 0x0000038039387812 */ /* 0x000fe200078ec0ff */
[----:B------:R-:W5:Y:S01]  /*b780*/  LD.E.128 R24, desc[UR52][R24.64] ;  /* 0x0000003418187980 */ /* 0x000f62000c101d00 */
[----:B------:R-:W-:-:S02]  /*b790*/  LOP3.LUT R44, R45, 0x380, RZ, 0xc0, !PT ;  /* 0x000003802d2c7812 */ /* 0x000fc400078ec0ff */
[----:B------:R-:W-:Y:S01]  /*b7a0*/  LOP3.LUT R48, R49, 0x380, RZ, 0xc0, !PT ;  /* 0x0000038031307812 */ /* 0x000fe200078ec0ff */
[----:B------:R-:W5:Y:S01]  /*b7b0*/  LD.E.128 R28, desc[UR52][R28.64] ;  /* 0x000000341c1c7980 */ /* 0x000f62000c101d00 */
[----:B0-----:R-:W-:Y:S02]  /*b7c0*/  @P1 SHF.R.U32.HI R61, RZ, R21, R20 ;  /* 0x00000015ff3d1219 */ /* 0x001fe40000011614 */
[----:B------:R-:W-:Y:S01]  /*b7d0*/  LOP3.LUT R11, R4, 0x380, RZ, 0xc0, !PT ;  /* 0x00000380040b7812 */ /* 0x000fe200078ec0ff */
[----:B------:R-:W5:Y:S01]  /*b7e0*/  LD.E.128 R32, desc[UR52][R32.64] ;  /* 0x0000003420207980 */ /* 0x000f62000c101d00 */
[----:B------:R-:W-:Y:S01]  /*b7f0*/  LOP3.LUT R6, R7, 0x380, RZ, 0xc0, !PT ;  /* 0x0000038007067812 */ /* 0x000fe200078ec0ff */
[----:B------:R-:W-:Y:S01]  /*b800*/  UIADD3 UR4, UR37, UR4, URZ ;  /* 0x0000000425047290 */ /* 0x000fe2000fffe03f */
[----:B------:R-:W-:Y:S01]  /*b810*/  SHF.R.U64 R36, R36, 0x3, RZ ;  /* 0x0000000324247819 */ /* 0x000fe200000012ff */
[----:B------:R-:W-:Y:S01]  /*b820*/  IMAD.MOV R62, RZ, RZ, -R61 ;  /* 0x000000ffff3e7224 */ /* 0x000fe200078e0a3d */
[----:B------:R-:W-:Y:S01]  /*b830*/  SHF.R.U64 R40, R40, 0x3, RZ ;  /* 0x0000000328287819 */ /* 0x000fe200000012ff */
[----:B------:R-:W-:Y:S01]  /*b840*/  ULDC.64 UR10, c[0x0][0xae0] ;  /* 0x0002b800000a7ab9 */ /* 0x000fe20000000a00 */
[----:B------:R-:W-:-:S02]  /*b850*/  SHF.R.U64 R56, R56, 0x3, RZ ;  /* 0x0000000338387819 */ /* 0x000fc400000012ff */
[----:B------:R-:W-:Y:S02]  /*b860*/  SHF.R.U64 R44, R44, 0x3, RZ ;  /* 0x000000032c2c7819 */ /* 0x000fe400000012ff */
[----:B------:R-:W-:Y:S02]  /*b870*/  SHF.R.U64 R48, R48, 0x3, RZ ;  /* 0x0000000330307819 */ /* 0x000fe400000012ff */
[----:B------:R-:W-:Y:S02]  /*b880*/  SHF.R.S32.HI R60, RZ, 0x1f, R61 ;  /* 0x0000001fff3c7819 */ /* 0x000fe4000001143d */
[----:B------:R-:W-:Y:S02]  /*b890*/  SHF.R.U64 R11, R11, 0x3, RZ ;  /* 0x000000030b0b7819 */ /* 0x000fe400000012ff */
[----:B------:R-:W-:Y:S01]  /*b8a0*/  SHF.R.U64 R6, R6, 0x3, RZ ;  /* 0x0000000306067819 */ /* 0x000fe200000012ff */
[----:B------:R-:W-:Y:S01]  /*b8b0*/  IMAD R60, R60, UR10, RZ ;  /* 0x0000000a3c3c7c24 */ /* 0x000fe2000f8e02ff */
        /* <DEDUP_REMOVED lines=9> */
[----:B------:R-:W-:Y:S01]  /*b950*/  IMAD.X R49, RZ, RZ, R5, P5 ;  /* 0x000000ffff317224 */ /* 0x000fe200028e0605 */
[----:B------:R-:W-:Y:S01]  /*b960*/  LOP3.LUT R4, R11, R4, RZ, 0x3c, !PT ;  /* 0x000000040b047212 */ /* 0x000fe200078e3cff */
[----:B------:R-:W-:Y:S01]  /*b970*/  IMAD R3, R3, R62, R63 ;  /* 0x0000003e03037224 */ /* 0x000fe200078e023f */
[----:B------:R-:W-:Y:S01]  /*b980*/  LOP3.LUT R52, R6, R7, RZ, 0x3c, !PT ;  /* 0x0000000706347212 */ /* 0x000fe200078e3cff */
[----:B------:R-:W-:Y:S01]  /*b990*/  IMAD.U32 R21, RZ, RZ, UR37 ;  /* 0x00000025ff157e24 */ /* 0x000fe2000f8e00ff */
[----:B------:R-:W5:Y:S01]  /*b9a0*/  LD.E.128 R8, desc[UR52][R8.64] ;  /* 0x0000003408087980 */ /* 0x000f62000c101d00 */
[----:B------:R-:W-:-:S02]  /*b9b0*/  IMAD.U32 R20, RZ, RZ, UR36 ;  /* 0x00000024ff147e24 */ /* 0x000fc4000f8e00ff */
[----:B------:R-:W-:Y:S01]  /*b9c0*/  IMAD.U32 R21, RZ, RZ, UR4 ;  /* 0x00000004ff157e24 */ /* 0x000fe2000f8e00ff */
[----:B------:R-:W5:Y:S01]  /*b9d0*/  LD.E.128 R4, desc[UR52][R4.64] ;  /* 0x0000003404047980 */ /* 0x000f62000c101d00 */
[C---:B------:R-:W-:Y:S01]  /*b9e0*/  IMAD R63, R61.reuse, UR11, R60 ;  /* 0x0000000b3d3f7c24 */ /* 0x040fe2000f8e023c */
[----:B------:R-:W-:Y:S01]  /*b9f0*/  SHF.R.S32.HI R60, RZ, 0x1f, R3 ;  /* 0x0000001fff3c7819 */ /* 0x000fe20000011403 */
[----:B------:R-:W-:Y:S01]  /*ba00*/  IMAD.WIDE.U32 R20, R61, UR10, R20 ;  /* 0x0000000a3d147c25 */ /* 0x000fe2000f8e0014 */
[----:B------:R-:W5:Y:S01]  /*ba10*/  LD.E.128 R36, desc[UR52][R36.64] ;  /* 0x0000003424247980 */ /* 0x000f62000c101d00 */
[----:B------:R-:W-:Y:S02]  /*ba20*/  ULDC.64 UR10, c[0x0][0xad8] ;  /* 0x0002b600000a7ab9 */ /* 0x000fe40000000a00 */
[----:B------:R-:W-:Y:S01]  /*ba30*/  IMAD.U32 R67, RZ, RZ, UR42 ;  /* 0x0000002aff437e24 */ /* 0x000fe2000f8e00ff */
[----:B------:R-:W5:Y:S04]  /*ba40*/  LD.E.128 R40, desc[UR52][R40.64] ;  /* 0x0000003428287980 */ /* 0x000f68000c101d00 */
[----:B------:R-:W5:Y:S04]  /*ba50*/  LD.E.128 R56, desc[UR52][R56.64] ;  /* 0x0000003438387980 */ /* 0x000f68000c101d00 */
[----:B------:R-:W5:Y:S04]  /*ba60*/  LD.E.128 R44, desc[UR52][R44.64] ;  /* 0x000000342c2c7980 */ /* 0x000f68000c101d00 */
[----:B------:R-:W5:Y:S04]  /*ba70*/  LD.E.128 R48, desc[UR52][R48.64] ;  /* 0x0000003430307980 */ /* 0x000f68000c101d00 */
[----:B------:R-:W5:Y:S01]  /*ba80*/  LD.E.128 R52, desc[UR52][R52.64] ;  /* 0x0000003434347980 */ /* 0x000f62000c101d00 */
[----:B------:R-:W-:Y:S01]  /*ba90*/  IMAD.IADD R21, R21, 0x1, R63 ;  /* 0x0000000115157824 */ /* 0x000fe200078e023f */
[----:B------:R-:W-:Y:S01]  /*baa0*/  @!PT LDS RZ, [RZ] ;  /* 0x00000000fffff984 */ /* 0x000fe20000000800 */
[----:B------:R-:W-:Y:S01]  /*bab0*/  @!PT LDS RZ, [RZ] ;  /* 0x00000000fffff984 */ /* 0x000fe20000000800 */
[----:B------:R-:W-:Y:S01]  /*bac0*/  @!PT LDS RZ, [RZ] ;  /* 0x00000000fffff984 */ /* 0x000fe20000000800 */
[----:B------:R-:W-:Y:S01]  /*bad0*/  @!PT LDS RZ, [RZ] ;  /* 0x00000000fffff984 */ /* 0x000fe20000000800 */
[----:B------:R0:W-:Y:S06]  /*bae0*/  MEMBAR.ALL.CTA ;  /* 0x0000000000007992 */ /* 0x0001ec0000008000 */
[----:B0-----:R-:W0:Y:S01]  /*baf0*/  FENCE.VIEW.ASYNC.S ;  /* 0x00000000000073c6 */ /* 0x001e220000000000 */
[----:B------:R-:W-:-:S02]  /*bb00*/  IMAD R60, R60, UR10, RZ ;  /* 0x0000000a3c3c7c24 */ /* 0x000fc4000f8e02ff */
[----:B------:R-:W-:Y:S02]  /*bb10*/  IMAD R67, R67, 0x80, R226 ;  /* 0x0000008043437824 */ /* 0x000fe400078e02e2 */
[C---:B------:R-:W-:Y:S02]  /*bb20*/  IMAD R63, R3.reuse, UR11, R60 ;  /* 0x0000000b033f7c24 */ /* 0x040fe4000f8e023c */
[----:B------:R-:W-:Y:S01]  /*bb30*/  IMAD.WIDE.U32 R20, R3, UR10, R20 ;  /* 0x0000000a03147c25 */ /* 0x000fe2000f8e0014 */
[----:B------:R-:W-:Y:S01]  /*bb40*/  UIADD3 UR8, UR8, 0x33420, URZ ;  /* 0x0003342008087890 */ /* 0x000fe2000fffe03f */
[C---:B------:R-:W-:Y:S01]  /*bb50*/  ISETP.GE.AND P2, PT, R67.reuse, R0, PT ;  /* 0x000000004300720c */ /* 0x040fe20003f46270 */
[----:B------:R-:W-:Y:S01]  /*bb60*/  ULDC.64 UR10, c[0x0][0xa80] ;  /* 0x0002a000000a7ab9 */ /* 0x000fe20000000a00 */
[----:B------:R-:W-:Y:S01]  /*bb70*/  VIADD R3, R67, 0x40 ;  /* 0x0000004043037836 */ /* 0x000fe20000000000 */
[----:B------:R-:W-:Y:S01]  /*bb80*/  UPRMT UR8, URZ, 0x654, UR8 ;  /* 0x000006543f087896 */ /* 0x000fe20008000008 */
[----:B------:R-:W-:-:S03]  /*bb90*/  LEA R64, P3, R20, UR10, 0x1 ;  /* 0x0000000a14407c11 */ /* 0x000fc6000f8608ff */
[----:B------:R-:W-:Y:S01]  /*bba0*/  ISETP.GE.AND P1, PT, R3, R0, PT ;  /* 0x000000000300720c */ /* 0x000fe20003f26270 */
[----:B------:R-:W-:Y:S02]  /*bbb0*/  IMAD.IADD R3, R21, 0x1, R63 ;  /* 0x0000000115037824 */ /* 0x000fe400078e023f */
[----:B------:R-:W-:-:S03]  /*bbc0*/  VIADD R61, R67, 0x20 ;  /* 0x00000020433d7836 */ /* 0x000fc60000000000 */
[----:B------:R-:W-:Y:S01]  /*bbd0*/  LEA.HI.X R65, R20, UR11, R3, 0x1, P3 ;  /* 0x0000000b14417c11 */ /* 0x000fe200098f0c03 */
[C---:B------:R-:W-:Y:S01]  /*bbe0*/  VIADD R66, R69.reuse, 0x80 ;  /* 0x0000008045427836 */ /* 0x040fe20000000000 */
[----:B0-----:R-:W-:Y:S01]  /*bbf0*/  SYNCS.ARRIVE.TRANS64.RED.A1T0 RZ, [UR8], RZ ;  /* 0x000000ffffff79a7 */ /* 0x001fe20008100408 */
[----:B------:R-:W-:Y:S01]  /*bc00*/  VIADD R71, R69, 0x40 ;  /* 0x0000004045477836 */ /* 0x000fe20000000000 */
[----:B------:R0:W1:Y:S01]  /*bc10*/  SHFL.IDX PT, R62, R64, RZ, 0x181f ;  /* 0x00181fff403e7589 */ /* 0x00006200000e0000 */
[----:B------:R-:W-:Y:S03]  /*bc20*/  BSSY B1, `(.L_x_212) ;  /* 0x0000014000017945 */ /* 0x000fe60003800000 */
[----:B------:R0:W2:Y:S01]  /*bc30*/  SHFL.IDX PT, R3, R65, RZ, 0x181f ;  /* 0x00181fff41037589 */ /* 0x0000a200000e0000 */
[----:B------:R-:W-:Y:S02]  /*bc40*/  ISETP.GE.AND P0, PT, R61, R0, PT ;  /* 0x000000003d00720c */ /* 0x000fe40003f06270 */
[----:B------:R-:W-:-:S02]  /*bc50*/  SHF.R.S32.HI R70, RZ, 0x1f, R69 ;  /* 0x0000001fff467819 */ /* 0x000fc40000011445 */
[----:B------:R-:W-:Y:S02]  /*bc60*/  SHF.R.S32.HI R68, RZ, 0x1f, R66 ;  /* 0x0000001fff447819 */ /* 0x000fe40000011442 */
[----:B------:R-:W-:Y:S01]  /*bc70*/  SHF.R.S32.HI R72, RZ, 0x1f, R71 ;  /* 0x0000001fff487819 */ /* 0x000fe20000011447 */
[----:B0-----:R-:W-:Y:S06]  /*bc80*/  @P2 BRA `(.L_x_213) ;  /* 0x0000000000342947 */ /* 0x001fec0003800000 */
[----:B------:R-:W-:Y:S02]  /*bc90*/  ULDC UR4, c[0x0][0xac8] ;  /* 0x0002b20000047ab9 */ /* 0x000fe40000000800 */
[----:B------:R-:W-:Y:S02]  /*bca0*/  ISETP.GE.AND P4, PT, R69, UR4, PT ;  /* 0x0000000445007c0c */ /* 0x000fe4000bf86270 */
[----:B------:R-:W-:Y:S02]  /*bcb0*/  ISETP.GE.AND P3, PT, R71, UR4, PT ;  /* 0x0000000447007c0c */ /* 0x000fe4000bf66270 */
[----:B------:R-:W-:-:S09]  /*bcc0*/  ISETP.GE.AND P2, PT, R66, UR4, PT ;  /* 0x0000000442007c0c */ /* 0x000fd2000bf46270 */
[-C--:B-1----:R-:W-:Y:S02]  /*bcd0*/  @!P4 LEA R20, P6, R69, R62.reuse, 0x1 ;  /* 0x0000003e4514c211 */ /* 0x082fe400078c08ff */
[-C--:B------:R-:W-:Y:S02]  /*bce0*/  @!P3 LEA R60, P5, R71, R62.reuse, 0x1 ;  /* 0x0000003e473cb211 */ /* 0x080fe400078a08ff */
[-C--:B--2---:R-:W-:Y:S02]  /*bcf0*/  @!P4 LEA.HI.X R21, R69, R3.reuse, R70, 0x1, P6 ;  /* 0x000000034515c211 */ /* 0x084fe400030f0c46 */
[C---:B------:R-:W-:Y:S02]  /*bd00*/  @!P2 LEA R62, P6, R66.reuse, R62, 0x1 ;  /* 0x0000003e423ea211 */ /* 0x040fe400078c08ff */
[-C--:B------:R-:W-:Y:S01]  /*bd10*/  @!P3 LEA.HI.X R61, R71, R3.reuse, R72, 0x1, P5 ;  /* 0x00000003473db211 */ /* 0x080fe200028f0c48 */
[----:B-----5:R0:W-:Y:S01]  /*bd20*/  @!P4 ST.E.128 desc[UR52][R20.64], R4 ;  /* 0x000000041400c985 */ /* 0x0201e2000c101d34 */
[----:B------:R-:W-:-:S03]  /*bd30*/  @!P2 LEA.HI.X R63, R66, R3, R68, 0x1, P6 ;  /* 0x00000003423fa211 */ /* 0x000fc600030f0c44 */
[----:B------:R0:W-:Y:S04]  /*bd40*/  @!P3 ST.E.128 desc[UR52][R60.64], R28 ;  /* 0x0000001c3c00b985 */ /* 0x0001e8000c101d34 */
[----:B------:R0:W-:Y:S02]  /*bd50*/  @!P2 ST.E.128 desc[UR52][R62.64], R56 ;  /* 0x000000383e00a985 */ /* 0x0001e4000c101d34 */
.L_x_213:
[----:B------:R-:W-:Y:S05]  /*bd60*/  BSYNC B1 ;  /* 0x0000000000017941 */ /* 0x000fea0003800000 */
.L_x_212:
[----:B--2---:R2:W3:Y:S01]  /*bd70*/  SHFL.IDX PT, R3, R65, 0x1, 0x181f ;  /* 0x00381f0041037f89 */ /* 0x0044e200000e0000 */
[----:B------:R-:W-:Y:S03]  /*bd80*/  BSSY B1, `(.L_x_214) ;  /* 0x0000010000017945 */ /* 0x000fe60003800000 */
[----:B0-----:R2:W0:Y:S01]  /*bd90*/  SHFL.IDX PT, R20, R64, 0x1, 0x181f ;  /* 0x00381f0040147f89 */ /* 0x00142200000e0000 */
[----:B------:R-:W-:Y:S05]  /*bda0*/  @P0 BRA `(.L_x_215) ;  /* 0x0000000000340947 */ /* 0x000fea0003800000 */
[----:B------:R-:W-:Y:S02]  /*bdb0*/  ULDC UR4, c[0x0][0xac8] ;  /* 0x0002b20000047ab9 */ /* 0x000fe40000000800 */
[----:B------:R-:W-:Y:S02]  /*bdc0*/  ISETP.GE.AND P4, PT, R69, UR4, PT ;  /* 0x0000000445007c0c */ /* 0x000fe4000bf86270 */
[----:B------:R-:W-:Y:S02]  /*bdd0*/  ISETP.GE.AND P5, PT, R71, UR4, PT ;  /* 0x0000000447007c0c */ /* 0x000fe4000bfa6270 */
[----:B------:R-:W-:-:S09]  /*bde0*/  ISETP.GE.AND P6, PT, R66, UR4, PT ;  /* 0x0000000442007c0c */ /* 0x000fd2000bfc6270 */
[-C--:B0----5:R-:W-:Y:S02]  /*bdf0*/  @!P4 LEA R4, P0, R69, R20.reuse, 0x1 ;  /* 0x000000144504c211 */ /* 0x0a1fe400078008ff */
[-C--:B------:R-:W-:Y:S02]  /*be00*/  @!P5 LEA R6, P2, R71, R20.reuse, 0x1 ;  /* 0x000000144706d211 */ /* 0x080fe400078408ff */
[C---:B------:R-:W-:Y:S02]  /*be10*/  @!P6 LEA R20, P3, R66.reuse, R20, 0x1 ;  /* 0x000000144214e211 */ /* 0x040fe400078608ff */
[-C--:B---3--:R-:W-:Y:S02]  /*be20*/  @!P4 LEA.HI.X R5, R69, R3.reuse, R70, 0x1, P0 ;  /* 0x000000034505c211 */ /* 0x088fe400000f0c46 */
[-C--:B------:R-:W-:Y:S02]  /*be30*/  @!P5 LEA.HI.X R7, R71, R3.reuse, R72, 0x1, P2 ;  /* 0x000000034707d211 */ /* 0x080fe400010f0c48 */
[----:B------:R-:W-:Y:S01]  /*be40*/  @!P6 LEA.HI.X R21, R66, R3, R68, 0x1, P3 ;  /* 0x000000034215e211 */ /* 0x000fe200018f0c44 */
[----:B------:R4:W-:Y:S04]  /*be50*/  @!P4 ST.E.128 desc[UR52][R4.64], R8 ;  /* 0x000000080400c985 */ /* 0x0009e8000c101d34 */
[----:B------:R4:W-:Y:S04]  /*be60*/  @!P5 ST.E.128 desc[UR52][R6.64], R32 ;  /* 0x000000200600d985 */ /* 0x0009e8000c101d34 */
[----:B------:R4:W-:Y:S02]  /*be70*/  @!P6 ST.E.128 desc[UR52][R20.64], R44 ;  /* 0x0000002c1400e985 */ /* 0x0009e4000c101d34 */
.L_x_215:
[----:B------:R-:W-:Y:S05]  /*be80*/  BSYNC B1 ;  /* 0x0000000000017941 */ /* 0x000fea0003800000 */
.L_x_214:
[----:B---3--:R3:W0:Y:S01]  /*be90*/  SHFL.IDX PT, R3, R65, 0x2, 0x181f ;  /* 0x00581f0041037f89 */ /* 0x00862200000e0000 */
[----:B------:R-:W-:Y:S03]  /*bea0*/  BSSY B1, `(.L_x_216) ;  /* 0x0000010000017945 */ /* 0x000fe60003800000 */
[----:B----45:R3:W4:Y:S01]  /*beb0*/  SHFL.IDX PT, R8, R64, 0x2, 0x181f ;  /* 0x00581f0040087f89 */ /* 0x03072200000e0000 */
[----:B------:R-:W-:Y:S05]  /*bec0*/  @P1 BRA `(.L_x_217) ;  /* 0x0000000000341947 */ /* 0x000fea0003800000 */
[----:B------:R-:W-:Y:S02]  /*bed0*/  ULDC UR4, c[0x0][0xac8] ;  /* 0x0002b20000047ab9 */ /* 0x000fe40000000800 */
[----:B------:R-:W-:Y:S02]  /*bee0*/  ISETP.GE.AND P3, PT, R69, UR4, PT ;  /* 0x0000000445007c0c */ /* 0x000fe4000bf66270 */
[----:B------:R-:W-:Y:S02]  /*bef0*/  ISETP.GE.AND P4, PT, R71, UR4, PT ;  /* 0x0000000447007c0c */ /* 0x000fe4000bf86270 */
[----:B------:R-:W-:-:S09]  /*bf00*/  ISETP.GE.AND P5, PT, R66, UR4, PT ;  /* 0x0000000442007c0c */ /* 0x000fd2000bfa6270 */
[-C--:B----4-:R-:W-:Y:S02]  /*bf10*/  @!P3 LEA R4, P0, R69, R8.reuse, 0x1 ;  /* 0x000000084504b211 */ /* 0x090fe400078008ff */
[-C--:B------:R-:W-:Y:S02]  /*bf20*/  @!P4 LEA R6, P1, R71, R8.reuse, 0x1 ;  /* 0x000000084706c211 */ /* 0x080fe400078208ff */
[C---:B------:R-:W-:Y:S02]  /*bf30*/  @!P5 LEA R8, P2, R66.reuse, R8, 0x1 ;  /* 0x000000084208d211 */ /* 0x040fe400078408ff */
[-C--:B0-----:R-:W-:Y:S02]  /*bf40*/  @!P3 LEA.HI.X R5, R69, R3.reuse, R70, 0x1, P0 ;  /* 0x000000034505b211 */ /* 0x081fe400000f0c46 */
[-C--:B------:R-:W-:Y:S02]  /*bf50*/  @!P4 LEA.HI.X R7, R71, R3.reuse, R72, 0x1, P1 ;  /* 0x000000034707c211 */ /* 0x080fe400008f0c48 */
[----:B------:R-:W-:Y:S01]  /*bf60*/  @!P5 LEA.HI.X R9, R66, R3, R68, 0x1, P2 ;  /* 0x000000034209d211 */ /* 0x000fe200010f0c44 */
[----:B------:R0:W-:Y:S04]  /*bf70*/  @!P3 ST.E.128 desc[UR52][R4.64], R12 ;  /* 0x0000000c0400b985 */ /* 0x0001e8000c101d34 */
[----:B------:R0:W-:Y:S04]  /*bf80*/  @!P4 ST.E.128 desc[UR52][R6.64], R36 ;  /* 0x000000240600c985 */ /* 0x0001e8000c101d34 */
[----:B------:R0:W-:Y:S02]  /*bf90*/  @!P5 ST.E.128 desc[UR52][R8.64], R48 ;  /* 0x000000300800d985 */ /* 0x0001e4000c101d34 */
.L_x_217:
[----:B------:R-:W-:Y:S05]  /*bfa0*/  BSYNC B1 ;  /* 0x0000000000017941 */ /* 0x000fea0003800000 */
.L_x_216:
[----:B0-----:R-:W-:Y:S01]  /*bfb0*/  VIADD R3, R67, 0x60 ;  /* 0x0000006043037836 */ /* 0x001fe20000000000 */
[----:B--23--:R-:W0:Y:S04]  /*bfc0*/  SHFL.IDX PT, R65, R65, 0x3, 0x181f ;  /* 0x00781f0041417f89 */ /* 0x00ce2800000e0000 */
[----:B------:R-:W-:Y:S01]  /*bfd0*/  ISETP.GE.AND P0, PT, R3, R0, PT ;  /* 0x000000000300720c */ /* 0x000fe20003f06270 */
[----:B------:R-:W2:-:S12]  /*bfe0*/  SHFL.IDX PT, R64, R64, 0x3, 0x181f ;  /* 0x00781f0040407f89 */ /* 0x000e9800000e0000 */
[----:B------:R-:W-:Y:S05]  /*bff0*/  @P0 BRA `(.L_x_218) ;  /* 0x00000020007c0947 */ /* 0x000fea0003800000 */
[----:B------:R-:W-:Y:S02]  /*c000*/  ULDC UR4, c[0x0][0xac8] ;  /* 0x0002b20000047ab9 */ /* 0x000fe40000000800 */
[----:B------:R-:W-:Y:S02]  /*c010*/  ISETP.GE.AND P2, PT, R69, UR4, PT ;  /* 0x0000000445007c0c */ /* 0x000fe4000bf46270 */
[----:B------:R-:W-:-:S11]  /*c020*/  ISETP.GE.AND P3, PT, R71, UR4, PT ;  /* 0x0000000447007c0c */ /* 0x000fd6000bf66270 */
[-C--:B--2---:R-:W-:Y:S02]  /*c030*/  @!P2 LEA R4, P0, R69, R64.reuse, 0x1 ;  /* 0x000000404504a211 */ /* 0x084fe400078008ff */
[----:B------:R-:W-:Y:S02]  /*c040*/  @!P3 LEA R6, P1, R71, R64, 0x1 ;  /* 0x000000404706b211 */ /* 0x000fe400078208ff */
[-C--:B0-----:R-:W-:Y:S02]  /*c050*/  @!P2 LEA.HI.X R5, R69, R65.reuse, R70, 0x1, P0 ;  /* 0x000000414505a211 */ /* 0x081fe400000f0c46 */
[----:B------:R-:W-:Y:S02]  /*c060*/  @!P3 LEA.HI.X R7, R71, R65, R72, 0x1, P1 ;  /* 0x000000414707b211 */ /* 0x000fe400008f0c48 */
[----:B------:R-:W-:Y:S01]  /*c070*/  ISETP.GE.AND P0, PT, R66, UR4, PT ;  /* 0x0000000442007c0c */ /* 0x000fe2000bf06270 */
[----:B------:R0:W-:Y:S04]  /*c080*/  @!P2 ST.E.128 desc[UR52][R4.64], R24 ;  /* 0x000000180400a985 */ /* 0x0001e8000c101d34 */
[----:B------:R0:W-:Y:S08]  /*c090*/  @!P3 ST.E.128 desc[UR52][R6.64], R40 ;  /* 0x000000280600b985 */ /* 0x0001f0000c101d34 */
[----:B------:R-:W-:Y:S05]  /*c0a0*/  @P0 BRA `(.L_x_218) ;  /* 0x0000002000500947 */ /* 0x000fea0003800000 */
[----:B0-----:R-:W-:-:S04]  /*c0b0*/  LEA R4, P0, R66, R64, 0x1 ;  /* 0x0000004042047211 */ /* 0x001fc800078008ff */
[----:B------:R-:W-:-:S05]  /*c0c0*/  LEA.HI.X R5, R66, R65, R68, 0x1, P0 ;  /* 0x0000004142057211 */ /* 0x000fca00000f0c44 */
[----:B------:R0:W-:Y:S01]  /*c0d0*/  ST.E.128 desc[UR52][R4.64], R52 ;  /* 0x0000003404007985 */ /* 0x0001e2000c101d34 */
[----:B------:R-:W-:Y:S05]  /*c0e0*/  BRA `(.L_x_218) ;  /* 0x0000002000407947 */ /* 0x000fea0003800000 */
.L_x_211:
[----:B------:R-:W-:Y:S01]  /*c0f0*/  ULDC.64 UR12, c[0x0][0xb08] ;  /* 0x0002c200000c7ab9 */ /* 0x000fe20000000a00 */
[----:B------:R-:W1:Y:S01]  /*c100*/  @P1 LDC R0, c[0x0][0xbec] ;  /* 0x0002fb00ff001b82 */ /* 0x000e620000000800 */
[----:B------:R-:W-:Y:S01]  /*c110*/  UIMAD UR9, UR14, UR12, URZ ;  /* 0x0000000c0e0972a4 */ /* 0x000fe2000f8e023f */
[----:B0-----:R-:W-:Y:S01]  /*c120*/  IMAD.MOV.U32 R7, RZ, RZ, R11 ;  /* 0x000000ffff077224 */ /* 0x001fe200078e000b */
[----:B------:R-:W-:Y:S01]  /*c130*/  UIMAD.WIDE.U32 UR10, UR4, UR12, URZ ;  /* 0x0000000c040a72a5 */ /* 0x000fe2000f8e003f */
[----:B------:R-:W-:Y:S01]  /*c140*/  BSSY B1, `(.L_x_219) ;  /* 0x00000ae000017945 */ /* 0x000fe20003800000 */
[----:B------:R-:W-:Y:S01]  /*c150*/  UIMAD UR9, UR4, UR13, UR9 ;  /* 0x0000000d040972a4 */ /* 0x000fe2000f8e0209 */
[----:B------:R-:W-:Y:S01]  /*c160*/  SHF.R.S32.HI R26, RZ, 0x1f, R22 ;  /* 0x0000001fff1a7819 */ /* 0x000fe20000011416 */
[----:B------:R-:W-:Y:S01]  /*c170*/  USHF.R.S32.HI UR4, URZ, 0x1f, UR36 ;  /* 0x0000001f3f047899 */ /* 0x000fe20008011424 */
[----:B------:R-:W0:Y:S01]  /*c180*/  @P1 LDC R5, c[0x0][0xbf0] ;  /* 0x0002fc00ff051b82 */ /* 0x000e220000000800 */
[----:B------:R-:W-:Y:S01]  /*c190*/  UIADD3 UR11, UR11, UR9, URZ ;  /* 0x000000090b0b7290 */ /* 0x000fe2000fffe03f */
[----:B------:R-:W-:Y:S01]  /*c1a0*/  SHF.R.S32.HI R28, RZ, 0x1f, R23 ;  /* 0x0000001fff1c7819 */ /* 0x000fe20000011417 */
[----:B------:R-:W-:Y:S01]  /*c1b0*/  ULDC.64 UR12, c[0x0][0xb38] ;  /* 0x0002ce00000c7ab9 */ /* 0x000fe20000000a00 */
[----:B------:R-:W-:Y:S01]  /*c1c0*/  UIADD3 UR8, UR8, 0x33420, URZ ;  /* 0x0003342008087890 */ /* 0x000fe2000fffe03f */
[----:B------:R-:W-:Y:S01]  /*c1d0*/  SHF.R.S32.HI R29, RZ, 0x1f, R220 ;  /* 0x0000001fff1d7819 */ /* 0x000fe200000114dc */
[----:B------:R-:W-:Y:S01]  /*c1e0*/  UIMAD.WIDE.U32 UR10, UR38, UR12, UR10 ;  /* 0x0000000c260a72a5 */ /* 0x000fe2000f8e000a */
[----:B------:R-:W-:Y:S01]  /*c1f0*/  SHF.R.S32.HI R30, RZ, 0x1f, R221 ;  /* 0x0000001fff1e7819 */ /* 0x000fe200000114dd */
[----:B------:R-:W-:Y:S01]  /*c200*/  UPRMT UR8, URZ, 0x654, UR8 ;  /* 0x000006543f087896 */ /* 0x000fe20008000008 */
[----:B------:R-:W-:Y:S01]  /*c210*/  SHF.R.S32.HI R31, RZ, 0x1f, R222 ;  /* 0x0000001fff1f7819 */ /* 0x000fe200000114de */
[----:B------:R-:W-:Y:S01]  /*c220*/  UIMAD UR11, UR38, UR13, UR11 ;  /* 0x0000000d260b72a4 */ /* 0x000fe2000f8e020b */
[----:B------:R-:W-:-:S02]  /*c230*/  SHF.R.S32.HI R32, RZ, 0x1f, R223 ;  /* 0x0000001fff207819 */ /* 0x000fc400000114df */
[----:B------:R-:W-:Y:S01]  /*c240*/  ULDC.64 UR12, c[0x0][0xb40] ;  /* 0x0002d000000c7ab9 */ /* 0x000fe20000000a00 */
[----:B------:R-:W-:Y:S01]  /*c250*/  SHF.R.S32.HI R33, RZ, 0x1f, R224 ;  /* 0x0000001fff217819 */ /* 0x000fe200000114e0 */
[----:B------:R-:W-:Y:S01]  /*c260*/  UIMAD UR4, UR4, UR12, URZ ;  /* 0x0000000c040472a4 */ /* 0x000fe2000f8e023f */
[----:B-1----:R-:W-:Y:S01]  /*c270*/  @P1 IMAD.HI.U32 R0, R11, R0, RZ ;  /* 0x000000000b001227 */ /* 0x002fe200078e00ff */
[----:B------:R-:W-:Y:S01]  /*c280*/  SYNCS.ARRIVE.TRANS64.RED.A1T0 RZ, [UR8], RZ ;  /* 0x000000ffffff79a7 */ /* 0x000fe20008100408 */
[----:B------:R-:W-:Y:S01]  /*c290*/  SHF.R.S32.HI R34, RZ, 0x1f, R225 ;  /* 0x0000001fff227819 */ /* 0x000fe200000114e1 */
[----:B------:R-:W-:Y:S02]  /*c2a0*/  UIMAD UR4, UR36, UR13, UR4 ;  /* 0x0000000d240472a4 */ /* 0x000fe4000f8e0204 */
[----:B------:R-:W-:-:S03]  /*c2b0*/  UIMAD.WIDE.U32 UR36, UR36, UR12, UR10 ;  /* 0x0000000c242472a5 */ /* 0x000fc6000f8e000a */
[----:B------:R-:W-:Y:S01]  /*c2c0*/  ULDC.64 UR12, c[0x0][0xb48] ;  /* 0x0002d200000c7ab9 */ /* 0x000fe20000000a00 */
[----:B------:R-:W-:Y:S01]  /*c2d0*/  UIADD3 UR11, UR37, UR4, URZ ;  /* 0x00000004250b7290 */ /* 0x000fe2000fffe03f */
[----:B0-----:R-:W-:Y:S02]  /*c2e0*/  @P1 SHF.R.U32.HI R7, RZ, R5, R0 ;  /* 0x00000005ff071219 */ /* 0x001fe40000011600 */
[----:B------:R-:W-:Y:S02]  /*c2f0*/  UMOV UR10, UR36 ;  /* 0x00000024000a7c82 */ /* 0x000fe40008000000 */
[----:B------:R-:W-:Y:S01]  /*c300*/  UIMAD.WIDE.U32 UR10, UR39, UR12, UR10 ;  /* 0x0000000c270a72a5 */ /* 0x000fe2000f8e000a */
[--C-:B------:R-:W-:Y:S01]  /*c310*/  SHF.R.S32.HI R0, RZ, 0x1f, R7.reuse ;  /* 0x0000001fff007819 */ /* 0x100fe20000011407 */
[----:B------:R-:W-:Y:S02]  /*c320*/  IMAD.MOV R4, RZ, RZ, -R7 ;  /* 0x000000ffff047224 */ /* 0x000fe400078e0a07 */
[----:B------:R-:W-:-:S02]  /*c330*/  UIMAD UR39, UR39, UR13, UR11 ;  /* 0x0000000d272772a4 */ /* 0x000fc4000f8e020b */
[----:B------:R-:W-:Y:S01]  /*c340*/  IMAD R3, R3, R4, R11 ;  /* 0x0000000403037224 */ /* 0x000fe200078e020b */
[----:B------:R-:W-:Y:S01]  /*c350*/  ULDC.64 UR12, c[0x0][0xb30] ;  /* 0x0002cc00000c7ab9 */ /* 0x000fe20000000a00 */
[----:B------:R-:W-:Y:S02]  /*c360*/  IMAD.U32 R5, RZ, RZ, UR11 ;  /* 0x0000000bff057e24 */ /* 0x000fe4000f8e00ff */
[----:B------:R-:W-:Y:S02]  /*c370*/  IMAD R0, R0, UR12, RZ ;  /* 0x0000000c00007c24 */ /* 0x000fe4000f8e02ff */
[----:B------:R-:W-:Y:S01]  /*c380*/  IMAD.U32 R4, RZ, RZ, UR10 ;  /* 0x0000000aff047e24 */ /* 0x000fe2000f8e00ff */
[----:B------:R-:W-:Y:S01]  /*c390*/  ULDC.64 UR10, c[0x0][0xb28] ;  /* 0x0002ca00000a7ab9 */ /* 0x000fe20000000a00 */
[----:B------:R-:W-:Y:S02]  /*c3a0*/  IMAD.U32 R5, RZ, RZ, UR39 ;  /* 0x00000027ff057e24 */ /* 0x000fe4000f8e00ff */
[C---:B------:R-:W-:Y:S01]  /*c3b0*/  IMAD R9, R7.reuse, UR13, R0 ;  /* 0x0000000d07097c24 */ /* 0x040fe2000f8e0200 */
[----:B------:R-:W-:Y:S01]  /*c3c0*/  SHF.R.S32.HI R0, RZ, 0x1f, R3 ;  /* 0x0000001fff007819 */ /* 0x000fe20000011403 */
[----:B------:R-:W-:-:S04]  /*c3d0*/  IMAD.WIDE.U32 R4, R7, UR12, R4 ;  /* 0x0000000c07047c25 */ /* 0x000fc8000f8e0004 */
[----:B------:R-:W-:Y:S02]  /*c3e0*/  IMAD R0, R0, UR10, RZ ;  /* 0x0000000a00007c24 */ /* 0x000fe4000f8e02ff */
[----:B------:R-:W-:Y:S02]  /*c3f0*/  IMAD.IADD R5, R5, 0x1, R9 ;  /* 0x0000000105057824 */ /* 0x000fe400078e0209 */
[C---:B------:R-:W-:Y:S02]  /*c400*/  IMAD R7, R3.reuse, UR11, R0 ;  /* 0x0000000b03077c24 */ /* 0x040fe4000f8e0200 */
[----:B------:R-:W-:Y:S01]  /*c410*/  IMAD.WIDE.U32 R4, R3, UR10, R4 ;  /* 0x0000000a03047c25 */ /* 0x000fe2000f8e0004 */
[----:B------:R-:W-:-:S03]  /*c420*/  ULDC.64 UR10, c[0x0][0xb00] ;  /* 0x0002c000000a7ab9 */ /* 0x000fc60000000a00 */
[----:B------:R-:W-:Y:S01]  /*c430*/  IMAD.IADD R3, R5, 0x1, R7 ;  /* 0x0000000105037824 */ /* 0x000fe200078e0207 */
[----:B------:R-:W-:-:S04]  /*c440*/  LEA R0, P1, R4, UR10, 0x2 ;  /* 0x0000000a04007c11 */ /* 0x000fc8000f8210ff */
[----:B------:R-:W-:Y:S02]  /*c450*/  LEA.HI.X R3, R4, UR11, R3, 0x2, P1 ;  /* 0x0000000b04037c11 */ /* 0x000fe400088f1403 */
[----:B------:R0:W1:Y:S04]  /*c460*/  SHFL.IDX PT, R4, R0, RZ, 0x1c1f ;  /* 0x001c1fff00047589 */ /* 0x00006800000e0000 */
[----:B------:R0:W2:Y:S01]  /*c470*/  SHFL.IDX PT, R5, R3, RZ, 0x1c1f ;  /* 0x001c1fff03057589 */ /* 0x0000a200000e0000 */
[----:B------:R-:W-:Y:S05]  /*c480*/  @P2 BRA `(.L_x_220) ;  /* 0x0000000400e42947 */ /* 0x000fea0003800000 */
[C---:B------:R-:W-:Y:S01]  /*c490*/  VIADD R9, R2.reuse, 0x20 ;  /* 0x0000002002097836 */ /* 0x040fe20000000000 */
[----:B------:R-:W-:Y:S01]  /*c4a0*/  ULDC UR4, c[0x0][0xac8] ;  /* 0x0002b20000047ab9 */ /* 0x000fe20000000800 */
[C---:B------:R-:W-:Y:S01]  /*c4b0*/  VIADD R21, R2.reuse, 0x28 ;  /* 0x0000002802157836 */ /* 0x040fe20000000000 */
[----:B------:R-:W-:Y:S01]  /*c4c0*/  ISETP.GE.AND P2, PT, R225, UR4, PT ;  /* 0x00000004e1007c0c */ /* 0x000fe2000bf46270 */
[C---:B------:R-:W-:Y:S01]  /*c4d0*/  VIADD R25, R2.reuse, 0x30 ;  /* 0x0000003002197836 */ /* 0x040fe20000000000 */
[----:B------:R-:W-:Y:S01]  /*c4e0*/  ISETP.GE.AND P4, PT, R9, UR4, PT ;  /* 0x0000000409007c0c */ /* 0x000fe2000bf86270 */
[C---:B------:R-:W-:Y:S01]  /*c4f0*/  VIADD R27, R2.reuse, 0x38 ;  /* 0x00000038021b7836 */ /* 0x040fe20000000000 */
[----:B------:R-:W-:Y:S02]  /*c500*/  ISETP.GE.AND P5, PT, R2, UR4, PT ;  /* 0x0000000402007c0c */ /* 0x000fe4000bfa6270 */
[----:B------:R-:W-:Y:S02]  /*c510*/  ISETP.GE.AND P1, PT, R224, UR4, PT ;  /* 0x00000004e0007c0c */ /* 0x000fe4000bf26270 */
[----:B------:R-:W-:-:S02]  /*c520*/  SHF.R.S32.HI R10, RZ, 0x1f, R9 ;  /* 0x0000001fff0a7819 */ /* 0x000fc40000011409 */
[----:B------:R-:W-:-:S03]  /*c530*/  SHF.R.S32.HI R13, RZ, 0x1f, R17 ;  /* 0x0000001fff0d7819 */ /* 0x000fc60000011411 */
[-C--:B-1----:R-:W-:Y:S02]  /*c540*/  @!P2 LEA R8, P3, R225, R4.reuse, 0x2 ;  /* 0x00000004e108a211 */ /* 0x082fe400078610ff */
[C---:B------:R-:W-:Y:S02]  /*c550*/  @!P4 LEA R14, P6, R9.reuse, R4, 0x2 ;  /* 0x00000004090ec211 */ /* 0x040fe400078c10ff */
[----:B--2---:R-:W-:Y:S02]  /*c560*/  @!P5 IMAD.WIDE R6, R2, 0x4, R4 ;  /* 0x000000040206d825 */ /* 0x004fe400078e0204 */
[-C--:B------:R-:W-:Y:S02]  /*c570*/  @!P4 LEA.HI.X R15, R9, R5.reuse, R10, 0x2, P6 ;  /* 0x00000005090fc211 */ /* 0x080fe400030f140a */
[----:B------:R-:W-:Y:S01]  /*c580*/  @!P2 LEA.HI.X R9, R225, R5, R34, 0x2, P3 ;  /* 0x00000005e109a211 */ /* 0x000fe200018f1422 */
[----:B------:R1:W-:Y:S01]  /*c590*/  @!P5 ST.E.64 desc[UR52][R6.64], R130 ;  /* 0x000000820600d985 */ /* 0x0003e2000c101b34 */
[----:B------:R-:W-:-:S02]  /*c5a0*/  ISETP.GE.AND P3, PT, R17, UR4, PT ;  /* 0x0000000411007c0c */ /* 0x000fc4000bf66270 */
[C---:B------:R-:W-:Y:S01]  /*c5b0*/  @!P1 LEA R10, P6, R224.reuse, R4, 0x2 ;  /* 0x00000004e00a9211 */ /* 0x040fe200078c10ff */
[----:B------:R2:W-:Y:S01]  /*c5c0*/  @!P2 ST.E.64 desc[UR52][R8.64], R128 ;  /* 0x000000800800a985 */ /* 0x0005e2000c101b34 */
[----:B------:R-:W-:Y:S02]  /*c5d0*/  ISETP.GE.AND P5, PT, R21, UR4, PT ;  /* 0x0000000415007c0c */ /* 0x000fe4000bfa6270 */
[----:B------:R-:W-:-:S05]  /*c5e0*/  @!P1 LEA.HI.X R11, R224, R5, R33, 0x2, P6 ;  /* 0x00000005e00b9211 */ /* 0x000fca00030f1421 */
[----:B------:R3:W-:Y:S01]  /*c5f0*/  @!P1 ST.E.64 desc[UR52][R10.64], R122 ;  /* 0x0000007a0a009985 */ /* 0x0007e2000c101b34 */
[----:B------:R-:W-:Y:S02]  /*c600*/  ISETP.GE.AND P1, PT, R25, UR4, PT ;  /* 0x0000000419007c0c */ /* 0x000fe4000bf26270 */
[CC--:B------:R-:W-:Y:S02]  /*c610*/  @!P3 LEA R12, P2, R17.reuse, R4.reuse, 0x2 ;  /* 0x00000004110cb211 */ /* 0x0c0fe400078410ff */
[----:B-1----:R-:W-:Y:S02]  /*c620*/  SHF.R.S32.HI R7, RZ, 0x1f, R21 ;  /* 0x0000001fff077819 */ /* 0x002fe40000011415 */
[-C--:B------:R-:W-:Y:S02]  /*c630*/  @!P3 LEA.HI.X R13, R17, R5.reuse, R13, 0x2, P2 ;  /* 0x00000005110db211 */ /* 0x080fe400010f140d */
[-C--:B------:R-:W-:Y:S02]  /*c640*/  @!P5 LEA R6, P6, R21, R4.reuse, 0x2 ;  /* 0x000000041506d211 */ /* 0x080fe400078c10ff */
[----:B------:R-:W-:Y:S01]  /*c650*/  ISETP.GE.AND P2, PT, R27, UR4, PT ;  /* 0x000000041b007c0c */ /* 0x000fe2000bf46270 */
[----:B------:R1:W-:Y:S01]  /*c660*/  @!P3 ST.E.64 desc[UR52][R12.64], R120 ;  /* 0x000000780c00b985 */ /* 0x0003e2000c101b34 */
[----:B------:R-:W-:Y:S01]  /*c670*/  @!P5 LEA.HI.X R7, R21, R5, R7, 0x2, P6 ;  /* 0x000000051507d211 */ /* 0x000fe200030f1407 */
[----:B------:R-:W-:Y:S01]  /*c680*/  VIADD R21, R2, 0x40 ;  /* 0x0000004002157836 */ /* 0x000fe20000000000 */
[----:B--2---:R-:W-:Y:S01]  /*c690*/  SHF.R.S32.HI R9, RZ, 0x1f, R25 ;  /* 0x0000001fff097819 */ /* 0x004fe20000011419 */
[----:B------:R2:W-:Y:S01]  /*c6a0*/  @!P4 ST.E.64 desc[UR52][R14.64], R114 ;  /* 0x000000720e00c985 */ /* 0x0005e2000c101b34 */
[----:B------:R-:W-:-:S02]  /*c6b0*/  @!P1 LEA R8, P3, R25, R4, 0x2 ;  /* 0x0000000419089211 */ /* 0x000fc400078610ff */
[----:B---3--:R-:W-:Y:S01]  /*c6c0*/  SHF.R.S32.HI R11, RZ, 0x1f, R27 ;  /* 0x0000001fff0b7819 */ /* 0x008fe2000001141b */
[----:B------:R3:W-:Y:S01]  /*c6d0*/  @!P5 ST.E.64 desc[UR52][R6.64], R112 ;  /* 0x000000700600d985 */ /* 0x0007e2000c101b34 */
[-C--:B------:R-:W-:Y:S01]  /*c6e0*/  @!P1 LEA.HI.X R9, R25, R5.reuse, R9, 0x2, P3 ;  /* 0x0000000519099211 */ /* 0x080fe200018f1409 */
[C---:B------:R-:W-:Y:S01]  /*c6f0*/  VIADD R25, R2.reuse, 0x48 ;  /* 0x0000004802197836 */ /* 0x040fe20000000000 */
[----:B------:R-:W-:Y:S02]  /*c700*/  ISETP.GE.AND P3, PT, R21, UR4, PT ;  /* 0x0000000415007c0c */ /* 0x000fe4000bf66270 */
[----:B------:R-:W-:Y:S01]  /*c710*/  @!P2 LEA R10, P6, R27, R4, 0x2 ;  /* 0x000000041b0aa211 */ /* 0x000fe200078c10ff */
[----:B------:R4:W-:Y:S01]  /*c720*/  @!P1 ST.E.64 desc[UR52][R8.64], R106 ;  /* 0x0000006a08009985 */ /* 0x0009e2000c101b34 */
[----:B------:R-:W-:Y:S02]  /*c730*/  ISETP.GE.AND P4, PT, R25, UR4, PT ;  /* 0x0000000419007c0c */ /* 0x000fe4000bf86270 */
[----:B------:R-:W-:Y:S01]  /*c740*/  @!P2 LEA.HI.X R11, R27, R5, R11, 0x2, P6 ;  /* 0x000000051b0ba211 */ /* 0x000fe200030f140b */
[----:B------:R-:W-:Y:S01]  /*c750*/  VIADD R27, R2, 0x50 ;  /* 0x00000050021b7836 */ /* 0x000fe20000000000 */
[----:B-1----:R-:W-:-:S02]  /*c760*/  SHF.R.S32.HI R13, RZ, 0x1f, R21 ;  /* 0x0000001fff0d7819 */ /* 0x002fc40000011415 */
[----:B--2---:R-:W-:Y:S01]  /*c770*/  SHF.R.S32.HI R15, RZ, 0x1f, R25 ;  /* 0x0000001fff0f7819 */ /* 0x004fe20000011419 */
[----:B------:R-:W-:Y:S01]  /*c780*/  @!P2 ST.E.64 desc[UR52][R10.64], R104 ;  /* 0x000000680a00a985 */ /* 0x000fe2000c101b34 */
[----:B------:R-:W-:Y:S02]  /*c790*/  ISETP.GE.AND P5, PT, R27, UR4, PT ;  /* 0x000000041b007c0c */ /* 0x000fe4000bfa6270 */
[CC--:B------:R-:W-:Y:S02]  /*c7a0*/  @!P3 LEA R12, P6, R21.reuse, R4.reuse, 0x2 ;  /* 0x00000004150cb211 */ /* 0x0c0fe400078c10ff */
[----:B------:R-:W-:Y:S02]  /*c7b0*/  SHF.R.S32.HI R20, RZ, 0x1f, R27 ;  /* 0x0000001fff147819 */ /* 0x000fe4000001141b */
[----:B------:R-:W-:Y:S01]  /*c7c0*/  @!P3 LEA.HI.X R13, R21, R5, R13, 0x2, P6 ;  /* 0x00000005150db211 */ /* 0x000fe200030f140d */
[----:B------:R-:W-:Y:S01]  /*c7d0*/  VIADD R21, R2, 0x58 ;  /* 0x0000005802157836 */ /* 0x000fe20000000000 */
[----:B------:R-:W-:-:S03]  /*c7e0*/  @!P4 LEA R14, P1, R25, R4, 0x2 ;  /* 0x00000004190ec211 */ /* 0x000fc600078210ff */
[----:B------:R1:W-:Y:S01]  /*c7f0*/  @!P3 ST.E.64 desc[UR52][R12.64], R98 ;  /* 0x000000620c00b985 */ /* 0x0003e2000c101b34 */
[-C--:B------:R-:W-:Y:S01]  /*c800*/  @!P4 LEA.HI.X R15, R25, R5.reuse, R15, 0x2, P1 ;  /* 0x00000005190fc211 */ /* 0x080fe200008f140f */
[C---:B------:R-:W-:Y:S01]  /*c810*/  VIADD R25, R2.reuse, 0x60 ;  /* 0x0000006002197836 */ /* 0x040fe20000000000 */
[----:B------:R-:W-:Y:S02]  /*c820*/  ISETP.GE.AND P1, PT, R21, UR4, PT ;  /* 0x0000000415007c0c */ /* 0x000fe4000bf26270 */
[----:B---3--:R-:W-:Y:S01]  /*c830*/  @!P5 LEA R6, P6, R27, R4, 0x2 ;  /* 0x000000041b06d211 */ /* 0x008fe200078c10ff */
[----:B------:R2:W-:Y:S01]  /*c840*/  @!P4 ST.E.64 desc[UR52][R14.64], R96 ;  /* 0x000000600e00c985 */ /* 0x0005e2000c101b34 */
[----:B------:R-:W-:Y:S02]  /*c850*/  ISETP.GE.AND P2, PT, R25, UR4, PT ;  /* 0x0000000419007c0c */ /* 0x000fe4000bf46270 */
[----:B------:R-:W-:Y:S01]  /*c860*/  @!P5 LEA.HI.X R7, R27, R5, R20, 0x2, P6 ;  /* 0x000000051b07d211 */ /* 0x000fe200030f1414 */
[C---:B------:R-:W-:Y:S01]  /*c870*/  VIADD R27, R2.reuse, 0x68 ;  /* 0x00000068021b7836 */ /* 0x040fe20000000000 */
[----:B----4-:R-:W-:Y:S01]  /*c880*/  SHF.R.S32.HI R9, RZ, 0x1f, R21 ;  /* 0x0000001fff097819 */ /* 0x010fe20000011415 */
[----:B-1----:R-:W-:-:S03]  /*c890*/  VIADD R13, R2, 0x70 ;  /* 0x00000070020d7836 */ /* 0x002fc60000000000 */
[----:B------:R-:W-:Y:S01]  /*c8a0*/  ISETP.GE.AND P3, PT, R27, UR4, PT ;  /* 0x000000041b007c0c */ /* 0x000fe2000bf66270 */
[----:B------:R1:W-:Y:S01]  /*c8b0*/  @!P5 ST.E.64 desc[UR52][R6.64], R90 ;  /* 0x0000005a0600d985 */ /* 0x0003e2000c101b34 */
[-C--:B------:R-:W-:Y:S02]  /*c8c0*/  @!P1 LEA R8, P6, R21, R4.reuse, 0x2 ;  /* 0x0000000415089211 */ /* 0x080fe400078c10ff */
[----:B------:R-:W-:Y:S02]  /*c8d0*/  ISETP.GE.AND P5, PT, R13, UR4, PT ;  /* 0x000000040d007c0c */ /* 0x000fe4000bfa6270 */
[----:B------:R-:W-:Y:S02]  /*c8e0*/  @!P1 LEA.HI.X R9, R21, R5, R9, 0x2, P6 ;  /* 0x0000000515099211 */ /* 0x000fe400030f1409 */
[----:B------:R-:W-:Y:S02]  /*c8f0*/  SHF.R.S32.HI R21, RZ, 0x1f, R25 ;  /* 0x0000001fff157819 */ /* 0x000fe40000011419 */
[----:B------:R-:W-:Y:S01]  /*c900*/  @!P2 LEA R20, P6, R25, R4, 0x2 ;  /* 0x000000041914a211 */ /* 0x000fe200078c10ff */
[----:B------:R3:W-:Y:S01]  /*c910*/  @!P1 ST.E.64 desc[UR52][R8.64], R88 ;  /* 0x0000005808009985 */ /* 0x0007e2000c101b34 */
[----:B------:R-:W-:-:S02]  /*c920*/  SHF.R.S32.HI R11, RZ, 0x1f, R27 ;  /* 0x0000001fff0b7819 */ /* 0x000fc4000001141b */
[-C--:B------:R-:W-:Y:S01]  /*c930*/  @!P2 LEA.HI.X R21, R25, R5.reuse, R21, 0x2, P6 ;  /* 0x000000051915a211 */ /* 0x080fe200030f1415 */
[----:B------:R-:W-:Y:S01]  /*c940*/  VIADD R25, R2, 0x78 ;  /* 0x0000007802197836 */ /* 0x000fe20000000000 */
[----:B------:R-:W-:Y:S02]  /*c950*/  @!P3 LEA R10, P6, R27, R4, 0x2 ;  /* 0x000000041b0ab211 */ /* 0x000fe400078c10ff */
[----:B------:R-:W-:Y:S01]  /*c960*/  SHF.R.S32.HI R24, RZ, 0x1f, R13 ;  /* 0x0000001fff187819 */ /* 0x000fe2000001140d */
[----:B------:R-:W-:Y:S01]  /*c970*/  @!P2 ST.E.64 desc[UR52][R20.64], R82 ;  /* 0x000000521400a985 */ /* 0x000fe2000c101b34 */
[----:B------:R-:W-:Y:S02]  /*c980*/  ISETP.GE.AND P4, PT, R25, UR4, PT ;  /* 0x0000000419007c0c */ /* 0x000fe4000bf86270 */
[----:B------:R-:W-:Y:S02]  /*c990*/  @!P3 LEA.HI.X R11, R27, R5, R11, 0x2, P6 ;  /* 0x000000051b0bb211 */ /* 0x000fe400030f140b */
[----:B------:R-:W-:-:S02]  /*c9a0*/  ISETP.GE.AND P6, PT, R223, UR4, PT ;  /* 0x00000004df007c0c */ /* 0x000fc4000bfc6270 */
[CC--:B------:R-:W-:Y:S01]  /*c9b0*/  @!P5 LEA R12, P1, R13.reuse, R4.reuse, 0x2 ;  /* 0x000000040d0cd211 */ /* 0x0c0fe200078210ff */
[----:B------:R4:W-:Y:S01]  /*c9c0*/  @!P3 ST.E.64 desc[UR52][R10.64], R80 ;  /* 0x000000500a00b985 */ /* 0x0009e2000c101b34 */
[----:B------:R-:W-:Y:S02]  /*c9d0*/  ISETP.GE.AND P2, PT, R222, UR4, PT ;  /* 0x00000004de007c0c */ /* 0x000fe4000bf46270 */
[----:B--2---:R-:W-:Y:S02]  /*c9e0*/  SHF.R.S32.HI R14, RZ, 0x1f, R25 ;  /* 0x0000001fff0e7819 */ /* 0x004fe40000011419 */
[-C--:B------:R-:W-:Y:S02]  /*c9f0*/  @!P5 LEA.HI.X R13, R13, R5.reuse, R24, 0x2, P1 ;  /* 0x000000050d0dd211 */ /* 0x080fe400008f1418 */
[----:B-1----:R-:W-:Y:S02]  /*ca00*/  @!P4 LEA R6, P3, R25, R4, 0x2 ;  /* 0x000000041906c211 */ /* 0x002fe400078610ff */
[----:B------:R-:W-:Y:S01]  /*ca10*/  ISETP.GE.AND P1, PT, R221, UR4, PT ;  /* 0x00000004dd007c0c */ /* 0x000fe2000bf26270 */
[----:B------:R-:W-:Y:S01]  /*ca20*/  @!P5 ST.E.64 desc[UR52][R12.64], R74 ;  /* 0x0000004a0c00d985 */ /* 0x000fe2000c101b34 */
[----:B------:R-:W-:-:S02]  /*ca30*/  @!P4 LEA.HI.X R7, R25, R5, R14, 0x2, P3 ;  /* 0x000000051907c211 */ /* 0x000fc400018f140e */
[----:B---3--:R-:W-:-:S03]  /*ca40*/  @!P6 LEA R8, P3, R223, R4, 0x2 ;  /* 0x00000004df08e211 */ /* 0x008fc600078610ff */
[----:B------:R1:W-:Y:S01]  /*ca50*/  @!P4 ST.E.64 desc[UR52][R6.64], R72 ;  /* 0x000000480600c985 */ /* 0x0003e2000c101b34 */
[-C--:B------:R-:W-:Y:S02]  /*ca60*/  @!P6 LEA.HI.X R9, R223, R5.reuse, R32, 0x2, P3 ;  /* 0x00000005df09e211 */ /* 0x080fe400018f1420 */
[-C--:B----4-:R-:W-:Y:S02]  /*ca70*/  @!P2 LEA R10, P4, R222, R4.reuse, 0x2 ;  /* 0x00000004de0aa211 */ /* 0x090fe400078810ff */
[----:B------:R-:W-:Y:S01]  /*ca80*/  ISETP.GE.AND P3, PT, R220, UR4, PT ;  /* 0x00000004dc007c0c */ /* 0x000fe2000bf66270 */
[----:B------:R2:W-:Y:S01]  /*ca90*/  @!P6 ST.E.64 desc[UR52][R8.64], R66 ;  /* 0x000000420800e985 */ /* 0x0005e2000c101b34 */
[-C--:B------:R-:W-:Y:S02]  /*caa0*/  @!P2 LEA.HI.X R11, R222, R5.reuse, R31, 0x2, P4 ;  /* 0x00000005de0ba211 */ /* 0x080fe400020f141f */
[----:B------:R-:W-:Y:S02]  /*cab0*/  @!P1 LEA R14, P5, R221, R4, 0x2 ;  /* 0x00000004dd0e9211 */ /* 0x000fe400078a10ff */
[----:B------:R-:W-:Y:S01]  /*cac0*/  ISETP.GE.AND P4, PT, R23, UR4, PT ;  /* 0x0000000417007c0c */ /* 0x000fe2000bf86270 */
[----:B------:R3:W-:Y:S01]  /*cad0*/  @!P2 ST.E.64 desc[UR52][R10.64], R64 ;  /* 0x000000400a00a985 */ /* 0x0007e2000c101b34 */
[----:B------:R-:W-:-:S02]  /*cae0*/  @!P1 LEA.HI.X R15, R221, R5, R30, 0x2, P5 ;  /* 0x00000005dd0f9211 */ /* 0x000fc400028f141e */
[----:B------:R-:W-:Y:S02]  /*caf0*/  ISETP.GE.AND P5, PT, R22, UR4, PT ;  /* 0x0000000416007c0c */ /* 0x000fe4000bfa6270 */
[----:B------:R-:W-:Y:S01]  /*cb00*/  ISETP.GE.AND P6, PT, R19, UR4, PT ;  /* 0x0000000413007c0c */ /* 0x000fe2000bfc6270 */
[----:B------:R4:W-:Y:S01]  /*cb10*/  @!P1 ST.E.64 desc[UR52][R14.64], R58 ;  /* 0x0000003a0e009985 */ /* 0x0009e2000c101b34 */
[-C--:B-1----:R-:W-:Y:S02]  /*cb20*/  @!P3 LEA R6, P2, R220, R4.reuse, 0x2 ;  /* 0x00000004dc06b211 */ /* 0x082fe400078410ff */
[----:B------:R-:W-:Y:S02]  /*cb30*/  ISETP.GE.AND P1, PT, R18, UR4, PT ;  /* 0x0000000412007c0c */ /* 0x000fe4000bf26270 */
[----:B------:R-:W-:Y:S02]  /*cb40*/  @!P3 LEA.HI.X R7, R220, R5, R29, 0x2, P2 ;  /* 0x00000005dc07b211 */ /* 0x000fe400010f141d */
[----:B------:R-:W-:-:S03]  /*cb50*/  @!P4 LEA R12, P2, R23, R4, 0x2 ;  /* 0x00000004170cc211 */ /* 0x000fc600078410ff */
[----:B------:R4:W-:Y:S01]  /*cb60*/  @!P3 ST.E.64 desc[UR52][R6.64], R56 ;  /* 0x000000380600b985 */ /* 0x0009e2000c101b34 */
[-C--:B------:R-:W-:Y:S02]  /*cb70*/  @!P4 LEA.HI.X R13, R23, R5.reuse, R28, 0x2, P2 ;  /* 0x00000005170dc211 */ /* 0x080fe400010f141c */
[-C--:B--2---:R-:W-:Y:S02]  /*cb80*/  @!P5 LEA R8, P2, R22, R4.reuse, 0x2 ;  /* 0x000000041608d211 */ /* 0x084fe400078410ff */
[CC--:B---3--:R-:W-:Y:S01]  /*cb90*/  @!P6 LEA R10, P3, R19.reuse, R4.reuse, 0x2 ;  /* 0x00000004130ae211 */ /* 0x0c8fe200078610ff */
[----:B------:R4:W-:Y:S01]  /*cba0*/  @!P4 ST.E.64 desc[UR52][R12.64], R50 ;  /* 0x000000320c00c985 */ /* 0x0009e2000c101b34 */
[----:B------:R-:W-:Y:S02]  /*cbb0*/  @!P1 LEA R4, P4, R18, R4, 0x2 ;  /* 0x0000000412049211 */ /* 0x000fe400078810ff */
[-C--:B------:R-:W-:Y:S02]  /*cbc0*/  @!P5 LEA.HI.X R9, R22, R5.reuse, R26, 0x2, P2 ;  /* 0x000000051609d211 */ /* 0x080fe400010f141a */
[----:B------:R-:W-:-:S02]  /*cbd0*/  @!P6 LEA.HI.X R11, R19, R5, R229, 0x2, P3 ;  /* 0x00000005130be211 */ /* 0x000fc400018f14e5 */
[----:B------:R-:W-:Y:S01]  /*cbe0*/  @!P1 LEA.HI.X R5, R18, R5, R228, 0x2, P4 ;  /* 0x0000000512059211 */ /* 0x000fe200020f14e4 */
[----:B------:R4:W-:Y:S04]  /*cbf0*/  @!P5 ST.E.64 desc[UR52][R8.64], R48 ;  /* 0x000000300800d985 */ /* 0x0009e8000c101b34 */
[----:B------:R4:W-:Y:S04]  /*cc00*/  @!P6 ST.E.64 desc[UR52][R10.64], R42 ;  /* 0x0000002a0a00e985 */ /* 0x0009e8000c101b34 */
[----:B------:R4:W-:Y:S02]  /*cc10*/  @!P1 ST.E.64 desc[UR52][R4.64], R40 ;  /* 0x0000002804009985 */ /* 0x0009e4000c101b34 */
.L_x_220:
[----:B------:R-:W-:Y:S05]  /*cc20*/  BSYNC B1 ;  /* 0x0000000000017941 */ /* 0x000fea0003800000 */
.L_x_219:
[----:B----4-:R3:W4:Y:S04]  /*cc30*/  SHFL.IDX PT, R7, R3, 0x1, 0x1c1f ;  /* 0x003c1f0003077f89 */ /* 0x01072800000e0000 */
[----:B------:R3:W0:Y:S01]  /*cc40*/  SHFL.IDX PT, R6, R0, 0x1, 0x1c1f ;  /* 0x003c1f0000067f89 */ /* 0x00062200000e0000 */
[----:B------:R-:W-:Y:S05]  /*cc50*/  @P0 BRA `(.L_x_218) ;  /* 0x0000001400640947 */ /* 0x000fea0003800000 */
[----:B------:R-:W-:Y:S01]  /*cc60*/  ULDC UR4, c[0x0][0xac8] ;  /* 0x0002b20000047ab9 */ /* 0x000fe20000000800 */
[C---:B------:R-:W-:Y:S01]  /*cc70*/  VIADD R13, R2.reuse, 0x20 ;  /* 0x00000020020d7836 */ /* 0x040fe20000000000 */
[C---:B------:R-:W-:Y:S01]  /*cc80*/  ISETP.GE.AND P1, PT, R2.reuse, UR4, PT ;  /* 0x0000000402007c0c */ /* 0x040fe2000bf26270 */
[C---:B------:R-:W-:Y:S01]  /*cc90*/  VIADD R15, R2.reuse, 0x28 ;  /* 0x00000028020f7836 */ /* 0x040fe20000000000 */
[----:B------:R-:W-:Y:S01]  /*cca0*/  ISETP.GE.AND P3, PT, R225, UR4, PT ;  /* 0x00000004e1007c0c */ /* 0x000fe2000bf66270 */
[C---:B0--3--:R-:W-:Y:S01]  /*ccb0*/  VIADD R3, R2.reuse, 0x30 ;  /* 0x0000003002037836 */ /* 0x049fe20000000000 */
[----:B------:R-:W-:Y:S01]  /*ccc0*/  ISETP.GE.AND P0, PT, R17, UR4, PT ;  /* 0x0000000411007c0c */ /* 0x000fe2000bf06270 */
[----:B------:R-:W-:Y:S01]  /*ccd0*/  VIADD R21, R2, 0x38 ;  /* 0x0000003802157836 */ /* 0x000fe20000000000 */
[----:B------:R-:W-:Y:S01]  /*cce0*/  ISETP.GE.AND P5, PT, R224, UR4, PT ;  /* 0x00000004e0007c0c */ /* 0x000fe2000bfa6270 */
[C---:B------:R-:W-:Y:S01]  /*ccf0*/  VIADD R27, R2.reuse, 0x40 ;  /* 0x00000040021b7836 */ /* 0x040fe20000000000 */
[----:B------:R-:W-:Y:S01]  /*cd00*/  SHF.R.S32.HI R0, RZ, 0x1f, R17 ;  /* 0x0000001fff007819 */ /* 0x000fe20000011411 */
[----:B------:R-:W-:Y:S01]  /*cd10*/  VIADD R25, R2, 0x50 ;  /* 0x0000005002197836 */ /* 0x000fe20000000000 */
[----:B------:R-:W-:-:S03]  /*cd20*/  SHF.R.S32.HI R20, RZ, 0x1f, R3 ;  /* 0x0000001fff147819 */ /* 0x000fc60000011403 */
[----:B-12-4-:R-:W-:Y:S02]  /*cd30*/  @!P1 IMAD.WIDE R4, R2, 0x4, R6 ;  /* 0x0000000402049825 */ /* 0x016fe400078e0206 */
[-C--:B------:R-:W-:Y:S02]  /*cd40*/  @!P3 LEA R8, P2, R225, R6.reuse, 0x2 ;  /* 0x00000006e108b211 */ /* 0x080fe400078410ff */
[----:B------:R-:W-:Y:S01]  /*cd50*/  @!P0 LEA R10, P6, R17, R6, 0x2 ;  /* 0x00000006110a8211 */ /* 0x000fe200078c10ff */
[----:B------:R0:W-:Y:S01]  /*cd60*/  @!P1 ST.E.64 desc[UR52][R4.64], R126 ;  /* 0x0000007e04009985 */ /* 0x0001e2000c101b34 */
[----:B------:R-:W-:Y:S02]  /*cd70*/  ISETP.GE.AND P1, PT, R13, UR4, PT ;  /* 0x000000040d007c0c */ /* 0x000fe4000bf26270 */
[----:B------:R-:W-:Y:S02]  /*cd80*/  @!P3 LEA.HI.X R9, R225, R7, R34, 0x2, P2 ;  /* 0x00000007e109b211 */ /* 0x000fe400010f1422 */
[----:B------:R-:W-:-:S02]  /*cd90*/  ISETP.GE.AND P2, PT, R15, UR4, PT ;  /* 0x000000040f007c0c */ /* 0x000fc4000bf46270 */
[----:B------:R-:W-:Y:S01]  /*cda0*/  @!P0 LEA.HI.X R11, R17, R7, R0, 0x2, P6 ;  /* 0x00000007110b8211 */ /* 0x000fe200030f1400 */
[----:B------:R1:W-:Y:S01]  /*cdb0*/  @!P3 ST.E.64 desc[UR52][R8.64], R124 ;  /* 0x0000007c0800b985 */ /* 0x0003e2000c101b34 */
[----:B------:R-:W-:Y:S02]  /*cdc0*/  ISETP.GE.AND P3, PT, R3, UR4, PT ;  /* 0x0000000403007c0c */ /* 0x000fe4000bf66270 */
[----:B------:R-:W-:Y:S02]  /*cdd0*/  SHF.R.S32.HI R0, RZ, 0x1f, R15 ;  /* 0x0000001fff007819 */ /* 0x000fe4000001140f */
[----:B0-----:R-:W-:Y:S02]  /*cde0*/  SHF.R.S32.HI R5, RZ, 0x1f, R13 ;  /* 0x0000001fff057819 */ /* 0x001fe4000001140d */
[-C--:B------:R-:W-:Y:S02]  /*cdf0*/  @!P1 LEA R12, P4, R13, R6.reuse, 0x2 ;  /* 0x000000060d0c9211 */ /* 0x080fe400078810ff */
[----:B------:R-:W-:-:S02]  /*ce00*/  @!P5 LEA R4, P6, R224, R6, 0x2 ;  /* 0x00000006e004d211 */ /* 0x000fc400078c10ff */
[-C--:B------:R-:W-:Y:S02]  /*ce10*/  @!P1 LEA.HI.X R13, R13, R7.reuse, R5, 0x2, P4 ;  /* 0x000000070d0d9211 */ /* 0x080fe400020f1405 */
[-C--:B------:R-:W-:Y:S02]  /*ce20*/  @!P5 LEA.HI.X R5, R224, R7.reuse, R33, 0x2, P6 ;  /* 0x00000007e005d211 */ /* 0x080fe400030f1421 */
[-C--:B-1----:R-:W-:Y:S02]  /*ce30*/  @!P2 LEA R8, P4, R15, R6.reuse, 0x2 ;  /* 0x000000060f08a211 */ /* 0x082fe400078810ff */
[----:B------:R-:W-:Y:S01]  /*ce40*/  @!P3 LEA R14, P6, R3, R6, 0x2 ;  /* 0x00000006030eb211 */ /* 0x000fe200078c10ff */
[----:B------:R0:W-:Y:S01]  /*ce50*/  @!P5 ST.E.64 desc[UR52][R4.64], R118 ;  /* 0x000000760400d985 */ /* 0x0001e2000c101b34 */
[-C--:B------:R-:W-:Y:S02]  /*ce60*/  @!P2 LEA.HI.X R9, R15, R7.reuse, R0, 0x2, P4 ;  /* 0x000000070f09a211 */ /* 0x080fe400020f1400 */
[----:B------:R-:W-:Y:S01]  /*ce70*/  @!P3 LEA.HI.X R15, R3, R7, R20, 0x2, P6 ;  /* 0x00000007030fb211 */ /* 0x000fe200030f1414 */
[----:B------:R-:W-:Y:S01]  /*ce80*/  VIADD R3, R2, 0x48 ;  /* 0x0000004802037836 */ /* 0x000fe20000000000 */
[----:B------:R-:W-:Y:S01]  /*ce90*/  ISETP.GE.AND P4, PT, R21, UR4, PT ;  /* 0x0000000415007c0c */ /* 0x000fe2000bf86270 */
[----:B------:R1:W-:Y:S01]  /*cea0*/  @!P0 ST.E.64 desc[UR52][R10.64], R116 ;  /* 0x000000740a008985 */ /* 0x0003e2000c101b34 */
[----:B------:R-:W-:-:S02]  /*ceb0*/  ISETP.GE.AND P5, PT, R27, UR4, PT ;  /* 0x000000041b007c0c */ /* 0x000fc4000bfa6270 */
[----:B------:R-:W-:Y:S01]  /*cec0*/  ISETP.GE.AND P0, PT, R3, UR4, PT ;  /* 0x0000000403007c0c */ /* 0x000fe2000bf06270 */
[----:B------:R2:W-:Y:S01]  /*ced0*/  @!P1 ST.E.64 desc[UR52][R12.64], R110 ;  /* 0x0000006e0c009985 */ /* 0x0005e2000c101b34 */
[----:B------:R-:W-:Y:S02]  /*cee0*/  SHF.R.S32.HI R0, RZ, 0x1f, R21 ;  /* 0x0000001fff007819 */ /* 0x000fe40000011415 */
[----:B0-----:R-:W-:Y:S01]  /*cef0*/  SHF.R.S32.HI R5, RZ, 0x1f, R27 ;  /* 0x0000001fff057819 */ /* 0x001fe2000001141b */
[----:B------:R0:W-:Y:S04]  /*cf00*/  @!P2 ST.E.64 desc[UR52][R8.64], R108 ;  /* 0x0000006c0800a985 */ /* 0x0001e8000c101b34 */
[-C--:B------:R-:W-:Y:S01]  /*cf10*/  @!P4 LEA R20, P6, R21, R6.reuse, 0x2 ;  /* 0x000000061514c211 */ /* 0x080fe200078c10ff */
[----:B------:R3:W-:Y:S01]  /*cf20*/  @!P3 ST.E.64 desc[UR52][R14.64], R102 ;  /* 0x000000660e00b985 */ /* 0x0007e2000c101b34 */
[----:B------:R-:W-:-:S02]  /*cf30*/  @!P5 LEA R4, P1, R27, R6, 0x2 ;  /* 0x000000061b04d211 */ /* 0x000fc400078210ff */
[-C--:B------:R-:W-:Y:S02]  /*cf40*/  @!P4 LEA.HI.X R21, R21, R7.reuse, R0, 0x2, P6 ;  /* 0x000000071515c211 */ /* 0x080fe400030f1400 */
[----:B------:R-:W-:Y:S02]  /*cf50*/  SHF.R.S32.HI R0, RZ, 0x1f, R3 ;  /* 0x0000001fff007819 */ /* 0x000fe40000011403 */
[----:B-1----:R-:W-:Y:S01]  /*cf60*/  @!P0 LEA R10, P6, R3, R6, 0x2 ;  /* 0x00000006030a8211 */ /* 0x002fe200078c10ff */
[----:B------:R1:W-:Y:S01]  /*cf70*/  @!P4 ST.E.64 desc[UR52][R20.64], R100 ;  /* 0x000000641400c985 */ /* 0x0003e2000c101b34 */
[-C--:B------:R-:W-:Y:S01]  /*cf80*/  @!P5 LEA.HI.X R5, R27, R7.reuse, R5, 0x2, P1 ;  /* 0x000000071b05d211 */ /* 0x080fe200008f1405 */
[C---:B------:R-:W-:Y:S01]  /*cf90*/  VIADD R27, R2.reuse, 0x60 ;  /* 0x00000060021b7836 */ /* 0x040fe20000000000 */
[----:B------:R-:W-:Y:S01]  /*cfa0*/  @!P0 LEA.HI.X R11, R3, R7, R0, 0x2, P6 ;  /* 0x00000007030b8211 */ /* 0x000fe200030f1400 */
[----:B------:R-:W-:Y:S01]  /*cfb0*/  VIADD R3, R2, 0x58 ;  /* 0x0000005802037836 */ /* 0x000fe20000000000 */
[----:B------:R-:W-:Y:S01]  /*cfc0*/  ISETP.GE.AND P1, PT, R25, UR4, PT ;  /* 0x0000000419007c0c */ /* 0x000fe2000bf26270 */
[----:B------:R-:W-:Y:S01]  /*cfd0*/  @!P5 ST.E.64 desc[UR52][R4.64], R94 ;  /* 0x0000005e0400d985 */ /* 0x000fe2000c101b34 */
[----:B------:R-:W-:-:S02]  /*cfe0*/  ISETP.GE.AND P3, PT, R27, UR4, PT ;  /* 0x000000041b007c0c */ /* 0x000fc4000bf66270 */
[----:B------:R-:W-:Y:S01]  /*cff0*/  ISETP.GE.AND P2, PT, R3, UR4, PT ;  /* 0x0000000403007c0c */ /* 0x000fe2000bf46270 */
[----:B------:R4:W-:Y:S01]  /*d000*/  @!P0 ST.E.64 desc[UR52][R10.64], R92 ;  /* 0x0000005c0a008985 */ /* 0x0009e2000c101b34 */
[----:B------:R-:W-:Y:S02]  /*d010*/  SHF.R.S32.HI R0, RZ, 0x1f, R25 ;  /* 0x0000001fff007819 */ /* 0x000fe40000011419 */
[----:B------:R-:W-:-:S05]  /*d020*/  SHF.R.S32.HI R24, RZ, 0x1f, R27 ;  /* 0x0000001fff187819 */ /* 0x000fca000001141b */
[----:B--2---:R-:W-:-:S04]  /*d030*/  @!P1 LEA R12, P6, R25, R6, 0x2 ;  /* 0x00000006190c9211 */ /* 0x004fc800078c10ff */
[-C--:B------:R-:W-:Y:S01]  /*d040*/  @!P1 LEA.HI.X R13, R25, R7.reuse, R0, 0x2, P6 ;  /* 0x00000007190d9211 */ /* 0x080fe200030f1400 */
[C---:B------:R-:W-:Y:S01]  /*d050*/  VIADD R25, R2.reuse, 0x68 ;  /* 0x0000006802197836 */ /* 0x040fe20000000000 */
[----:B------:R-:W-:Y:S02]  /*d060*/  SHF.R.S32.HI R0, RZ, 0x1f, R3 ;  /* 0x0000001fff007819 */ /* 0x000fe40000011403 */
[-C--:B0-----:R-:W-:Y:S01]  /*d070*/  @!P2 LEA R8, P4, R3, R6.reuse, 0x2 ;  /* 0x000000060308a211 */ /* 0x081fe200078810ff */
[----:B------:R0:W-:Y:S01]  /*d080*/  @!P1 ST.E.64 desc[UR52][R12.64], R86 ;  /* 0x000000560c009985 */ /* 0x0001e2000c101b34 */
[----:B---3--:R-:W-:Y:S02]  /*d090*/  @!P3 LEA R14, P6, R27, R6, 0x2 ;  /* 0x000000061b0eb211 */ /* 0x008fe400078c10ff */
[----:B------:R-:W-:Y:S01]  /*d0a0*/  @!P2 LEA.HI.X R9, R3, R7, R0, 0x2, P4 ;  /* 0x000000070309a211 */ /* 0x000fe200020f1400 */
[----:B------:R-:W-:Y:S01]  /*d0b0*/  VIADD R3, R2, 0x70 ;  /* 0x0000007002037836 */ /* 0x000fe20000000000 */
[----:B------:R-:W-:-:S02]  /*d0c0*/  ISETP.GE.AND P4, PT, R25, UR4, PT ;  /* 0x0000000419007c0c */ /* 0x000fc4000bf86270 */
[----:B------:R-:W-:Y:S01]  /*d0d0*/  @!P3 LEA.HI.X R15, R27, R7, R24, 0x2, P6 ;  /* 0x000000071b0fb211 */ /* 0x000fe200030f1418 */
[----:B------:R-:W-:Y:S01]  /*d0e0*/  VIADD R27, R2, 0x78 ;  /* 0x00000078021b7836 */ /* 0x000fe20000000000 */
[----:B------:R-:W-:Y:S01]  /*d0f0*/  ISETP.GE.AND P5, PT, R3, UR4, PT ;  /* 0x0000000403007c0c */ /* 0x000fe2000bfa6270 */
[----:B------:R2:W-:Y:S01]  /*d100*/  @!P2 ST.E.64 desc[UR52][R8.64], R84 ;  /* 0x000000540800a985 */ /* 0x0005e2000c101b34 */
[----:B------:R-:W-:Y:S02]  /*d110*/  SHF.R.S32.HI R0, RZ, 0x1f, R25 ;  /* 0x0000001fff007819 */ /* 0x000fe40000011419 */
[----:B------:R-:W-:Y:S01]  /*d120*/  ISETP.GE.AND P0, PT, R27, UR4, PT ;  /* 0x000000041b007c0c */ /* 0x000fe2000bf06270 */
[----:B------:R3:W-:Y:S01]  /*d130*/  @!P3 ST.E.64 desc[UR52][R14.64], R78 ;  /* 0x0000004e0e00b985 */ /* 0x0007e2000c101b34 */
[----:B------:R-:W-:Y:S02]  /*d140*/  ISETP.GE.AND P1, PT, R223, UR4, PT ;  /* 0x00000004df007c0c */ /* 0x000fe4000bf26270 */
[----:B------:R-:W-:-:S02]  /*d150*/  ISETP.GE.AND P2, PT, R222, UR4, PT ;  /* 0x00000004de007c0c */ /* 0x000fc4000bf46270 */
[-C--:B-1----:R-:W-:Y:S02]  /*d160*/  @!P4 LEA R20, P6, R25, R6.reuse, 0x2 ;  /* 0x000000061914c211 */ /* 0x082fe400078c10ff */
[----:B------:R-:W-:Y:S02]  /*d170*/  ISETP.GE.AND P3, PT, R221, UR4, PT ;  /* 0x00000004dd007c0c */ /* 0x000fe4000bf66270 */
[----:B------:R-:W-:Y:S02]  /*d180*/  @!P4 LEA.HI.X R21, R25, R7, R0, 0x2, P6 ;  /* 0x000000071915c211 */ /* 0x000fe400030f1400 */
[----:B------:R-:W-:Y:S02]  /*d190*/  SHF.R.S32.HI R0, RZ, 0x1f, R3 ;  /* 0x0000001fff007819 */ /* 0x000fe40000011403 */
[-C--:B------:R-:W-:Y:S01]  /*d1a0*/  @!P5 LEA R24, P6, R3, R6.reuse, 0x2 ;  /* 0x000000060318d211 */ /* 0x080fe200078c10ff */
[----:B------:R-:W-:Y:S01]  /*d1b0*/  @!P4 ST.E.64 desc[UR52][R20.64], R76 ;  /* 0x0000004c1400c985 */ /* 0x000fe2000c101b34 */
[----:B----4-:R-:W-:-:S02]  /*d1c0*/  @!P1 LEA R10, P4, R223, R6, 0x2 ;  /* 0x00000006df0a9211 */ /* 0x010fc400078810ff */
[-C--:B------:R-:W-:Y:S02]  /*d1d0*/  @!P5 LEA.HI.X R25, R3, R7.reuse, R0, 0x2, P6 ;  /* 0x000000070319d211 */ /* 0x080fe400030f1400 */
[----:B------:R-:W-:Y:S02]  /*d1e0*/  SHF.R.S32.HI R0, RZ, 0x1f, R27 ;  /* 0x0000001fff007819 */ /* 0x000fe4000001141b */
[-C--:B------:R-:W-:Y:S01]  /*d1f0*/  @!P0 LEA R4, P6, R27, R6.reuse, 0x2 ;  /* 0x000000061b048211 */ /* 0x080fe200078c10ff */
[----:B------:R-:W-:Y:S01]  /*d200*/  @!P5 ST.E.64 desc[UR52][R24.64], R70 ;  /* 0x000000461800d985 */ /* 0x000fe2000c101b34 */
[-C--:B------:R-:W-:Y:S02]  /*d210*/  @!P1 LEA.HI.X R11, R223, R7.reuse, R32, 0x2, P4 ;  /* 0x00000007df0b9211 */ /* 0x080fe400020f1420 */
[----:B------:R-:W-:Y:S02]  /*d220*/  @!P0 LEA.HI.X R5, R27, R7, R0, 0x2, P6 ;  /* 0x000000071b058211 */ /* 0x000fe400030f1400 */
[----:B0-----:R-:W-:-:S02]  /*d230*/  @!P2 LEA R12, P4, R222, R6, 0x2 ;  /* 0x00000006de0ca211 */ /* 0x001fc400078810ff */
[----:B------:R-:W-:Y:S01]  /*d240*/  ISETP.GE.AND P5, PT, R23, UR4, PT ;  /* 0x0000000417007c0c */ /* 0x000fe2000bfa6270 */
[----:B------:R0:W-:Y:S01]  /*d250*/  @!P0 ST.E.64 desc[UR52][R4.64], R68 ;  /* 0x0000004404008985 */ /* 0x0001e2000c101b34 */
[----:B------:R-:W-:Y:S02]  /*d260*/  ISETP.GE.AND P0, PT, R220, UR4, PT ;  /* 0x00000004dc007c0c */ /* 0x000fe4000bf06270 */
[----:B------:R-:W-:Y:S01]  /*d270*/  @!P2 LEA.HI.X R13, R222, R7, R31, 0x2, P4 ;  /* 0x00000007de0da211 */ /* 0x000fe200020f141f */
[----:B------:R1:W-:Y:S01]  /*d280*/  @!P1 ST.E.64 desc[UR52][R10.64], R62 ;  /* 0x0000003e0a009985 */ /* 0x0003e2000c101b34 */
[----:B------:R-:W-:Y:S02]  /*d290*/  ISETP.GE.AND P4, PT, R22, UR4, PT ;  /* 0x0000000416007c0c */ /* 0x000fe4000bf86270 */
[----:B------:R-:W-:Y:S01]  /*d2a0*/  ISETP.GE.AND P1, PT, R19, UR4, PT ;  /* 0x0000000413007c0c */ /* 0x000fe2000bf26270 */
[----:B------:R4:W-:Y:S01]  /*d2b0*/  @!P2 ST.E.64 desc[UR52][R12.64], R60 ;  /* 0x0000003c0c00a985 */ /* 0x0009e2000c101b34 */
[----:B--2---:R-:W-:-:S03]  /*d2c0*/  @!P3 LEA R8, P6, R221, R6, 0x2 ;  /* 0x00000006dd08b211 */ /* 0x004fc600078c10ff */
[-C--:B---3--:R-:W-:Y:S02]  /*d2d0*/  @!P5 LEA R14, P2, R23, R6.reuse, 0x2 ;  /* 0x00000006170ed211 */ /* 0x088fe400078410ff */
[-C--:B------:R-:W-:Y:S02]  /*d2e0*/  @!P3 LEA.HI.X R9, R221, R7.reuse, R30, 0x2, P6 ;  /* 0x00000007dd09b211 */ /* 0x080fe400030f141e */
[CC--:B0-----:R-:W-:Y:S02]  /*d2f0*/  @!P0 LEA R4, P6, R220.reuse, R6.reuse, 0x2 ;  /* 0x00000006dc048211 */ /* 0x0c1fe400078c10ff */
[-C--:B------:R-:W-:Y:S01]  /*d300*/  @!P5 LEA.HI.X R15, R23, R7.reuse, R28, 0x2, P2 ;  /* 0x00000007170fd211 */ /* 0x080fe200010f141c */
[----:B------:R4:W-:Y:S01]  /*d310*/  @!P3 ST.E.64 desc[UR52][R8.64], R54 ;  /* 0x000000360800b985 */ /* 0x0009e2000c101b34 */
[----:B------:R-:W-:Y:S02]  /*d320*/  @!P0 LEA.HI.X R5, R220, R7, R29, 0x2, P6 ;  /* 0x00000007dc058211 */ /* 0x000fe400030f141d */
[----:B-1----:R-:W-:-:S02]  /*d330*/  @!P4 LEA R10, P3, R22, R6, 0x2 ;  /* 0x00000006160ac211 */ /* 0x002fc400078610ff */
[C---:B------:R-:W-:Y:S01]  /*d340*/  @!P1 LEA R20, P6, R19.reuse, R6, 0x2 ;  /* 0x0000000613149211 */ /* 0x040fe200078c10ff */
[----:B------:R4:W-:Y:S01]  /*d350*/  @!P0 ST.E.64 desc[UR52][R4.64], R52 ;  /* 0x0000003404008985 */ /* 0x0009e2000c101b34 */
[-C--:B------:R-:W-:Y:S02]  /*d360*/  @!P4 LEA.HI.X R11, R22, R7.reuse, R26, 0x2, P3 ;  /* 0x00000007160bc211 */ /* 0x080fe400018f141a */
[----:B------:R-:W-:Y:S01]  /*d370*/  @!P1 LEA.HI.X R21, R19, R7, R229, 0x2, P6 ;  /* 0x0000000713159211 */ /* 0x000fe200030f14e5 */
[----:B------:R4:W-:Y:S01]  /*d380*/  @!P5 ST.E.64 desc[UR52][R14.64], R46 ;  /* 0x0000002e0e00d985 */ /* 0x0009e2000c101b34 */
[----:B------:R-:W-:-:S03]  /*d390*/  ISETP.GE.AND P0, PT, R18, UR4, PT ;  /* 0x0000000412007c0c */ /* 0x000fc6000bf06270 */
[----:B------:R4:W-:Y:S04]  /*d3a0*/  @!P4 ST.E.64 desc[UR52][R10.64], R44 ;  /* 0x0000002c0a00c985 */ /* 0x0009e8000c101b34 */
[----:B------:R4:W-:Y:S06]  /*d3b0*/  @!P1 ST.E.64 desc[UR52][R20.64], R38 ;  /* 0x0000002614009985 */ /* 0x0009ec000c101b34 */
[----:B------:R-:W-:Y:S05]  /*d3c0*/  @P0 BRA `(.L_x_218) ;  /* 0x0000000c00880947 */ /* 0x000fea0003800000 */
[----:B----4-:R-:W-:-:S04]  /*d3d0*/  LEA R4, P0, R18, R6, 0x2 ;  /* 0x0000000612047211 */ /* 0x010fc800078010ff */
[----:B------:R-:W-:-:S05]  /*d3e0*/  LEA.HI.X R5, R18, R7, R228, 0x2, P0 ;  /* 0x0000000712057211 */ /* 0x000fca00000f14e4 */
[----:B------:R0:W-:Y:S01]  /*d3f0*/  ST.E.64 desc[UR52][R4.64], R36 ;  /* 0x0000002404007985 */ /* 0x0001e2000c101b34 */
[----:B------:R-:W-:Y:S05]  /*d400*/  BRA `(.L_x_218) ;  /* 0x0000000c00787947 */ /* 0x000fea0003800000 */
.L_x_209:
[----:B------:R-:W-:Y:S02]  /*d410*/  ULDC.64 UR8, c[0x0][0xc00] ;  /* 0x0003000000087ab9 */ /* 0x000fe40000000a00 */
[----:B------:R-:W-:-:S04]  /*d420*/  UISETP.NE.U32.AND UP0, UPT, UR8, URZ, UPT ;  /* 0x0000003f0800728c */ /* 0x000fc8000bf05070 */
[----:B------:R-:W-:-:S03]  /*d430*/  UISETP.NE.AND.EX UP0, UPT, UR9, URZ, UPT, UP0 ;  /* 0x0000003f0900728c */ /* 0x000fc6000bf05300 */
[----:B------:R-:W-:Y:S02]  /*d440*/  ULDC.64 UR8, c[0x0][0xc00] ;  /* 0x0003000000087ab9 */ /* 0x000fe40000000a00 */
[----:B------:R-:W-:Y:S01]  /*d450*/  UIMAD.WIDE UR8, UR36, 0x4, UR8 ;  /* 0x00000004240878a5 */ /* 0x000fe2000f8e0208 */
[----:B------:R-:W-:-:S05]  /*d460*/  PLOP3.LUT P1, PT, PT, PT, UP0, 0x80, 0x0 ;  /* 0x000000000000781c */ /* 0x000fca0003f2f008 */
[----:B------:R-:W-:Y:S02]  /*d470*/  IMAD.U32 R4, RZ, RZ, UR8 ;  /* 0x00000008ff047e24 */ /* 0x000fe4000f8e00ff */
[----:B------:R-:W-:Y:S01]  /*d480*/  IMAD.U32 R5, RZ, RZ, UR9 ;  /* 0x00000009ff057e24 */ /* 0x000fe2000f8e00ff */
[----:B------:R-:W-:Y:S02]  /*d490*/  ULDC.64 UR8, c[0x0][0xc08] ;  /* 0x0003020000087ab9 */ /* 0x000fe40000000a00 */
[----:B------:R-:W-:-:S03]  /*d4a0*/  UISETP.NE.U32.AND UP1, UPT, UR8, URZ, UPT ;  /* 0x0000003f0800728c */ /* 0x000fc6000bf25070 */
[----:B------:R-:W2:Y:S01]  /*d4b0*/  @P1 LDG.E R3, desc[UR52][R4.64] ;  /* 0x0000003404031981 */ /* 0x000ea2000c1e1900 */
[----:B------:R-:W-:Y:S01]  /*d4c0*/  UISETP.NE.AND.EX UP1, UPT, UR9, URZ, UPT, UP1 ;  /* 0x0000003f0900728c */ /* 0x000fe2000bf25310 */
[----:B------:R-:W-:Y:S01]  /*d4d0*/  ULDC UR4, c[0x0][0xa88] ;  /* 0x0002a20000047ab9 */ /* 0x000fe20000000800 */
[----:B------:R-:W0:Y:S01]  /*d4e0*/  S2R R8, SR_TID.X ;  /* 0x0000000000087919 */ /* 0x000e220000002100 */
[----:B------:R-:W-:-:S03]  /*d4f0*/  IMAD.U32 R0, RZ, RZ, UR4 ;  /* 0x00000004ff007e24 */ /* 0x000fc6000f8e00ff */
[----:B------:R-:W-:-:S05]  /*d500*/  PLOP3.LUT P2, PT, PT, PT, UP1, 0x80, 0x0 ;  /* 0x000000000000781c */ /* 0x000fca0003f4f018 */
[----:B------:R-:W-:Y:S02]  /*d510*/  @UP1 ULDC.64 UR8, c[0x0][0xc08] ;  /* 0x0003020000081ab9 */ /* 0x000fe40000000a00 */
[----:B------:R-:W-:-:S06]  /*d520*/  @UP1 UIMAD.WIDE UR8, UR36, 0x4, UR8 ;  /* 0x00000004240818a5 */ /* 0x000fcc000f8e0208 */
[----:B------:R-:W-:Y:S02]  /*d530*/  IMAD.U32 R6, RZ, RZ, UR8 ;  /* 0x00000008ff067e24 */ /* 0x000fe4000f8e00ff */
[----:B------:R-:W-:-:S05]  /*d540*/  IMAD.U32 R7, RZ, RZ, UR9 ;  /* 0x00000009ff077e24 */ /* 0x000fca000f8e00ff */
[----:B------:R1:W5:Y:S01]  /*d550*/  @P2 LDG.E R0, desc[UR52][R6.64] ;  /* 0x0000003406002981 */ /* 0x000362000c1e1900 */
[----:B------:R-:W-:Y:S01]  /*d560*/  UMOV UR4, URZ ;  /* 0x0000003f00047c82 */ /* 0x000fe20008000000 */
[----:B0-----:R-:W-:-:S05]  /*d570*/  VIADD R8, R8, 0xffffff80 ;  /* 0xffffff8008087836 */ /* 0x001fca0000000000 */
[----:B------:R-:W-:Y:S02]  /*d580*/  ISETP.GT.AND P0, PT, R8, 0x7f, PT ;  /* 0x0000007f0800780c */ /* 0x000fe40003f04270 */
[----:B--2---:R-:W-:-:S13]  /*d590*/  @P1 R2UR UR4, R3 ;  /* 0x00000000030412ca */ /* 0x004fda00000e0000 */
[----:B------:R-:W-:Y:S01]  /*d5a0*/  USHF.R.S32.HI UR16, URZ, 0x1f, UR4 ;  /* 0x0000001f3f107899 */ /* 0x000fe20008011404 */
[----:B-1----:R-:W-:Y:S11]  /*d5b0*/  @P2 BRA `(.L_x_221) ;  /* 0x0000000000102947 */ /* 0x002ff60003800000 */
[----:B------:R-:W-:Y:S05]  /*d5c0*/  @!P1 BRA `(.L_x_221) ;  /* 0x00000000000c9947 */ /* 0x000fea0003800000 */
[----:B------:R-:W2:Y:S04]  /*d5d0*/  LDG.E R3, desc[UR52][R4.64] ;  /* 0x0000003404037981 */ /* 0x000ea8000c1e1900 */
[----:B-----5:R-:W2:Y:S02]  /*d5e0*/  LDG.E R0, desc[UR52][R4.64+0x4] ;  /* 0x0000043404007981 */ /* 0x020ea4000c1e1900 */
[----:B--2---:R-:W-:-:S07]  /*d5f0*/  IMAD.IADD R0, R0, 0x1, -R3 ;  /* 0x0000000100007824 */ /* 0x004fce00078e0a03 */
.L_x_221:
[----:B------:R-:W-:Y:S01]  /*d600*/  USEL UR36, UR36, URZ, !UP0 ;  /* 0x0000003f24247287 */ /* 0x000fe2000c000000 */
[----:B------:R-:W-:Y:S01]  /*d610*/  BSSY B1, `(.L_x_222) ;  /* 0x0000039000017945 */ /* 0x000fe20003800000 */
[----:B------:R-:W-:-:S03]  /*d620*/  USEL UR37, UR37, URZ, !UP0 ;  /* 0x0000003f25257287 */ /* 0x000fc6000c000000 */
[----:B------:R-:W-:Y:S09]  /*d630*/  @P0 BRA `(.L_x_223) ;  /* 0x0000000000d80947 */ /* 0x000ff20003800000 */
[----:B------:R-:W0:Y:S01]  /*d640*/  S2R R4, SR_TID.X ;  /* 0x0000000000047919 */ /* 0x000e220000002100 */
[----:B------:R-:W1:Y:S01]  /*d650*/  LDC R9, c[0x0][0xbe8] ;  /* 0x0002fa00ff097b82 */ /* 0x000e620000000800 */
[----:B------:R-:W-:-:S04]  /*d660*/  IMAD.U32 R3, RZ, RZ, UR42 ;  /* 0x0000002aff037e24 */ /* 0x000fc8000f8e00ff */
[----:B0-----:R-:W-:Y:S02]  /*d670*/  IMAD R3, R3, 0x80, R4 ;  /* 0x0000008003037824 */ /* 0x001fe400078e0204 */
[----:B-1---5:R-:W-:Y:S02]  /*d680*/  IMAD R4, R0, R9, RZ ;  /* 0x0000000900047224 */ /* 0x022fe400078e02ff */
[----:B------:R-:W-:-:S05]  /*d690*/  VIADD R6, R3, 0xffffff80 ;  /* 0xffffff8003067836 */ /* 0x000fca0000000000 */
[----:B------:R-:W-:-:S13]  /*d6a0*/  ISETP.GE.AND P0, PT, R6, R4, PT ;  /* 0x000000040600720c */ /* 0x000fda0003f06270 */
[----:B------:R-:W-:Y:S05]  /*d6b0*/  @P0 BRA `(.L_x_223) ;  /* 0x0000000000b80947 */ /* 0x000fea0003800000 */
[----:B------:R-:W-:Y:S01]  /*d6c0*/  ISETP.NE.AND P0, PT, R9, 0x1, PT ;  /* 0x000000010900780c */ /* 0x000fe20003f05270 */
[----:B------:R-:W-:Y:S01]  /*d6d0*/  UISETP.GT.AND UP2, UPT, UR45, 0x1, UPT ;  /* 0x000000012d00788c */ /* 0x000fe2000bf44270 */
[----:B------:R-:W-:-:S03]  /*d6e0*/  UMOV UR8, 0x9b8 ;  /* 0x000009b800087882 */ /* 0x000fc60000000000 */
[----:B------:R-:W-:Y:S02]  /*d6f0*/  USEL UR17, UR8, 0x978, UP2 ;  /* 0x0000097808117887 */ /* 0x000fe40009000000 */
[----:B------:R-:W-:-:S06]  /*d700*/  USEL UR19, UR39, URZ, UP2 ;  /* 0x0000003f27137287 */ /* 0x000fcc0009000000 */
[----:B------:R-:W0:Y:S04]  /*d710*/  @P0 LDC R3, c[0x0][0xbec] ;  /* 0x0002fb00ff030b82 */ /* 0x000e280000000800 */
[----:B------:R-:W-:Y:S01]  /*d720*/  ULDC.64 UR8, c[0x0][UR17+0x218] ;  /* 0x0000860011087abb */ /* 0x000fe20008000a00 */
[----:B------:R-:W-:Y:S01]  /*d730*/  ULDC.64 UR12, c[0x0][UR17+0x220] ;  /* 0x00008800110c7abb */ /* 0x000fe20008000a00 */
[----:B------:R-:W-:Y:S01]  /*d740*/  ULDC.64 UR14, c[0x0][UR17+0x228] ;  /* 0x00008a00110e7abb */ /* 0x000fe20008000a00 */
[----:B------:R-:W-:Y:S01]  /*d750*/  UIMAD.WIDE.U32 UR10, UR8, UR38, URZ ;  /* 0x00000026080a72a5 */ /* 0x000fe2000f8e003f */
[----:B------:R-:W1:Y:S01]  /*d760*/  @P0 LDC R5, c[0x0][0xbf0] ;  /* 0x0002fc00ff050b82 */ /* 0x000e620000000800 */
[----:B------:R-:W-:Y:S02]  /*d770*/  UIMAD UR18, UR9, UR38, URZ ;  /* 0x00000026091272a4 */ /* 0x000fe4000f8e023f */
[----:B------:R-:W-:-:S02]  /*d780*/  UIMAD UR13, UR13, UR36, URZ ;  /* 0x000000240d0d72a4 */ /* 0x000fc4000f8e023f */
[----:B------:R-:W-:Y:S02]  /*d790*/  UIMAD.WIDE.U32 UR20, UR14, UR19, URZ ;  /* 0x000000130e1472a5 */ /* 0x000fe4000f8e003f */
[----:B------:R-:W-:Y:S02]  /*d7a0*/  UIMAD.WIDE.U32 UR8, UR12, UR36, URZ ;  /* 0x000000240c0872a5 */ /* 0x000fe4000f8e003f */
[----:B------:R-:W-:Y:S02]  /*d7b0*/  UIMAD UR14, UR15, UR19, URZ ;  /* 0x000000130f0e72a4 */ /* 0x000fe4000f8e023f */
[----:B------:R-:W-:Y:S02]  /*d7c0*/  UIMAD UR13, UR12, UR37, UR13 ;  /* 0x000000250c0d72a4 */ /* 0x000fe4000f8e020d */
[----:B------:R-:W-:Y:S02]  /*d7d0*/  UIADD3 UR10, UP0, UP1, UR8, UR10, UR4 ;  /* 0x0000000a080a7290 */ /* 0x000fe4000f91e004 */
[----:B------:R-:W-:Y:S01]  /*d7e0*/  UIADD3 UR8, UR14, UR21, URZ ;  /* 0x000000150e087290 */ /* 0x000fe2000fffe03f */
[----:B0-----:R-:W-:Y:S01]  /*d7f0*/  @P0 IMAD.HI.U32 R4, R6, R3, RZ ;  /* 0x0000000306040227 */ /* 0x001fe200078e00ff */
[----:B------:R-:W-:-:S02]  /*d800*/  UIADD3 UR11, UR18, UR11, URZ ;  /* 0x0000000b120b7290 */ /* 0x000fc4000fffe03f */
[----:B------:R-:W-:Y:S01]  /*d810*/  UIADD3 UR13, UR9, UR13, URZ ;  /* 0x0000000d090d7290 */ /* 0x000fe2000fffe03f */
[----:B------:R-:W-:Y:S02]  /*d820*/  IMAD.MOV.U32 R3, RZ, RZ, R6 ;  /* 0x000000ffff037224 */ /* 0x000fe400078e0006 */
[----:B------:R-:W-:Y:S01]  /*d830*/  IMAD.U32 R8, RZ, RZ, UR8 ;  /* 0x00000008ff087e24 */ /* 0x000fe2000f8e00ff */
[----:B------:R-:W-:Y:S01]  /*d840*/  ULDC.64 UR8, c[0x0][UR17+0x210] ;  /* 0x0000840011087abb */ /* 0x000fe20008000a00 */
[----:B-1----:R-:W-:Y:S01]  /*d850*/  @P0 SHF.R.U32.HI R3, RZ, R5, R4 ;  /* 0x00000005ff030219 */ /* 0x002fe20000011604 */
[----:B------:R-:W-:Y:S02]  /*d860*/  IMAD.U32 R4, RZ, RZ, UR20 ;  /* 0x00000014ff047e24 */ /* 0x000fe4000f8e00ff */
[----:B------:R-:W-:Y:S01]  /*d870*/  IMAD.U32 R5, RZ, RZ, UR21 ;  /* 0x00000015ff057e24 */ /* 0x000fe2000f8e00ff */
[--C-:B------:R-:W-:Y:S01]  /*d880*/  SHF.R.S32.HI R5, RZ, 0x1f, R3.reuse ;  /* 0x0000001fff057819 */ /* 0x100fe20000011403 */
[----:B------:R-:W-:Y:S01]  /*d890*/  IMAD.MOV R7, RZ, RZ, -R3 ;  /* 0x000000ffff077224 */ /* 0x000fe200078e0a03 */
[----:B------:R-:W-:Y:S01]  /*d8a0*/  IADD3 R4, P0, P1, R3, UR10, R4 ;  /* 0x0000000a03047c10 */ /* 0x000fe2000f91e004 */
[----:B------:R-:W-:-:S02]  /*d8b0*/  UIADD3.X UR10, UR13, UR11, UR16, UP0, UP1 ;  /* 0x0000000b0d0a7290 */ /* 0x000fc400087e2410 */
[----:B------:R-:W-:-:S04]  /*d8c0*/  IMAD R7, R9, R7, R6 ;  /* 0x0000000709077224 */ /* 0x000fc800078e0206 */
[----:B------:R-:W-:Y:S01]  /*d8d0*/  IADD3.X R5, R5, UR10, R8, P0, P1 ;  /* 0x0000000a05057c10 */ /* 0x000fe200087e2408 */
[C---:B------:R-:W-:Y:S01]  /*d8e0*/  IMAD R6, R7.reuse, UR9, RZ ;  /* 0x0000000907067c24 */ /* 0x040fe2000f8e02ff */
[----:B------:R-:W-:Y:S01]  /*d8f0*/  SHF.R.S32.HI R3, RZ, 0x1f, R7 ;  /* 0x0000001fff037819 */ /* 0x000fe20000011407 */
[----:B------:R-:W-:Y:S01]  /*d900*/  ULDC.64 UR10, c[0x0][0xba8] ;  /* 0x0002ea00000a7ab9 */ /* 0x000fe20000000a00 */
[----:B------:R-:W-:Y:S01]  /*d910*/  @!UP2 ULDC UR10, c[0x0][0xb50] ;  /* 0x0002d400000aaab9 */ /* 0x000fe20000000800 */
[----:B------:R-:W-:Y:S01]  /*d920*/  IMAD.WIDE.U32 R4, R7, UR8, R4 ;  /* 0x0000000807047c25 */ /* 0x000fe2000f8e0004 */
[----:B------:R-:W-:-:S03]  /*d930*/  @!UP2 ULDC UR11, c[0x0][0xb54] ;  /* 0x0002d500000baab9 */ /* 0x000fc60000000800 */
[----:B------:R-:W-:Y:S01]  /*d940*/  IMAD R3, R3, UR8, R6 ;  /* 0x0000000803037c24 */ /* 0x000fe2000f8e0206 */
[----:B------:R-:W-:-:S03]  /*d950*/  LEA R6, P0, R4, UR10, 0x2 ;  /* 0x0000000a04067c11 */ /* 0x000fc6000f8010ff */
[----:B------:R-:W-:-:S05]  /*d960*/  IMAD.IADD R3, R5, 0x1, R3 ;  /* 0x0000000105037824 */ /* 0x000fca00078e0203 */
[----:B------:R-:W-:Y:S01]  /*d970*/  LEA.HI.X R7, R4, UR11, R3, 0x2, P0 ;  /* 0x0000000b04077c11 */ /* 0x000fe200080f1403 */
[----:B------:R-:W-:-:S05]  /*d980*/  IMAD.MOV.U32 R3, RZ, RZ, -0x800000 ;  /* 0xff800000ff037424 */ /* 0x000fca00078e00ff */
[----:B------:R0:W-:Y:S02]  /*d990*/  STG.E desc[UR52][R6.64], R3 ;  /* 0x0000000306007986 */ /* 0x0001e4000c101934 */
.L_x_223:
[----:B------:R-:W-:Y:S05]  /*d9a0*/  BSYNC B1 ;  /* 0x0000000000017941 */ /* 0x000fea0003800000 */
.L_x_222:
[----:B------:R-:W-:-:S06]  /*d9b0*/  UISETP.GT.AND UP0, UPT, UR45, 0x1, UPT ;  /* 0x000000012d00788c */ /* 0x000fcc000bf04270 */
[----:B------:R-:W-:-:S13]  /*d9c0*/  PLOP3.LUT P0, PT, PT, PT, UP0, 0x80, 0x0 ;  /* 0x000000000000781c */ /* 0x000fda0003f0f008 */
[----:B------:R-:W-:Y:S05]  /*d9d0*/  @P0 BRA `(.L_x_218) ;  /* 0x0000000800040947 */ /* 0x000fea0003800000 */
[----:B------:R-:W1:Y:S01]  /*d9e0*/  LDC R11, c[0x0][0xbe8] ;  /* 0x0002fa00ff0b7b82 */ /* 0x000e620000000800 */
[----:B------:R-:W-:Y:S01]  /*d9f0*/  ULDC.64 UR12, c[0x0][0xaa0] ;  /* 0x0002a800000c7ab9 */ /* 0x000fe20000000a00 */
[----:B0-----:R-:W-:Y:S01]  /*da00*/  IMAD R3, R16, 0x20, R226 ;  /* 0x0000002010037824 */ /* 0x001fe200078e02e2 */
[----:B------:R-:W-:Y:S01]  /*da10*/  UIMAD UR10, UR16, UR12, URZ ;  /* 0x0000000c100a72a4 */ /* 0x000fe2000f8e023f */
[----:B------:R-:W-:Y:S01]  /*da20*/  IMAD.U32 R8, RZ, RZ, UR42 ;  /* 0x0000002aff087e24 */ /* 0x000fe2000f8e00ff */
[----:B------:R-:W-:Y:S01]  /*da30*/  UIMAD.WIDE.U32 UR8, UR4, UR12, URZ ;  /* 0x0000000c040872a5 */ /* 0x000fe2000f8e003f */
[----:B------:R-:W-:Y:S01]  /*da40*/  IMAD.U32 R13, RZ, RZ, UR42 ;  /* 0x0000002aff0d7e24 */ /* 0x000fe2000f8e00ff */
[----:B------:R-:W-:Y:S01]  /*da50*/  UIMAD UR10, UR4, UR13, UR10 ;  /* 0x0000000d040a72a4 */ /* 0x000fe2000f8e020a */
[----:B------:R-:W-:Y:S01]  /*da60*/  IMAD R8, R8, 0x80, R3 ;  /* 0x0000008008087824 */ /* 0x000fe200078e0203 */
[----:B------:R-:W-:Y:S02]  /*da70*/  BSSY B1, `(.L_x_224) ;  /* 0x0000041000017945 */ /* 0x000fe40003800000 */
[----:B------:R-:W-:Y:S01]  /*da80*/  UIADD3 UR9, UR9, UR10, URZ ;  /* 0x0000000a09097290 */ /* 0x000fe2000fffe03f */
[----:B------:R-:W-:-:S02]  /*da90*/  IMAD.MOV.U32 R3, RZ, RZ, R8 ;  /* 0x000000ffff037224 */ /* 0x000fc400078e0008 */
[----:B------:R-:W-:Y:S02]  /*daa0*/  ULDC.64 UR10, c[0x0][0xae8] ;  /* 0x0002ba00000a7ab9 */ /* 0x000fe40000000a00 */
[----:B------:R-:W-:-:S04]  /*dab0*/  UIMAD.WIDE.U32 UR8, UR38, UR10, UR8 ;  /* 0x0000000a260872a5 */ /* 0x000fc8000f8e0008 */
[----:B------:R-:W-:-:S03]  /*dac0*/  UIMAD UR9, UR38, UR11, UR9 ;  /* 0x0000000b260972a4 */ /* 0x000fc6000f8e0209 */
[----:B------:R-:W-:Y:S01]  /*dad0*/  ULDC.64 UR10, c[0x0][0xaf0] ;  /* 0x0002bc00000a7ab9 */ /* 0x000fe20000000a00 */
[----:B-1----:R-:W-:Y:S01]  /*dae0*/  ISETP.NE.AND P0, PT, R11, 0x1, PT ;  /* 0x000000010b00780c */ /* 0x002fe20003f05270 */
[----:B------:R-:W-:-:S04]  /*daf0*/  UIMAD UR37, UR37, UR10, URZ ;  /* 0x0000000a252572a4 */ /* 0x000fc8000f8e023f */
[----:B------:R-:W-:Y:S02]  /*db00*/  UIMAD UR4, UR36, UR11, UR37 ;  /* 0x0000000b240472a4 */ /* 0x000fe4000f8e0225 */
[----:B------:R-:W-:-:S03]  /*db10*/  UIMAD.WIDE.U32 UR36, UR36, UR10, UR8 ;  /* 0x0000000a242472a5 */ /* 0x000fc6000f8e0008 */
[----:B------:R-:W-:Y:S01]  /*db20*/  ULDC.64 UR8, c[0x0][0xae0] ;  /* 0x0002b80000087ab9 */ /* 0x000fe20000000a00 */
[----:B------:R-:W-:Y:S02]  /*db30*/  UIADD3 UR4, UR37, UR4, URZ ;  /* 0x0000000425047290 */ /* 0x000fe4000fffe03f */
[----:B------:R-:W0:Y:S08]  /*db40*/  @P0 LDC R5, c[0x0][0xbec] ;  /* 0x0002fb00ff050b82 */ /* 0x000e300000000800 */
[----:B------:R-:W1:Y:S01]  /*db50*/  @P0 LDC R7, c[0x0][0xbf0] ;  /* 0x0002fc00ff070b82 */ /* 0x000e620000000800 */
[----:B0-----:R-:W-:-:S04]  /*db60*/  @P0 IMAD.HI.U32 R4, R8, R5, RZ ;  /* 0x0000000508040227 */ /* 0x001fc800078e00ff */
[----:B------:R-:W-:Y:S02]  /*db70*/  IMAD.U32 R5, RZ, RZ, UR37 ;  /* 0x00000025ff057e24 */ /* 0x000fe4000f8e00ff */
[----:B------:R-:W-:Y:S01]  /*db80*/  IMAD.U32 R5, RZ, RZ, UR4 ;  /* 0x00000004ff057e24 */ /* 0x000fe2000f8e00ff */
[----:B-1----:R-:W-:-:S04]  /*db90*/  @P0 SHF.R.U32.HI R3, RZ, R7, R4 ;  /* 0x00000007ff030219 */ /* 0x002fc80000011604 */
[--C-:B------:R-:W-:Y:S01]  /*dba0*/  SHF.R.S32.HI R4, RZ, 0x1f, R3.reuse ;  /* 0x0000001fff047819 */ /* 0x100fe20000011403 */
[----:B------:R-:W-:-:S04]  /*dbb0*/  IMAD.MOV R7, RZ, RZ, -R3 ;  /* 0x000000ffff077224 */ /* 0x000fc800078e0a03 */
[----:B------:R-:W-:Y:S02]  /*dbc0*/  IMAD R6, R4, UR8, RZ ;  /* 0x0000000804067c24 */ /* 0x000fe4000f8e02ff */
[----:B------:R-:W-:Y:S02]  /*dbd0*/  IMAD.U32 R4, RZ, RZ, UR36 ;  /* 0x00000024ff047e24 */ /* 0x000fe4000f8e00ff */
[----:B------:R-:W-:Y:S02]  /*dbe0*/  IMAD R7, R11, R7, R8 ;  /* 0x000000070b077224 */ /* 0x000fe400078e0208 */
[C---:B------:R-:W-:Y:S02]  /*dbf0*/  IMAD R9, R3.reuse, UR9, R6 ;  /* 0x0000000903097c24 */ /* 0x040fe4000f8e0206 */
[----:B------:R-:W-:Y:S01]  /*dc00*/  IMAD.WIDE.U32 R4, R3, UR8, R4 ;  /* 0x0000000803047c25 */ /* 0x000fe2000f8e0004 */
[----:B------:R-:W-:Y:S01]  /*dc10*/  SHF.R.S32.HI R3, RZ, 0x1f, R7 ;  /* 0x0000001fff037819 */ /* 0x000fe20000011407 */
[----:B------:R-:W-:-:S02]  /*dc20*/  ULDC.64 UR8, c[0x0][0xad8] ;  /* 0x0002b60000087ab9 */ /* 0x000fc40000000a00 */
[----:B------:R-:W-:Y:S02]  /*dc30*/  IMAD R8, R13, 0x80, R226 ;  /* 0x000000800d087824 */ /* 0x000fe400078e02e2 */
[----:B------:R-:W-:Y:S02]  /*dc40*/  IMAD.IADD R5, R5, 0x1, R9 ;  /* 0x0000000105057824 */ /* 0x000fe400078e0209 */
[----:B------:R-:W-:Y:S02]  /*dc50*/  IMAD R6, R3, UR8, RZ ;  /* 0x0000000803067c24 */ /* 0x000fe4000f8e02ff */
[----:B-----5:R-:W-:Y:S02]  /*dc60*/  IMAD R11, R0, R11, RZ ;  /* 0x0000000b000b7224 */ /* 0x020fe400078e02ff */
[C---:B------:R-:W-:Y:S02]  /*dc70*/  VIADD R3, R8.reuse, 0x40 ;  /* 0x0000004008037836 */ /* 0x040fe40000000000 */
[C---:B------:R-:W-:Y:S01]  /*dc80*/  IMAD R9, R7.reuse, UR9, R6 ;  /* 0x0000000907097c24 */ /* 0x040fe2000f8e0206 */
[-C--:B------:R-:W-:Y:S01]  /*dc90*/  ISETP.GE.AND P2, PT, R8, R11.reuse, PT ;  /* 0x0000000b0800720c */ /* 0x080fe20003f46270 */
[----:B------:R-:W-:Y:S01]  /*dca0*/  IMAD.WIDE.U32 R4, R7, UR8, R4 ;  /* 0x0000000807047c25 */ /* 0x000fe2000f8e0004 */
[----:B------:R-:W-:Y:S01]  /*dcb0*/  ISETP.GE.AND P1, PT, R3, R11, PT ;  /* 0x0000000b0300720c */ /* 0x000fe20003f26270 */
[----:B------:R-:W-:-:S02]  /*dcc0*/  ULDC.64 UR8, c[0x0][0xa80] ;  /* 0x0002a00000087ab9 */ /* 0x000fc40000000a00 */
[----:B------:R-:W-:Y:S01]  /*dcd0*/  IMAD.IADD R3, R5, 0x1, R9 ;  /* 0x0000000105037824 */ /* 0x000fe200078e0209 */
[----:B------:R-:W-:Y:S01]  /*dce0*/  LEA R6, P3, R4, UR8, 0x1 ;  /* 0x0000000804067c11 */ /* 0x000fe2000f8608ff */
[----:B------:R-:W-:Y:S02]  /*dcf0*/  VIADD R0, R8, 0x20 ;  /* 0x0000002008007836 */ /* 0x000fe40000000000 */
[----:B------:R-:W-:Y:S01]  /*dd00*/  IMAD.SHL.U32 R7, R16, 0x8, RZ ;  /* 0x0000000810077824 */ /* 0x000fe200078e00ff */
[----:B------:R-:W-:Y:S02]  /*dd10*/  LEA.HI.X R3, R4, UR9, R3, 0x1, P3 ;  /* 0x0000000904037c11 */ /* 0x000fe400098f0c03 */
[----:B------:R-:W-:Y:S01]  /*dd20*/  ISETP.GE.AND P0, PT, R0, R11, PT ;  /* 0x0000000b0000720c */ /* 0x000fe20003f06270 */
[C---:B------:R-:W-:Y:S01]  /*dd30*/  VIADD R9, R7.reuse, 0x80 ;  /* 0x0000008007097836 */ /* 0x040fe20000000000 */
[----:B------:R0:W1:Y:S01]  /*dd40*/  SHFL.IDX PT, R4, R6, RZ, 0x181f ;  /* 0x00181fff06047589 */ /* 0x00006200000e0000 */
[----:B------:R-:W-:Y:S01]  /*dd50*/  VIADD R13, R7, 0x40 ;  /* 0x00000040070d7836 */ /* 0x000fe20000000000 */
[----:B------:R-:W-:-:S02]  /*dd60*/  SHF.R.S32.HI R14, RZ, 0x1f, R7 ;  /* 0x0000001fff0e7819 */ /* 0x000fc40000011407 */
[----:B------:R0:W2:Y:S01]  /*dd70*/  SHFL.IDX PT, R0, R3, RZ, 0x181f ;  /* 0x00181fff03007589 */ /* 0x0000a200000e0000 */
[----:B------:R-:W-:Y:S02]  /*dd80*/  SHF.R.S32.HI R10, RZ, 0x1f, R9 ;  /* 0x0000001fff0a7819 */ /* 0x000fe40000011409 */
[----:B------:R-:W-:Y:S01]  /*dd90*/  SHF.R.S32.HI R12, RZ, 0x1f, R13 ;  /* 0x0000001fff0c7819 */ /* 0x000fe2000001140d */
[----:B------:R-:W-:Y:S06]  /*dda0*/  @P2 BRA `(.L_x_225) ;  /* 0x0000000000342947 */ /* 0x000fec0003800000 */
[----:B------:R-:W-:Y:S02]  /*ddb0*/  ULDC UR4, c[0x0][0xac8] ;  /* 0x0002b20000047ab9 */ /* 0x000fe40000000800 */
[----:B------:R-:W-:Y:S02]  /*ddc0*/  ISETP.GE.AND P4, PT, R7, UR4, PT ;  /* 0x0000000407007c0c */ /* 0x000fe4000bf86270 */
[----:B------:R-:W-:Y:S02]  /*ddd0*/  ISETP.GE.AND P3, PT, R13, UR4, PT ;  /* 0x000000040d007c0c */ /* 0x000fe4000bf66270 */
[----:B------:R-:W-:-:S09]  /*dde0*/  ISETP.GE.AND P2, PT, R9, UR4, PT ;  /* 0x0000000409007c0c */ /* 0x000fd2000bf46270 */
[-C--:B-1----:R-:W-:Y:S02]  /*ddf0*/  @!P4 LEA R20, P6, R7, R4.reuse, 0x1 ;  /* 0x000000040714c211 */ /* 0x082fe400078c08ff */
[----:B------:R-:W-:Y:S02]  /*de00*/  @!P3 LEA R24, P5, R13, R4, 0x1 ;  /* 0x000000040d18b211 */ /* 0x000fe400078a08ff */
[----:B--2---:R-:W-:Y:S02]  /*de10*/  @!P4 LEA.HI.X R21, R7, R0, R14, 0x1, P6 ;  /* 0x000000000715c211 */ /* 0x004fe400030f0c0e */
[----:B------:R-:W-:Y:S02]  /*de20*/  @!P2 LEA R4, P6, R9, R4, 0x1 ;  /* 0x000000040904a211 */ /* 0x000fe400078c08ff */
[-C--:B------:R-:W-:Y:S01]  /*de30*/  @!P3 LEA.HI.X R25, R13, R0.reuse, R12, 0x1, P5 ;  /* 0x000000000d19b211 */ /* 0x080fe200028f0c0c */
[----:B------:R3:W-:Y:S01]  /*de40*/  @!P4 ST.E.128 desc[UR52][R20.64], RZ ;  /* 0x000000ff1400c985 */ /* 0x0007e2000c101d34 */
[----:B------:R-:W-:-:S03]  /*de50*/  @!P2 LEA.HI.X R5, R9, R0, R10, 0x1, P6 ;  /* 0x000000000905a211 */ /* 0x000fc600030f0c0a */
[----:B------:R3:W-:Y:S04]  /*de60*/  @!P3 ST.E.128 desc[UR52][R24.64], RZ ;  /* 0x000000ff1800b985 */ /* 0x0007e8000c101d34 */
[----:B------:R3:W-:Y:S02]  /*de70*/  @!P2 ST.E.128 desc[UR52][R4.64], RZ ;  /* 0x000000ff0400a985 */ /* 0x0007e4000c101d34 */
.L_x_225:
[----:B------:R-:W-:Y:S05]  /*de80*/  BSYNC B1 ;  /* 0x0000000000017941 */ /* 0x000fea0003800000 */
.L_x_224:
[----:B--2---:R2:W4:Y:S01]  /*de90*/  SHFL.IDX PT, R0, R3, 0x1, 0x181f ;  /* 0x00381f0003007f89 */ /* 0x00452200000e0000 */
[----:B------:R-:W-:Y:S03]  /*dea0*/  BSSY B1, `(.L_x_226) ;  /* 0x0000010000017945 */ /* 0x000fe60003800000 */
[----:B-1-3--:R2:W1:Y:S01]  /*deb0*/  SHFL.IDX PT, R4, R6, 0x1, 0x181f ;  /* 0x00381f0006047f89 */ /* 0x00a46200000e0000 */
[----:B------:R-:W-:Y:S05]  /*dec0*/  @P0 BRA `(.L_x_227) ;  /* 0x0000000000340947 */ /* 0x000fea0003800000 */
[----:B------:R-:W-:Y:S02]  /*ded0*/  ULDC UR4, c[0x0][0xac8] ;  /* 0x0002b20000047ab9 */ /* 0x000fe40000000800 */
[----:B------:R-:W-:Y:S02]  /*dee0*/  ISETP.GE.AND P4, PT, R7, UR4, PT ;  /* 0x0000000407007c0c */ /* 0x000fe4000bf86270 */
[----:B------:R-:W-:Y:S02]  /*def0*/  ISETP.GE.AND P5, PT, R13, UR4, PT ;  /* 0x000000040d007c0c */ /* 0x000fe4000bfa6270 */
[----:B------:R-:W-:-:S09]  /*df00*/  ISETP.GE.AND P6, PT, R9, UR4, PT ;  /* 0x0000000409007c0c */ /* 0x000fd2000bfc6270 */
[-C--:B-1----:R-:W-:Y:S02]  /*df10*/  @!P4 LEA R20, P0, R7, R4.reuse, 0x1 ;  /* 0x000000040714c211 */ /* 0x082fe400078008ff */
[-C--:B------:R-:W-:Y:S02]  /*df20*/  @!P5 LEA R24, P2, R13, R4.reuse, 0x1 ;  /* 0x000000040d18d211 */ /* 0x080fe400078408ff */
[----:B------:R-:W-:Y:S02]  /*df30*/  @!P6 LEA R4, P3, R9, R4, 0x1 ;  /* 0x000000040904e211 */ /* 0x000fe400078608ff */
[-C--:B----4-:R-:W-:Y:S02]  /*df40*/  @!P4 LEA.HI.X R21, R7, R0.reuse, R14, 0x1, P0 ;  /* 0x000000000715c211 */ /* 0x090fe400000f0c0e */
[-C--:B------:R-:W-:Y:S02]  /*df50*/  @!P5 LEA.HI.X R25, R13, R0.reuse, R12, 0x1, P2 ;  /* 0x000000000d19d211 */ /* 0x080fe400010f0c0c */
[----:B------:R-:W-:Y:S01]  /*df60*/  @!P6 LEA.HI.X R5, R9, R0, R10, 0x1, P3 ;  /* 0x000000000905e211 */ /* 0x000fe200018f0c0a */
[----:B------:R3:W-:Y:S04]  /*df70*/  @!P4 ST.E.128 desc[UR52][R20.64], RZ ;  /* 0x000000ff1400c985 */ /* 0x0007e8000c101d34 */
[----:B------:R3:W-:Y:S04]  /*df80*/  @!P5 ST.E.128 desc[UR52][R24.64], RZ ;  /* 0x000000ff1800d985 */ /* 0x0007e8000c101d34 */
[----:B------:R3:W-:Y:S02]  /*df90*/  @!P6 ST.E.128 desc[UR52][R4.64], RZ ;  /* 0x000000ff0400e985 */ /* 0x0007e4000c101d34 */
.L_x_227:
[----:B------:R-:W-:Y:S05]  /*dfa0*/  BSYNC B1 ;  /* 0x0000000000017941 */ /* 0x000fea0003800000 */
.L_x_226:
[----:B----4-:R4:W0:Y:S01]  /*dfb0*/  SHFL.IDX PT, R0, R3, 0x2, 0x181f ;  /* 0x00581f0003007f89 */ /* 0x01082200000e0000 */
        /* <DEDUP_REMOVED lines=10> */
[-C--:B0-----:R-:W-:Y:S02]  /*e060*/  @!P3 LEA.HI.X R21, R7, R0.reuse, R14, 0x1, P0 ;  /* 0x000000000715b211 */ /* 0x081fe400000f0c0e */
[-C--:B------:R-:W-:Y:S02]  /*e070*/  @!P4 LEA.HI.X R25, R13, R0.reuse, R12, 0x1, P1 ;  /* 0x000000000d19c211 */ /* 0x080fe400008f0c0c */
[----:B------:R-:W-:Y:S01]  /*e080*/  @!P5 LEA.HI.X R5, R9, R0, R10, 0x1, P2 ;  /* 0x000000000905d211 */ /* 0x000fe200010f0c0a */
[----:B------:R3:W-:Y:S04]  /*e090*/  @!P3 ST.E.128 desc[UR52][R20.64], RZ ;  /* 0x000000ff1400b985 */ /* 0x0007e8000c101d34 */
[----:B------:R3:W-:Y:S04]  /*e0a0*/  @!P4 ST.E.128 desc[UR52][R24.64], RZ ;  /* 0x000000ff1800c985 */ /* 0x0007e8000c101d34 */
[----:B------:R3:W-:Y:S02]  /*e0b0*/  @!P5 ST.E.128 desc[UR52][R4.64], RZ ;  /* 0x000000ff0400d985 */ /* 0x0007e4000c101d34 */
.L_x_229:
[----:B------:R-:W-:Y:S05]  /*e0c0*/  BSYNC B1 ;  /* 0x0000000000017941 */ /* 0x000fea0003800000 */
.L_x_228:
[----:B0-----:R-:W-:Y:S01]  /*e0d0*/  VIADD R0, R8, 0x60 ;  /* 0x0000006008007836 */ /* 0x001fe20000000000 */
[----:B--2-4-:R-:W0:Y:S04]  /*e0e0*/  SHFL.IDX PT, R3, R3, 0x3, 0x181f ;  /* 0x00781f0003037f89 */ /* 0x014e2800000e0000 */
[----:B------:R-:W-:Y:S01]  /*e0f0*/  ISETP.GE.AND P0, PT, R0, R11, PT ;  /* 0x0000000b0000720c */ /* 0x000fe20003f06270 */
[----:B-1-3--:R1:W2:-:S12]  /*e100*/  SHFL.IDX PT, R4, R6, 0x3, 0x181f ;  /* 0x00781f0006047f89 */ /* 0x00a29800000e0000 */
[----:B-1----:R-:W-:Y:S05]  /*e110*/  @P0 BRA `(.L_x_218) ;  /* 0x0000000000340947 */ /* 0x002fea0003800000 */
[----:B------:R-:W-:Y:S02]  /*e120*/  ULDC UR4, c[0x0][0xac8] ;  /* 0x0002b20000047ab9 */ /* 0x000fe40000000800 */
[----:B------:R-:W-:Y:S02]  /*e130*/  ISETP.GE.AND P3, PT, R7, UR4, PT ;  /* 0x0000000407007c0c */ /* 0x000fe4000bf66270 */
[----:B------:R-:W-:Y:S02]  /*e140*/  ISETP.GE.AND P4, PT, R13, UR4, PT ;  /* 0x000000040d007c0c */ /* 0x000fe4000bf86270 */
[----:B------:R-:W-:-:S09]  /*e150*/  ISETP.GE.AND P5, PT, R9, UR4, PT ;  /* 0x0000000409007c0c */ /* 0x000fd2000bfa6270 */
[-C--:B--2---:R-:W-:Y:S02]  /*e160*/  @!P3 LEA R6, P0, R7, R4.reuse, 0x1 ;  /* 0x000000040706b211 */ /* 0x084fe400078008ff */
        /* <DEDUP_REMOVED lines=8> */
.L_x_218:
[----:B------:R-:W-:Y:S05]  /*e1f0*/  BSYNC B0 ;  /* 0x0000000000007941 */ /* 0x000fea0003800000 */
.L_x_208:
[----:B------:R-:W-:Y:S02]  /*e200*/  ULDC UR4, c[0x0][0xc3c] ;  /* 0x00030f0000047ab9 */ /* 0x000fe40000000800 */
[----:B------:R-:W-:-:S06]  /*e210*/  UISETP.GE.AND UP0, UPT, UR7, UR4, UPT ;  /* 0x000000040700728c */ /* 0x000fcc000bf06270 */
[----:B------:R-:W-:-:S13]  /*e220*/  PLOP3.LUT P0, PT, PT, PT, UP0, 0x80, 0x0 ;  /* 0x000000000000781c */ /* 0x000fda0003f0f008 */
[----:B------:R-:W-:Y:S05]  /*e230*/  @!P0 BRA `(.L_x_230) ;  /* 0xffffff2c00188947 */ /* 0x000fea000383ffff */
[----:B------:R-:W-:Y:S05]  /*e240*/  EXIT ;  /* 0x000000000000794d */ /* 0x000fea0003800000 */
.L_x_179:
[----:B------:R-:W-:-:S08]  /*e250*/  NOP ;  /* 0x0000000000007918 */ /* 0x000fd00000000000 */
[----:B------:R-:W0:-:S00]  /*e260*/  USETMAXREG.DEALLOC.CTAPOOL 0x28 ;  /* 0x00000028000079c8 */ /* 0x000e0000080e0500 */
[----:B0-----:R-:W-:Y:S02]  /*e270*/  LOP3.LUT R0, R0, 0x3, RZ, 0xc0, !PT ;  /* 0x0000000300007812 */ /* 0x001fe400078ec0ff */
[----:B------:R-:W-:-:S04]  /*e280*/  LOP3.LUT R31, R31, 0xfffffeff, RZ, 0xc0, !PT ;  /* 0xfffffeff1f1f7812 */ /* 0x000fc800078ec0ff */
[----:B------:R-:W0:Y:S02]  /*e290*/  SHFL.IDX PT, R0, R0, RZ, 0x1f ;  /* 0x00001fff00007589 */ /* 0x000e2400000e0000 */
[----:B0-----:R-:W-:-:S13]  /*e2a0*/  ISETP.NE.AND P0, PT, R0, RZ, PT ;  /* 0x000000ff0000720c */ /* 0x001fda0003f05270 */
[----:B------:R-:W-:Y:S01]  /*e2b0*/  @P0 BAR.SYNC.DEFER_BLOCKING 0x5, 0x180 ;  /* 0x0146000000000b1d */ /* 0x000fe20000010000 */
[----:B------:R-:W-:Y:S02]  /*e2c0*/  @P0 MOV R3, 0x400 ;  /* 0x0000040000030802 */ /* 0x000fe40000000f00 */
[----:B------:R-:W-:Y:S02]  /*e2d0*/  @P0 LOP3.LUT R31, R31, 0x100, RZ, 0xfc, !PT ;  /* 0x000001001f1f0812 */ /* 0x000fe400078efcff */
[----:B------:R-:W-:-:S05]  /*e2e0*/  @P0 LEA R2, R2, R3, 0x18 ;  /* 0x0000000302020211 */ /* 0x000fca00078ec0ff */
[----:B------:R-:W0:Y:S04]  /*e2f0*/  @P0 LDS.128 R4, [R2+0x334d0] ;  /* 0x0334d00002040984 */ /* 0x000e280000000c00 */
[----:B0-----:R0:W-:Y:S01]  /*e300*/  @P0 STL.64 [R1], R4 ;  /* 0x0000000401000387 */ /* 0x0011e20000100a00 */
[----:B------:R-:W-:-:S03]  /*e310*/  IMAD.MOV.U32 R0, RZ, RZ, R7 ;  /* 0x000000ffff007224 */ /* 0x000fc600078e0007 */
[----:B------:R0:W-:Y:S02]  /*e320*/  @P0 STL [R1+0x8], R6 ;  /* 0x0000080601000387 */ /* 0x0001e40000100800 */
[----:B------:R-:W-:Y:S01]  /*e330*/  @P0 R2UR UR39, R0 ;  /* 0x00000000002702ca */ /* 0x000fe200000e0000 */
[----:B------:R-:W-:Y:S06]  /*e340*/  @P0 BAR.ARV 0x4, 0x180 ;  /* 0x0106000000000b1d */ /* 0x000fec0000002000 */
[----:B------:R-:W-:Y:S08]  /*e350*/  @P0 BRA `(.L_x_231) ;  /* 0x0000000800cc0947 */ /* 0x000ff00003800000 */
[----:B0-----:R-:W0:Y:S01]  /*e360*/  S2R R4, SR_TID.X ;  /* 0x0000000000047919 */ /* 0x001e220000002100 */
[----:B------:R-:W-:Y:S01]  /*e370*/  ULDC UR4, c[0x0][0xc3c] ;  /* 0x00030f0000047ab9 */ /* 0x000fe20000000800 */
[----:B------:R-:W-:Y:S01]  /*e380*/  IMAD.MOV.U32 R0, RZ, RZ, RZ ;  /* 0x000000ffff007224 */ /* 0x000fe200078e00ff */
[----:B------:R-:W1:Y:S01]  /*e390*/  LDC R12, c[0x0][0xc38] ;  /* 0x00030e00ff0c7b82 */ /* 0x000e620000000800 */
[----:B------:R-:W-:Y:S01]  /*e3a0*/  IMAD.MOV.U32 R9, RZ, RZ, RZ ;  /* 0x000000ffff097224 */ /* 0x000fe200078e00ff */
[----:B0-----:R-:W-:-:S04]  /*e3b0*/  LOP3.LUT R7, R4, 0x1f, RZ, 0xc0, !PT ;  /* 0x0000001f04077812 */ /* 0x001fc800078ec0ff */
[----:B------:R-:W-:-:S04]  /*e3c0*/  ISETP.NE.AND P0, PT, R7, 0x1f, PT ;  /* 0x0000001f0700780c */ /* 0x000fc80003f05270 */
[----:B------:R-:W-:-:S13]  /*e3d0*/  ISETP.GE.OR P1, PT, R7, UR4, !P0 ;  /* 0x0000000407007c0c */ /* 0x000fda000c726670 */
[----:B------:R-:W0:Y:S08]  /*e3e0*/  @!P1 LDC.64 R4, c[0x0][0xc80] ;  /* 0x00032000ff049b82 */ /* 0x000e300000000a00 */
[----:B------:R-:W2:Y:S01]  /*e3f0*/  @!P1 LDC.64 R2, c[0x0][0xc78] ;  /* 0x00031e00ff029b82 */ /* 0x000ea20000000a00 */
[----:B0-----:R-:W-:-:S05]  /*e400*/  @!P1 IMAD.WIDE.U32 R4, R7, 0x4, R4 ;  /* 0x0000000407049825 */ /* 0x001fca00078e0004 */
[----:B------:R-:W3:Y:S01]  /*e410*/  @!P1 LDG.E R0, desc[UR52][R4.64] ;  /* 0x0000003404009981 */ /* 0x000ee2000c1e1900 */
[----:B--2---:R-:W-:-:S05]  /*e420*/  @!P1 IMAD.WIDE.U32 R2, R7, 0x4, R2 ;  /* 0x0000000407029825 */ /* 0x004fca00078e0002 */
[----:B------:R-:W3:Y:S01]  /*e430*/  @!P1 LDG.E R9, desc[UR52][R2.64] ;  /* 0x0000003402099981 */ /* 0x000ee2000c1e1900 */
[C---:B------:R-:W-:Y:S02]  /*e440*/  ISETP.NE.AND P1, PT, R7.reuse, RZ, PT ;  /* 0x000000ff0700720c */ /* 0x040fe40003f25270 */
[C---:B------:R-:W-:Y:S02]  /*e450*/  ISETP.GE.U32.AND P2, PT, R7.reuse, 0x2, PT ;  /* 0x000000020700780c */ /* 0x040fe40003f46070 */
[C---:B------:R-:W-:Y:S02]  /*e460*/  ISETP.GE.U32.AND P3, PT, R7.reuse, 0x4, PT ;  /* 0x000000040700780c */ /* 0x040fe40003f66070 */
[C---:B------:R-:W-:Y:S02]  /*e470*/  ISETP.GE.U32.AND P4, PT, R7.reuse, 0x8, PT ;  /* 0x000000080700780c */ /* 0x040fe40003f86070 */
[----:B------:R-:W-:Y:S01]  /*e480*/  ISETP.GE.U32.AND P5, PT, R7, 0x10, PT ;  /* 0x000000100700780c */ /* 0x000fe20003fa6070 */
[----:B------:R-:W-:Y:S01]  /*e490*/  UMOV UR4, URZ ;  /* 0x0000003f00047c82 */ /* 0x000fe20008000000 */
[----:B---3--:R-:W-:-:S05]  /*e4a0*/  IMAD R6, R0, R9, RZ ;  /* 0x0000000900067224 */ /* 0x008fca00078e02ff */
[----:B------:R-:W0:Y:S02]  /*e4b0*/  SHFL.UP PT, R8, R6, 0x1, RZ ;  /* 0x0420000006087989 */ /* 0x000e2400000e00ff */
[----:B0-----:R-:W-:-:S05]  /*e4c0*/  SEL R11, R8, RZ, P1 ;  /* 0x000000ff080b7207 */ /* 0x001fca0000800000 */
[----:B------:R-:W-:-:S05]  /*e4d0*/  IMAD.IADD R11, R6, 0x1, R11 ;  /* 0x00000001060b7824 */ /* 0x000fca00078e020b */
        /* <DEDUP_REMOVED lines=9> */
[----:B------:R-:W0:Y:S01]  /*e570*/  SHFL.UP PT, R4, R2, 0x10, RZ ;  /* 0x0600000002047989 */ /* 0x000e2200000e00ff */
[----:B------:R-:W2:Y:S01]  /*e580*/  S2R R6, SR_CTAID.X ;  /* 0x0000000000067919 */ /* 0x000ea20000002500 */
[----:B0-----:R-:W-:-:S05]  /*e590*/  SEL R5, R4, RZ, P5 ;  /* 0x000000ff04057207 */ /* 0x001fca0002800000 */
[----:B------:R-:W-:-:S05]  /*e5a0*/  IMAD.IADD R5, R2, 0x1, R5 ;  /* 0x0000000102057824 */ /* 0x000fca00078e0205 */
[----:B------:R-:W1:Y:S02]  /*e5b0*/  SHFL.IDX PT, R11, R5, 0x1f, 0x1f ;  /* 0x03e01f00050b7f89 */ /* 0x000e6400000e0000 */
[----:B-1----:R-:W-:-:S05]  /*e5c0*/  IMAD R11, R11, R12, RZ ;  /* 0x0000000c0b0b7224 */ /* 0x002fca00078e02ff */
[----:B--2---:R-:W-:Y:S01]  /*e5d0*/  ISETP.GT.AND P6, PT, R11, R6, PT ;  /* 0x000000060b00720c */ /* 0x004fe20003fc4270 */
[----:B------:R-:W-:-:S12]  /*e5e0*/  IMAD.MOV.U32 R4, RZ, RZ, R11 ;  /* 0x000000ffff047224 */ /* 0x000fd800078e000b */
[----:B------:R-:W-:Y:S05]  /*e5f0*/  @P6 BRA `(.L_x_232) ;  /* 0x00000000009c6947 */ /* 0x000fea0003800000 */
[----:B------:R-:W-:Y:S01]  /*e600*/  IMAD.MOV.U32 R11, RZ, RZ, R4 ;  /* 0x000000ffff0b7224 */ /* 0x000fe200078e0004 */
[----:B------:R-:W-:Y:S01]  /*e610*/  UMOV UR4, URZ ;  /* 0x0000003f00047c82 */ /* 0x000fe20008000000 */
[----:B------:R-:W-:-:S05]  /*e620*/  ULDC UR5, c[0x0][0xc3c] ;  /* 0x00030f0000057ab9 */ /* 0x000fca0000000800 */
.L_x_234:
[----:B------:R-:W-:-:S04]  /*e630*/  UIADD3 UR4, UR4, 0x1f, URZ ;  /* 0x0000001f04047890 */ /* 0x000fc8000fffe03f */
[----:B------:R-:W-:-:S06]  /*e640*/  UISETP.GE.AND UP0, UPT, UR4, UR5, UPT ;  /* 0x000000050400728c */ /* 0x000fcc000bf06270 */
[----:B------:R-:W-:-:S13]  /*e650*/  PLOP3.LUT P6, PT, PT, PT, UP0, 0x40, 0x0 ;  /* 0x000000000000781c */ /* 0x000fda0003fce808 */
[----:B------:R-:W-:Y:S05]  /*e660*/  @!P6 BRA `(.L_x_233) ;  /* 0x0000000400cce947 */ /* 0x000fea0003800000 */
[----:B------:R-:W-:Y:S01]  /*e670*/  VIADD R9, R7, UR4 ;  /* 0x0000000407097c36 */ /* 0x000fe20008000000 */
[----:B------:R-:W0:Y:S01]  /*e680*/  LDC R12, c[0x0][0xc38] ;  /* 0x00030e00ff0c7b82 */ /* 0x000e220000000800 */
[----:B------:R-:W-:-:S03]  /*e690*/  IMAD.MOV.U32 R0, RZ, RZ, RZ ;  /* 0x000000ffff007224 */ /* 0x000fc600078e00ff */
[----:B------:R-:W-:-:S13]  /*e6a0*/  ISETP.GE.OR P6, PT, R9, UR5, !P0 ;  /* 0x0000000509007c0c */ /* 0x000fda000c7c6670 */
[----:B------:R-:W1:Y:S08]  /*e6b0*/  @!P6 LDC.64 R4, c[0x0][0xc80] ;  /* 0x00032000ff04eb82 */ /* 0x000e700000000a00 */
[----:B------:R-:W2:Y:S01]  /*e6c0*/  @!P6 LDC.64 R2, c[0x0][0xc78] ;  /* 0x00031e00ff02eb82 */ /* 0x000ea20000000a00 */
[----:B-1----:R-:W-:-:S05]  /*e6d0*/  @!P6 IMAD.WIDE R4, R9, 0x4, R4 ;  /* 0x000000040904e825 */ /* 0x002fca00078e0204 */
[----:B------:R-:W3:Y:S01]  /*e6e0*/  @!P6 LDG.E R0, desc[UR52][R4.64] ;  /* 0x000000340400e981 */ /* 0x000ee2000c1e1900 */
[----:B--2---:R-:W-:-:S04]  /*e6f0*/  @!P6 IMAD.WIDE R2, R9, 0x4, R2 ;  /* 0x000000040902e825 */ /* 0x004fc800078e0202 */
[----:B------:R-:W-:-:S06]  /*e700*/  IMAD.MOV.U32 R9, RZ, RZ, RZ ;  /* 0x000000ffff097224 */ /* 0x000fcc00078e00ff */
[----:B------:R-:W3:Y:S02]  /*e710*/  @!P6 LDG.E R9, desc[UR52][R2.64] ;  /* 0x000000340209e981 */ /* 0x000ee4000c1e1900 */
[----:B---3--:R-:W-:-:S05]  /*e720*/  IMAD R15, R0, R9, RZ ;  /* 0x00000009000f7224 */ /* 0x008fca00078e02ff */
[----:B------:R-:W1:Y:S02]  /*e730*/  SHFL.UP PT, R8, R15, 0x1, RZ ;  /* 0x042000000f087989 */ /* 0x000e6400000e00ff */
[----:B-1----:R-:W-:-:S05]  /*e740*/  SEL R8, R8, RZ, P1 ;  /* 0x000000ff08087207 */ /* 0x002fca0000800000 */
[----:B------:R-:W-:-:S05]  /*e750*/  IMAD.IADD R8, R15, 0x1, R8 ;  /* 0x000000010f087824 */ /* 0x000fca00078e0208 */
        /* <DEDUP_REMOVED lines=12> */
[----:B------:R-:W0:Y:S02]  /*e820*/  SHFL.IDX PT, R2, R5, 0x1f, 0x1f ;  /* 0x03e01f0005027f89 */ /* 0x000e2400000e0000 */
[----:B0-----:R-:W-:-:S04]  /*e830*/  IMAD R4, R2, R12, RZ ;  /* 0x0000000c02047224 */ /* 0x001fc800078e02ff */
[----:B------:R-:W-:-:S05]  /*e840*/  IMAD.IADD R11, R4, 0x1, R11 ;  /* 0x00000001040b7824 */ /* 0x000fca00078e020b */
[----:B------:R-:W-:-:S13]  /*e850*/  ISETP.GT.AND P6, PT, R11, R6, PT ;  /* 0x000000060b00720c */ /* 0x000fda0003fc4270 */
[----:B------:R-:W-:Y:S05]  /*e860*/  @!P6 BRA `(.L_x_234) ;  /* 0xfffffffc0070e947 */ /* 0x000fea000383ffff */
.L_x_232:
[----:B------:R-:W-:Y:S02]  /*e870*/  IMAD.IADD R11, R11, 0x1, -R4 ;  /* 0x000000010b0b7824 */ /* 0x000fe400078e0a04 */
[----:B------:R-:W-:Y:S02]  /*e880*/  IMAD.MOV.U32 R8, RZ, RZ, RZ ;  /* 0x000000ffff087224 */ /* 0x000fe400078e00ff */
[----:B------:R-:W-:-:S05]  /*e890*/  IMAD R3, R5, R12, R11 ;  /* 0x0000000c05037224 */ /* 0x000fca00078e020b */
[----:B------:R-:W-:-:S13]  /*e8a0*/  ISETP.GT.AND P0, PT, R3, R6, PT ;  /* 0x000000060300720c */ /* 0x000fda0003f04270 */
[----:B------:R-:W-:Y:S02]  /*e8b0*/  VOTEU.ANY UR5, UPT, !P0 ;  /* 0x0000000000057886 */ /* 0x000fe400040e0100 */
[----:B------:R-:W-:Y:S02]  /*e8c0*/  UPOPC UR39, UR5 ;  /* 0x00000005002772bf */ /* 0x000fe40008000000 */
[----:B------:R-:W-:-:S04]  /*e8d0*/  ISETP.NE.AND P0, PT, RZ, UR5, PT ;  /* 0x00000005ff007c0c */ /* 0x000fc8000bf05270 */
[----:B------:R-:W-:Y:S02]  /*e8e0*/  IMAD.U32 R13, RZ, RZ, UR39 ;  /* 0x00000027ff0d7e24 */ /* 0x000fe4000f8e00ff */
[----:B------:R-:W-:-:S03]  /*e8f0*/  IMAD.U32 R14, RZ, RZ, UR39 ;  /* 0x00000027ff0e7e24 */ /* 0x000fc6000f8e00ff */
[----:B------:R-:W0:Y:S04]  /*e900*/  SHFL.IDX PT, R0, R0, R13, 0x1f ;  /* 0x00001f0d00007589 */ /* 0x000e2800000e0000 */
[----:B------:R1:W2:Y:S01]  /*e910*/  SHFL.IDX PT, R9, R9, R14, 0x1f ;  /* 0x00001f0e09097589 */ /* 0x0002a200000e0000 */
[----:B0-----:R-:W-:-:S04]  /*e920*/  IABS R4, R0 ;  /* 0x0000000000047213 */ /* 0x001fc80000000000 */
[----:B------:R-:W0:Y:S08]  /*e930*/  I2F.RP R10, R4 ;  /* 0x00000004000a7306 */ /* 0x000e300000209400 */
[----:B0-----:R-:W0:Y:S02]  /*e940*/  MUFU.RCP R10, R10 ;  /* 0x0000000a000a7308 */ /* 0x001e240000001000 */
[----:B0-----:R-:W-:-:S06]  /*e950*/  VIADD R2, R10, 0xffffffe ;  /* 0x0ffffffe0a027836 */ /* 0x001fcc0000000000 */
[----:B------:R-:W0:Y:S02]  /*e960*/  F2I.FTZ.U32.TRUNC.NTZ R3, R2 ;  /* 0x0000000200037305 */ /* 0x000e24000021f000 */
[----:B0-----:R-:W-:Y:S01]  /*e970*/  IMAD.MOV R15, RZ, RZ, -R3 ;  /* 0x000000ffff0f7224 */ /* 0x001fe200078e0a03 */
[----:B-12---:R-:W-:Y:S06]  /*e980*/  @!P0 BRA `(.L_x_235) ;  /* 0x00000000000c8947 */ /* 0x006fec0003800000 */
[----:B------:R-:W-:-:S06]  /*e990*/  UIADD3 UR5, UR39, -0x1, URZ ;  /* 0xffffffff27057890 */ /* 0x000fcc000fffe03f */
[----:B------:R-:W-:-:S06]  /*e9a0*/  IMAD.U32 R8, RZ, RZ, UR5 ;  /* 0x00000005ff087e24 */ /* 0x000fcc000f8e00ff */
[----:B------:R0:W1:Y:S02]  /*e9b0*/  SHFL.IDX PT, R8, R5, R8, 0x1f ;  /* 0x00001f0805087589 */ /* 0x00006400000e0000 */
.L_x_235:
[----:B01----:R-:W-:Y:S01]  /*e9c0*/  IMAD R5, R8, R12, R11 ;  /* 0x0000000c08057224 */ /* 0x003fe200078e020b */
[----:B------:R-:W-:Y:S01]  /*e9d0*/  IABS R2, R9 ;  /* 0x0000000900027213 */ /* 0x000fe20000000000 */
[----:B------:R-:W-:Y:S01]  /*e9e0*/  IMAD.MOV.U32 R11, RZ, RZ, R15 ;  /* 0x000000ffff0b7224 */ /* 0x000fe200078e000f */
[----:B------:R-:W-:Y:S01]  /*e9f0*/  IABS R12, R0 ;  /* 0x00000000000c7213 */ /* 0x000fe20000000000 */
[----:B------:R-:W-:Y:S01]  /*ea00*/  UIADD3 UR39, UR39, UR4, URZ ;  /* 0x0000000427277290 */ /* 0x000fe2000fffe03f */
[----:B------:R0:W-:Y:S01]  /*ea10*/  STL [R1], R5 ;  /* 0x0000000501007387 */ /* 0x0001e20000100800 */
[----:B------:R-:W-:Y:S02]  /*ea20*/  IMAD R11, R11, R4, RZ ;  /* 0x000000040b0b7224 */ /* 0x000fe400078e02ff */
[----:B------:R-:W-:Y:S02]  /*ea30*/  IMAD.MOV R12, RZ, RZ, -R12 ;  /* 0x000000ffff0c7224 */ /* 0x000fe400078e0a0c */
[----:B0-----:R-:W-:-:S02]  /*ea40*/  IMAD.IADD R5, R6, 0x1, -R5 ;  /* 0x0000000106057824 */ /* 0x001fc400078e0a05 */
[----:B------:R-:W-:Y:S02]  /*ea50*/  IMAD.MOV.U32 R6, RZ, RZ, R2 ;  /* 0x000000ffff067224 */ /* 0x000fe400078e0002 */
[----:B------:R-:W-:Y:S01]  /*ea60*/  IMAD.MOV.U32 R2, RZ, RZ, RZ ;  /* 0x000000ffff027224 */ /* 0x000fe200078e00ff */
[----:B------:R-:W-:Y:S01]  /*ea70*/  IABS R10, R5 ;  /* 0x00000005000a7213 */ /* 0x000fe20000000000 */
[----:B------:R-:W0:Y:S02]  /*ea80*/  I2F.RP R8, R6 ;  /* 0x0000000600087306 */ /* 0x000e240000209400 */
[----:B------:R-:W-:-:S04]  /*ea90*/  IMAD.HI.U32 R2, R3, R11, R2 ;  /* 0x0000000b03027227 */ /* 0x000fc800078e0002 */
[----:B------:R-:W-:Y:S02]  /*eaa0*/  IMAD.MOV.U32 R3, RZ, RZ, R10 ;  /* 0x000000ffff037224 */ /* 0x000fe400078e000a */
[----:B------:R-:W-:Y:S02]  /*eab0*/  IMAD.MOV.U32 R10, RZ, RZ, R12 ;  /* 0x000000ffff0a7224 */ /* 0x000fe400078e000c */
[----:B------:R-:W-:-:S04]  /*eac0*/  IMAD.HI.U32 R2, R2, R3, RZ ;  /* 0x0000000302027227 */ /* 0x000fc800078e00ff */
[----:B------:R-:W-:Y:S01]  /*ead0*/  IMAD R3, R2, R10, R3 ;  /* 0x0000000a02037224 */ /* 0x000fe200078e0203 */
[----:B0-----:R-:W0:Y:S04]  /*eae0*/  MUFU.RCP R8, R8 ;  /* 0x0000000800087308 */ /* 0x001e280000001000 */
[----:B------:R-:W-:-:S13]  /*eaf0*/  ISETP.GT.U32.AND P1, PT, R4, R3, PT ;  /* 0x000000030400720c */ /* 0x000fda0003f24070 */
[----:B------:R-:W-:Y:S02]  /*eb00*/  @!P1 IMAD.IADD R3, R3, 0x1, -R4 ;  /* 0x0000000103039824 */ /* 0x000fe400078e0a04 */
[----:B0-----:R-:W-:Y:S02]  /*eb10*/  VIADD R10, R8, 0xffffffe ;  /* 0x0ffffffe080a7836 */ /* 0x001fe40000000000 */
[----:B------:R-:W-:Y:S01]  /*eb20*/  @!P1 VIADD R2, R2, 0x1 ;  /* 0x0000000102029836 */ /* 0x000fe20000000000 */
[----:B------:R-:W-:Y:S02]  /*eb30*/  ISETP.GE.U32.AND P0, PT, R3, R4, PT ;  /* 0x000000040300720c */ /* 0x000fe40003f06070 */
[----:B------:R-:W-:Y:S01]  /*eb40*/  LOP3.LUT R4, R5, R0, RZ, 0x3c, !PT ;  /* 0x0000000005047212 */ /* 0x000fe200078e3cff */
[----:B------:R-:W0:Y:S01]  /*eb50*/  F2I.FTZ.U32.TRUNC.NTZ R3, R10 ;  /* 0x0000000a00037305 */ /* 0x000e22000021f000 */
[----:B------:R-:W-:Y:S02]  /*eb60*/  ISETP.NE.AND P1, PT, R0, RZ, PT ;  /* 0x000000ff0000720c */ /* 0x000fe40003f25270 */
[----:B------:R-:W-:-:S07]  /*eb70*/  ISETP.GE.AND P2, PT, R4, RZ, PT ;  /* 0x000000ff0400720c */ /* 0x000fce0003f46270 */
[----:B------:R-:W-:-:S04]  /*eb80*/  @P0 VIADD R2, R2, 0x1 ;  /* 0x0000000102020836 */ /* 0x000fc80000000000 */
[----:B------:R-:W-:Y:S01]  /*eb90*/  IMAD.MOV.U32 R8, RZ, RZ, R2 ;  /* 0x000000ffff087224 */ /* 0x000fe200078e0002 */
[----:B------:R-:W-:Y:S01]  /*eba0*/  IABS R2, R9 ;  /* 0x0000000900027213 */ /* 0x000fe20000000000 */
[----:B0-----:R-:W-:Y:S02]  /*ebb0*/  IMAD.MOV R11, RZ, RZ, -R3 ;  /* 0x000000ffff0b7224 */ /* 0x001fe400078e0a03 */
[----:B------:R-:W-:Y:S01]  /*ebc0*/  @!P2 IMAD.MOV R8, RZ, RZ, -R8 ;  /* 0x000000ffff08a224 */ /* 0x000fe200078e0a08 */
[----:B------:R-:W-:Y:S01]  /*ebd0*/  @!P1 LOP3.LUT R8, RZ, R0, RZ, 0x33, !PT ;  /* 0x00000000ff089212 */ /* 0x000fe200078e33ff */
[----:B------:R-:W-:Y:S02]  /*ebe0*/  IMAD.MOV R10, RZ, RZ, -R2 ;  /* 0x000000ffff0a7224 */ /* 0x000fe400078e0a02 */
[----:B------:R-:W-:Y:S01]  /*ebf0*/  IMAD R11, R11, R6, RZ ;  /* 0x000000060b0b7224 */ /* 0x000fe200078e02ff */
[----:B------:R-:W-:Y:S01]  /*ec00*/  IABS R4, R8 ;  /* 0x0000000800047213 */ /* 0x000fe20000000000 */
[----:B------:R-:W-:-:S04]  /*ec10*/  IMAD.MOV.U32 R2, RZ, RZ, RZ ;  /* 0x000000ffff027224 */ /* 0x000fc800078e00ff */
[----:B------:R-:W-:-:S04]  /*ec20*/  IMAD.HI.U32 R2, R3, R11, R2 ;  /* 0x0000000b03027227 */ /* 0x000fc800078e0002 */
[----:B------:R-:W-:Y:S02]  /*ec30*/  IMAD.MOV.U32 R3, RZ, RZ, R4 ;  /* 0x000000ffff037224 */ /* 0x000fe400078e0004 */
[----:B------:R-:W-:Y:S02]  /*ec40*/  IMAD.MOV.U32 R4, RZ, RZ, R10 ;  /* 0x000000ffff047224 */ /* 0x000fe400078e000a */
[----:B------:R-:W-:-:S04]  /*ec50*/  IMAD.HI.U32 R2, R2, R3, RZ ;  /* 0x0000000302027227 */ /* 0x000fc800078e00ff */
[----:B------:R-:W-:-:S05]  /*ec60*/  IMAD R3, R2, R4, R3 ;  /* 0x0000000402037224 */ /* 0x000fca00078e0203 */
[----:B------:R-:W-:-:S13]  /*ec70*/  ISETP.GT.U32.AND P1, PT, R6, R3, PT ;  /* 0x000000030600720c */ /* 0x000fda0003f24070 */
[----:B------:R-:W-:Y:S02]  /*ec80*/  @!P1 IMAD.IADD R3, R3, 0x1, -R6 ;  /* 0x0000000103039824 */ /* 0x000fe400078e0a06 */
[----:B------:R-:W-:Y:S01]  /*ec90*/  @!P1 VIADD R2, R2, 0x1 ;  /* 0x0000000102029836 */ /* 0x000fe20000000000 */
[----:B------:R-:W-:Y:S02]  /*eca0*/  ISETP.NE.AND P1, PT, R9, RZ, PT ;  /* 0x000000ff0900720c */ /* 0x000fe40003f25270 */
[----:B------:R-:W-:Y:S01]  /*ecb0*/  ISETP.GE.U32.AND P0, PT, R3, R6, PT ;  /* 0x000000060300720c */ /* 0x000fe20003f06070 */
[----:B------:R-:W-:Y:S01]  /*ecc0*/  IMAD R6, R0, R8, RZ ;  /* 0x0000000800067224 */ /* 0x000fe200078e02ff */
[----:B------:R-:W-:-:S04]  /*ecd0*/  LOP3.LUT R3, R8, R9, RZ, 0x3c, !PT ;  /* 0x0000000908037212 */ /* 0x000fc800078e3cff */
[----:B------:R-:W-:-:S07]  /*ece0*/  ISETP.GE.AND P2, PT, R3, RZ, PT ;  /* 0x000000ff0300720c */ /* 0x000fce0003f46270 */
[----:B------:R-:W-:-:S06]  /*ecf0*/  @P0 VIADD R2, R2, 0x1 ;  /* 0x0000000102020836 */ /* 0x000fcc0000000000 */
[----:B------:R-:W-:Y:S01]  /*ed00*/  @!P2 IMAD.MOV R2, RZ, RZ, -R2 ;  /* 0x000000ffff02a224 */ /* 0x000fe200078e0a02 */
[----:B------:R-:W-:-:S05]  /*ed10*/  @!P1 LOP3.LUT R2, RZ, R9, RZ, 0x33, !PT ;  /* 0x00000009ff029212 */ /* 0x000fca00078e33ff */
[----:B------:R-:W-:-:S04]  /*ed20*/  IMAD.MOV R4, RZ, RZ, -R2 ;  /* 0x000000ffff047224 */ /* 0x000fc800078e0a02 */
[C---:B------:R-:W-:Y:S02]  /*ed30*/  IMAD R0, R9.reuse, R4, R8 ;  /* 0x0000000409007224 */ /* 0x040fe400078e0208 */
[----:B------:R-:W-:Y:S02]  /*ed40*/  IMAD R9, R9, 0x1000000, R2 ;  /* 0x0100000009097824 */ /* 0x000fe400078e0202 */
[----:B------:R-:W-:Y:S02]  /*ed50*/  IMAD.IADD R2, R5, 0x1, -R6 ;  /* 0x0000000105027824 */ /* 0x000fe400078e0a06 */
[----:B------:R-:W-:-:S05]  /*ed60*/  IMAD R0, R0, 0x10000, R9 ;  /* 0x0001000000007824 */ /* 0x000fca00078e0209 */
[----:B------:R0:W-:Y:S04]  /*ed70*/  STL [R1+0x8], R0 ;  /* 0x0000080001007387 */ /* 0x0001e80000100800 */
[----:B------:R0:W-:Y:S01]  /*ed80*/  STL [R1+0x4], R2 ;  /* 0x0000040201007387 */ /* 0x0001e20000100800 */
[----:B------:R-:W-:Y:S05]  /*ed90*/  BRA `(.L_x_236) ;  /* 0x0000000000107947 */ /* 0x000fea0003800000 */
.L_x_233:
[----:B------:R1:W-:Y:S01]  /*eda0*/  STL [R1], R6 ;  /* 0x0000000601007387 */ /* 0x0003e20000100800 */
[----:B------:R-:W-:-:S03]  /*edb0*/  ULDC UR39, c[0x0][0xc3c] ;  /* 0x00030f0000277ab9 */ /* 0x000fc60000000800 */
[----:B------:R1:W-:Y:S04]  /*edc0*/  STL [R1+0x4], RZ ;  /* 0x000004ff01007387 */ /* 0x0003e80000100800 */
[----:B------:R1:W-:Y:S02]  /*edd0*/  STL [R1+0x8], RZ ;  /* 0x000008ff01007387 */ /* 0x0003e40000100800 */
.L_x_236:
[----:B------:R-:W2:Y:S04]  /*ede0*/  LDL R8, [R1] ;  /* 0x0000000001087983 */ /* 0x000ea80000100800 */
[----:B------:R-:W2:Y:S04]  /*edf0*/  LDL R9, [R1+0x4] ;  /* 0x0000040001097983 */ /* 0x000ea80000100800 */
[----:B------:R-:W2:Y:S01]  /*ee00*/  LDL R10, [R1+0x8] ;  /* 0x00000800010a7983 */ /* 0x000ea20000100800 */
[----:B------:R-:W-:Y:S01]  /*ee10*/  ISETP.NE.AND P0, PT, R7, RZ, PT ;  /* 0x000000ff0700720c */ /* 0x000fe20003f05270 */
[----:B0-----:R-:W-:-:S12]  /*ee20*/  IMAD.U32 R2, RZ, RZ, UR39 ;  /* 0x00000027ff027e24 */ /* 0x001fd8000f8e00ff */
[----:B------:R-:W0:Y:S01]  /*ee30*/  @!P0 S2R R3, SR_CgaCtaId ;  /* 0x0000000000038919 */ /* 0x000e220000008800 */
[----:B------:R-:W-:Y:S01]  /*ee40*/  @!P0 MOV R0, 0x400 ;  /* 0x0000040000008802 */ /* 0x000fe20000000f00 */
[----:B------:R-:W-:-:S03]  /*ee50*/  @!P0 IMAD.MOV.U32 R11, RZ, RZ, R2 ;  /* 0x000000ffff0b8224 */ /* 0x000fc600078e0002 */
[----:B0-----:R-:W-:-:S05]  /*ee60*/  @!P0 LEA R0, R3, R0, 0x18 ;  /* 0x0000000003008211 */ /* 0x001fca00078ec0ff */
[----:B--2---:R2:W-:Y:S01]  /*ee70*/  @!P0 STS.128 [R0+0x334d0], R8 ;  /* 0x0334d00800008388 */ /* 0x0045e20000000c00 */
[----:B------:R-:W-:Y:S06]  /*ee80*/  BAR.ARV 0x5, 0x180 ;  /* 0x0146000000007b1d */ /* 0x000fec0000002000 */
.L_x_231:
[----:B------:R-:W-:Y:S01]  /*ee90*/  ULDC UR4, c[0x0][0xc3c] ;  /* 0x00030f0000047ab9 */ /* 0x000fe20000000800 */
[----:B------:R3:W-:Y:S01]  /*eea0*/  STL [R1+0x1c], RZ ;  /* 0x00001cff01007387 */ /* 0x0007e20000100800 */
[----:B------:R-:W-:Y:S01]  /*eeb0*/  UISETP.GE.AND UP0, UPT, UR39, UR4, UPT ;  /* 0x000000042700728c */ /* 0x000fe2000bf06270 */
[----:B------:R-:W-:Y:S02]  /*eec0*/  IMAD.MOV.U32 R30, RZ, RZ, 0x1 ;  /* 0x00000001ff1e7424 */ /* 0x000fe400078e00ff */
[----:B------:R-:W-:-:S03]  /*eed0*/  IMAD.MOV.U32 R27, RZ, RZ, RZ ;  /* 0x000000ffff1b7224 */ /* 0x000fc600078e00ff */
[----:B------:R-:W-:-:S13]  /*eee0*/  PLOP3.LUT P0, PT, PT, PT, UP0, 0x80, 0x0 ;  /* 0x000000000000781c */ /* 0x000fda0003f0f008 */
[----:B---3--:R-:W-:Y:S05]  /*eef0*/  @P0 BRA `(.L_x_237) ;  /* 0x0000005c00fc0947 */ /* 0x008fea0003800000 */
[----:B--2---:R-:W2:Y:S01]  /*ef00*/  S2R R10, SR_TID.X ;  /* 0x00000000000a7919 */ /* 0x004ea20000002100 */
[----:B------:R-:W3:Y:S01]  /*ef10*/  S2UR UR4, SR_CgaCtaId ;  /* 0x00000000000479c3 */ /* 0x000ee20000008800 */
[----:B------:R-:W-:Y:S01]  /*ef20*/  MOV R16, 0x400 ;  /* 0x0000040000107802 */ /* 0x000fe20000000f00 */
[----:B------:R-:W-:Y:S01]  /*ef30*/  IMAD.MOV.U32 R30, RZ, RZ, 0x1 ;  /* 0x00000001ff1e7424 */ /* 0x000fe200078e00ff */
[----:B------:R-:W-:Y:S01]  /*ef40*/  ULOP3.LUT UR42, UR43, 0x2, URZ, 0xfc, !UPT ;  /* 0x000000022b2a7892 */ /* 0x000fe2000f8efc3f */
[----:B------:R-:W-:Y:S01]  /*ef50*/  IMAD.MOV.U32 R27, RZ, RZ, RZ ;  /* 0x000000ffff1b7224 */ /* 0x000fe200078e00ff */
[----:B------:R-:W-:Y:S01]  /*ef60*/  ULOP3.LUT UR44, UR43, 0x1, URZ, 0xfc, !UPT ;  /* 0x000000012b2c7892 */ /* 0x000fe2000f8efc3f */
[----:B------:R-:W-:Y:S01]  /*ef70*/  ULDC UR45, c[0x0][0xc] ;  /* 0x00000300002d7ab9 */ /* 0x000fe20000000800 */
[----:B---3--:R-:W-:-:S05]  /*ef80*/  IMAD.U32 R37, RZ, RZ, UR4 ;  /* 0x00000004ff257e24 */ /* 0x008fca000f8e00ff */
[----:B------:R-:W-:Y:S01]  /*ef90*/  LEA R16, R37, R16, 0x18 ;  /* 0x0000001025107211 */ /* 0x000fe200078ec0ff */
[C---:B--2---:R-:W-:Y:S01]  /*efa0*/  IMAD.SHL.U32 R0, R10.reuse, 0x40, RZ ;  /* 0x000000400a007824 */ /* 0x044fe200078e00ff */
[----:B------:R-:W-:Y:S01]  /*efb0*/  SHF.R.U32.HI R3, RZ, 0x1, R10 ;  /* 0x00000001ff037819 */ /* 0x000fe2000001160a */
[C---:B0-----:R-:W-:Y:S02]  /*efc0*/  IMAD.SHL.U32 R4, R10.reuse, 0x20, RZ ;  /* 0x000000200a047824 */ /* 0x041fe400078e00ff */
[----:B------:R-:W-:Y:S01]  /*efd0*/  IMAD.SHL.U32 R32, R10, 0x10, RZ ;  /* 0x000000100a207824 */ /* 0x000fe200078e00ff */
[----:B------:R-:W-:Y:S01]  /*efe0*/  LOP3.LUT R2, R0, 0x180, RZ, 0xc0, !PT ;  /* 0x0000018000027812 */ /* 0x000fe200078ec0ff */
[----:B------:R-:W-:Y:S01]  /*eff0*/  IMAD.SHL.U32 R8, R10, 0x4, RZ ;  /* 0x000000040a087824 */ /* 0x000fe200078e00ff */
[----:B------:R-:W-:Y:S01]  /*f000*/  LOP3.LUT R5, R4, 0x80, RZ, 0xc0, !PT ;  /* 0x0000008004057812 */ /* 0x000fe200078ec0ff */
[----:B------:R-:W-:Y:S01]  /*f010*/  IMAD.SHL.U32 R9, R10, 0x2, RZ ;  /* 0x000000020a097824 */ /* 0x000fe200078e00ff */
[----:B------:R-:W-:Y:S01]  /*f020*/  LOP3.LUT R2, R2, 0x30, R3, 0xf8, !PT ;  /* 0x0000003002027812 */ /* 0x000fe200078ef803 */
[----:B------:R-:W-:Y:S01]  /*f030*/  IMAD.SHL.U32 R3, R10, 0x8, RZ ;  /* 0x000000080a037824 */ /* 0x000fe200078e00ff */
[----:B------:R-:W-:-:S02]  /*f040*/  LOP3.LUT R7, R32, 0x600, RZ, 0xc0, !PT ;  /* 0x0000060020077812 */ /* 0x000fc400078ec0ff */
[----:B------:R-:W-:Y:S02]  /*f050*/  LOP3.LUT R5, R5, 0x10, R10, 0xf8, !PT ;  /* 0x0000001005057812 */ /* 0x000fe400078ef80a */
[----:B------:R-:W-:Y:S02]  /*f060*/  LOP3.LUT R7, R7, 0x60, R4, 0xf8, !PT ;  /* 0x0000006007077812 */ /* 0x000fe400078ef804 */
[----:B------:R-:W-:Y:S02]  /*f070*/  LOP3.LUT R3, R2, 0x30, R3, 0x78, !PT ;  /* 0x0000003002037812 */ /* 0x000fe400078e7803 */
[----:B------:R-:W-:Y:S02]  /*f080*/  LOP3.LUT R5, R5, 0x10, R8, 0x78, !PT ;  /* 0x0000001005057812 */ /* 0x000fe400078e7808 */
[----:B------:R-:W-:Y:S02]  /*f090*/  LOP3.LUT R2, R7, 0x100, R4, 0xf8, !PT ;  /* 0x0000010007027812 */ /* 0x000fe400078ef804 */
[----:B------:R-:W-:-:S02]  /*f0a0*/  LOP3.LUT R0, R3, 0x640, R0, 0xf8, !PT ;  /* 0x0000064003007812 */ /* 0x000fc400078ef800 */
[----:B-1----:R-:W-:Y:S02]  /*f0b0*/  LOP3.LUT R6, R32, 0x1b0, RZ, 0xc0, !PT ;  /* 0x000001b020067812 */ /* 0x002fe400078ec0ff */
[----:B------:R-:W-:Y:S01]  /*f0c0*/  LOP3.LUT R2, R2, R5, RZ, 0xfc, !PT ;  /* 0x0000000502027212 */ /* 0x000fe200078efcff */
[----:B------:R0:W-:Y:S01]  /*f0d0*/  STL [R1+0x14], R0 ;  /* 0x0000140001007387 */ /* 0x0001e20000100800 */
[----:B------:R-:W-:-:S03]  /*f0e0*/  LOP3.LUT R9, R6, 0x30, R9, 0x78, !PT ;  /* 0x0000003006097812 */ /* 0x000fc600078e7809 */
[----:B------:R1:W-:Y:S04]  /*f0f0*/  STL [R1+0x10], R2 ;  /* 0x0000100201007387 */ /* 0x0003e80000100800 */
[----:B------:R-:W-:Y:S01]  /*f100*/  STL [R1+0x1c], RZ ;  /* 0x00001cff01007387 */ /* 0x000fe20000100800 */
[----:B0-----:R-:W-:-:S04]  /*f110*/  LOP3.LUT R0, R10, 0x7f, RZ, 0xc0, !PT ;  /* 0x0000007f0a007812 */ /* 0x001fc800078ec0ff */
[----:B-1----:R-:W-:Y:S02]  /*f120*/  SHF.R.U32.HI R2, RZ, 0x2, R0 ;  /* 0x00000002ff027819 */ /* 0x002fe40000011600 */
[----:B------:R-:W-:Y:S02]  /*f130*/  LOP3.LUT R0, R9, 0x640, R32, 0xf8, !PT ;  /* 0x0000064009007812 */ /* 0x000fe400078ef820 */
[----:B------:R-:W-:Y:S02]  /*f140*/  LOP3.LUT R32, R32, 0x30, RZ, 0xc0, !PT ;  /* 0x0000003020207812 */ /* 0x000fe400078ec0ff */
[----:B------:R-:W-:Y:S01]  /*f150*/  LOP3.LUT R2, R2, 0x60, R4, 0xf8, !PT ;  /* 0x0000006002027812 */ /* 0x000fe200078ef804 */
[----:B------:R0:W-:Y:S01]  /*f160*/  STL [R1+0xc], R0 ;  /* 0x00000c0001007387 */ /* 0x0001e20000100800 */
[C---:B------:R-:W-:Y:S02]  /*f170*/  LOP3.LUT R4, R32.reuse, 0x40, RZ, 0xfc, !PT ;  /* 0x0000004020047812 */ /* 0x040fe400078efcff */
[----:B------:R-:W-:-:S02]  /*f180*/  LOP3.LUT R3, R32, 0x80, RZ, 0xfc, !PT ;  /* 0x0000008020037812 */ /* 0x000fc400078efcff */
[----:B------:R-:W-:Y:S01]  /*f190*/  LOP3.LUT R2, R2, 0x80, RZ, 0xfc, !PT ;  /* 0x0000008002027812 */ /* 0x000fe200078efcff */
[----:B0-----:R-:W-:-:S05]  /*f1a0*/  IMAD.IADD R0, R16, 0x1, R0 ;  /* 0x0000000110007824 */ /* 0x001fca00078e0200 */
[----:B------:R0:W-:Y:S02]  /*f1b0*/  STL [R1+0x18], R0 ;  /* 0x0000180001007387 */ /* 0x0001e40000100800 */
.L_x_313:
[----:B------:R-:W-:Y:S01]  /*f1c0*/  ULDC.64 UR4, c[0x0][0xc88] ;  /* 0x0003220000047ab9 */ /* 0x000fe20000000a00 */
[----:B------:R-:W-:Y:S01]  /*f1d0*/  ULDC.64 UR6, c[0x0][0xa18] ;  /* 0x0002860000067ab9 */ /* 0x000fe20000000a00 */
[----:B------:R-:W-:Y:S01]  /*f1e0*/  UIMAD.WIDE UR4, UR39, 0x4, UR4 ;  /* 0x00000004270478a5 */ /* 0x000fe2000f8e0204 */
[----:B------:R-:W-:Y:S01]  /*f1f0*/  IMAD.MOV.U32 R33, RZ, RZ, RZ ;  /* 0x000000ffff217224 */ /* 0x000fe200078e00ff */
[----:B-1-3--:R-:W1:Y:S04]  /*f200*/  LDC.64 R4, c[0x0][0x418] ;  /* 0x00010600ff047b82 */ /* 0x00ae680000000a00 */
[----:B0-----:R-:W-:Y:S02]  /*f210*/  IMAD.U32 R2, RZ, RZ, UR4 ;  /* 0x00000004ff027e24 */ /* 0x001fe4000f8e00ff */
[----:B------:R-:W-:Y:S01]  /*f220*/  IMAD.U32 R3, RZ, RZ, UR5 ;  /* 0x00000005ff037e24 */ /* 0x000fe2000f8e00ff */
[----:B------:R-:W-:Y:S01]  /*f230*/  ULDC.64 UR4, c[0x0][0xa28] ;  /* 0x00028a0000047ab9 */ /* 0x000fe20000000a00 */
[----:B0-----:R-:W0:Y:S03]  /*f240*/  LDC R0, c[0x0][0x424] ;  /* 0x00010900ff007b82 */ /* 0x001e260000000800 */
[----:B--2---:R-:W2:Y:S01]  /*f250*/  LDG.E R2, desc[UR52][R2.64] ;  /* 0x0000003402027981 */ /* 0x004ea2000c1e1900 */
[----:B------:R-:W-:-:S04]  /*f260*/  UISETP.NE.U32.AND UP0, UPT, UR4, URZ, UPT ;  /* 0x0000003f0400728c */ /* 0x000fc8000bf05070 */
[----:B------:R-:W-:Y:S01]  /*f270*/  UISETP.NE.AND.EX UP0, UPT, UR5, URZ, UPT, UP0 ;  /* 0x0000003f0500728c */ /* 0x000fe2000bf05300 */
[----:B------:R-:W3:Y:S05]  /*f280*/  LDC R7, c[0x0][0x2f0] ;  /* 0x0000bc00ff077b82 */ /* 0x000eea0000000800 */
[----:B------:R-:W-:Y:S02]  /*f290*/  PLOP3.LUT P0, PT, PT, PT, UP0, 0x80, 0x0 ;  /* 0x000000000000781c */ /* 0x000fe40003f0f008 */
[----:B--2---:R-:W-:-:S13]  /*f2a0*/  R2UR UR41, R2 ;  /* 0x00000000022972ca */ /* 0x004fda00000e0000 */
[----:B------:R-:W-:Y:S02]  /*f2b0*/  USHF.R.S32.HI UR40, URZ, 0x1f, UR41 ;  /* 0x0000001f3f287899 */ /* 0x000fe40008011429 */
[----:B------:R-:W-:-:S04]  /*f2c0*/  @UP0 ULEA UR4, UP1, UR41, UR4, 0x2 ;  /* 0x0000000429040291 */ /* 0x000fc8000f82103f */
[----:B------:R-:W-:Y:S02]  /*f2d0*/  @UP0 ULEA.HI.X UR5, UR41, UR5, UR40, 0x2, UP1 ;  /* 0x0000000529050291 */ /* 0x000fe400088f1428 */
[----:B------:R-:W-:-:S04]  /*f2e0*/  IMAD.U32 R2, RZ, RZ, UR4 ;  /* 0x00000004ff027e24 */ /* 0x000fc8000f8e00ff */
[----:B------:R-:W-:Y:S01]  /*f2f0*/  IMAD.U32 R3, RZ, RZ, UR5 ;  /* 0x00000005ff037e24 */ /* 0x000fe2000f8e00ff */
[----:B------:R-:W-:Y:S01]  /*f300*/  ULDC.64 UR4, c[0x0][0xa00] ;  /* 0x0002800000047ab9 */ /* 0x000fe20000000a00 */
[----:B------:R-:W-:Y:S02]  /*f310*/  USHF.L.U32 UR36, UR41, 0x2, URZ ;  /* 0x0000000229247899 */ /* 0x000fe4000800063f */
[----:B------:R-:W-:Y:S01]  /*f320*/  UISETP.NE.U32.AND UP0, UPT, UR4, URZ, UPT ;  /* 0x0000003f0400728c */ /* 0x000fe2000bf05070 */
[----:B------:R2:W5:Y:S01]  /*f330*/  @P0 LDG.E R33, desc[UR52][R2.64] ;  /* 0x0000003402210981 */ /* 0x000562000c1e1900 */
[----:B------:R-:W-:Y:S02]  /*f340*/  USHF.L.U64.HI UR37, UR41, 0x2, UR40 ;  /* 0x0000000229257899 */ /* 0x000fe40008010228 */
[----:B------:R-:W-:Y:S02]  /*f350*/  UISETP.NE.AND.EX UP2, UPT, UR5, URZ, UPT, UP0 ;  /* 0x0000003f0500728c */ /* 0x000fe4000bf45300 */
[----:B------:R-:W-:-:S02]  /*f360*/  UIADD3 UR4, UP0, UR36, UR4, URZ ;  /* 0x0000000424047290 */ /* 0x000fc4000ff1e03f */
[----:B------:R-:W-:Y:S02]  /*f370*/  UP2UR UR47, UPR, URZ, 0x4 ;  /* 0x000000043f2f7883 */ /* 0x000fe40008000000 */
[----:B------:R-:W-:Y:S01]  /*f380*/  UIADD3.X UR5, UR37, UR5, URZ, UP0, !UPT ;  /* 0x0000000525057290 */ /* 0x000fe200087fe43f */
[----:B------:R-:W-:Y:S01]  /*f390*/  PLOP3.LUT P0, PT, PT, PT, UP2, 0x80, 0x0 ;  /* 0x000000000000781c */ /* 0x000fe20003f0f028 */
[----:B------:R-:W-:Y:S01]  /*f3a0*/  UISETP.NE.U32.AND UP0, UPT, UR6, URZ, UPT ;  /* 0x0000003f0600728c */ /* 0x000fe2000bf05070 */
[----:B--2---:R-:W-:-:S03]  /*f3b0*/  IMAD.U32 R2, RZ, RZ, UR4 ;  /* 0x00000004ff027e24 */ /* 0x004fc6000f8e00ff */
[----:B------:R-:W-:Y:S01]  /*f3c0*/  UISETP.NE.AND.EX UP0, UPT, UR7, URZ, UPT, UP0 ;  /* 0x0000003f0700728c */ /* 0x000fe2000bf05300 */
[----:B------:R-:W-:-:S05]  /*f3d0*/  IMAD.U32 R3, RZ, RZ, UR5 ;  /* 0x00000005ff037e24 */ /* 0x000fca000f8e00ff */
[----:B------:R-:W-:Y:S02]  /*f3e0*/  PLOP3.LUT P1, PT, PT, PT, UP0, 0x80, 0x0 ;  /* 0x000000000000781c */ /* 0x000fe40003f2f008 */
[----:B------:R-:W-:Y:S01]  /*f3f0*/  PLOP3.LUT P2, PT, PT, PT, UP2, 0x80, 0x0 ;  /* 0x000000000000781c */ /* 0x000fe20003f4f028 */
[----:B------:R2:W5:Y:S02]  /*f400*/  @P0 LDG.E R6, desc[UR52][R2.64] ;  /* 0x0000003402060981 */ /* 0x000564000c1e1900 */
[----:B------:R-:W-:-:S04]  /*f410*/  @UP0 UIADD3 UR4, UP1, UR36, UR6, URZ ;  /* 0x0000000624040290 */ /* 0x000fc8000ff3e03f */
[----:B------:R-:W-:Y:S02]  /*f420*/  @UP0 UIADD3.X UR5, UR37, UR7, URZ, UP1, !UPT ;  /* 0x0000000725050290 */ /* 0x000fe40008ffe43f */
[----:B------:R-:W-:-:S04]  /*f430*/  IMAD.U32 R28, RZ, RZ, UR4 ;  /* 0x00000004ff1c7e24 */ /* 0x000fc8000f8e00ff */
[----:B------:R-:W-:-:S05]  /*f440*/  IMAD.U32 R29, RZ, RZ, UR5 ;  /* 0x00000005ff1d7e24 */ /* 0x000fca000f8e00ff */
[----:B------:R2:W5:Y:S01]  /*f450*/  @P1 LDG.E R28, desc[UR52][R28.64] ;  /* 0x000000341c1c1981 */ /* 0x000562000c1e1900 */
[----:B-1----:R-:W-:Y:S01]  /*f460*/  ISETP.NE.U32.AND P0, PT, R4, RZ, PT ;  /* 0x000000ff0400720c */ /* 0x002fe20003f05070 */
[----:B0--3--:R-:W-:-:S12]  /*f470*/  @P1 BRA `(.L_x_238) ;  /* 0x00000000001c1947 */ /* 0x009fd80003800000 */
[----:B------:R-:W-:Y:S01]  /*f480*/  UISETP.NE.AND UP0, UPT, UR47, URZ, UPT ;  /* 0x0000003f2f00728c */ /* 0x000fe2000bf05270 */
[----:B-----5:R-:W0:Y:S05]  /*f490*/  LDC R28, c[0x0][0x288] ;  /* 0x0000a200ff1c7b82 */ /* 0x020e2a0000000800 */
[----:B------:R-:W-:-:S13]  /*f4a0*/  PLOP3.LUT P1, PT, PT, PT, UP0, 0x40, 0x0 ;  /* 0x000000000000781c */ /* 0x000fda0003f2e808 */
[----:B------:R-:W-:Y:S05]  /*f4b0*/  @P1 BRA `(.L_x_238) ;  /* 0x00000000000c1947 */ /* 0x000fea0003800000 */
[----:B------:R-:W3:Y:S04]  /*f4c0*/  LDG.E R9, desc[UR52][R2.64] ;  /* 0x0000003402097981 */ /* 0x000ee8000c1e1900 */
[----:B0-----:R-:W3:Y:S02]  /*f4d0*/  LDG.E R28, desc[UR52][R2.64+0x4] ;  /* 0x00000434021c7981 */ /* 0x001ee4000c1e1900 */
[----:B---3--:R-:W-:-:S07]  /*f4e0*/  IMAD.IADD R28, R28, 0x1, -R9 ;  /* 0x000000011c1c7824 */ /* 0x008fce00078e0a09 */
.L_x_238:
[----:B------:R-:W-:Y:S01]  /*f4f0*/  ULDC.64 UR4, c[0x0][0xa20] ;  /* 0x0002880000047ab9 */ /* 0x000fe20000000a00 */
[----:B------:R-:W-:Y:S01]  /*f500*/  ISETP.NE.AND.EX P0, PT, R5, RZ, PT, P0 ;  /* 0x000000ff0500720c */ /* 0x000fe20003f05300 */
[----:B------:R-:W-:Y:S01]  /*f510*/  UMOV UR38, URZ ;  /* 0x0000003f00267c82 */ /* 0x000fe20008000000 */
[----:B------:R-:W-:Y:S01]  /*f520*/  ISETP.NE.U32.AND P1, PT, RZ, UR4, PT ;  /* 0x00000004ff007c0c */ /* 0x000fe2000bf25070 */
[----:B--2---:R-:W-:Y:S01]  /*f530*/  IMAD.U32 R29, RZ, RZ, UR41 ;  /* 0x00000029ff1d7e24 */ /* 0x004fe2000f8e00ff */
[----:B------:R-:W-:Y:S02]  /*f540*/  SEL R0, R0, 0x1, P0 ;  /* 0x0000000100007807 */ /* 0x000fe40000000000 */
[----:B------:R-:W-:Y:S02]  /*f550*/  ISETP.NE.AND.EX P1, PT, RZ, UR5, PT, P1 ;  /* 0x00000005ff007c0c */ /* 0x000fe4000bf25310 */
[----:B-----5:R-:W-:Y:S01]  /*f560*/  @P2 R2UR UR38, R6 ;  /* 0x00000000062622ca */ /* 0x020fe200000e0000 */
[----:B------:R-:W-:-:S10]  /*f570*/  IMAD R18, R0, R7, RZ ;  /* 0x0000000700127224 */ /* 0x000fd400078e02ff */
[----:B------:R-:W-:Y:S05]  /*f580*/  @!P1 BRA `(.L_x_239) ;  /* 0x0000000000189947 */ /* 0x000fea0003800000 */
[----:B------:R-:W-:-:S04]  /*f590*/  UIADD3 UR4, UP0, UR36, UR4, URZ ;  /* 0x0000000424047290 */ /* 0x000fc8000ff1e03f */
[----:B------:R-:W-:Y:S02]  /*f5a0*/  UIADD3.X UR5, UR37, UR5, URZ, UP0, !UPT ;  /* 0x0000000525057290 */ /* 0x000fe400087fe43f */
[----:B------:R-:W-:-:S04]  /*f5b0*/  IMAD.U32 R2, RZ, RZ, UR4 ;  /* 0x00000004ff027e24 */ /* 0x000fc8000f8e00ff */
[----:B------:R-:W-:-:S05]  /*f5c0*/  IMAD.U32 R3, RZ, RZ, UR5 ;  /* 0x00000005ff037e24 */ /* 0x000fca000f8e00ff */
[----:B------:R1:W5:Y:S01]  /*f5d0*/  LDG.E R18, desc[UR52][R2.64] ;  /* 0x0000003402127981 */ /* 0x000362000c1e1900 */
[----:B------:R-:W-:Y:S05]  /*f5e0*/  BRA `(.L_x_240) ;  /* 0x0000000000247947 */ /* 0x000fea0003800000 */
.L_x_239:
[----:B------:R-:W-:Y:S02]  /*f5f0*/  ULDC.64 UR4, c[0x0][0xa08] ;  /* 0x0002820000047ab9 */ /* 0x000fe40000000a00 */
[----:B------:R-:W-:-:S04]  /*f600*/  ISETP.NE.U32.AND P0, PT, RZ, UR4, PT ;  /* 0x00000004ff007c0c */ /* 0x000fc8000bf05070 */
[----:B------:R-:W-:-:S13]  /*f610*/  ISETP.NE.AND.EX P0, PT, RZ, UR5, PT, P0 ;  /* 0x00000005ff007c0c */ /* 0x000fda000bf05300 */
[----:B------:R-:W-:Y:S05]  /*f620*/  @!P0 BRA `(.L_x_240) ;  /* 0x0000000000148947 */ /* 0x000fea0003800000 */
[----:B------:R-:W1:Y:S02]  /*f630*/  LDC.64 R2, c[0x0][0xa08] ;  /* 0x00028200ff027b82 */ /* 0x000e640000000a00 */
[----:B-1----:R-:W-:-:S05]  /*f640*/  IMAD.WIDE R2, R29, 0x4, R2 ;  /* 0x000000041d027825 */ /* 0x002fca00078e0202 */
[----:B------:R-:W2:Y:S04]  /*f650*/  LDG.E R18, desc[UR52][R2.64] ;  /* 0x0000003402127981 */ /* 0x000ea8000c1e1900 */
[----:B------:R-:W2:Y:S02]  /*f660*/  LDG.E R5, desc[UR52][R2.64+0x4] ;  /* 0x0000043402057981 */ /* 0x000ea4000c1e1900 */
[----:B--2---:R-:W-:-:S07]  /*f670*/  IMAD.IADD R18, R5, 0x1, -R18 ;  /* 0x0000000105127824 */ /* 0x004fce00078e0a12 */
.L_x_240:
[----:B------:R-:W2:Y:S01]  /*f680*/  LDL R17, [R1+0x8] ;  /* 0x0000080001117983 */ /* 0x000ea20000100800 */
[----:B-----5:R-:W-:-:S04]  /*f690*/  IMAD.IADD R18, R18, 0x1, -R33 ;  /* 0x0000000112127824 */ /* 0x020fc800078e0a21 */
[C---:B-1----:R-:W-:Y:S01]  /*f6a0*/  VIADD R2, R18.reuse, 0x9f ;  /* 0x0000009f12027836 */ /* 0x042fe20000000000 */
[----:B------:R-:W-:-:S03]  /*f6b0*/  ISETP.GE.AND P0, PT, R18, 0x1, PT ;  /* 0x000000011200780c */ /* 0x000fc60003f06270 */
[----:B------:R-:W-:-:S05]  /*f6c0*/  IMAD.HI R2, R2, 0x66666667, RZ ;  /* 0x6666666702027827 */ /* 0x000fca00078e02ff */
[----:B------:R-:W-:-:S04]  /*f6d0*/  SHF.R.U32.HI R5, RZ, 0x1f, R2 ;  /* 0x0000001fff057819 */ /* 0x000fc80000011602 */
[----:B------:R-:W-:Y:S02]  /*f6e0*/  LEA.HI.SX32 R5, R2, R5, 0x1a ;  /* 0x0000000502057211 */ /* 0x000fe400078fd2ff */
[----:B--2---:R-:W-:-:S04]  /*f6f0*/  LOP3.LUT R0, R17, 0xff000000, RZ, 0xc0, !PT ;  /* 0xff00000011007812 */ /* 0x004fc800078ec0ff */
[----:B------:R-:W-:Y:S02]  /*f700*/  SHF.R.U32.HI R3, RZ, 0x8, R0 ;  /* 0x00000008ff037819 */ /* 0x000fe40000011600 */
[----:B------:R-:W-:-:S04]  /*f710*/  LOP3.LUT R0, R17, 0xff0000, RZ, 0xc0, !PT ;  /* 0x00ff000011007812 */ /* 0x000fc800078ec0ff */
[----:B------:R-:W-:Y:S01]  /*f720*/  LEA.HI R0, R0, R3, RZ, 0x10 ;  /* 0x0000000300007211 */ /* 0x000fe200078f80ff */
[----:B------:R-:W-:-:S03]  /*f730*/  IMAD.MOV.U32 R3, RZ, RZ, RZ ;  /* 0x000000ffff037224 */ /* 0x000fc600078e00ff */
[----:B------:R-:W-:Y:S01]  /*f740*/  LOP3.LUT R36, R0, 0xff, RZ, 0xc0, !PT ;  /* 0x000000ff00247812 */ /* 0x000fe200078ec0ff */
[----:B------:R-:W-:Y:S06]  /*f750*/  @!P0 BRA `(.L_x_241) ;  /* 0x0000000000708947 */ /* 0x000fec0003800000 */
[----:B------:R-:W-:-:S04]  /*f760*/  SHF.R.U32.HI R0, RZ, 0x10, R0 ;  /* 0x00000010ff007819 */ /* 0x000fc80000011600 */
[----:B------:R-:W-:-:S13]  /*f770*/  ISETP.NE.AND P0, PT, R0, RZ, PT ;  /* 0x000000ff0000720c */ /* 0x000fda0003f05270 */
[----:B------:R-:W1:Y:S02]  /*f780*/  @!P0 LDC R0, c[0x0][0x9f0] ;  /* 0x00027c00ff008b82 */ /* 0x000e640000000800 */
[-C--:B-1----:R-:W-:Y:S02]  /*f790*/  IABS R4, R0.reuse ;  /* 0x0000000000047213 */ /* 0x082fe40000000000 */
[----:B------:R-:W-:Y:S02]  /*f7a0*/  IADD3 R7, R0, -0x1, R5 ;  /* 0xffffffff00077810 */ /* 0x000fe40007ffe005 */
[----:B------:R-:W1:Y:S02]  /*f7b0*/  I2F.RP R6, R4 ;  /* 0x0000000400067306 */ /* 0x000e640000209400 */
[----:B------:R-:W-:-:S04]  /*f7c0*/  LOP3.LUT R8, R7, R0, RZ, 0x3c, !PT ;  /* 0x0000000007087212 */ /* 0x000fc800078e3cff */
[----:B------:R-:W-:Y:S02]  /*f7d0*/  ISETP.GE.AND P2, PT, R8, RZ, PT ;  /* 0x000000ff0800720c */ /* 0x000fe40003f46270 */
[----:B-1----:R-:W1:Y:S02]  /*f7e0*/  MUFU.RCP R6, R6 ;  /* 0x0000000600067308 */ /* 0x002e640000001000 */
[----:B-1----:R-:W-:Y:S01]  /*f7f0*/  VIADD R2, R6, 0xffffffe ;  /* 0x0ffffffe06027836 */ /* 0x002fe20000000000 */
[----:B------:R-:W-:-:S05]  /*f800*/  IABS R6, R0 ;  /* 0x0000000000067213 */ /* 0x000fca0000000000 */
[----:B------:R1:W2:Y:S02]  /*f810*/  F2I.FTZ.U32.TRUNC.NTZ R3, R2 ;  /* 0x0000000200037305 */ /* 0x0002a4000021f000 */
[----:B-1----:R-:W-:Y:S02]  /*f820*/  IMAD.MOV.U32 R2, RZ, RZ, RZ ;  /* 0x000000ffff027224 */ /* 0x002fe400078e00ff */
[----:B--2---:R-:W-:-:S04]  /*f830*/  IMAD.MOV R9, RZ, RZ, -R3 ;  /* 0x000000ffff097224 */ /* 0x004fc800078e0a03 */
[----:B------:R-:W-:-:S04]  /*f840*/  IMAD R9, R9, R4, RZ ;  /* 0x0000000409097224 */ /* 0x000fc800078e02ff */
[----:B------:R-:W-:Y:S01]  /*f850*/  IMAD.HI.U32 R3, R3, R9, R2 ;  /* 0x0000000903037227 */ /* 0x000fe200078e0002 */
[----:B------:R-:W-:-:S03]  /*f860*/  IABS R2, R7 ;  /* 0x0000000700027213 */ /* 0x000fc60000000000 */
[----:B------:R-:W-:Y:S02]  /*f870*/  IMAD.MOV R7, RZ, RZ, -R6 ;  /* 0x000000ffff077224 */ /* 0x000fe400078e0a06 */
[----:B------:R-:W-:-:S04]  /*f880*/  IMAD.HI.U32 R3, R3, R2, RZ ;  /* 0x0000000203037227 */ /* 0x000fc800078e00ff */
[----:B------:R-:W-:-:S05]  /*f890*/  IMAD R7, R3, R7, R2 ;  /* 0x0000000703077224 */ /* 0x000fca00078e0202 */
[----:B------:R-:W-:-:S13]  /*f8a0*/  ISETP.GT.U32.AND P1, PT, R4, R7, PT ;  /* 0x000000070400720c */ /* 0x000fda0003f24070 */
[----:B------:R-:W-:Y:S02]  /*f8b0*/  @!P1 IMAD.IADD R7, R7, 0x1, -R4 ;  /* 0x0000000107079824 */ /* 0x000fe400078e0a04 */
[----:B------:R-:W-:Y:S01]  /*f8c0*/  @!P1 VIADD R3, R3, 0x1 ;  /* 0x0000000103039836 */ /* 0x000fe20000000000 */
[----:B------:R-:W-:Y:S02]  /*f8d0*/  ISETP.NE.AND P1, PT, R0, RZ, PT ;  /* 0x000000ff0000720c */ /* 0x000fe40003f25270 */
[----:B------:R-:W-:-:S13]  /*f8e0*/  ISETP.GE.U32.AND P0, PT, R7, R4, PT ;  /* 0x000000040700720c */ /* 0x000fda0003f06070 */
[----:B------:R-:W-:-:S04]  /*f8f0*/  @P0 VIADD R3, R3, 0x1 ;  /* 0x0000000103030836 */ /* 0x000fc80000000000 */
[----:B------:R-:W-:Y:S01]  /*f900*/  @!P2 IMAD.MOV R3, RZ, RZ, -R3 ;  /* 0x000000ffff03a224 */ /* 0x000fe200078e0a03 */
[----:B------:R-:W-:-:S07]  /*f910*/  @!P1 LOP3.LUT R3, RZ, R0, RZ, 0x33, !PT ;  /* 0x00000000ff039212 */ /* 0x000fce00078e33ff */
.L_x_241:
[-C--:B------:R-:W-:Y:S01]  /*f920*/  IMAD R36, R36, R3.reuse, RZ ;  /* 0x0000000324247224 */ /* 0x080fe200078e02ff */
[----:B------:R-:W-:Y:S04]  /*f930*/  BSSY B7, `(.L_x_242) ;  /* 0x0000494000077945 */ /* 0x000fe80003800000 */
[----:B------:R-:W-:-:S04]  /*f940*/  VIADDMNMX R3, R36, R3, R5, PT ;  /* 0x0000000324037246 */ /* 0x000fc80003800105 */
[----:B------:R-:W-:-:S13]  /*f950*/  R2UR UR46, R3 ;  /* 0x00000000032e72ca */ /* 0x000fda00000e0000 */
[----:B------:R-:W-:-:S13]  /*f960*/  ISETP.LT.AND P0, PT, R36, UR46, PT ;  /* 0x0000002e24007c0c */ /* 0x000fda000bf01270 */
[----:B------:R-:W-:Y:S05]  /*f970*/  @P0 BRA `(.L_x_243) ;  /* 0x0000000000480947 */ /* 0x000fea0003800000 */
[----:B------:R-:W1:Y:S02]  /*f980*/  S2R R0, SR_TID.X ;  /* 0x0000000000007919 */ /* 0x000e640000002100 */
[----:B-1----:R-:W-:-:S04]  /*f990*/  LOP3.LUT R0, R0, 0x7f, RZ, 0xc0, !PT ;  /* 0x0000007f00007812 */ /* 0x002fc800078ec0ff */
[----:B------:R-:W-:-:S13]  /*f9a0*/  ISETP.NE.AND P0, PT, R0, RZ, PT ;  /* 0x000000ff0000720c */ /* 0x000fda0003f05270 */
[----:B------:R-:W-:Y:S05]  /*f9b0*/  @P0 BRA `(.L_x_244) ;  /* 0x00000048002c0947 */ /* 0x000fea0003800000 */
[----:B------:R-:W1:Y:S01]  /*f9c0*/  S2R R5, SR_LANEID ;  /* 0x0000000000057919 */ /* 0x000e620000000000 */
[----:B------:R-:W-:Y:S01]  /*f9d0*/  VOTEU.ANY UR4, UPT, PT ;  /* 0x0000000000047886 */ /* 0x000fe200038e0100 */
[----:B------:R-:W2:Y:S01]  /*f9e0*/  LDC.64 R2, c[0x0][0xc60] ;  /* 0x00031800ff027b82 */ /* 0x000ea20000000a00 */
[----:B------:R-:W1:Y:S02]  /*f9f0*/  FLO.U32 R0, UR4 ;  /* 0x0000000400007d00 */ /* 0x000e6400080e0000 */
[----:B-1----:R-:W-:-:S06]  /*fa00*/  ISETP.EQ.U32.AND P0, PT, R0, R5, PT ;  /* 0x000000050000720c */ /* 0x002fcc0003f02070 */
[----:B------:R-:W2:Y:S07]  /*fa10*/  POPC R5, UR4 ;  /* 0x0000000400057d09 */ /* 0x000eae0008000000 */
[----:B--2---:R-:W2:Y:S01]  /*fa20*/  @P0 ATOMG.E.ADD.STRONG.GPU PT, R3, desc[UR52][R2.64], R5 ;  /* 0x00000005020309a8 */ /* 0x004ea200081ee1f4 */
[----:B------:R-:W1:Y:S02]  /*fa30*/  S2R R4, SR_LTMASK ;  /* 0x0000000000047919 */ /* 0x000e640000003900 */
[----:B-1----:R-:W-:-:S04]  /*fa40*/  LOP3.LUT R4, R4, UR4, RZ, 0xc0, !PT ;  /* 0x0000000404047c12 */ /* 0x002fc8000f8ec0ff */
[----:B------:R-:W1:Y:S01]  /*fa50*/  POPC R7, R4 ;  /* 0x0000000400077309 */ /* 0x000e620000000000 */
[----:B--2---:R-:W1:Y:S02]  /*fa60*/  SHFL.IDX PT, R0, R3, R0, 0x1f ;  /* 0x00001f0003007589 */ /* 0x004e6400000e0000 */
[----:B-1----:R-:W-:-:S05]  /*fa70*/  IADD3 R0, R0, UR45, R7 ;  /* 0x0000002d00007c10 */ /* 0x002fca000fffe007 */
[----:B------:R1:W-:Y:S01]  /*fa80*/  STL [R1], R0 ;  /* 0x0000000001007387 */ /* 0x0003e20000100800 */
[----:B------:R-:W-:Y:S05]  /*fa90*/  BRA `(.L_x_244) ;  /* 0x0000004400f47947 */ /* 0x000fea0003800000 */
.L_x_243:
[----:B------:R-:W-:Y:S01]  /*faa0*/  VIADD R0, R16, 0x24200 ;  /* 0x0002420010007836 */ /* 0x000fe20000000000 */
[----:B------:R-:W-:Y:S04]  /*fab0*/  BSSY B6, `(.L_x_245) ;  /* 0x0000013000067945 */ /* 0x000fe80003800000 */
[----:B------:R-:W-:-:S13]  /*fac0*/  LOP3.LUT P0, RZ, R0, 0x1bf, RZ, 0xc0, !PT ;  /* 0x000001bf00ff7812 */ /* 0x000fda000780c0ff */
[----:B------:R-:W-:Y:S05]  /*fad0*/  @!P0 BRA `(.L_x_246) ;  /* 0x0000000000408947 */ /* 0x000fea0003800000 */
[----:B------:R-:W-:Y:S01]  /*fae0*/  MOV R2, 0x0 ;  /* 0x0000000000027802 */ /* 0x000fe20000000f00 */
[----:B------:R-:W-:Y:S01]  /*faf0*/  ULDC.64 UR6, c[0x4][0xc0] ;  /* 0x0100300000067ab9 */ /* 0x000fe20000000a00 */
[----:B------:R-:W-:Y:S01]  /*fb00*/  ULDC.64 UR8, c[0x4][0xc8] ;  /* 0x0100320000087ab9 */ /* 0x000fe20000000a00 */
[----:B------:R-:W-:Y:S01]  /*fb10*/  ULDC.64 UR4, c[0x4][0x8] ;  /* 0x0100020000047ab9 */ /* 0x000fe20000000a00 */
[----:B------:R-:W-:Y:S02]  /*fb20*/  IMAD.U32 R4, RZ, RZ, UR6 ;  /* 0x00000006ff047e24 */ /* 0x000fe4000f8e00ff */
[----:B------:R-:W1:Y:S01]  /*fb30*/  LDC.64 R2, c[0x4][R2] ;  /* 0x0100000002027b82 */ /* 0x000e620000000a00 */
        /* <DEDUP_REMOVED lines=10> */
.L_x_246:
[----:B------:R-:W-:Y:S05]  /*fbe0*/  BSYNC B6 ;  /* 0x0000000000067941 */ /* 0x000fea0003800000 */
.L_x_245:
[----:B------:R-:W-:Y:S01]  /*fbf0*/  VIADD R0, R16, 0xf200 ;  /* 0x0000f20010007836 */ /* 0x000fe20000000000 */
[----:B------:R-:W-:Y:S01]  /*fc00*/  LOP3.LUT R31, R31, 0xfffffffe, RZ, 0xc0, !PT ;  /* 0xfffffffe1f1f7812 */ /* 0x000fe200078ec0ff */
[----:B------:R-:W-:Y:S03]  /*fc10*/  BSSY B6, `(.L_x_247) ;  /* 0x0000014000067945 */ /* 0x000fe60003800000 */
[----:B------:R-:W-:-:S13]  /*fc20*/  LOP3.LUT P0, RZ, R0, 0x1bf, RZ, 0xc0, !PT ;  /* 0x000001bf00ff7812 */ /* 0x000fda000780c0ff */
[----:B------:R-:W-:Y:S01]  /*fc30*/  @P0 LOP3.LUT R31, R31, 0x1, RZ, 0xfc, !PT ;  /* 0x000000011f1f0812 */ /* 0x000fe200078efcff */
[----:B------:R-:W-:Y:S06]  /*fc40*/  @!P0 BRA `(.L_x_248) ;  /* 0x0000000000408947 */ /* 0x000fec0003800000 */
        /* <DEDUP_REMOVED lines=16> */
.L_x_248:
[----:B------:R-:W-:Y:S05]  /*fd50*/  BSYNC B6 ;  /* 0x0000000000067941 */ /* 0x000fea0003800000 */
.L_x_247:
        /* <DEDUP_REMOVED lines=20> */
.L_x_250:
[----:B------:R-:W-:Y:S05]  /*fea0*/  BSYNC B6 ;  /* 0x0000000000067941 */ /* 0x000fea0003800000 */
.L_x_249:
[----:B------:R-:W-:Y:S01]  /*feb0*/  LOP3.LUT P6, RZ, R31, 0x1, RZ, 0xc0, !PT ;  /* 0x000000011fff7812 */ /* 0x000fe200078cc0ff */
[----:B------:R-:W-:-:S12]  /*fec0*/  BSSY B6, `(.L_x_251) ;  /* 0x0000012000067945 */ /* 0x000fd80003800000 */
        /* <DEDUP_REMOVED lines=17> */
.L_x_252:
[----:B------:R-:W-:Y:S05]  /*ffe0*/  BSYNC B6 ;  /* 0x0000000000067941 */ /* 0x000fea0003800000 */
.L_x_251:
[----:B------:R-:W-:Y:S01]  /*fff0*/  ULDC.64 UR4, c[0x0][0x9f8] ;  /* 0x00027e0000047ab9 */ /* 0x000fe20000000a00 */
[----:B------:R-:W1:Y:S01]  /*10000*/  LDC R9, c[0x0][0x430] ;  /* 0x00010c00ff097b82 */ /* 0x000e620000000800 */
[----:B------:R-:W-:-:S04]  /*10010*/  UISETP.NE.U32.AND UP0, UPT, UR4, URZ, UPT ;  /* 0x0000003f0400728c */ /* 0x000fc8000bf05070 */
[----:B------:R-:W-:-:S06]  /*10020*/  UISETP.NE.AND.EX UP0, UPT, UR5, URZ, UPT, UP0 ;  /* 0x0000003f0500728c */ /* 0x000fcc000bf05300 */
[----:B------:R-:W-:-:S05]  /*10030*/  PLOP3.LUT P0, PT, PT, PT, UP0, 0x80, 0x0 ;  /* 0x000000000000781c */ /* 0x000fca0003f0f008 */
[----:B------:R-:W-:-:S04]  /*10040*/  @UP0 UIADD3 UR4, UP1, UR36, UR4, URZ ;  /* 0x0000000424040290 */ /* 0x000fc8000ff3e03f */
[----:B------:R-:W-:Y:S02]  /*10050*/  @UP0 UIADD3.X UR5, UR37, UR5, URZ, UP1, !UPT ;  /* 0x0000000525050290 */ /* 0x000fe40008ffe43f */
[----:B------:R-:W-:-:S04]  /*10060*/  IMAD.U32 R2, RZ, RZ, UR4 ;  /* 0x00000004ff027e24 */ /* 0x000fc8000f8e00ff */
[----:B------:R-:W-:-:S05]  /*10070*/  IMAD.U32 R3, RZ, RZ, UR5 ;  /* 0x00000005ff037e24 */ /* 0x000fca000f8e00ff */
[----:B------:R2:W5:Y:S01]  /*10080*/  @P0 LDG.E R29, desc[UR52][R2.64] ;  /* 0x00000034021d0981 */ /* 0x000562000c1e1900 */
[----:B-1----:R-:W-:Y:S01]  /*10090*/  ISETP.NE.AND P1, PT, R9, 0x1, PT ;  /* 0x000000010900780c */ /* 0x002fe20003f25270 */
[----:B------:R-:W-:Y:S01]  /*100a0*/  UMOV UR4, 0xffffffff ;  /* 0xffffffff00047882 */ /* 0x000fe20000000000 */
[----:B------:R-:W-:-:S11]  /*100b0*/  LOP3.LUT R31, R31, 0xffffffbf, RZ, 0xc0, !PT ;  /* 0xffffffbf1f1f7812 */ /* 0x000fd600078ec0ff */
[----:B------:R-:W1:Y:S01]  /*100c0*/  @P1 LDC R4, c[0x0][0x434] ;  /* 0x00010d00ff041b82 */ /* 0x000e620000000800 */
[----:B------:R-:W-:Y:S01]  /*100d0*/  @P1 LOP3.LUT R31, R31, 0x40, RZ, 0xfc, !PT ;  /* 0x000000401f1f1812 */ /* 0x000fe200078efcff */
[----:B--2---:R-:W-:Y:S06]  /*100e0*/  BRA.DIV UR4, `(.L_x_253) ;  /* 0x0000005204fc7947 */ /* 0x004fec000b800000 */
.L_x_333:
[----:B------:R-:W2:Y:S01]  /*100f0*/  S2R R0, SR_TID.X ;  /* 0x0000000000007919 */ /* 0x000ea20000002100 */
[----:B------:R-:W3:Y:S01]  /*10100*/  @P1 LDC R3, c[0x0][0x438] ;  /* 0x00010e00ff031b82 */ /* 0x000ee20000000800 */
[----:B------:R-:W-:Y:S01]  /*10110*/  UMOV UR4, 0xa0 ;  /* 0x000000a000047882 */ /* 0x000fe20000000000 */
[----:B-----5:R-:W-:Y:S01]  /*10120*/  SHF.R.S32.HI R35, RZ, 0x1f, R29 ;  /* 0x0000001fff237819 */ /* 0x020fe2000001141d */
[----:B------:R-:W4:Y:S01]  /*10130*/  S2R R2, SR_TID.X ;  /* 0x0000000000027919 */ /* 0x000f220000002100 */
[----:B------:R-:W-:Y:S01]  /*10140*/  UIMAD UR4, UR46, UR4, -0xa0 ;  /* 0xffffff602e0474a4 */ /* 0x000fe2000f8e0204 */
[----:B------:R-:W0:Y:S03]  /*10150*/  S2R R7, SR_TID.X ;  /* 0x0000000000077919 */ /* 0x000e260000002100 */
[----:B------:R-:W3:Y:S01]  /*10160*/  LDC R13, c[0x0][0x2f4] ;  /* 0x0000bd00ff0d7b82 */ /* 0x000ee20000000800 */
[----:B--2---:R-:W-:-:S04]  /*10170*/  LOP3.LUT R0, R0, 0x7f, RZ, 0xc0, !PT ;  /* 0x0000007f00007812 */ /* 0x004fc800078ec0ff */
[----:B------:R-:W-:Y:S01]  /*10180*/  SHF.R.U32.HI R5, RZ, 0x2, R0 ;  /* 0x00000002ff057819 */ /* 0x000fe20000011600 */
[C---:B----4-:R-:W-:Y:S01]  /*10190*/  IMAD.SHL.U32 R0, R2.reuse, 0x20, RZ ;  /* 0x0000002002007824 */ /* 0x050fe200078e00ff */
[----:B------:R-:W-:Y:S01]  /*101a0*/  LOP3.LUT R2, R2, 0x7f, RZ, 0xc0, !PT ;  /* 0x0000007f02027812 */ /* 0x000fe200078ec0ff */
[----:B0-----:R-:W-:-:S03]  /*101b0*/  IMAD.SHL.U32 R14, R7, 0x20, RZ ;  /* 0x00000020070e7824 */ /* 0x001fc600078e00ff */
[----:B------:R-:W-:Y:S01]  /*101c0*/  LOP3.LUT R0, R5, 0x60, R0, 0xf8, !PT ;  /* 0x0000006005007812 */ /* 0x000fe200078ef800 */
[----:B------:R-:W0:Y:S01]  /*101d0*/  @P1 LDC R7, c[0x0][0x438] ;  /* 0x00010e00ff071b82 */ /* 0x000e220000000800 */
[----:B------:R-:W-:-:S03]  /*101e0*/  SHF.R.U32.HI R6, RZ, 0x2, R2 ;  /* 0x00000002ff067819 */ /* 0x000fc60000011602 */
[----:B------:R-:W-:Y:S01]  /*101f0*/  VIADD R0, R0, UR4 ;  /* 0x0000000400007c36 */ /* 0x000fe20008000000 */
[----:B------:R-:W-:-:S03]  /*10200*/  LOP3.LUT R14, R6, 0x60, R14, 0xf8, !PT ;  /* 0x00000060060e7812 */ /* 0x000fc600078ef80e */
[----:B------:R-:W-:Y:S01]  /*10210*/  IMAD.IADD R5, R0, 0x1, R33 ;  /* 0x0000000100057824 */ /* 0x000fe200078e0221 */
[----:B------:R-:W-:-:S03]  /*10220*/  LOP3.LUT R14, R14, 0x80, RZ, 0xfc, !PT ;  /* 0x000000800e0e7812 */ /* 0x000fc600078efcff */
[----:B-1----:R-:W-:-:S04]  /*10230*/  @P1 IMAD.HI.U32 R2, R5, R4, RZ ;  /* 0x0000000405021227 */ /* 0x002fc800078e00ff */
[----:B------:R-:W-:Y:S01]  /*10240*/  IMAD.MOV.U32 R10, RZ, RZ, R5 ;  /* 0x000000ffff0a7224 */ /* 0x000fe200078e0005 */
[----:B---3--:R-:W-:Y:S01]  /*10250*/  @P1 SHF.R.U32.HI R10, RZ, R3, R2 ;  /* 0x00000003ff0a1219 */ /* 0x008fe20000011602 */
[----:B------:R-:W-:Y:S01]  /*10260*/  VIADD R4, R14, UR4 ;  /* 0x000000040e047c36 */ /* 0x000fe20008000000 */
[----:B------:R-:W1:Y:S03]  /*10270*/  @P1 LDC R3, c[0x0][0x434] ;  /* 0x00010d00ff031b82 */ /* 0x000e660000000800 */
[----:B------:R-:W-:Y:S01]  /*10280*/  IMAD.MOV R6, RZ, RZ, -R10 ;  /* 0x000000ffff067224 */ /* 0x000fe200078e0a0a */
[C---:B------:R-:W-:Y:S01]  /*10290*/  ISETP.GE.AND P0, PT, R4.reuse, R18, PT ;  /* 0x000000120400720c */ /* 0x040fe20003f06270 */
[----:B------:R-:W-:Y:S02]  /*102a0*/  IMAD.IADD R4, R4, 0x1, R33 ;  /* 0x0000000104047824 */ /* 0x000fe400078e0221 */
[----:B------:R-:W-:Y:S01]  /*102b0*/  IMAD R6, R9, R6, R5 ;  /* 0x0000000609067224 */ /* 0x000fe200078e0205 */
[----:B------:R-:W-:Y:S01]  /*102c0*/  ISETP.GT.U32.OR P0, PT, R14, 0x9f, P0 ;  /* 0x0000009f0e00780c */ /* 0x000fe20000704470 */
[----:B------:R-:W-:-:S02]  /*102d0*/  IMAD.MOV.U32 R8, RZ, RZ, R4 ;  /* 0x000000ffff087224 */ /* 0x000fc400078e0004 */
[----:B-1----:R-:W-:-:S05]  /*102e0*/  @P1 IMAD.HI.U32 R2, R4, R3, RZ ;  /* 0x0000000304021227 */ /* 0x002fca00078e00ff */
[----:B0-----:R-:W-:-:S05]  /*102f0*/  @P1 SHF.R.U32.HI R8, RZ, R7, R2 ;  /* 0x00000007ff081219 */ /* 0x001fca0000011602 */
[----:B------:R-:W0:Y:S01]  /*10300*/  @!P0 LDC.64 R2, c[0x0][0x428] ;  /* 0x00010a00ff028b82 */ /* 0x000e220000000a00 */
[----:B------:R-:W-:Y:S01]  /*10310*/  ISETP.GE.AND P1, PT, R0, R18, PT ;  /* 0x000000120000720c */ /* 0x000fe20003f26270 */
[----:B------:R-:W-:-:S04]  /*10320*/  IMAD.MOV R7, RZ, RZ, -R8 ;  /* 0x000000ffff077224 */ /* 0x000fc800078e0a08 */
[----:B------:R-:W-:Y:S01]  /*10330*/  IMAD R7, R9, R7, R4 ;  /* 0x0000000709077224 */ /* 0x000fe200078e0204 */
[----:B------:R-:W-:Y:S01]  /*10340*/  @!P0 SHF.R.S32.HI R9, RZ, 0x1f, R8 ;  /* 0x0000001fff098819 */ /* 0x000fe20000011408 */
[----:B------:R-:W1:Y:S01]  /*10350*/  @!P0 LDC.64 R4, c[0x0][0x418] ;  /* 0x00010600ff048b82 */ /* 0x000e620000000a00 */
[----:B0-----:R-:W-:-:S04]  /*10360*/  @!P0 IMAD R0, R35, R2, RZ ;  /* 0x0000000223008224 */ /* 0x001fc800078e02ff */
[C---:B------:R-:W-:Y:S02]  /*10370*/  @!P0 IMAD R0, R29.reuse, R3, R0 ;  /* 0x000000031d008224 */ /* 0x040fe400078e0200 */
[----:B------:R-:W-:-:S04]  /*10380*/  @!P0 IMAD.WIDE.U32 R2, R29, R2, R8 ;  /* 0x000000021d028225 */ /* 0x000fc800078e0008 */
[----:B------:R-:W-:Y:S01]  /*10390*/  @!P0 IMAD.IADD R0, R0, 0x1, R3 ;  /* 0x0000000100008824 */ /* 0x000fe200078e0203 */
[----:B-1----:R-:W-:Y:S01]  /*103a0*/  @!P0 LEA R4, P2, R2, R4, 0x2 ;  /* 0x0000000402048211 */ /* 0x002fe200078410ff */
[----:B------:R-:W-:-:S03]  /*103b0*/  IMAD.MOV.U32 R8, RZ, RZ, RZ ;  /* 0x000000ffff087224 */ /* 0x000fc600078e00ff */
[----:B------:R-:W-:Y:S02]  /*103c0*/  @!P0 LEA.HI.X R5, R2, R5, R0, 0x2, P2 ;  /* 0x0000000502058211 */ /* 0x000fe400010f1400 */
[----:B------:R-:W0:Y:S03]  /*103d0*/  @!P1 LDC.64 R2, c[0x0][0x428] ;  /* 0x00010a00ff029b82 */ /* 0x000e260000000a00 */
[----:B------:R1:W5:Y:S01]  /*103e0*/  @!P0 LDG.E R8, desc[UR52][R4.64] ;  /* 0x0000003404088981 */ /* 0x000362000c1e1900 */
[----:B------:R-:W-:-:S04]  /*103f0*/  @!P1 SHF.R.S32.HI R11, RZ, 0x1f, R10 ;  /* 0x0000001fff0b9819 */ /* 0x000fc8000001140a */
[----:B-1----:R-:W1:Y:S01]  /*10400*/  @!P1 LDC.64 R4, c[0x0][0x418] ;  /* 0x00010600ff049b82 */ /* 0x002e620000000a00 */
[----:B------:R-:W-:Y:S01]  /*10410*/  ISETP.GT.U32.AND P2, PT, R14, 0x9f, PT ;  /* 0x0000009f0e00780c */ /* 0x000fe20003f44070 */
[----:B0-----:R-:W-:-:S04]  /*10420*/  @!P1 IMAD R0, R35, R2, RZ ;  /* 0x0000000223009224 */ /* 0x001fc800078e02ff */
[C---:B------:R-:W-:Y:S02]  /*10430*/  @!P1 IMAD R0, R29.reuse, R3, R0 ;  /* 0x000000031d009224 */ /* 0x040fe400078e0200 */
[----:B------:R-:W-:-:S04]  /*10440*/  @!P1 IMAD.WIDE.U32 R2, R29, R2, R10 ;  /* 0x000000021d029225 */ /* 0x000fc800078e000a */
[----:B------:R-:W-:Y:S01]  /*10450*/  @!P1 IMAD.IADD R0, R3, 0x1, R0 ;  /* 0x0000000103009824 */ /* 0x000fe200078e0200 */
[----:B-1----:R-:W-:-:S04]  /*10460*/  @!P1 LEA R10, P0, R2, R4, 0x2 ;  /* 0x00000004020a9211 */ /* 0x002fc800078010ff */
[----:B------:R-:W-:Y:S01]  /*10470*/  @!P1 LEA.HI.X R11, R2, R5, R0, 0x2, P0 ;  /* 0x00000005020b9211 */ /* 0x000fe200000f1400 */
[----:B------:R-:W-:Y:S01]  /*10480*/  IMAD.MOV.U32 R5, RZ, RZ, RZ ;  /* 0x000000ffff057224 */ /* 0x000fe200078e00ff */
[----:B------:R-:W-:Y:S01]  /*10490*/  LOP3.LUT R31, R31, 0xfffffff7, RZ, 0xc0, !PT ;  /* 0xfffffff71f1f7812 */ /* 0x000fe200078ec0ff */
[----:B------:R-:W-:-:S04]  /*104a0*/  IMAD.U32 R15, RZ, RZ, UR42 ;  /* 0x0000002aff0f7e24 */ /* 0x000fc8000f8e00ff */
[----:B------:R0:W5:Y:S01]  /*104b0*/  @!P1 LDG.E R5, desc[UR52][R10.64] ;  /* 0x000000340a059981 */ /* 0x000162000c1e1900 */
[C---:B------:R-:W-:Y:S01]  /*104c0*/  ISETP.GE.AND P1, PT, R32.reuse, R13, PT ;  /* 0x0000000d2000720c */ /* 0x040fe20003f26270 */
[----:B------:R-:W-:Y:S01]  /*104d0*/  IMAD.U32 R9, RZ, RZ, UR46 ;  /* 0x0000002eff097e24 */ /* 0x000fe2000f8e00ff */
[----:B------:R-:W-:Y:S02]  /*104e0*/  @P2 LOP3.LUT R31, R31, 0x8, RZ, 0xfc, !PT ;  /* 0x000000081f1f2812 */ /* 0x000fe400078efcff */
[----:B------:R-:W-:Y:S01]  /*104f0*/  ISETP.NE.AND P3, PT, R15, 0x3, PT ;  /* 0x000000030f00780c */ /* 0x000fe20003f65270 */
[----:B------:R-:W-:Y:S01]  /*10500*/  VIADD R9, R9, 0xffffffff ;  /* 0xffffffff09097836 */ /* 0x000fe20000000000 */
[----:B------:R-:W-:Y:S02]  /*10510*/  LOP3.LUT R31, R31, 0xffffffef, RZ, 0xc0, !PT ;  /* 0xffffffef1f1f7812 */ /* 0x000fe400078ec0ff */
[----:B------:R-:W-:Y:S02]  /*10520*/  LOP3.LUT R12, R32, 0x40, RZ, 0xfc, !PT ;  /* 0x00000040200c7812 */ /* 0x000fe400078efcff */
[----:B------:R-:W-:-:S02]  /*10530*/  LOP3.LUT R31, R31, 0xfffffffb, RZ, 0xc0, !PT ;  /* 0xfffffffb1f1f7812 */ /* 0x000fc400078ec0ff */
[----:B------:R-:W-:Y:S02]  /*10540*/  ISETP.GE.AND P0, PT, R12, R13, PT ;  /* 0x0000000d0c00720c */ /* 0x000fe40003f06270 */
[----:B------:R-:W-:Y:S02]  /*10550*/  @P1 LOP3.LUT R31, R31, 0x4, RZ, 0xfc, !PT ;  /* 0x000000041f1f1812 */ /* 0x000fe400078efcff */
[----:B------:R-:W-:Y:S02]  /*10560*/  LOP3.LUT R12, R32, 0x80, RZ, 0xfc, !PT ;  /* 0x00000080200c7812 */ /* 0x000fe400078efcff */
[----:B------:R-:W-:Y:S02]  /*10570*/  @P3 LOP3.LUT R31, R31, 0x10, RZ, 0xfc, !PT ;  /* 0x000000101f1f3812 */ /* 0x000fe400078efcff */
[----:B------:R-:W-:Y:S02]  /*10580*/  LOP3.LUT R17, R17, 0xffff, RZ, 0xc0, !PT ;  /* 0x0000ffff11117812 */ /* 0x000fe400078ec0ff */
[----:B------:R-:W-:-:S04]  /*10590*/  LOP3.LUT R31, R31, 0xfffffffd, RZ, 0xc0, !PT ;  /* 0xfffffffd1f1f7812 */ /* 0x000fc800078ec0ff */
[----:B------:R-:W-:Y:S02]  /*105a0*/  @P0 LOP3.LUT R31, R31, 0x2, RZ, 0xfc, !PT ;  /* 0x000000021f1f0812 */ /* 0x000fe400078efcff */
[----:B------:R-:W-:Y:S02]  /*105b0*/  ISETP.GE.AND P0, PT, R12, R13, PT ;  /* 0x0000000d0c00720c */ /* 0x000fe40003f06270 */
[----:B------:R-:W-:-:S11]  /*105c0*/  LOP3.LUT R31, R31, 0xfffffffe, RZ, 0xc0, !PT ;  /* 0xfffffffe1f1f7812 */ /* 0x000fd600078ec0ff */
[----:B------:R-:W-:Y:S01]  /*105d0*/  @P0 LOP3.LUT R31, R31, 0x1, RZ, 0xfc, !PT ;  /* 0x000000011f1f0812 */ /* 0x000fe200078efcff */
[----:B0-----:R-:W-:Y:S06]  /*105e0*/  @!P3 BRA `(.L_x_254) ;  /* 0x000000000004b947 */ /* 0x001fec0003800000 */
[----:B------:R-:W-:Y:S01]  /*105f0*/  BPT.TRAP 0x1 ;  /* 0x000000040000795c */ /* 0x000fe20000300000 */
.L_x_254:
[----:B------:R-:W-:Y:S01]  /*10600*/  IMAD R4, R27, 0x8, R16 ;  /* 0x000000081b047824 */ /* 0x000fe200078e0210 */
[----:B------:R-:W-:Y:S01]  /*10610*/  SHF.L.U32 R26, R30, 0x1f, RZ ;  /* 0x0000001f1e1a7819 */ /* 0x000fe200000006ff */
[----:B------:R-:W-:Y:S01]  /*10620*/  BSSY B0, `(.L_x_255) ;  /* 0x0000004000007945 */ /* 0x000fe20003800000 */
[----:B------:R-:W-:Y:S02]  /*10630*/  SHF.R.S32.HI R22, RZ, 0x1f, R6 ;  /* 0x0000001fff167819 */ /* 0x000fe40000011406 */
[----:B------:R-:W0:Y:S02]  /*10640*/  SYNCS.PHASECHK.TRANS64.TRYWAIT P0, [R4+URZ+0x33480], R26 ;  /* 0x0334801a040075a7 */ /* 0x000e24000800017f */
[----:B0-----:R-:W-:Y:S05]  /*10650*/  @!P0 BRA `(.L_x_256) ;  /* 0x0000004c00cc8947 */ /* 0x001fea0003800000 */
.L_x_334:
[----:B------:R-:W-:Y:S05]  /*10660*/  BSYNC B0 ;  /* 0x0000000000007941 */ /* 0x000fea0003800000 */
.L_x_255:
[----:B------:R-:W2:Y:S01]  /*10670*/  LDL R12, [R1+0xc] ;  /* 0x00000c00010c7983 */ /* 0x000ea20000100800 */
[----:B------:R-:W-:Y:S01]  /*10680*/  ULDC.64 UR4, c[0x0][0x328] ;  /* 0x0000ca0000047ab9 */ /* 0x000fe20000000a00 */
[----:B-----5:R-:W-:Y:S01]  /*10690*/  SHF.R.S32.HI R24, RZ, 0x1f, R5 ;  /* 0x0000001fff187819 */ /* 0x020fe20000011405 */
[----:B------:R-:W-:Y:S01]  /*106a0*/  IMAD R0, R22, UR4, RZ ;  /* 0x0000000416007c24 */ /* 0x000fe2000f8e02ff */
[----:B------:R-:W1:Y:S01]  /*106b0*/  S2R R13, SR_TID.X ;  /* 0x00000000000d7919 */ /* 0x000e620000002100 */
[C---:B------:R-:W-:Y:S01]  /*106c0*/  IMAD.WIDE.U32 R2, R6.reuse, UR4, RZ ;  /* 0x0000000406027c25 */ /* 0x040fe2000f8e00ff */
[----:B------:R-:W-:Y:S01]  /*106d0*/  ULDC.64 UR6, c[0x0][0x338] ;  /* 0x0000ce0000067ab9 */ /* 0x000fe20000000a00 */
[----:B------:R-:W-:Y:S02]  /*106e0*/  SHF.R.S32.HI R23, RZ, 0x1f, R7 ;  /* 0x0000001fff177819 */ /* 0x000fe40000011407 */
[----:B------:R-:W-:Y:S01]  /*106f0*/  IMAD R0, R6, UR5, R0 ;  /* 0x0000000506007c24 */ /* 0x000fe2000f8e0200 */
[----:B------:R-:W-:Y:S01]  /*10700*/  SHF.R.S32.HI R25, RZ, 0x1f, R8 ;  /* 0x0000001fff197819 */ /* 0x000fe20000011408 */
[----:B------:R-:W-:Y:S01]  /*10710*/  IMAD R10, R24, UR6, RZ ;  /* 0x00000006180a7c24 */ /* 0x000fe2000f8e02ff */
[----:B------:R-:W-:Y:S01]  /*10720*/  LOP3.LUT R31, R31, 0xffffffdf, RZ, 0xc0, !PT ;  /* 0xffffffdf1f1f7812 */ /* 0x000fe200078ec0ff */
[----:B------:R-:W-:-:S02]  /*10730*/  IMAD.IADD R3, R3, 0x1, R0 ;  /* 0x0000000103037824 */ /* 0x000fc400078e0200 */
[C---:B------:R-:W-:Y:S02]  /*10740*/  IMAD R10, R5.reuse, UR7, R10 ;  /* 0x00000007050a7c24 */ /* 0x040fe4000f8e020a */
[----:B------:R-:W-:-:S04]  /*10750*/  IMAD.WIDE.U32 R2, R5, UR6, R2 ;  /* 0x0000000605027c25 */ /* 0x000fc8000f8e0002 */
[----:B------:R-:W-:Y:S02]  /*10760*/  IMAD R0, R23, UR4, RZ ;  /* 0x0000000417007c24 */ /* 0x000fe4000f8e02ff */
[----:B------:R-:W-:Y:S02]  /*10770*/  IMAD.IADD R11, R3, 0x1, R10 ;  /* 0x00000001030b7824 */ /* 0x000fe400078e020a */
[----:B------:R-:W-:Y:S02]  /*10780*/  IMAD.MOV.U32 R10, RZ, RZ, R2 ;  /* 0x000000ffff0a7224 */ /* 0x000fe400078e0002 */
[C---:B------:R-:W-:Y:S02]  /*10790*/  IMAD R0, R7.reuse, UR5, R0 ;  /* 0x0000000507007c24 */ /* 0x040fe4000f8e0200 */
[----:B------:R-:W-:Y:S01]  /*107a0*/  IMAD.WIDE.U32 R2, R7, UR4, RZ ;  /* 0x0000000407027c25 */ /* 0x000fe2000f8e00ff */
[----:B------:R-:W-:-:S03]  /*107b0*/  ULDC.64 UR4, c[0x0][0x330] ;  /* 0x0000cc0000047ab9 */ /* 0x000fc60000000a00 */
[----:B------:R-:W-:Y:S02]  /*107c0*/  IMAD.IADD R3, R3, 0x1, R0 ;  /* 0x0000000103037824 */ /* 0x000fe400078e0200 */
[----:B------:R-:W-:Y:S01]  /*107d0*/  IMAD R0, R25, UR6, RZ ;  /* 0x0000000619007c24 */ /* 0x000fe2000f8e02ff */
[----:B-1----:R-:W-:Y:S01]  /*107e0*/  LOP3.LUT R13, R13, 0x7f, RZ, 0xc0, !PT ;  /* 0x0000007f0d0d7812 */ /* 0x002fe200078ec0ff */
[----:B------:R-:W-:-:S03]  /*107f0*/  IMAD.WIDE.U32 R2, R8, UR6, R2 ;  /* 0x0000000608027c25 */ /* 0x000fc6000f8e0002 */
[----:B------:R-:W-:Y:S01]  /*10800*/  SHF.R.U32.HI R13, RZ, 0x2, R13 ;  /* 0x00000002ff0d7819 */ /* 0x000fe2000001160d */
[----:B------:R-:W-:Y:S01]  /*10810*/  IMAD R0, R8, UR7, R0 ;  /* 0x0000000708007c24 */ /* 0x000fe2000f8e0200 */
[----:B------:R-:W-:Y:S01]  /*10820*/  ULDC.64 UR6, c[0x0][0x318] ;  /* 0x0000c60000067ab9 */ /* 0x000fe20000000a00 */
[----:B------:R-:W-:-:S04]  /*10830*/  IMAD.WIDE.U32 R10, R17, UR4, R10 ;  /* 0x00000004110a7c25 */ /* 0x000fc8000f8e000a */
[----:B------:R-:W-:Y:S02]  /*10840*/  IMAD.IADD R3, R3, 0x1, R0 ;  /* 0x0000000103037824 */ /* 0x000fe400078e0200 */
[----:B------:R-:W-:Y:S01]  /*10850*/  IMAD R9, R9, -0xa0, R18 ;  /* 0xffffff6009097824 */ /* 0x000fe200078e0212 */
[----:B------:R-:W-:Y:S01]  /*10860*/  IADD3 R18, P0, R10, UR6, RZ ;  /* 0x000000060a127c10 */ /* 0x000fe2000ff1e0ff */
[C---:B------:R-:W-:Y:S02]  /*10870*/  IMAD R20, R17.reuse, UR5, RZ ;  /* 0x0000000511147c24 */ /* 0x040fe4000f8e02ff */
[----:B------:R-:W-:Y:S01]  /*10880*/  IMAD.WIDE.U32 R2, R17, UR4, R2 ;  /* 0x0000000411027c25 */ /* 0x000fe2000f8e0002 */
[----:B------:R-:W-:Y:S02]  /*10890*/  UMOV UR4, 0xffffffff ;  /* 0xffffffff00047882 */ /* 0x000fe40000000000 */
[----:B------:R-:W-:Y:S01]  /*108a0*/  IADD3.X R10, R11, UR7, R20, P0, !PT ;  /* 0x000000070b0a7c10 */ /* 0x000fe200087fe414 */
[----:B------:R-:W-:Y:S01]  /*108b0*/  IMAD.IADD R9, R9, 0x1, -R13 ;  /* 0x0000000109097824 */ /* 0x000fe200078e0a0d */
[----:B------:R-:W-:-:S04]  /*108c0*/  IADD3 R21, P0, R2, UR6, RZ ;  /* 0x0000000602157c10 */ /* 0x000fc8000ff1e0ff */
[----:B------:R-:W-:Y:S02]  /*108d0*/  IADD3.X R20, R20, UR7, R3, P0, !PT ;  /* 0x0000000714147c10 */ /* 0x000fe400087fe403 */
[----:B------:R-:W-:-:S13]  /*108e0*/  ISETP.GE.AND P0, PT, R9, 0x1, PT ;  /* 0x000000010900780c */ /* 0x000fda0003f06270 */
[----:B------:R-:W-:Y:S01]  /*108f0*/  @P0 LOP3.LUT R31, R31, 0x20, RZ, 0xfc, !PT ;  /* 0x000000201f1f0812 */ /* 0x000fe200078efcff */
[----:B--2---:R-:W-:Y:S01]  /*10900*/  IMAD R19, R27, 0x7800, R12 ;  /* 0x000078001b137824 */ /* 0x004fe200078e020c */
[----:B------:R-:W-:Y:S06]  /*10910*/  BRA.DIV UR4, `(.L_x_257) ;  /* 0x0000004e04307947 */ /* 0x000fec000b800000 */
[----:B------:R-:W1:Y:S01]  /*10920*/  SHFL.IDX PT, R2, R18, RZ, 0x1c1f ;  /* 0x001c1fff12027589 */ /* 0x000e6200000e0000 */
[----:B------:R-:W2:Y:S01]  /*10930*/  LDC R12, c[0x0][0x2f4] ;  /* 0x0000bd00ff0c7b82 */ /* 0x000ea20000000800 */
[C---:B------:R-:W-:Y:S02]  /*10940*/  LOP3.LUT R13, R32.reuse, 0x40, RZ, 0xfc, !PT ;  /* 0x00000040200d7812 */ /* 0x040fe400078efcff */
[----:B------:R-:W3:Y:S01]  /*10950*/  SHFL.IDX PT, R0, R10, RZ, 0x1c1f ;  /* 0x001c1fff0a007589 */ /* 0x000ee200000e0000 */
[----:B------:R-:W-:Y:S02]  /*10960*/  LOP3.LUT R11, R32, 0x80, RZ, 0xfc, !PT ;  /* 0x00000080200b7812 */ /* 0x000fe400078efcff */
[----:B------:R-:W-:Y:S01]  /*10970*/  ISETP.GE.AND P6, PT, R9, 0x81, PT ;  /* 0x000000810900780c */ /* 0x000fe20003fc6270 */
[----:B------:R-:W-:Y:S01]  /*10980*/  SHFL.IDX PT, R20, R20, RZ, 0x1c1f ;  /* 0x001c1fff14147589 */ /* 0x000fe200000e0000 */
[----:B------:R-:W-:Y:S02]  /*10990*/  LOP3.LUT R31, R31, 0xffffff7f, RZ, 0xc0, !PT ;  /* 0xffffff7f1f1f7812 */ /* 0x000fe400078ec0ff */
[----:B------:R-:W-:-:S02]  /*109a0*/  ISETP.GE.AND P5, PT, R9, 0x21, PT ;  /* 0x000000210900780c */ /* 0x000fc40003fa6270 */
[----:B------:R-:W-:-:S07]  /*109b0*/  ISETP.GE.AND P4, PT, R9, 0x41, PT ;  /* 0x000000410900780c */ /* 0x000fce0003f86270 */
[----:B------:R-:W-:Y:S02]  /*109c0*/  @P6 LOP3.LUT R31, R31, 0x80, RZ, 0xfc, !PT ;  /* 0x000000801f1f6812 */ /* 0x000fe400078efcff */
[C---:B-1----:R-:W-:Y:S02]  /*109d0*/  IADD3 R2, P0, R32.reuse, R2, RZ ;  /* 0x0000000220027210 */ /* 0x042fe40007f1e0ff */
[-C--:B--2---:R-:W-:Y:S02]  /*109e0*/  ISETP.GE.AND P2, PT, R32, R12.reuse, PT ;  /* 0x0000000c2000720c */ /* 0x084fe40003f46270 */
[----:B------:R-:W-:Y:S01]  /*109f0*/  ISETP.GE.AND P1, PT, R13, R12, PT ;  /* 0x0000000c0d00720c */ /* 0x000fe20003f26270 */
[----:B---3--:R-:W-:Y:S01]  /*10a00*/  IMAD.X R3, RZ, RZ, R0, P0 ;  /* 0x000000ffff037224 */ /* 0x008fe200000e0600 */
[C---:B------:R-:W-:Y:S01]  /*10a10*/  ISETP.LT.OR P0, PT, R9.reuse, 0x1, P2 ;  /* 0x000000010900780c */ /* 0x040fe20001701670 */
[----:B------:R-:W-:Y:S01]  /*10a20*/  IMAD.IADD R0, R16, 0x1, R19 ;  /* 0x0000000110007824 */ /* 0x000fe200078e0213 */
[----:B------:R-:W-:-:S11]  /*10a30*/  ISETP.LT.OR P3, PT, R9, 0x1, P1 ;  /* 0x000000010900780c */ /* 0x000fd60000f61670 */
[----:B------:R-:W-:Y:S01]  /*10a40*/  LDGSTS.E.BYPASS.LTC128B.128 [R0+0xf200], desc[UR52][R2.64], !P0 ;  /* 0x0f20000002007fae */ /* 0x000fe2000c101d74 */
[----:B------:R-:W-:-:S03]  /*10a50*/  ISETP.GE.AND P0, PT, R11, R12, PT ;  /* 0x0000000c0b00720c */ /* 0x000fc60003f06270 */
[----:B------:R-:W-:Y:S01]  /*10a60*/  LDGSTS.E.BYPASS.LTC128B.128 [R0+0x11a00], desc[UR52][R2.64+0x40], !P3 ;  /* 0x11a0004002007fae */ /* 0x000fe2000d901d74 */
[----:B------:R-:W-:-:S13]  /*10a70*/  ISETP.LT.OR P3, PT, R9, 0x1, P0 ;  /* 0x000000010900780c */ /* 0x000fda0000761670 */
[----:B------:R1:W-:Y:S04]  /*10a80*/  LDGSTS.E.BYPASS.LTC128B.128 [R0+0x14200], desc[UR52][R2.64+0x80], !P3 ;  /* 0x1420008002007fae */ /* 0x0003e8000d901d74 */
[----:B-1----:R-:W1:Y:S04]  /*10a90*/  SHFL.IDX PT, R2, R18, 0x1, 0x1c1f ;  /* 0x003c1f0012027f89 */ /* 0x002e6800000e0000 */
[----:B------:R-:W2:Y:S01]  /*10aa0*/  SHFL.IDX PT, R3, R10, 0x1, 0x1c1f ;  /* 0x003c1f000a037f89 */ /* 0x000ea200000e0000 */
[----:B-1----:R-:W-:-:S05]  /*10ab0*/  IADD3 R2, P3, R32, R2, RZ ;  /* 0x0000000220027210 */ /* 0x002fca0007f7e0ff */
[----:B--2---:R-:W-:Y:S01]  /*10ac0*/  IMAD.X R3, RZ, RZ, R3, P3 ;  /* 0x000000ffff037224 */ /* 0x004fe200018e0603 */
[----:B------:R-:W-:-:S13]  /*10ad0*/  ISETP.LT.OR P3, PT, R9, 0x21, P2 ;  /* 0x000000210900780c */ /* 0x000fda0001761670 */
[----:B------:R-:W-:Y:S01]  /*10ae0*/  LDGSTS.E.BYPASS.LTC128B.128 [R0+0xfa00], desc[UR52][R2.64], !P3 ;  /* 0x0fa0000002007fae */ /* 0x000fe2000d901d74 */
[----:B------:R-:W-:-:S13]  /*10af0*/  ISETP.LT.OR P3, PT, R9, 0x21, P1 ;  /* 0x000000210900780c */ /* 0x000fda0000f61670 */
[----:B------:R-:W-:Y:S01]  /*10b00*/  LDGSTS.E.BYPASS.LTC128B.128 [R0+0x12200], desc[UR52][R2.64+0x40], !P3 ;  /* 0x1220004002007fae */ /* 0x000fe2000d901d74 */
[----:B------:R-:W-:-:S13]  /*10b10*/  ISETP.LT.OR P3, PT, R9, 0x21, P0 ;  /* 0x000000210900780c */ /* 0x000fda0000761670 */
[----:B------:R1:W-:Y:S04]  /*10b20*/  LDGSTS.E.BYPASS.LTC128B.128 [R0+0x14a00], desc[UR52][R2.64+0x80], !P3 ;  /* 0x14a0008002007fae */ /* 0x0003e8000d901d74 */
[----:B-1----:R-:W1:Y:S04]  /*10b30*/  SHFL.IDX PT, R2, R18, 0x2, 0x1c1f ;  /* 0x005c1f0012027f89 */ /* 0x002e6800000e0000 */
[----:B------:R-:W2:Y:S04]  /*10b40*/  SHFL.IDX PT, R3, R10, 0x2, 0x1c1f ;  /* 0x005c1f000a037f89 */ /* 0x000ea800000e0000 */
[----:B------:R-:W-:Y:S01]  /*10b50*/  SHFL.IDX PT, R10, R10, 0x3, 0x1c1f ;  /* 0x007c1f000a0a7f89 */ /* 0x000fe200000e0000 */
        /* <DEDUP_REMOVED lines=8> */
[----:B-1----:R-:W1:Y:S02]  /*10be0*/  SHFL.IDX PT, R2, R18, 0x3, 0x1c1f ;  /* 0x007c1f0012027f89 */ /* 0x002e6400000e0000 */
[----:B-1----:R-:W-:-:S05]  /*10bf0*/  IADD3 R2, P3, R32, R2, RZ ;  /* 0x0000000220027210 */ /* 0x002fca0007f7e0ff */
[----:B------:R-:W-:Y:S01]  /*10c00*/  IMAD.X R3, RZ, RZ, R10, P3 ;  /* 0x000000ffff037224 */ /* 0x000fe200018e060a */
[----:B------:R-:W-:-:S13]  /*10c10*/  ISETP.LT.OR P3, PT, R9, 0x61, P2 ;  /* 0x000000610900780c */ /* 0x000fda0001761670 */
[----:B------:R-:W-:Y:S01]  /*10c20*/  LDGSTS.E.BYPASS.LTC128B.128 [R0+0x10a00], desc[UR52][R2.64], !P3 ;  /* 0x10a0000002007fae */ /* 0x000fe2000d901d74 */
[----:B------:R-:W-:-:S13]  /*10c30*/  ISETP.LT.OR P3, PT, R9, 0x61, P1 ;  /* 0x000000610900780c */ /* 0x000fda0000f61670 */
[----:B------:R-:W-:Y:S01]  /*10c40*/  LDGSTS.E.BYPASS.LTC128B.128 [R0+0x13200], desc[UR52][R2.64+0x40], !P3 ;  /* 0x1320004002007fae */ /* 0x000fe2000d901d74 */
[----:B------:R-:W-:-:S13]  /*10c50*/  ISETP.LT.OR P3, PT, R9, 0x61, P0 ;  /* 0x000000610900780c */ /* 0x000fda0000761670 */
[----:B------:R1:W-:Y:S01]  /*10c60*/  LDGSTS.E.BYPASS.LTC128B.128 [R0+0x15a00], desc[UR52][R2.64+0x80], !P3 ;  /* 0x15a0008002007fae */ /* 0x0003e2000d901d74 */
[----:B------:R-:W-:-:S03]  /*10c70*/  ISETP.GE.AND P3, PT, R9, 0x61, PT ;  /* 0x000000610900780c */ /* 0x000fc60003f66270 */
[----:B-1----:R1:W2:Y:S10]  /*10c80*/  SHFL.IDX PT, R2, R21, RZ, 0x1c1f ;  /* 0x001c1fff15027589 */ /* 0x0022b400000e0000 */
.L_x_346:
[C---:B------:R-:W-:Y:S02]  /*10c90*/  ISETP.LT.OR P2, PT, R9.reuse, 0x81, P2 ;  /* 0x000000810900780c */ /* 0x040fe40001741670 */
[C---:B------:R-:W-:Y:S02]  /*10ca0*/  ISETP.LT.OR P1, PT, R9.reuse, 0x81, P1 ;  /* 0x000000810900780c */ /* 0x040fe40000f21670 */
[----:B------:R-:W-:Y:S02]  /*10cb0*/  ISETP.LT.OR P0, PT, R9, 0x81, P0 ;  /* 0x000000810900780c */ /* 0x000fe40000701670 */
[----:B--2---:R-:W-:-:S05]  /*10cc0*/  IADD3 R2, P6, R32, R2, RZ ;  /* 0x0000000220027210 */ /* 0x004fca0007fde0ff */
[----:B------:R-:W-:-:S05]  /*10cd0*/  IMAD.X R3, RZ, RZ, R20, P6 ;  /* 0x000000ffff037224 */ /* 0x000fca00030e0614 */
[----:B------:R-:W-:Y:S01]  /*10ce0*/  @!PT LDS RZ, [RZ] ;  /* 0x00000000fffff984 */ /* 0x000fe20000000800 */
[----:B------:R-:W-:Y:S01]  /*10cf0*/  @!PT LDS RZ, [RZ] ;  /* 0x00000000fffff984 */ /* 0x000fe20000000800 */
[----:B------:R-:W-:Y:S01]  /*10d00*/  @!PT LDS RZ, [RZ] ;  /* 0x00000000fffff984 */ /* 0x000fe20000000800 */
[----:B------:R2:W-:Y:S04]  /*10d10*/  LDGSTS.E.BYPASS.LTC128B.128 [R0+0x11200], desc[UR52][R2.64], !P2 ;  /* 0x1120000002007fae */ /* 0x0005e8000d101d74 */
[----:B------:R2:W-:Y:S04]  /*10d20*/  LDGSTS.E.BYPASS.LTC128B.128 [R0+0x13a00], desc[UR52][R2.64+0x40], !P1 ;  /* 0x13a0004002007fae */ /* 0x0005e8000c901d74 */
[----:B------:R2:W-:Y:S01]  /*10d30*/  LDGSTS.E.BYPASS.LTC128B.128 [R0+0x16200], desc[UR52][R2.64+0x80], !P0 ;  /* 0x1620008002007fae */ /* 0x0005e2000c101d74 */
[----:B------:R-:W-:Y:S01]  /*10d40*/  PLOP3.LUT P0, PT, PT, PT, PT, 0x80, 0x0 ;  /* 0x000000000000781c */ /* 0x000fe20003f0f070 */
[----:B------:R-:W-:-:S12]  /*10d50*/  NOP ;  /* 0x0000000000007918 */ /* 0x000fd80000000000 */
.L_x_258:
[----:B------:R-:W-:Y:S02]  /*10d60*/  PLOP3.LUT P1, PT, P1, P0, PT, 0xa2, 0x0 ;  /* 0x000000000000781c */ /* 0x000fe40000f21472 */
[----:B------:R-:W-:-:S08]  /*10d70*/  @P0 R2UR P1, UR4, R4 ;  /* 0x00000000040402ca */ /* 0x000fd00000020000 */
[----:B------:R-:W-:-:S05]  /*10d80*/  @P0 PLOP3.LUT P0, PT, P1, PT, PT, 0x80, 0x0 ;  /* 0x000000000000081c */ /* 0x000fca0000f0f070 */
[----:B------:R-:W-:Y:S01]  /*10d90*/  @!P1 SYNCS.ARRIVE.TRANS64.RED.A0T1 RZ, [UR4+0x33470], RZ ;  /* 0x033470ffffff99a7 */ /* 0x000fe20008200404 */
[----:B------:R-:W-:Y:S07]  /*10da0*/  @!P1 ARRIVES.LDGSTSBAR.64.TRANSCNT [UR4+0x33470] ;  /* 0x03347000ff0099b0 */ /* 0x000fee0008000a84 */
[----:B------:R-:W-:Y:S05]  /*10db0*/  @P0 BRA.U.ANY `(.L_x_258) ;  /* 0xfffffffd00e80947 */ /* 0x000fea000393ffff */
[----:B------:R-:W-:Y:S01]  /*10dc0*/  NOP ;  /* 0x0000000000007918 */ /* 0x000fe20000000000 */
[----:B--2---:R-:W-:-:S05]  /*10dd0*/  IMAD.U32 R2, RZ, RZ, UR42 ;  /* 0x0000002aff027e24 */ /* 0x004fca000f8e00ff */
[----:B------:R-:W-:-:S13]  /*10de0*/  ISETP.NE.AND P2, PT, R2, 0x3, PT ;  /* 0x000000030200780c */ /* 0x000fda0003f45270 */
[----:B------:R-:W-:Y:S05]  /*10df0*/  @!P2 BRA `(.L_x_259) ;  /* 0x000000000004a947 */ /* 0x000fea0003800000 */
[----:B------:R-:W-:Y:S01]  /*10e00*/  BPT.TRAP 0x1 ;  /* 0x000000040000795c */ /* 0x000fe20000300000 */
.L_x_259:
[----:B------:R2:W-:Y:S01]  /*10e10*/  SYNCS.ARRIVE.TRANS64.A1T0 RZ, [R4+URZ+0x33470], RZ ;  /* 0x033470ff04ff79a7 */ /* 0x0005e2000810003f */
[----:B------:R-:W-:Y:S05]  /*10e20*/  @!P2 BRA `(.L_x_260) ;  /* 0x000000000004a947 */ /* 0x000fea0003800000 */
[----:B------:R-:W-:Y:S01]  /*10e30*/  BPT.TRAP 0x1 ;  /* 0x000000040000795c */ /* 0x000fe20000300000 */
.L_x_260:
[----:B------:R-:W3:Y:S01]  /*10e40*/  SYNCS.PHASECHK.TRANS64.TRYWAIT P0, [R4+URZ+0x33440], R26 ;  /* 0x0334401a040075a7 */ /* 0x000ee2000800017f */
[----:B------:R-:W-:Y:S04]  /*10e50*/  BSSY B0, `(.L_x_261) ;  /* 0x0000002000007945 */ /* 0x000fe80003800000 */
[----:B---3--:R-:W-:Y:S05]  /*10e60*/  @!P0 BRA `(.L_x_262) ;  /* 0x0000004c00e88947 */ /* 0x008fea0003800000 */
.L_x_347:
[----:B------:R-:W-:Y:S05]  /*10e70*/  BSYNC B0 ;  /* 0x0000000000007941 */ /* 0x000fea0003800000 */
.L_x_261:
[----:B------:R-:W-:Y:S01]  /*10e80*/  ULDC.64 UR4, c[0x0][0x300] ;  /* 0x0000c00000047ab9 */ /* 0x000fe20000000a00 */
[----:B------:R-:W-:Y:S01]  /*10e90*/  ULDC.64 UR6, c[0x0][0x310] ;  /* 0x0000c40000067ab9 */ /* 0x000fe20000000a00 */
[----:B------:R-:W-:Y:S02]  /*10ea0*/  IMAD R9, R22, UR4, RZ ;  /* 0x0000000416097c24 */ /* 0x000fe4000f8e02ff */
[----:B------:R-:W-:-:S04]  /*10eb0*/  IMAD.WIDE.U32 R2, R6, UR4, RZ ;  /* 0x0000000406027c25 */ /* 0x000fc8000f8e00ff */
[----:B------:R-:W-:Y:S02]  /*10ec0*/  IMAD R9, R6, UR5, R9 ;  /* 0x0000000506097c24 */ /* 0x000fe4000f8e0209 */
[----:B------:R-:W-:Y:S02]  /*10ed0*/  IMAD R24, R24, UR6, RZ ;  /* 0x0000000618187c24 */ /* 0x000fe4000f8e02ff */
[----:B------:R-:W-:Y:S02]  /*10ee0*/  IMAD.IADD R3, R3, 0x1, R9 ;  /* 0x0000000103037824 */ /* 0x000fe400078e0209 */
        /* <DEDUP_REMOVED lines=9> */
[----:B------:R-:W-:Y:S02]  /*10f80*/  IMAD R6, R25, UR6, RZ ;  /* 0x0000000619067c24 */ /* 0x000fe4000f8e02ff */
[----:B------:R-:W-:-:S04]  /*10f90*/  IMAD.WIDE.U32 R2, R8, UR6, R2 ;  /* 0x0000000608027c25 */ /* 0x000fc8000f8e0002 */
[----:B------:R-:W-:Y:S01]  /*10fa0*/  IMAD R6, R8, UR7, R6 ;  /* 0x0000000708067c24 */ /* 0x000fe2000f8e0206 */
[----:B------:R-:W-:Y:S01]  /*10fb0*/  ULDC.64 UR6, c[0x0][0x2e8] ;  /* 0x0000ba0000067ab9 */ /* 0x000fe20000000a00 */
[----:B------:R-:W-:-:S04]  /*10fc0*/  IMAD.WIDE.U32 R10, R17, UR4, R10 ;  /* 0x00000004110a7c25 */ /* 0x000fc8000f8e000a */
[----:B------:R-:W-:Y:S01]  /*10fd0*/  IMAD.IADD R3, R3, 0x1, R6 ;  /* 0x0000000103037824 */ /* 0x000fe200078e0206 */
[----:B------:R-:W-:Y:S01]  /*10fe0*/  IADD3 R5, P0, R10, UR6, RZ ;  /* 0x000000060a057c10 */ /* 0x000fe2000ff1e0ff */
[C---:B------:R-:W-:Y:S02]  /*10ff0*/  IMAD R7, R17.reuse, UR5, RZ ;  /* 0x0000000511077c24 */ /* 0x040fe4000f8e02ff */
[----:B------:R-:W-:Y:S01]  /*11000*/  IMAD.WIDE.U32 R2, R17, UR4, R2 ;  /* 0x0000000411027c25 */ /* 0x000fe2000f8e0002 */
[----:B------:R-:W-:Y:S02]  /*11010*/  UMOV UR4, 0xffffffff ;  /* 0xffffffff00047882 */ /* 0x000fe40000000000 */
[----:B------:R-:W-:Y:S02]  /*11020*/  IADD3.X R10, R11, UR7, R7, P0, !PT ;  /* 0x000000070b0a7c10 */ /* 0x000fe400087fe407 */
[----:B------:R-:W-:-:S04]  /*11030*/  IADD3 R6, P0, R2, UR6, RZ ;  /* 0x0000000602067c10 */ /* 0x000fc8000ff1e0ff */
[----:B------:R-:W-:Y:S01]  /*11040*/  IADD3.X R7, R7, UR7, R3, P0, !PT ;  /* 0x0000000707077c10 */ /* 0x000fe200087fe403 */
[----:B------:R-:W-:Y:S08]  /*11050*/  BRA.DIV UR4, `(.L_x_263) ;  /* 0x0000004e04807947 */ /* 0x000ff0000b800000 */
[----:B------:R-:W4:Y:S01]  /*11060*/  SHFL.IDX PT, R3, R5, RZ, 0x1c1f ;  /* 0x001c1fff05037589 */ /* 0x000f2200000e0000 */
[----:B------:R-:W-:Y:S01]  /*11070*/  LOP3.LUT R31, R31, 0xfffffdff, RZ, 0xc0, !PT ;  /* 0xfffffdff1f1f7812 */ /* 0x000fe200078ec0ff */
[----:B------:R-:W5:Y:S01]  /*11080*/  LDC R9, c[0x0][0x2f4] ;  /* 0x0000bd00ff097b82 */ /* 0x000f620000000800 */
[C---:B------:R-:W-:Y:S01]  /*11090*/  LOP3.LUT R11, R32.reuse, 0x40, RZ, 0xfc, !PT ;  /* 0x00000040200b7812 */ /* 0x040fe200078efcff */
[----:B------:R-:W0:Y:S01]  /*110a0*/  SHFL.IDX PT, R2, R10, RZ, 0x1c1f ;  /* 0x001c1fff0a027589 */ /* 0x000e2200000e0000 */
[----:B------:R-:W-:Y:S02]  /*110b0*/  @P3 LOP3.LUT R31, R31, 0x200, RZ, 0xfc, !PT ;  /* 0x000002001f1f3812 */ /* 0x000fe400078efcff */
[----:B------:R-:W-:Y:S01]  /*110c0*/  LOP3.LUT R8, R32, 0x80, RZ, 0xfc, !PT ;  /* 0x0000008020087812 */ /* 0x000fe200078efcff */
[----:B------:R-:W-:Y:S01]  /*110d0*/  SHFL.IDX PT, R14, R5, 0x3, 0x1c1f ;  /* 0x007c1f00050e7f89 */ /* 0x000fe200000e0000 */
[----:B------:R-:W-:-:S03]  /*110e0*/  LOP3.LUT P3, RZ, R31, 0x20, RZ, 0xc0, !PT ;  /* 0x000000201fff7812 */ /* 0x000fc6000786c0ff */
[----:B------:R-:W-:Y:S10]  /*110f0*/  SHFL.IDX PT, R7, R7, RZ, 0x1c1f ;  /* 0x001c1fff07077589 */ /* 0x000ff400000e0000 */
[----:B----4-:R-:W-:-:S02]  /*11100*/  @P3 IADD3 R3, P0, R32, R3, RZ ;  /* 0x0000000320033210 */ /* 0x010fc40007f1e0ff */
[-C--:B-----5:R-:W-:Y:S02]  /*11110*/  ISETP.GE.AND P6, PT, R32, R9.reuse, PT ;  /* 0x000000092000720c */ /* 0x0a0fe40003fc6270 */
[-C--:B------:R-:W-:Y:S01]  /*11120*/  ISETP.GE.AND P2, PT, R11, R9.reuse, PT ;  /* 0x000000090b00720c */ /* 0x080fe20003f46270 */
[----:B0-----:R-:W-:Y:S01]  /*11130*/  @P3 IMAD.X R2, RZ, RZ, R2, P0 ;  /* 0x000000ffff023224 */ /* 0x001fe200000e0602 */
[----:B------:R-:W-:-:S04]  /*11140*/  ISETP.GE.AND P1, PT, R8, R9, PT ;  /* 0x000000090800720c */ /* 0x000fc80003f26270 */
[----:B------:R-:W-:-:S04]  /*11150*/  @P3 LOP3.LUT R3, R3, R2, RZ, 0x3c, !PT ;  /* 0x0000000203033212 */ /* 0x000fc800078e3cff */
[----:B------:R-:W-:-:S04]  /*11160*/  @P3 LOP3.LUT R2, R3, R2, RZ, 0x3c, !PT ;  /* 0x0000000203023212 */ /* 0x000fc800078e3cff */
[----:B------:R-:W-:-:S05]  /*11170*/  @P3 LOP3.LUT R3, R3, R2, RZ, 0x3c, !PT ;  /* 0x0000000203033212 */ /* 0x000fca00078e3cff */
[----:B------:R-:W-:Y:S04]  /*11180*/  @P3 LDGSTS.E.BYPASS.LTC128B.128 [R0+0x24200], desc[UR52][R2.64], !P6 ;  /* 0x2420000002003fae */ /* 0x000fe8000f101d74 */
[----:B------:R-:W-:Y:S04]  /*11190*/  @P3 LDGSTS.E.BYPASS.LTC128B.128 [R0+0x26a00], desc[UR52][R2.64+0x40], !P2 ;  /* 0x26a0004002003fae */ /* 0x000fe8000d101d74 */
[----:B------:R0:W-:Y:S01]  /*111a0*/  @P3 LDGSTS.E.BYPASS.LTC128B.128 [R0+0x29200], desc[UR52][R2.64+0x80], !P1 ;  /* 0x2920008002003fae */ /* 0x0001e2000c901d74 */
[----:B------:R-:W-:-:S03]  /*111b0*/  LOP3.LUT P3, RZ, R31, 0x200, RZ, 0xc0, !PT ;  /* 0x000002001fff7812 */ /* 0x000fc6000786c0ff */
[----:B0-----:R-:W0:Y:S04]  /*111c0*/  SHFL.IDX PT, R3, R5, 0x1, 0x1c1f ;  /* 0x003c1f0005037f89 */ /* 0x001e2800000e0000 */
[----:B------:R-:W4:Y:S01]  /*111d0*/  SHFL.IDX PT, R2, R10, 0x1, 0x1c1f ;  /* 0x003c1f000a027f89 */ /* 0x000f2200000e0000 */
[----:B0-----:R-:W-:-:S05]  /*111e0*/  @P5 IADD3 R3, P0, R32, R3, RZ ;  /* 0x0000000320035210 */ /* 0x001fca0007f1e0ff */
[----:B----4-:R-:W-:-:S05]  /*111f0*/  @P5 IMAD.X R2, RZ, RZ, R2, P0 ;  /* 0x000000ffff025224 */ /* 0x010fca00000e0602 */
[----:B------:R-:W-:-:S04]  /*11200*/  @P5 LOP3.LUT R3, R3, R2, RZ, 0x3c, !PT ;  /* 0x0000000203035212 */ /* 0x000fc800078e3cff */
[----:B------:R-:W-:-:S04]  /*11210*/  @P5 LOP3.LUT R2, R3, R2, RZ, 0x3c, !PT ;  /* 0x0000000203025212 */ /* 0x000fc800078e3cff */
[----:B------:R-:W-:-:S05]  /*11220*/  @P5 LOP3.LUT R3, R3, R2, RZ, 0x3c, !PT ;  /* 0x0000000203035212 */ /* 0x000fca00078e3cff */
[----:B------:R-:W-:Y:S04]  /*11230*/  @P5 LDGSTS.E.BYPASS.LTC128B.128 [R0+0x24a00], desc[UR52][R2.64], !P6 ;  /* 0x24a0000002005fae */ /* 0x000fe8000f101d74 */
[----:B------:R-:W-:Y:S04]  /*11240*/  @P5 LDGSTS.E.BYPASS.LTC128B.128 [R0+0x27200], desc[UR52][R2.64+0x40], !P2 ;  /* 0x2720004002005fae */ /* 0x000fe8000d101d74 */
[----:B------:R0:W-:Y:S04]  /*11250*/  @P5 LDGSTS.E.BYPASS.LTC128B.128 [R0+0x29a00], desc[UR52][R2.64+0x80], !P1 ;  /* 0x29a0008002005fae */ /* 0x0001e8000c901d74 */
[----:B0-----:R-:W0:Y:S04]  /*11260*/  SHFL.IDX PT, R3, R5, 0x2, 0x1c1f ;  /* 0x005c1f0005037f89 */ /* 0x001e2800000e0000 */
[----:B------:R-:W4:Y:S04]  /*11270*/  SHFL.IDX PT, R2, R10, 0x2, 0x1c1f ;  /* 0x005c1f000a027f89 */ /* 0x000f2800000e0000 */
[----:B------:R-:W5:Y:S01]  /*11280*/  SHFL.IDX PT, R10, R10, 0x3, 0x1c1f ;  /* 0x007c1f000a0a7f89 */ /* 0x000f6200000e0000 */
[----:B0-----:R-:W-:-:S05]  /*11290*/  @P4 IADD3 R3, P0, R32, R3, RZ ;  /* 0x0000000320034210 */ /* 0x001fca0007f1e0ff */
[----:B----4-:R-:W-:Y:S01]  /*112a0*/  @P4 IMAD.X R2, RZ, RZ, R2, P0 ;  /* 0x000000ffff024224 */ /* 0x010fe200000e0602 */
[----:B------:R-:W-:-:S04]  /*112b0*/  @P3 IADD3 R14, P0, R32, R14, RZ ;  /* 0x0000000e200e3210 */ /* 0x000fc80007f1e0ff */
[----:B------:R-:W-:Y:S01]  /*112c0*/  @P4 LOP3.LUT R3, R3, R2, RZ, 0x3c, !PT ;  /* 0x0000000203034212 */ /* 0x000fe200078e3cff */
[----:B-----5:R-:W-:-:S03]  /*112d0*/  @P3 IMAD.X R9, RZ, RZ, R10, P0 ;  /* 0x000000ffff093224 */ /* 0x020fc600000e060a */
[----:B------:R-:W-:-:S04]  /*112e0*/  @P4 LOP3.LUT R2, R3, R2, RZ, 0x3c, !PT ;  /* 0x0000000203024212 */ /* 0x000fc800078e3cff */
[----:B------:R-:W-:-:S05]  /*112f0*/  @P4 LOP3.LUT R3, R3, R2, RZ, 0x3c, !PT ;  /* 0x0000000203034212 */ /* 0x000fca00078e3cff */
[----:B------:R-:W-:Y:S04]  /*11300*/  @P4 LDGSTS.E.BYPASS.LTC128B.128 [R0+0x25200], desc[UR52][R2.64], !P6 ;  /* 0x2520000002004fae */ /* 0x000fe8000f101d74 */
[----:B------:R-:W-:Y:S04]  /*11310*/  @P4 LDGSTS.E.BYPASS.LTC128B.128 [R0+0x27a00], desc[UR52][R2.64+0x40], !P2 ;  /* 0x27a0004002004fae */ /* 0x000fe8000d101d74 */
[----:B------:R0:W-:Y:S02]  /*11320*/  @P4 LDGSTS.E.BYPASS.LTC128B.128 [R0+0x2a200], desc[UR52][R2.64+0x80], !P1 ;  /* 0x2a20008002004fae */ /* 0x0001e4000c901d74 */
[----:B0-----:R-:W-:-:S02]  /*11330*/  @P3 IMAD.MOV.U32 R2, RZ, RZ, R14 ;  /* 0x000000ffff023224 */ /* 0x001fc400078e000e */
[----:B------:R-:W-:Y:S01]  /*11340*/  @P3 IMAD.MOV.U32 R3, RZ, RZ, R9 ;  /* 0x000000ffff033224 */ /* 0x000fe200078e0009 */
[----:B------:R0:W4:Y:S04]  /*11350*/  SHFL.IDX PT, R14, R6, RZ, 0x1c1f ;  /* 0x001c1fff060e7589 */ /* 0x00012800000e0000 */
[----:B------:R0:W-:Y:S04]  /*11360*/  @P3 LDGSTS.E.BYPASS.LTC128B.128 [R0+0x25a00], desc[UR52][R2.64], !P6 ;  /* 0x25a0000002003fae */ /* 0x0001e8000f101d74 */
[----:B------:R0:W-:Y:S04]  /*11370*/  @P3 LDGSTS.E.BYPASS.LTC128B.128 [R0+0x28200], desc[UR52][R2.64+0x40], !P2 ;  /* 0x2820004002003fae */ /* 0x0001e8000d101d74 */
[----:B------:R0:W-:Y:S02]  /*11380*/  @P3 LDGSTS.E.BYPASS.LTC128B.128 [R0+0x2aa00], desc[UR52][R2.64+0x80], !P1 ;  /* 0x2aa0008002003fae */ /* 0x0001e4000c901d74 */
.L_x_359:
[----:B------:R-:W-:Y:S01]  /*11390*/  LOP3.LUT P0, RZ, R31, 0x80, RZ, 0xc0, !PT ;  /* 0x000000801fff7812 */ /* 0x000fe2000780c0ff */
[----:B------:R-:W-:-:S12]  /*113a0*/  BSSY B0, `(.L_x_264) ;  /* 0x0000010000007945 */ /* 0x000fd80003800000 */
[----:B------:R-:W-:Y:S05]  /*113b0*/  @!P0 BRA `(.L_x_265) ;  /* 0x0000000000388947 */ /* 0x000fea0003800000 */
[----:B0-----:R-:W0:Y:S01]  /*113c0*/  LDC R6, c[0x0][0x2f4] ;  /* 0x0000bd00ff067b82 */ /* 0x001e220000000800 */
[C---:B------:R-:W-:Y:S02]  /*113d0*/  LOP3.LUT R8, R32.reuse, 0x40, RZ, 0xfc, !PT ;  /* 0x0000004020087812 */ /* 0x040fe400078efcff */
[C---:B------:R-:W-:Y:S02]  /*113e0*/  LOP3.LUT R5, R32.reuse, 0x80, RZ, 0xfc, !PT ;  /* 0x0000008020057812 */ /* 0x040fe400078efcff */
[----:B----4-:R-:W-:-:S05]  /*113f0*/  IADD3 R2, P0, R32, R14, RZ ;  /* 0x0000000e20027210 */ /* 0x010fca0007f1e0ff */
[----:B------:R-:W-:Y:S01]  /*11400*/  IMAD.X R3, RZ, RZ, R7, P0 ;  /* 0x000000ffff037224 */ /* 0x000fe200000e0607 */
[-C--:B0-----:R-:W-:Y:S02]  /*11410*/  ISETP.GE.AND P3, PT, R32, R6.reuse, PT ;  /* 0x000000062000720c */ /* 0x081fe40003f66270 */
        /* <DEDUP_REMOVED lines=8> */
.L_x_265:
[----:B------:R-:W-:Y:S05]  /*114a0*/  BSYNC B0 ;  /* 0x0000000000007941 */ /* 0x000fea0003800000 */
.L_x_264:
[----:B------:R-:W-:Y:S01]  /*114b0*/  NOP ;  /* 0x0000000000007918 */ /* 0x000fe20000000000 */
[----:B------:R-:W-:-:S13]  /*114c0*/  PLOP3.LUT P0, PT, PT, PT, PT, 0x80, 0x0 ;  /* 0x000000000000781c */ /* 0x000fda0003f0f070 */
.L_x_266:
[----:B------:R-:W-:Y:S02]  /*114d0*/  PLOP3.LUT P1, PT, P1, P0, PT, 0xa2, 0x0 ;  /* 0x000000000000781c */ /* 0x000fe40000f21472 */
[----:B------:R-:W-:-:S08]  /*114e0*/  @P0 R2UR P1, UR4, R4 ;  /* 0x00000000040402ca */ /* 0x000fd00000020000 */
[----:B------:R-:W-:-:S05]  /*114f0*/  @P0 PLOP3.LUT P0, PT, P1, PT, PT, 0x80, 0x0 ;  /* 0x000000000000081c */ /* 0x000fca0000f0f070 */
[----:B------:R-:W-:Y:S01]  /*11500*/  @!P1 SYNCS.ARRIVE.TRANS64.RED.A0T1 RZ, [UR4+0x33430], RZ ;  /* 0x033430ffffff99a7 */ /* 0x000fe20008200404 */
[----:B------:R-:W-:Y:S07]  /*11510*/  @!P1 ARRIVES.LDGSTSBAR.64.TRANSCNT [UR4+0x33430] ;  /* 0x03343000ff0099b0 */ /* 0x000fee0008000a84 */
[----:B------:R-:W-:Y:S05]  /*11520*/  @P0 BRA.U.ANY `(.L_x_266) ;  /* 0xfffffffd00e80947 */ /* 0x000fea000393ffff */
[----:B------:R-:W-:Y:S01]  /*11530*/  NOP ;  /* 0x0000000000007918 */ /* 0x000fe20000000000 */
[----:B0-----:R-:W-:-:S05]  /*11540*/  IMAD.U32 R0, RZ, RZ, UR42 ;  /* 0x0000002aff007e24 */ /* 0x001fca000f8e00ff */
[----:B------:R-:W-:-:S13]  /*11550*/  ISETP.NE.AND P2, PT, R0, 0x3, PT ;  /* 0x000000030000780c */ /* 0x000fda0003f45270 */
[----:B------:R-:W-:Y:S05]  /*11560*/  @!P2 BRA `(.L_x_267) ;  /* 0x000000000004a947 */ /* 0x000fea0003800000 */
[----:B------:R-:W-:Y:S01]  /*11570*/  BPT.TRAP 0x1 ;  /* 0x000000040000795c */ /* 0x000fe20000300000 */
.L_x_267:
[----:B------:R0:W-:Y:S02]  /*11580*/  SYNCS.ARRIVE.TRANS64.A1T0 RZ, [R4+URZ+0x33430], RZ ;  /* 0x033430ff04ff79a7 */ /* 0x0001e4000810003f */
[----:B------:R-:W-:Y:S05]  /*11590*/  WARPSYNC.ALL ;  /* 0x0000000000007948 */ /* 0x000fea0003800000 */
[----:B------:R-:W-:Y:S01]  /*115a0*/  VIADD R0, R16, 0x1e200 ;  /* 0x0001e20010007836 */ /* 0x000fe20000000000 */
[----:B------:R-:W-:Y:S01]  /*115b0*/  USHF.R.S32.HI UR4, URZ, 0x1f, UR38 ;  /* 0x0000001f3f047899 */ /* 0x000fe20008011426 */
[----:B------:R-:W-:Y:S01]  /*115c0*/  BAR.SYNC.DEFER_BLOCKING 0x8, 0x180 ;  /* 0x0206000000007b1d */ /* 0x000fe20000010000 */
[----:B------:R-:W-:Y:S02]  /*115d0*/  UISETP.NE.AND UP0, UPT, UR47, URZ, UPT ;  /* 0x0000003f2f00728c */ /* 0x000fe4000bf05270 */
[----:B------:R-:W-:-:S02]  /*115e0*/  LOP3.LUT P0, RZ, R0, 0x1bf, RZ, 0xc0, !PT ;  /* 0x000001bf00ff7812 */ /* 0x000fc4000780c0ff */
[----:B------:R-:W-:Y:S01]  /*115f0*/  USEL UR40, UR40, URZ, !UP0 ;  /* 0x0000003f28287287 */ /* 0x000fe2000c000000 */
[----:B------:R-:W-:Y:S01]  /*11600*/  BSSY B6, `(.L_x_268) ;  /* 0x0000018000067945 */ /* 0x000fe20003800000 */
[----:B------:R-:W-:Y:S02]  /*11610*/  ULDC.64 UR6, c[0x0][0x298] ;  /* 0x0000a60000067ab9 */ /* 0x000fe40000000a00 */
[----:B------:R-:W-:Y:S02]  /*11620*/  UIMAD UR4, UR4, UR6, URZ ;  /* 0x00000006040472a4 */ /* 0x000fe4000f8e023f */
[----:B------:R-:W-:Y:S02]  /*11630*/  UIMAD.WIDE.U32 UR36, UR38, UR6, URZ ;  /* 0x00000006262472a5 */ /* 0x000fe4000f8e003f */
[----:B------:R-:W-:Y:S02]  /*11640*/  UIMAD UR4, UR38, UR7, UR4 ;  /* 0x00000007260472a4 */ /* 0x000fe4000f8e0204 */
[----:B------:R-:W-:-:S02]  /*11650*/  USEL UR38, UR41, URZ, !UP0 ;  /* 0x0000003f29267287 */ /* 0x000fc4000c000000 */
[----:B------:R-:W-:Y:S01]  /*11660*/  UIADD3 UR41, UR37, UR4, URZ ;  /* 0x0000000425297290 */ /* 0x000fe2000fffe03f */
[----:B------:R-:W-:Y:S11]  /*11670*/  @!P0 BRA `(.L_x_269) ;  /* 0x0000000000408947 */ /* 0x000ff60003800000 */
[----:B------:R-:W-:Y:S01]  /*11680*/  MOV R2, 0x0 ;  /* 0x0000000000027802 */ /* 0x000fe20000000f00 */
[----:B------:R-:W-:Y:S01]  /*11690*/  ULDC.64 UR6, c[0x4][0xc0] ;  /* 0x0100300000067ab9 */ /* 0x000fe20000000a00 */
[----:B------:R-:W-:Y:S01]  /*116a0*/  ULDC.64 UR8, c[0x4][0xc8] ;  /* 0x0100320000087ab9 */ /* 0x000fe20000000a00 */
[----:B------:R-:W-:Y:S01]  /*116b0*/  ULDC.64 UR4, c[0x4][0x28] ;  /* 0x01000a0000047ab9 */ /* 0x000fe20000000a00 */
[----:B0-23--:R-:W-:Y:S02]  /*116c0*/  IMAD.U32 R4, RZ, RZ, UR6 ;  /* 0x00000006ff047e24 */ /* 0x00dfe4000f8e00ff */
        /* <DEDUP_REMOVED lines=9> */
[----:B-1----:R-:W-:-:S07]  /*11760*/  LEPC R20, `(.L_x_269) ;  /* 0x000000001014794e */ /* 0x002fce0000000000 */
[----:B0---4-:R-:W-:Y:S05]  /*11770*/  CALL.ABS.NOINC R2 ;  /* 0x0000000002007343 */ /* 0x011fea0003c00000 */
.L_x_269:
[----:B------:R-:W-:Y:S05]  /*11780*/  BSYNC B6 ;  /* 0x0000000000067941 */ /* 0x000fea0003800000 */
.L_x_268:
[----:B------:R-:W2:Y:S01]  /*11790*/  LDL.LU R19, [R1+0x4] ;  /* 0x0000040001137983 */ /* 0x000ea20000300800 */
[----:B------:R-:W0:Y:S01]  /*117a0*/  LDC R6, c[0x0][0x448] ;  /* 0x00011200ff067b82 */ /* 0x000e220000000800 */
[----:B------:R-:W1:Y:S01]  /*117b0*/  S2R R2, SR_TID.X ;  /* 0x0000000000027919 */ /* 0x000e620000002100 */
[----:B------:R-:W3:Y:S01]  /*117c0*/  S2R R18, SR_TID.X ;  /* 0x0000000000127919 */ /* 0x000ee20000002100 */
[----:B------:R-:W-:Y:S01]  /*117d0*/  R2UR UR8, R17 ;  /* 0x00000000110872ca */ /* 0x000fe200000e0000 */
[----:B------:R-:W-:Y:S01]  /*117e0*/  ULDC.64 UR6, c[0x0][0x2d8] ;  /* 0x0000b60000067ab9 */ /* 0x000fe20000000a00 */
[----:B------:R0:W5:Y:S02]  /*117f0*/  LDL R8, [R1+0x18] ;  /* 0x0000180001087983 */ /* 0x0001640000100800 */
[----:B0-----:R-:W-:Y:S02]  /*11800*/  ISETP.NE.AND P0, PT, R6, 0x1, PT ;  /* 0x000000010600780c */ /* 0x001fe40003f05270 */
[----:B-1----:R-:W-:-:S11]  /*11810*/  LOP3.LUT R2, R2, 0x7f, RZ, 0xc0, !PT ;  /* 0x0000007f02027812 */ /* 0x002fd600078ec0ff */
[----:B------:R-:W0:Y:S01]  /*11820*/  @P0 LDC R3, c[0x0][0x450] ;  /* 0x00011400ff030b82 */ /* 0x000e220000000800 */
[----:B------:R-:W-:Y:S01]  /*11830*/  SHF.R.U32.HI R2, RZ, 0x2, R2 ;  /* 0x00000002ff027819 */ /* 0x000fe20000011602 */
[----:B---3--:R-:W-:-:S05]  /*11840*/  IMAD.SHL.U32 R18, R18, 0x20, RZ ;  /* 0x0000002012127824 */ /* 0x008fca00078e00ff */
[----:B------:R-:W-:Y:S02]  /*11850*/  LOP3.LUT R18, R2, 0x60, R18, 0xf8, !PT ;  /* 0x0000006002127812 */ /* 0x000fe400078ef812 */
[----:B------:R-:W1:Y:S01]  /*11860*/  @P0 LDC R2, c[0x0][0x44c] ;  /* 0x00011300ff020b82 */ /* 0x000e620000000800 */
[----:B------:R-:W-:Y:S01]  /*11870*/  R2UR UR10, R17 ;  /* 0x00000000110a72ca */ /* 0x000fe200000e0000 */
[----:B------:R-:W-:Y:S01]  /*11880*/  UMOV UR4, UR36 ;  /* 0x0000002400047c82 */ /* 0x000fe20008000000 */
[----:B------:R-:W-:Y:S02]  /*11890*/  UMOV UR5, UR41 ;  /* 0x0000002900057c82 */ /* 0x000fe40008000000 */
[----:B------:R-:W-:-:S03]  /*118a0*/  UIMAD.WIDE.U32 UR4, UR8, UR6, UR4 ;  /* 0x00000006080472a5 */ /* 0x000fc6000f8e0004 */
[----:B------:R-:W-:Y:S02]  /*118b0*/  ULDC.64 UR8, c[0x0][0x2e0] ;  /* 0x0000b80000087ab9 */ /* 0x000fe40000000a00 */
[----:B------:R-:W-:-:S04]  /*118c0*/  UIMAD UR6, UR40, UR8, URZ ;  /* 0x00000008280672a4 */ /* 0x000fc8000f8e023f */
[----:B------:R-:W-:Y:S02]  /*118d0*/  UIMAD UR5, UR10, UR7, UR5 ;  /* 0x000000070a0572a4 */ /* 0x000fe4000f8e0205 */
[----:B------:R-:W-:Y:S02]  /*118e0*/  UIMAD UR6, UR38, UR9, UR6 ;  /* 0x00000009260672a4 */ /* 0x000fe4000f8e0206 */
[----:B------:R-:W-:-:S04]  /*118f0*/  UIMAD.WIDE.U32 UR4, UR38, UR8, UR4 ;  /* 0x00000008260472a5 */ /* 0x000fc8000f8e0004 */
[----:B------:R-:W-:-:S03]  /*11900*/  UIADD3 UR5, UR5, UR6, URZ ;  /* 0x0000000605057290 */ /* 0x000fc6000fffe03f */
[----:B------:R-:W-:Y:S01]  /*11910*/  ULDC.64 UR6, c[0x0][0x2d0] ;  /* 0x0000b40000067ab9 */ /* 0x000fe20000000a00 */
[C---:B------:R-:W-:Y:S02]  /*11920*/  LOP3.LUT R10, R32.reuse, 0x40, RZ, 0xfc, !PT ;  /* 0x00000040200a7812 */ /* 0x040fe400078efcff */
[----:B------:R-:W-:Y:S01]  /*11930*/  LOP3.LUT R11, R32, 0x80, RZ, 0xfc, !PT ;  /* 0x00000080200b7812 */ /* 0x000fe200078efcff */
[----:B--2---:R-:W-:-:S05]  /*11940*/  IMAD.SHL.U32 R5, R19, 0x80, RZ ;  /* 0x0000008013057824 */ /* 0x004fca00078e00ff */
[----:B------:R-:W-:-:S05]  /*11950*/  LOP3.LUT R9, R18, R5, RZ, 0xfc, !PT ;  /* 0x0000000512097212 */ /* 0x000fca00078efcff */
[----:B-1----:R-:W-:-:S04]  /*11960*/  @P0 IMAD.HI.U32 R2, R9, R2, RZ ;  /* 0x0000000209020227 */ /* 0x002fc800078e00ff */
[----:B------:R-:W-:Y:S01]  /*11970*/  IMAD.MOV.U32 R0, RZ, RZ, R9 ;  /* 0x000000ffff007224 */ /* 0x000fe200078e0009 */
[----:B0-----:R-:W-:Y:S01]  /*11980*/  @P0 SHF.R.U32.HI R0, RZ, R3, R2 ;  /* 0x00000003ff000219 */ /* 0x001fe20000011602 */
[----:B------:R-:W0:Y:S03]  /*11990*/  S2R R18, SR_TID.X ;  /* 0x0000000000127919 */ /* 0x000e260000002100 */
[--C-:B------:R-:W-:Y:S01]  /*119a0*/  SHF.R.S32.HI R2, RZ, 0x1f, R0.reuse ;  /* 0x0000001fff027819 */ /* 0x100fe20000011400 */
[----:B------:R-:W-:Y:S02]  /*119b0*/  IMAD.U32 R3, RZ, RZ, UR6 ;  /* 0x00000006ff037e24 */ /* 0x000fe4000f8e00ff */
[----:B------:R-:W-:Y:S02]  /*119c0*/  IMAD.MOV R4, RZ, RZ, -R0 ;  /* 0x000000ffff047224 */ /* 0x000fe400078e0a00 */
[----:B------:R-:W-:-:S02]  /*119d0*/  IMAD R7, R2, UR6, RZ ;  /* 0x0000000602077c24 */ /* 0x000fc4000f8e02ff */
[----:B------:R-:W-:Y:S01]  /*119e0*/  IMAD.WIDE.U32 R2, R0, R3, UR4 ;  /* 0x0000000400027e25 */ /* 0x000fe2000f8e0003 */
[----:B------:R-:W-:-:S03]  /*119f0*/  ULDC.64 UR4, c[0x0][0x2c8] ;  /* 0x0000b20000047ab9 */ /* 0x000fc60000000a00 */
[----:B------:R-:W-:Y:S02]  /*11a00*/  IMAD R7, R0, UR7, R7 ;  /* 0x0000000700077c24 */ /* 0x000fe4000f8e0207 */
[----:B------:R-:W-:Y:S02]  /*11a10*/  IMAD R0, R6, R4, R9 ;  /* 0x0000000406007224 */ /* 0x000fe400078e0209 */
[----:B------:R-:W-:-:S03]  /*11a20*/  IMAD.IADD R3, R3, 0x1, R7 ;  /* 0x0000000103037824 */ /* 0x000fc600078e0207 */
[----:B------:R-:W-:Y:S01]  /*11a30*/  SHF.R.S32.HI R4, RZ, 0x1f, R0 ;  /* 0x0000001fff047819 */ /* 0x000fe20000011400 */
[----:B------:R-:W-:-:S04]  /*11a40*/  IMAD.WIDE.U32 R2, R0, UR4, R2 ;  /* 0x0000000400027c25 */ /* 0x000fc8000f8e0002 */
[----:B------:R-:W-:-:S04]  /*11a50*/  IMAD R7, R4, UR4, RZ ;  /* 0x0000000404077c24 */ /* 0x000fc8000f8e02ff */
[----:B------:R-:W-:Y:S01]  /*11a60*/  IMAD R7, R0, UR5, R7 ;  /* 0x0000000500077c24 */ /* 0x000fe2000f8e0207 */
[----:B------:R-:W-:Y:S02]  /*11a70*/  ULDC.64 UR4, c[0x0][0x280] ;  /* 0x0000a00000047ab9 */ /* 0x000fe40000000a00 */
[----:B------:R-:W-:Y:S01]  /*11a80*/  IADD3 R0, P0, R2, UR4, RZ ;  /* 0x0000000402007c10 */ /* 0x000fe2000ff1e0ff */
[----:B------:R-:W-:Y:S01]  /*11a90*/  ULDC UR4, c[0x0][0x2b8] ;  /* 0x0000ae0000047ab9 */ /* 0x000fe20000000800 */
[----:B0-----:R-:W-:Y:S02]  /*11aa0*/  LOP3.LUT R18, R18, 0x7f, RZ, 0xc0, !PT ;  /* 0x0000007f12127812 */ /* 0x001fe400078ec0ff */
[----:B------:R-:W-:Y:S01]  /*11ab0*/  IADD3.X R4, R3, UR5, R7, P0, !PT ;  /* 0x0000000503047c10 */ /* 0x000fe200087fe407 */
[----:B------:R-:W-:Y:S01]  /*11ac0*/  UMOV UR5, 0xffffffff ;  /* 0xffffffff00057882 */ /* 0x000fe20000000000 */
[----:B------:R-:W-:Y:S02]  /*11ad0*/  ISETP.GE.AND P3, PT, R32, UR4, PT ;  /* 0x0000000420007c0c */ /* 0x000fe4000bf66270 */
[----:B------:R-:W-:-:S02]  /*11ae0*/  ISETP.GE.AND P2, PT, R10, UR4, PT ;  /* 0x000000040a007c0c */ /* 0x000fc4000bf46270 */
[----:B------:R-:W-:Y:S02]  /*11af0*/  ISETP.GE.AND P1, PT, R11, UR4, PT ;  /* 0x000000040b007c0c */ /* 0x000fe4000bf26270 */
[----:B------:R-:W-:Y:S01]  /*11b00*/  SHF.R.U32.HI R10, RZ, 0x2, R18 ;  /* 0x00000002ff0a7819 */ /* 0x000fe20000011612 */
[----:B------:R-:W-:Y:S10]  /*11b10*/  BRA.DIV UR5, `(.L_x_270) ;  /* 0x0000004a05a07947 */ /* 0x000ff4000b800000 */
[----:B----4-:R-:W0:Y:S01]  /*11b20*/  SHFL.IDX PT, R14, R0, RZ, 0x1c1f ;  /* 0x001c1fff000e7589 */ /* 0x010e2200000e0000 */
[----:B------:R-:W-:Y:S02]  /*11b30*/  IMAD R28, R28, R6, RZ ;  /* 0x000000061c1c7224 */ /* 0x000fe400078e02ff */
[----:B------:R-:W-:Y:S01]  /*11b40*/  IMAD.IADD R5, R10, 0x1, R5 ;  /* 0x000000010a057824 */ /* 0x000fe200078e0205 */
[----:B------:R-:W1:Y:S03]  /*11b50*/  SHFL.IDX PT, R2, R4, RZ, 0x1c1f ;  /* 0x001c1fff04027589 */ /* 0x000e6600000e0000 */
[C---:B------:R-:W-:Y:S01]  /*11b60*/  VIADD R7, R5.reuse, 0x20 ;  /* 0x0000002005077836 */ /* 0x040fe20000000000 */
[----:B------:R-:W-:-:S13]  /*11b70*/  ISETP.GE.AND P0, PT, R5, R28, PT ;  /* 0x0000001c0500720c */ /* 0x000fda0003f06270 */
[----:B0-----:R-:W-:-:S05]  /*11b80*/  @!P0 IADD3 R14, P4, R32, R14, RZ ;  /* 0x0000000e200e8210 */ /* 0x001fca0007f9e0ff */
[----:B-1----:R-:W-:Y:S02]  /*11b90*/  @!P0 IMAD.X R3, RZ, RZ, R2, P4 ;  /* 0x000000ffff038224 */ /* 0x002fe400020e0602 */
[----:B------:R-:W-:Y:S02]  /*11ba0*/  @!P0 IMAD.MOV.U32 R2, RZ, RZ, R14 ;  /* 0x000000ffff028224 */ /* 0x000fe400078e000e */
[----:B------:R-:W0:Y:S04]  /*11bb0*/  SHFL.IDX PT, R14, R0, 0x1, 0x1c1f ;  /* 0x003c1f00000e7f89 */ /* 0x000e2800000e0000 */
[----:B-----5:R-:W-:Y:S04]  /*11bc0*/  @!P0 LDGSTS.E.BYPASS.LTC128B.128 [R8+0x1e200], desc[UR52][R2.64], !P3 ;  /* 0x1e20000002088fae */ /* 0x020fe8000d901d74 */
[----:B------:R-:W-:Y:S04]  /*11bd0*/  @!P0 LDGSTS.E.BYPASS.LTC128B.128 [R8+0x20200], desc[UR52][R2.64+0x40], !P2 ;  /* 0x2020004002088fae */ /* 0x000fe8000d101d74 */
[----:B------:R1:W-:Y:S01]  /*11be0*/  @!P0 LDGSTS.E.BYPASS.LTC128B.128 [R8+0x22200], desc[UR52][R2.64+0x80], !P1 ;  /* 0x2220008002088fae */ /* 0x0003e2000c901d74 */
[----:B------:R-:W-:-:S03]  /*11bf0*/  ISETP.GE.AND P0, PT, R7, R28, PT ;  /* 0x0000001c0700720c */ /* 0x000fc60003f06270 */
[----:B-1----:R-:W1:Y:S10]  /*11c00*/  SHFL.IDX PT, R2, R4, 0x1, 0x1c1f ;  /* 0x003c1f0004027f89 */ /* 0x002e7400000e0000 */
[----:B0-----:R-:W-:-:S05]  /*11c10*/  @!P0 IADD3 R14, P4, R32, R14, RZ ;  /* 0x0000000e200e8210 */ /* 0x001fca0007f9e0ff */
[----:B-1----:R-:W-:Y:S02]  /*11c20*/  @!P0 IMAD.X R7, RZ, RZ, R2, P4 ;  /* 0x000000ffff078224 */ /* 0x002fe400020e0602 */
[----:B------:R-:W-:Y:S02]  /*11c30*/  @!P0 IMAD.MOV.U32 R2, RZ, RZ, R14 ;  /* 0x000000ffff028224 */ /* 0x000fe400078e000e */
[----:B------:R-:W-:Y:S01]  /*11c40*/  @!P0 IMAD.MOV.U32 R3, RZ, RZ, R7 ;  /* 0x000000ffff038224 */ /* 0x000fe200078e0007 */
[----:B------:R-:W0:Y:S01]  /*11c50*/  SHFL.IDX PT, R14, R0, 0x2, 0x1c1f ;  /* 0x005c1f00000e7f89 */ /* 0x000e2200000e0000 */
[----:B------:R-:W-:-:S03]  /*11c60*/  VIADD R7, R5, 0x40 ;  /* 0x0000004005077836 */ /* 0x000fc60000000000 */
[----:B------:R-:W-:Y:S04]  /*11c70*/  @!P0 LDGSTS.E.BYPASS.LTC128B.128 [R8+0x1ea00], desc[UR52][R2.64], !P3 ;  /* 0x1ea0000002088fae */ /* 0x000fe8000d901d74 */
[----:B------:R-:W-:Y:S04]  /*11c80*/  @!P0 LDGSTS.E.BYPASS.LTC128B.128 [R8+0x20a00], desc[UR52][R2.64+0x40], !P2 ;  /* 0x20a0004002088fae */ /* 0x000fe8000d101d74 */
[----:B------:R1:W-:Y:S01]  /*11c90*/  @!P0 LDGSTS.E.BYPASS.LTC128B.128 [R8+0x22a00], desc[UR52][R2.64+0x80], !P1 ;  /* 0x22a0008002088fae */ /* 0x0003e2000c901d74 */
[----:B------:R-:W-:-:S03]  /*11ca0*/  ISETP.GE.AND P0, PT, R7, R28, PT ;  /* 0x0000001c0700720c */ /* 0x000fc60003f06270 */
[----:B-1----:R-:W1:Y:S10]  /*11cb0*/  SHFL.IDX PT, R2, R4, 0x2, 0x1c1f ;  /* 0x005c1f0004027f89 */ /* 0x002e7400000e0000 */
[----:B0-----:R-:W-:Y:S01]  /*11cc0*/  @!P0 IADD3 R14, P4, R32, R14, RZ ;  /* 0x0000000e200e8210 */ /* 0x001fe20007f9e0ff */
[----:B------:R-:W0:Y:S04]  /*11cd0*/  SHFL.IDX PT, R4, R4, 0x3, 0x1c1f ;  /* 0x007c1f0004047f89 */ /* 0x000e2800000e0000 */
[----:B-1----:R-:W-:-:S02]  /*11ce0*/  @!P0 IMAD.X R7, RZ, RZ, R2, P4 ;  /* 0x000000ffff078224 */ /* 0x002fc400020e0602 */
[----:B------:R-:W-:Y:S02]  /*11cf0*/  @!P0 IMAD.MOV.U32 R2, RZ, RZ, R14 ;  /* 0x000000ffff028224 */ /* 0x000fe400078e000e */
[----:B------:R-:W-:Y:S01]  /*11d00*/  @!P0 IMAD.MOV.U32 R3, RZ, RZ, R7 ;  /* 0x000000ffff038224 */ /* 0x000fe200078e0007 */
[----:B------:R1:W2:Y:S04]  /*11d10*/  SHFL.IDX PT, R14, R0, 0x3, 0x1c1f ;  /* 0x007c1f00000e7f89 */ /* 0x0002a800000e0000 */
[----:B------:R1:W-:Y:S04]  /*11d20*/  @!P0 LDGSTS.E.BYPASS.LTC128B.128 [R8+0x1f200], desc[UR52][R2.64], !P3 ;  /* 0x1f20000002088fae */ /* 0x0003e8000d901d74 */
[----:B------:R1:W-:Y:S04]  /*11d30*/  @!P0 LDGSTS.E.BYPASS.LTC128B.128 [R8+0x21200], desc[UR52][R2.64+0x40], !P2 ;  /* 0x2120004002088fae */ /* 0x0003e8000d101d74 */
[----:B0-----:R1:W-:Y:S02]  /*11d40*/  @!P0 LDGSTS.E.BYPASS.LTC128B.128 [R8+0x23200], desc[UR52][R2.64+0x80], !P1 ;  /* 0x2320008002088fae */ /* 0x0013e4000c901d74 */
.L_x_368:
[----:B------:R-:W-:Y:S01]  /*11d50*/  VIADD R5, R5, 0x60 ;  /* 0x0000006005057836 */ /* 0x000fe20000000000 */
[----:B------:R-:W-:Y:S04]  /*11d60*/  BSSY B0, `(.L_x_271) ;  /* 0x000000b000007945 */ /* 0x000fe80003800000 */
[----:B------:R-:W-:-:S13]  /*11d70*/  ISETP.GE.AND P0, PT, R5, R28, PT ;  /* 0x0000001c0500720c */ /* 0x000fda0003f06270 */
[----:B------:R-:W-:Y:S05]  /*11d80*/  @P0 BRA `(.L_x_272) ;  /* 0x0000000000200947 */ /* 0x000fea0003800000 */
[----:B-12---:R-:W-:-:S05]  /*11d90*/  IADD3 R2, P0, R32, R14, RZ ;  /* 0x0000000e20027210 */ /* 0x006fca0007f1e0ff */
[----:B------:R-:W-:-:S05]  /*11da0*/  IMAD.X R3, RZ, RZ, R4, P0 ;  /* 0x000000ffff037224 */ /* 0x000fca00000e0604 */
[----:B------:R-:W-:Y:S01]  /*11db0*/  @!PT LDS RZ, [RZ] ;  /* 0x00000000fffff984 */ /* 0x000fe20000000800 */
[----:B------:R-:W-:Y:S01]  /*11dc0*/  @!PT LDS RZ, [RZ] ;  /* 0x00000000fffff984 */ /* 0x000fe20000000800 */
[----:B------:R-:W-:Y:S01]  /*11dd0*/  @!PT LDS RZ, [RZ] ;  /* 0x00000000fffff984 */ /* 0x000fe20000000800 */
[----:B------:R0:W-:Y:S04]  /*11de0*/  LDGSTS.E.BYPASS.LTC128B.128 [R8+0x1fa00], desc[UR52][R2.64], !P3 ;  /* 0x1fa0000002087fae */ /* 0x0001e8000d901d74 */
[----:B------:R0:W-:Y:S04]  /*11df0*/  LDGSTS.E.BYPASS.LTC128B.128 [R8+0x21a00], desc[UR52][R2.64+0x40], !P2 ;  /* 0x21a0004002087fae */ /* 0x0001e8000d101d74 */
[----:B------:R0:W-:Y:S02]  /*11e00*/  LDGSTS.E.BYPASS.LTC128B.128 [R8+0x23a00], desc[UR52][R2.64+0x80], !P1 ;  /* 0x23a0008002087fae */ /* 0x0001e4000c901d74 */
.L_x_272:
[----:B------:R-:W-:Y:S05]  /*11e10*/  BSYNC B0 ;  /* 0x0000000000007941 */ /* 0x000fea0003800000 */
.L_x_271:
[----:B------:R-:W-:Y:S01]  /*11e20*/  NOP ;  /* 0x0000000000007918 */ /* 0x000fe20000000000 */
[----:B------:R-:W-:-:S13]  /*11e30*/  PLOP3.LUT P0, PT, PT, PT, PT, 0x80, 0x0 ;  /* 0x000000000000781c */ /* 0x000fda0003f0f070 */
.L_x_273:
[----:B------:R-:W-:Y:S02]  /*11e40*/  PLOP3.LUT P1, PT, P1, P0, PT, 0xa2, 0x0 ;  /* 0x000000000000781c */ /* 0x000fe40000f21472 */
[----:B------:R-:W-:-:S08]  /*11e50*/  @P0 R2UR P1, UR4, R16 ;  /* 0x00000000100402ca */ /* 0x000fd00000020000 */
[----:B------:R-:W-:-:S05]  /*11e60*/  @P0 PLOP3.LUT P0, PT, P1, PT, PT, 0x80, 0x0 ;  /* 0x000000000000081c */ /* 0x000fca0000f0f070 */
[----:B------:R-:W-:Y:S01]  /*11e70*/  @!P1 SYNCS.ARRIVE.TRANS64.RED.A0T1 RZ, [UR4+0x33400], RZ ;  /* 0x033400ffffff99a7 */ /* 0x000fe20008200404 */
[----:B------:R-:W-:Y:S07]  /*11e80*/  @!P1 ARRIVES.LDGSTSBAR.64.TRANSCNT [UR4+0x33400] ;  /* 0x03340000ff0099b0 */ /* 0x000fee0008000a84 */
[----:B------:R-:W-:Y:S05]  /*11e90*/  @P0 BRA.U.ANY `(.L_x_273) ;  /* 0xfffffffd00e80947 */ /* 0x000fea000393ffff */
[----:B01----:R-:W3:Y:S02]  /*11ea0*/  LDL.LU R2, [R1+0x1c] ;  /* 0x00001c0001027983 */ /* 0x003ee40000300800 */
[----:B---3--:R-:W-:-:S05]  /*11eb0*/  VIADD R2, R2, 0x1 ;  /* 0x0000000102027836 */ /* 0x008fca0000000000 */
[----:B------:R0:W-:Y:S01]  /*11ec0*/  STL [R1+0x1c], R2 ;  /* 0x00001c0201007387 */ /* 0x0001e20000100800 */
[----:B------:R-:W-:-:S04]  /*11ed0*/  LEA.HI R0, R2, R2, RZ, 0x1 ;  /* 0x0000000202007211 */ /* 0x000fc800078f08ff */
[----:B------:R-:W-:-:S05]  /*11ee0*/  LOP3.LUT R0, R0, 0xfffffffe, RZ, 0xc0, !PT ;  /* 0xfffffffe00007812 */ /* 0x000fca00078ec0ff */
[----:B------:R-:W-:-:S05]  /*11ef0*/  IMAD.IADD R0, R2, 0x1, -R0 ;  /* 0x0000000102007824 */ /* 0x000fca00078e0a00 */
[----:B------:R-:W-:Y:S01]  /*11f00*/  SHF.L.U32 R3, R0, 0x1f, RZ ;  /* 0x0000001f00037819 */ /* 0x000fe200000006ff */
[----:B------:R-:W-:Y:S01]  /*11f10*/  NOP ;  /* 0x0000000000007918 */ /* 0x000fe20000000000 */
[----:B------:R0:W-:Y:S01]  /*11f20*/  SYNCS.ARRIVE.TRANS64.A1T0 RZ, [R16+URZ+0x33400], RZ ;  /* 0x033400ff10ff79a7 */ /* 0x0001e2000810003f */
[----:B------:R-:W-:Y:S01]  /*11f30*/  BSSY B0, `(.L_x_274) ;  /* 0x0000003000007945 */ /* 0x000fe20003800000 */
[----:B------:R-:W1:Y:S03]  /*11f40*/  SYNCS.PHASECHK.TRANS64.TRYWAIT P0, [R16+URZ+0x33420], R3 ;  /* 0x03342003100075a7 */ /* 0x000e66000800017f */
[----:B01----:R-:W-:Y:S05]  /*11f50*/  @!P0 BRA `(.L_x_275) ;  /* 0x0000004800cc8947 */ /* 0x003fea0003800000 */
.L_x_369:
[----:B------:R-:W-:Y:S05]  /*11f60*/  BSYNC B0 ;  /* 0x0000000000007941 */ /* 0x000fea0003800000 */
.L_x_274:
[----:B------:R-:W-:-:S06]  /*11f70*/  UIADD3 UR4, UR46, -0x2, URZ ;  /* 0xfffffffe2e047890 */ /* 0x000fcc000fffe03f */
[----:B------:R-:W-:-:S13]  /*11f80*/  ISETP.LE.AND P0, PT, R36, UR4, PT ;  /* 0x0000000424007c0c */ /* 0x000fda000bf03270 */
[----:B------:R-:W-:Y:S05]  /*11f90*/  @!P0 BRA `(.L_x_276) ;  /* 0x0000001800408947 */ /* 0x000fea0003800000 */
[----:B------:R-:W-:Y:S02]  /*11fa0*/  IMAD.MOV.U32 R19, RZ, RZ, R30 ;  /* 0x000000ffff137224 */ /* 0x000fe400078e001e */
[----:B------:R-:W-:Y:S02]  /*11fb0*/  IMAD.MOV.U32 R18, RZ, RZ, R27 ;  /* 0x000000ffff127224 */ /* 0x000fe400078e001b */
[----:B------:R-:W-:-:S07]  /*11fc0*/  IMAD.U32 R28, RZ, RZ, UR4 ;  /* 0x00000004ff1c7e24 */ /* 0x000fce000f8e00ff */
.L_x_296:
[----:B0-----:R-:W0:Y:S01]  /*11fd0*/  LDC R3, c[0x0][0x430] ;  /* 0x00010c00ff037b82 */ /* 0x001e220000000800 */
[----:B-1-3--:R-:W1:Y:S01]  /*11fe0*/  S2R R0, SR_TID.X ;  /* 0x0000000000007919 */ /* 0x00ae620000002100 */
[----:B------:R-:W-:Y:S01]  /*11ff0*/  IMAD R10, R28, 0xa0, R33 ;  /* 0x000000a01c0a7824 */ /* 0x000fe200078e0221 */
[----:B------:R-:W-:Y:S05]  /*12000*/  YIELD ;  /* 0x0000000000007946 */ /* 0x000fea0003800000 */
[----:B------:R-:W3:Y:S01]  /*12010*/  S2R R6, SR_TID.X ;  /* 0x0000000000067919 */ /* 0x000ee20000002100 */
[----:B------:R-:W-:Y:S01]  /*12020*/  ULDC.64 UR4, c[0x0][0x428] ;  /* 0x00010a0000047ab9 */ /* 0x000fe20000000a00 */
[----:B------:R-:W-:Y:S01]  /*12030*/  ULDC.64 UR6, c[0x0][0x418] ;  /* 0x0001060000067ab9 */ /* 0x000fe20000000a00 */
[----:B------:R-:W4:Y:S01]  /*12040*/  S2R R8, SR_TID.X ;  /* 0x0000000000087919 */ /* 0x000f220000002100 */
[----:B0-----:R-:W-:-:S02]  /*12050*/  ISETP.NE.AND P2, PT, R3, 0x1, PT ;  /* 0x000000010300780c */ /* 0x001fc40003f45270 */
[C---:B-1----:R-:W-:Y:S01]  /*12060*/  LOP3.LUT R2, R0.reuse, 0x7f, RZ, 0xc0, !PT ;  /* 0x0000007f00027812 */ /* 0x042fe200078ec0ff */
[----:B------:R-:W-:-:S10]  /*12070*/  IMAD.SHL.U32 R0, R0, 0x20, RZ ;  /* 0x0000002000007824 */ /* 0x000fd400078e00ff */
[----:B------:R-:W0:Y:S01]  /*12080*/  @P2 LDC R3, c[0x0][0x434] ;  /* 0x00010d00ff032b82 */ /* 0x000e220000000800 */
[----:B------:R-:W-:Y:S02]  /*12090*/  SHF.R.U32.HI R2, RZ, 0x2, R2 ;  /* 0x00000002ff027819 */ /* 0x000fe40000011602 */
[----:B---3--:R-:W-:Y:S02]  /*120a0*/  LOP3.LUT R6, R6, 0x7f, RZ, 0xc0, !PT ;  /* 0x0000007f06067812 */ /* 0x008fe400078ec0ff */
[----:B------:R-:W-:Y:S02]  /*120b0*/  LOP3.LUT R0, R2, 0x60, R0, 0xf8, !PT ;  /* 0x0000006002007812 */ /* 0x000fe400078ef800 */
[----:B------:R-:W-:Y:S01]  /*120c0*/  SHF.R.U32.HI R9, RZ, 0x2, R6 ;  /* 0x00000002ff097819 */ /* 0x000fe20000011606 */
[----:B------:R-:W1:Y:S01]  /*120d0*/  @P2 LDC R5, c[0x0][0x438] ;  /* 0x00010e00ff052b82 */ /* 0x000e620000000800 */
[----:B----4-:R-:W-:Y:S02]  /*120e0*/  IMAD.SHL.U32 R8, R8, 0x20, RZ ;  /* 0x0000002008087824 */ /* 0x010fe400078e00ff */
[----:B------:R-:W-:-:S03]  /*120f0*/  IMAD.IADD R0, R0, 0x1, R10 ;  /* 0x0000000100007824 */ /* 0x000fc600078e020a */
[----:B------:R-:W-:Y:S01]  /*12100*/  LOP3.LUT R8, R9, 0x60, R8, 0xf8, !PT ;  /* 0x0000006009087812 */ /* 0x000fe200078ef808 */
[----:B------:R-:W-:-:S03]  /*12110*/  IMAD.MOV.U32 R4, RZ, RZ, R0 ;  /* 0x000000ffff047224 */ /* 0x000fc600078e0000 */
[----:B------:R-:W-:-:S04]  /*12120*/  LOP3.LUT R8, R8, 0x80, RZ, 0xfc, !PT ;  /* 0x0000008008087812 */ /* 0x000fc800078efcff */
[C---:B------:R-:W-:Y:S01]  /*12130*/  ISETP.GT.U32.AND P1, PT, R8.reuse, 0x9f, PT ;  /* 0x0000009f0800780c */ /* 0x040fe20003f24070 */
[----:B------:R-:W-:Y:S02]  /*12140*/  IMAD.IADD R10, R8, 0x1, R10 ;  /* 0x00000001080a7824 */ /* 0x000fe400078e020a */
[----:B0-----:R-:W-:-:S04]  /*12150*/  @P2 IMAD.HI.U32 R2, R0, R3, RZ ;  /* 0x0000000300022227 */ /* 0x001fc800078e00ff */
[----:B------:R-:W-:Y:S01]  /*12160*/  IMAD.MOV.U32 R11, RZ, RZ, R10 ;  /* 0x000000ffff0b7224 */ /* 0x000fe200078e000a */
[----:B-1----:R-:W-:Y:S01]  /*12170*/  @P2 SHF.R.U32.HI R4, RZ, R5, R2 ;  /* 0x00000005ff042219 */ /* 0x002fe20000011602 */
[----:B------:R-:W-:-:S03]  /*12180*/  IMAD R2, R35, UR4, RZ ;  /* 0x0000000423027c24 */ /* 0x000fc6000f8e02ff */
[----:B------:R-:W-:Y:S01]  /*12190*/  SHF.R.S32.HI R3, RZ, 0x1f, R4 ;  /* 0x0000001fff037819 */ /* 0x000fe20000011404 */
[----:B------:R-:W-:Y:S02]  /*121a0*/  IMAD R5, R29, UR5, R2 ;  /* 0x000000051d057c24 */ /* 0x000fe4000f8e0202 */
[----:B------:R-:W-:-:S04]  /*121b0*/  IMAD.MOV.U32 R2, RZ, RZ, R4 ;  /* 0x000000ffff027224 */ /* 0x000fc800078e0004 */
[----:B------:R-:W-:-:S04]  /*121c0*/  IMAD.WIDE.U32 R2, R29, UR4, R2 ;  /* 0x000000041d027c25 */ /* 0x000fc8000f8e0002 */
[----:B------:R-:W-:Y:S01]  /*121d0*/  IMAD.IADD R3, R5, 0x1, R3 ;  /* 0x0000000105037824 */ /* 0x000fe200078e0203 */
[----:B------:R-:W-:-:S04]  /*121e0*/  LEA R6, P0, R2, UR6, 0x2 ;  /* 0x0000000602067c11 */ /* 0x000fc8000f8010ff */
[----:B------:R-:W-:Y:S02]  /*121f0*/  LEA.HI.X R7, R2, UR7, R3, 0x2, P0 ;  /* 0x0000000702077c11 */ /* 0x000fe400080f1403 */
[----:B------:R-:W0:Y:S03]  /*12200*/  @P2 LDC R3, c[0x0][0x434] ;  /* 0x00010d00ff032b82 */ /* 0x000e260000000800 */
[----:B------:R1:W3:Y:S05]  /*12210*/  LDG.E R6, desc[UR52][R6.64] ;  /* 0x0000003406067981 */ /* 0x0002ea000c1e1900 */
[----:B------:R-:W4:Y:S01]  /*12220*/  @P2 LDC R2, c[0x0][0x438] ;  /* 0x00010e00ff022b82 */ /* 0x000f220000000800 */
[----:B0-----:R-:W-:-:S05]  /*12230*/  @P2 IMAD.HI.U32 R3, R10, R3, RZ ;  /* 0x000000030a032227 */ /* 0x001fca00078e00ff */
[----:B----4-:R-:W-:-:S04]  /*12240*/  @P2 SHF.R.U32.HI R11, RZ, R2, R3 ;  /* 0x00000002ff0b2219 */ /* 0x010fc80000011603 */
[--C-:B------:R-:W-:Y:S01]  /*12250*/  @!P1 SHF.R.S32.HI R3, RZ, 0x1f, R11.reuse ;  /* 0x0000001fff039819 */ /* 0x100fe2000001140b */
[----:B------:R-:W-:-:S04]  /*12260*/  @!P1 IMAD.MOV.U32 R2, RZ, RZ, R11 ;  /* 0x000000ffff029224 */ /* 0x000fc800078e000b */
[----:B------:R-:W-:Y:S01]  /*12270*/  @!P1 IMAD.WIDE.U32 R2, R29, UR4, R2 ;  /* 0x000000041d029c25 */ /* 0x000fe2000f8e0002 */
[----:B------:R-:W-:-:S03]  /*12280*/  ULDC UR4, c[0x0][0x430] ;  /* 0x00010c0000047ab9 */ /* 0x000fc60000000800 */
[----:B------:R-:W-:Y:S01]  /*12290*/  @!P1 IMAD.IADD R5, R5, 0x1, R3 ;  /* 0x0000000105059824 */ /* 0x000fe200078e0203 */
[----:B------:R-:W-:Y:S01]  /*122a0*/  @!P1 LEA R8, P0, R2, UR6, 0x2 ;  /* 0x0000000602089c11 */ /* 0x000fe2000f8010ff */
[----:B------:R-:W-:-:S03]  /*122b0*/  IMAD.U32 R12, RZ, RZ, UR42 ;  /* 0x0000002aff0c7e24 */ /* 0x000fc6000f8e00ff */
[----:B------:R-:W-:Y:S01]  /*122c0*/  @!P1 LEA.HI.X R9, R2, UR7, R5, 0x2, P0 ;  /* 0x0000000702099c11 */ /* 0x000fe200080f1405 */
[----:B------:R-:W-:Y:S02]  /*122d0*/  IMAD.MOV.U32 R5, RZ, RZ, RZ ;  /* 0x000000ffff057224 */ /* 0x000fe400078e00ff */
[----:B------:R-:W-:-:S04]  /*122e0*/  VIADD R27, R18, 0x1 ;  /* 0x00000001121b7836 */ /* 0x000fc80000000000 */
[----:B------:R0:W5:Y:S01]  /*122f0*/  @!P1 LDG.E R5, desc[UR52][R8.64] ;  /* 0x0000003408059981 */ /* 0x000162000c1e1900 */
[----:B------:R-:W-:Y:S01]  /*12300*/  ISETP.NE.AND P1, PT, R12, 0x3, PT ;  /* 0x000000030c00780c */ /* 0x000fe20003f25270 */
[----:B-1----:R-:W-:Y:S01]  /*12310*/  IMAD.MOV R7, RZ, RZ, -R4 ;  /* 0x000000ffff077224 */ /* 0x002fe200078e0a04 */
[----:B------:R-:W-:-:S03]  /*12320*/  ISETP.NE.AND P0, PT, R27, 0x2, PT ;  /* 0x000000021b00780c */ /* 0x000fc60003f05270 */
[----:B------:R-:W-:Y:S01]  /*12330*/  IMAD R7, R7, UR4, R0 ;  /* 0x0000000407077c24 */ /* 0x000fe2000f8e0200 */
[----:B------:R-:W-:Y:S01]  /*12340*/  SEL R30, RZ, 0x1, P0 ;  /* 0x00000001ff1e7807 */ /* 0x000fe20000000000 */
[----:B------:R-:W-:Y:S02]  /*12350*/  IMAD.MOV.U32 R0, RZ, RZ, R28 ;  /* 0x000000ffff007224 */ /* 0x000fe400078e001c */
[----:B0-----:R-:W-:Y:S01]  /*12360*/  IMAD.MOV R8, RZ, RZ, -R11 ;  /* 0x000000ffff087224 */ /* 0x001fe200078e0a0b */
[----:B------:R-:W-:-:S03]  /*12370*/  SEL R27, R27, RZ, P0 ;  /* 0x000000ff1b1b7207 */ /* 0x000fc60000000000 */
[----:B------:R-:W-:Y:S01]  /*12380*/  IMAD R8, R8, UR4, R10 ;  /* 0x0000000408087c24 */ /* 0x000fe2000f8e020a */
[----:B------:R-:W-:Y:S01]  /*12390*/  LOP3.LUT R30, R19, R30, RZ, 0x3c, !PT ;  /* 0x0000001e131e7212 */ /* 0x000fe200078e3cff */
[----:B------:R-:W-:Y:S01]  /*123a0*/  VIADD R28, R28, 0xffffffff ;  /* 0xffffffff1c1c7836 */ /* 0x000fe20000000000 */
[----:B------:R-:W-:Y:S02]  /*123b0*/  ISETP.GT.AND P2, PT, R0, R36, PT ;  /* 0x000000240000720c */ /* 0x000fe40003f44270 */
[----:B---3--:R-:W-:Y:S01]  /*123c0*/  SHF.R.S32.HI R25, RZ, 0x1f, R6 ;  /* 0x0000001fff197819 */ /* 0x008fe20000011406 */
[----:B------:R-:W-:Y:S10]  /*123d0*/  @!P1 BRA `(.L_x_277) ;  /* 0x0000000000049947 */ /* 0x000ff40003800000 */
[----:B------:R-:W-:Y:S01]  /*123e0*/  BPT.TRAP 0x1 ;  /* 0x000000040000795c */ /* 0x000fe20000300000 */
.L_x_277:
[----:B------:R-:W-:Y:S01]  /*123f0*/  IMAD R4, R27, 0x8, R16 ;  /* 0x000000081b047824 */ /* 0x000fe200078e0210 */
[----:B------:R-:W-:Y:S01]  /*12400*/  SHF.L.U32 R26, R30, 0x1f, RZ ;  /* 0x0000001f1e1a7819 */ /* 0x000fe200000006ff */
[----:B------:R-:W-:Y:S01]  /*12410*/  BSSY B0, `(.L_x_278) ;  /* 0x0000004000007945 */ /* 0x000fe20003800000 */
[----:B------:R-:W-:Y:S02]  /*12420*/  SHF.R.S32.HI R9, RZ, 0x1f, R7 ;  /* 0x0000001fff097819 */ /* 0x000fe40000011407 */
[----:B------:R-:W0:Y:S02]  /*12430*/  SYNCS.PHASECHK.TRANS64.TRYWAIT P0, [R4+URZ+0x33480], R26 ;  /* 0x0334801a040075a7 */ /* 0x000e24000800017f */
[----:B0-----:R-:W-:Y:S05]  /*12440*/  @!P0 BRA `(.L_x_279) ;  /* 0x0000004400a48947 */ /* 0x001fea0003800000 */
.L_x_370:
[----:B------:R-:W-:Y:S05]  /*12450*/  BSYNC B0 ;  /* 0x0000000000007941 */ /* 0x000fea0003800000 */
.L_x_278:
[----:B------:R-:W3:Y:S01]  /*12460*/  LDL R15, [R1+0xc] ;  /* 0x00000c00010f7983 */ /* 0x000ee20000100800 */
[----:B------:R-:W-:Y:S01]  /*12470*/  ULDC.64 UR4, c[0x0][0x328] ;  /* 0x0000ca0000047ab9 */ /* 0x000fe20000000a00 */
[----:B------:R-:W-:Y:S01]  /*12480*/  ULDC.64 UR6, c[0x0][0x338] ;  /* 0x0000ce0000067ab9 */ /* 0x000fe20000000a00 */
[----:B------:R-:W-:Y:S01]  /*12490*/  IMAD R0, R9, UR4, RZ ;  /* 0x0000000409007c24 */ /* 0x000fe2000f8e02ff */
[----:B------:R-:W-:Y:S01]  /*124a0*/  SHF.R.S32.HI R20, RZ, 0x1f, R8 ;  /* 0x0000001fff147819 */ /* 0x000fe20000011408 */
[C---:B------:R-:W-:Y:S01]  /*124b0*/  IMAD.WIDE.U32 R2, R7.reuse, UR4, RZ ;  /* 0x0000000407027c25 */ /* 0x040fe2000f8e00ff */
[----:B-----5:R-:W-:Y:S01]  /*124c0*/  SHF.R.S32.HI R24, RZ, 0x1f, R5 ;  /* 0x0000001fff187819 */ /* 0x020fe20000011405 */
[----:B------:R-:W1:Y:S01]  /*124d0*/  LDC R12, c[0x0][0x2f4] ;  /* 0x0000bd00ff0c7b82 */ /* 0x000e620000000800 */
[C---:B--2---:R-:W-:Y:S01]  /*124e0*/  LOP3.LUT R14, R32.reuse, 0x80, RZ, 0xfc, !PT ;  /* 0x00000080200e7812 */ /* 0x044fe200078efcff */
[----:B------:R-:W-:Y:S01]  /*124f0*/  IMAD R0, R7, UR5, R0 ;  /* 0x0000000507007c24 */ /* 0x000fe2000f8e0200 */
[----:B------:R-:W-:Y:S01]  /*12500*/  LOP3.LUT R13, R32, 0x40, RZ, 0xfc, !PT ;  /* 0x00000040200d7812 */ /* 0x000fe200078efcff */
[----:B------:R-:W-:-:S02]  /*12510*/  IMAD R10, R25, UR6, RZ ;  /* 0x00000006190a7c24 */ /* 0x000fc4000f8e02ff */
        /* <DEDUP_REMOVED lines=8> */
[----:B------:R-:W-:Y:S01]  /*125a0*/  ULDC.64 UR4, c[0x0][0x330] ;  /* 0x0000cc0000047ab9 */ /* 0x000fe20000000a00 */
[----:B-1----:R-:W-:-:S02]  /*125b0*/  ISETP.GE.AND P1, PT, R14, R12, PT ;  /* 0x0000000c0e00720c */ /* 0x002fc40003f26270 */
[----:B------:R-:W-:Y:S01]  /*125c0*/  IMAD.IADD R3, R3, 0x1, R0 ;  /* 0x0000000103037824 */ /* 0x000fe200078e0200 */
[-C--:B------:R-:W-:Y:S01]  /*125d0*/  ISETP.GE.AND P3, PT, R13, R12.reuse, PT ;  /* 0x0000000c0d00720c */ /* 0x080fe20003f66270 */
[----:B------:R-:W-:Y:S01]  /*125e0*/  IMAD R0, R24, UR6, RZ ;  /* 0x0000000618007c24 */ /* 0x000fe2000f8e02ff */
[----:B------:R-:W-:Y:S01]  /*125f0*/  ISETP.GE.AND P4, PT, R32, R12, PT ;  /* 0x0000000c2000720c */ /* 0x000fe20003f86270 */
        /* <DEDUP_REMOVED lines=12> */
[----:B---3--:R-:W-:Y:S01]  /*126c0*/  IMAD R34, R27, 0x7800, R15 ;  /* 0x000078001b227824 */ /* 0x008fe200078e020f */
[----:B------:R-:W-:Y:S07]  /*126d0*/  BRA.DIV UR4, `(.L_x_280) ;  /* 0x0000004604147947 */ /* 0x000fee000b800000 */
[----:B------:R-:W1:Y:S04]  /*126e0*/  SHFL.IDX PT, R2, R10, RZ, 0x1c1f ;  /* 0x001c1fff0a027589 */ /* 0x000e6800000e0000 */
[----:B------:R-:W2:Y:S04]  /*126f0*/  SHFL.IDX PT, R0, R22, RZ, 0x1c1f ;  /* 0x001c1fff16007589 */ /* 0x000ea800000e0000 */
[----:B------:R-:W-:Y:S01]  /*12700*/  SHFL.IDX PT, R23, R23, RZ, 0x1c1f ;  /* 0x001c1fff17177589 */ /* 0x000fe200000e0000 */
[----:B-1----:R-:W-:-:S05]  /*12710*/  IADD3 R2, P0, R32, R2, RZ ;  /* 0x0000000220027210 */ /* 0x002fca0007f1e0ff */
[----:B--2---:R-:W-:Y:S02]  /*12720*/  IMAD.X R3, RZ, RZ, R0, P0 ;  /* 0x000000ffff037224 */ /* 0x004fe400000e0600 */
[----:B------:R-:W-:Y:S02]  /*12730*/  IMAD.IADD R0, R16, 0x1, R34 ;  /* 0x0000000110007824 */ /* 0x000fe400078e0222 */
[----:B------:R-:W-:Y:S04]  /*12740*/  SHFL.IDX PT, R34, R22, 0x2, 0x1c1f ;  /* 0x005c1f0016227f89 */ /* 0x000fe800000e0000 */
[----:B------:R-:W-:Y:S04]  /*12750*/  LDGSTS.E.BYPASS.LTC128B.128 [R0+0xf200], desc[UR52][R2.64], !P4 ;  /* 0x0f20000002007fae */ /* 0x000fe8000e101d74 */
[----:B------:R-:W-:Y:S04]  /*12760*/  LDGSTS.E.BYPASS.LTC128B.128 [R0+0x11a00], desc[UR52][R2.64+0x40], !P3 ;  /* 0x11a0004002007fae */ /* 0x000fe8000d901d74 */
[----:B------:R1:W-:Y:S04]  /*12770*/  LDGSTS.E.BYPASS.LTC128B.128 [R0+0x14200], desc[UR52][R2.64+0x80], !P1 ;  /* 0x1420008002007fae */ /* 0x0003e8000c901d74 */
[----:B-1----:R-:W1:Y:S04]  /*12780*/  SHFL.IDX PT, R2, R10, 0x1, 0x1c1f ;  /* 0x003c1f000a027f89 */ /* 0x002e6800000e0000 */
[----:B------:R-:W2:Y:S01]  /*12790*/  SHFL.IDX PT, R3, R22, 0x1, 0x1c1f ;  /* 0x003c1f0016037f89 */ /* 0x000ea200000e0000 */
[----:B-1----:R-:W-:-:S05]  /*127a0*/  IADD3 R2, P0, R32, R2, RZ ;  /* 0x0000000220027210 */ /* 0x002fca0007f1e0ff */
[----:B--2---:R-:W-:-:S05]  /*127b0*/  IMAD.X R3, RZ, RZ, R3, P0 ;  /* 0x000000ffff037224 */ /* 0x004fca00000e0603 */
[----:B------:R-:W-:Y:S04]  /*127c0*/  LDGSTS.E.BYPASS.LTC128B.128 [R0+0xfa00], desc[UR52][R2.64], !P4 ;  /* 0x0fa0000002007fae */ /* 0x000fe8000e101d74 */
[----:B------:R-:W-:Y:S04]  /*127d0*/  LDGSTS.E.BYPASS.LTC128B.128 [R0+0x12200], desc[UR52][R2.64+0x40], !P3 ;  /* 0x1220004002007fae */ /* 0x000fe8000d901d74 */
[----:B------:R1:W-:Y:S04]  /*127e0*/  LDGSTS.E.BYPASS.LTC128B.128 [R0+0x14a00], desc[UR52][R2.64+0x80], !P1 ;  /* 0x14a0008002007fae */ /* 0x0003e8000c901d74 */
[----:B-1----:R-:W1:Y:S02]  /*127f0*/  SHFL.IDX PT, R2, R10, 0x2, 0x1c1f ;  /* 0x005c1f000a027f89 */ /* 0x002e6400000e0000 */
[----:B-1----:R-:W-:-:S05]  /*12800*/  IADD3 R2, P0, R32, R2, RZ ;  /* 0x0000000220027210 */ /* 0x002fca0007f1e0ff */
[----:B------:R-:W-:Y:S02]  /*12810*/  IMAD.X R3, RZ, RZ, R34, P0 ;  /* 0x000000ffff037224 */ /* 0x000fe400000e0622 */
[----:B------:R-:W-:Y:S04]  /*12820*/  SHFL.IDX PT, R34, R22, 0x3, 0x1c1f ;  /* 0x007c1f0016227f89 */ /* 0x000fe800000e0000 */
[----:B------:R-:W-:Y:S04]  /*12830*/  LDGSTS.E.BYPASS.LTC128B.128 [R0+0x10200], desc[UR52][R2.64], !P4 ;  /* 0x1020000002007fae */ /* 0x000fe8000e101d74 */
[----:B------:R-:W-:Y:S04]  /*12840*/  LDGSTS.E.BYPASS.LTC128B.128 [R0+0x12a00], desc[UR52][R2.64+0x40], !P3 ;  /* 0x12a0004002007fae */ /* 0x000fe8000d901d74 */
[----:B------:R1:W-:Y:S04]  /*12850*/  LDGSTS.E.BYPASS.LTC128B.128 [R0+0x15200], desc[UR52][R2.64+0x80], !P1 ;  /* 0x1520008002007fae */ /* 0x0003e8000c901d74 */
[----:B-1----:R-:W1:Y:S02]  /*12860*/  SHFL.IDX PT, R2, R10, 0x3, 0x1c1f ;  /* 0x007c1f000a027f89 */ /* 0x002e6400000e0000 */
[----:B-1----:R-:W-:-:S05]  /*12870*/  IADD3 R2, P0, R32, R2, RZ ;  /* 0x0000000220027210 */ /* 0x002fca0007f1e0ff */
[----:B------:R-:W-:-:S05]  /*12880*/  IMAD.X R3, RZ, RZ, R34, P0 ;  /* 0x000000ffff037224 */ /* 0x000fca00000e0622 */
[----:B------:R-:W-:Y:S04]  /*12890*/  LDGSTS.E.BYPASS.LTC128B.128 [R0+0x10a00], desc[UR52][R2.64], !P4 ;  /* 0x10a0000002007fae */ /* 0x000fe8000e101d74 */
[----:B------:R-:W-:Y:S04]  /*128a0*/  LDGSTS.E.BYPASS.LTC128B.128 [R0+0x13200], desc[UR52][R2.64+0x40], !P3 ;  /* 0x1320004002007fae */ /* 0x000fe8000d901d74 */
[----:B------:R1:W-:Y:S04]  /*128b0*/  LDGSTS.E.BYPASS.LTC128B.128 [R0+0x15a00], desc[UR52][R2.64+0x80], !P1 ;  /* 0x15a0008002007fae */ /* 0x0003e8000c901d74 */
[----:B-1----:R1:W2:Y:S02]  /*128c0*/  SHFL.IDX PT, R2, R21, RZ, 0x1c1f ;  /* 0x001c1fff15027589 */ /* 0x0022a400000e0000 */
.L_x_382:
[----:B--2---:R-:W-:-:S05]  /*128d0*/  IADD3 R2, P0, R32, R2, RZ ;  /* 0x0000000220027210 */ /* 0x004fca0007f1e0ff */
[----:B------:R-:W-:Y:S01]  /*128e0*/  IMAD.X R3, RZ, RZ, R23, P0 ;  /* 0x000000ffff037224 */ /* 0x000fe200000e0617 */
[----:B------:R-:W-:-:S04]  /*128f0*/  PLOP3.LUT P0, PT, PT, PT, PT, 0x80, 0x0 ;  /* 0x000000000000781c */ /* 0x000fc80003f0f070 */
[----:B------:R-:W-:Y:S01]  /*12900*/  @!PT LDS RZ, [RZ] ;  /* 0x00000000fffff984 */ /* 0x000fe20000000800 */
[----:B------:R-:W-:Y:S01]  /*12910*/  @!PT LDS RZ, [RZ] ;  /* 0x00000000fffff984 */ /* 0x000fe20000000800 */
[----:B------:R-:W-:Y:S01]  /*12920*/  @!PT LDS RZ, [RZ] ;  /* 0x00000000fffff984 */ /* 0x000fe20000000800 */
[----:B------:R2:W-:Y:S04]  /*12930*/  LDGSTS.E.BYPASS.LTC128B.128 [R0+0x11200], desc[UR52][R2.64], !P4 ;  /* 0x1120000002007fae */ /* 0x0005e8000e101d74 */
[----:B------:R2:W-:Y:S04]  /*12940*/  LDGSTS.E.BYPASS.LTC128B.128 [R0+0x13a00], desc[UR52][R2.64+0x40], !P3 ;  /* 0x13a0004002007fae */ /* 0x0005e8000d901d74 */
[----:B------:R2:W-:Y:S01]  /*12950*/  LDGSTS.E.BYPASS.LTC128B.128 [R0+0x16200], desc[UR52][R2.64+0x80], !P1 ;  /* 0x1620008002007fae */ /* 0x0005e2000c901d74 */
[----:B------:R-:W-:Y:S01]  /*12960*/  NOP ;  /* 0x0000000000007918 */ /* 0x000fe20000000000 */
.L_x_281:
        /* <DEDUP_REMOVED lines=11> */
.L_x_282:
[----:B------:R2:W-:Y:S01]  /*12a20*/  SYNCS.ARRIVE.TRANS64.A1T0 RZ, [R4+URZ+0x33470], RZ ;  /* 0x033470ff04ff79a7 */ /* 0x0005e2000810003f */
[----:B------:R-:W-:Y:S05]  /*12a30*/  @!P3 BRA `(.L_x_283) ;  /* 0x000000000004b947 */ /* 0x000fea0003800000 */
[----:B------:R-:W-:Y:S01]  /*12a40*/  BPT.TRAP 0x1 ;  /* 0x000000040000795c */ /* 0x000fe20000300000 */
.L_x_283:
[----:B------:R-:W3:Y:S01]  /*12a50*/  SYNCS.PHASECHK.TRANS64.TRYWAIT P0, [R4+URZ+0x33440], R26 ;  /* 0x0334401a040075a7 */ /* 0x000ee2000800017f */
[----:B------:R-:W-:Y:S04]  /*12a60*/  BSSY B0, `(.L_x_284) ;  /* 0x0000002000007945 */ /* 0x000fe80003800000 */
[----:B---3--:R-:W-:Y:S05]  /*12a70*/  @!P0 BRA `(.L_x_285) ;  /* 0x0000004400ac8947 */ /* 0x008fea0003800000 */
.L_x_383:
[----:B------:R-:W-:Y:S05]  /*12a80*/  BSYNC B0 ;  /* 0x0000000000007941 */ /* 0x000fea0003800000 */
.L_x_284:
[----:B------:R-:W-:Y:S01]  /*12a90*/  ULDC.64 UR4, c[0x0][0x300] ;  /* 0x0000c00000047ab9 */ /* 0x000fe20000000a00 */
[----:B------:R-:W-:Y:S01]  /*12aa0*/  ULDC.64 UR6, c[0x0][0x310] ;  /* 0x0000c40000067ab9 */ /* 0x000fe20000000a00 */
[----:B------:R-:W-:Y:S01]  /*12ab0*/  IMAD R9, R9, UR4, RZ ;  /* 0x0000000409097c24 */ /* 0x000fe2000f8e02ff */
[----:B------:R-:W4:Y:S01]  /*12ac0*/  LDC R12, c[0x0][0x2f4] ;  /* 0x0000bd00ff0c7b82 */ /* 0x000f220000000800 */
[C---:B------:R-:W-:Y:S01]  /*12ad0*/  IMAD.WIDE.U32 R2, R7.reuse, UR4, RZ ;  /* 0x0000000407027c25 */ /* 0x040fe2000f8e00ff */
[C---:B------:R-:W-:Y:S02]  /*12ae0*/  LOP3.LUT R14, R32.reuse, 0x80, RZ, 0xfc, !PT ;  /* 0x00000080200e7812 */ /* 0x040fe400078efcff */
[----:B------:R-:W-:Y:S01]  /*12af0*/  LOP3.LUT R13, R32, 0x40, RZ, 0xfc, !PT ;  /* 0x00000040200d7812 */ /* 0x000fe200078efcff */
[----:B------:R-:W-:Y:S02]  /*12b00*/  IMAD R9, R7, UR5, R9 ;  /* 0x0000000507097c24 */ /* 0x000fe4000f8e0209 */
[----:B------:R-:W-:-:S02]  /*12b10*/  IMAD R25, R25, UR6, RZ ;  /* 0x0000000619197c24 */ /* 0x000fc4000f8e02ff */
[----:B------:R-:W-:Y:S02]  /*12b20*/  IMAD.IADD R3, R3, 0x1, R9 ;  /* 0x0000000103037824 */ /* 0x000fe400078e0209 */
[----:B------:R-:W-:Y:S02]  /*12b30*/  IMAD R9, R20, UR4, RZ ;  /* 0x0000000414097c24 */ /* 0x000fe4000f8e02ff */
[----:B------:R-:W-:-:S04]  /*12b40*/  IMAD.WIDE.U32 R2, R6, UR6, R2 ;  /* 0x0000000606027c25 */ /* 0x000fc8000f8e0002 */
[----:B------:R-:W-:Y:S02]  /*12b50*/  IMAD R6, R6, UR7, R25 ;  /* 0x0000000706067c24 */ /* 0x000fe4000f8e0219 */
[----:B------:R-:W-:Y:S02]  /*12b60*/  IMAD R9, R8, UR5, R9 ;  /* 0x0000000508097c24 */ /* 0x000fe4000f8e0209 */
[----:B------:R-:W-:Y:S02]  /*12b70*/  IMAD.IADD R7, R3, 0x1, R6 ;  /* 0x0000000103077824 */ /* 0x000fe400078e0206 */
[----:B------:R-:W-:Y:S01]  /*12b80*/  IMAD.MOV.U32 R6, RZ, RZ, R2 ;  /* 0x000000ffff067224 */ /* 0x000fe200078e0002 */
[-C--:B----4-:R-:W-:Y:S01]  /*12b90*/  ISETP.GE.AND P1, PT, R14, R12.reuse, PT ;  /* 0x0000000c0e00720c */ /* 0x090fe20003f26270 */
[----:B------:R-:W-:Y:S01]  /*12ba0*/  IMAD.WIDE.U32 R2, R8, UR4, RZ ;  /* 0x0000000408027c25 */ /* 0x000fe2000f8e00ff */
[----:B------:R-:W-:Y:S01]  /*12bb0*/  ULDC.64 UR4, c[0x0][0x308] ;  /* 0x0000c20000047ab9 */ /* 0x000fe20000000a00 */
[----:B------:R-:W-:-:S02]  /*12bc0*/  ISETP.GE.AND P3, PT, R13, R12, PT ;  /* 0x0000000c0d00720c */ /* 0x000fc40003f66270 */
[----:B------:R-:W-:Y:S01]  /*12bd0*/  IMAD.IADD R3, R3, 0x1, R9 ;  /* 0x0000000103037824 */ /* 0x000fe200078e0209 */
[----:B------:R-:W-:Y:S01]  /*12be0*/  ISETP.GE.AND P4, PT, R32, R12, PT ;  /* 0x0000000c2000720c */ /* 0x000fe20003f86270 */
[----:B------:R-:W-:Y:S02]  /*12bf0*/  IMAD R10, R24, UR6, RZ ;  /* 0x00000006180a7c24 */ /* 0x000fe4000f8e02ff */
[----:B------:R-:W-:-:S04]  /*12c00*/  IMAD.WIDE.U32 R8, R5, UR6, R2 ;  /* 0x0000000605087c25 */ /* 0x000fc8000f8e0002 */
[----:B------:R-:W-:-:S04]  /*12c10*/  IMAD.WIDE.U32 R2, R17, UR4, R6 ;  /* 0x0000000411027c25 */ /* 0x000fc8000f8e0006 */
[----:B------:R-:W-:Y:S01]  /*12c20*/  IMAD R10, R5, UR7, R10 ;  /* 0x00000007050a7c24 */ /* 0x000fe2000f8e020a */
[----:B------:R-:W-:Y:S01]  /*12c30*/  ULDC.64 UR6, c[0x0][0x2e8] ;  /* 0x0000ba0000067ab9 */ /* 0x000fe20000000a00 */
[----:B------:R-:W-:Y:S01]  /*12c40*/  IMAD R11, R17, UR5, RZ ;  /* 0x00000005110b7c24 */ /* 0x000fe2000f8e02ff */
[----:B------:R-:W-:Y:S01]  /*12c50*/  IADD3 R5, P0, R2, UR6, RZ ;  /* 0x0000000602057c10 */ /* 0x000fe2000ff1e0ff */
[----:B------:R-:W-:-:S03]  /*12c60*/  IMAD.MOV.U32 R2, RZ, RZ, R8 ;  /* 0x000000ffff027224 */ /* 0x000fc600078e0008 */
[----:B------:R-:W-:Y:S01]  /*12c70*/  IADD3.X R6, R11, UR7, R3, P0, !PT ;  /* 0x000000070b067c10 */ /* 0x000fe200087fe403 */
[----:B------:R-:W-:Y:S02]  /*12c80*/  IMAD.IADD R3, R9, 0x1, R10 ;  /* 0x0000000109037824 */ /* 0x000fe400078e020a */
[----:B------:R-:W-:Y:S01]  /*12c90*/  IMAD.WIDE.U32 R2, R17, UR4, R2 ;  /* 0x0000000411027c25 */ /* 0x000fe2000f8e0002 */
[----:B------:R-:W-:Y:S02]  /*12ca0*/  UMOV UR4, 0xffffffff ;  /* 0xffffffff00047882 */ /* 0x000fe40000000000 */
[----:B------:R-:W-:-:S04]  /*12cb0*/  IADD3 R7, P0, R2, UR6, RZ ;  /* 0x0000000602077c10 */ /* 0x000fc8000ff1e0ff */
[----:B------:R-:W-:Y:S01]  /*12cc0*/  IADD3.X R8, R11, UR7, R3, P0, !PT ;  /* 0x000000070b087c10 */ /* 0x000fe200087fe403 */
[----:B------:R-:W-:Y:S08]  /*12cd0*/  BRA.DIV UR4, `(.L_x_286) ;  /* 0x0000004604287947 */ /* 0x000ff0000b800000 */
[----:B------:R-:W4:Y:S04]  /*12ce0*/  SHFL.IDX PT, R2, R5, RZ, 0x1c1f ;  /* 0x001c1fff05027589 */ /* 0x000f2800000e0000 */
[----:B------:R-:W5:Y:S04]  /*12cf0*/  SHFL.IDX PT, R3, R6, RZ, 0x1c1f ;  /* 0x001c1fff06037589 */ /* 0x000f6800000e0000 */
[----:B------:R-:W-:Y:S04]  /*12d00*/  SHFL.IDX PT, R9, R6, 0x2, 0x1c1f ;  /* 0x005c1f0006097f89 */ /* 0x000fe800000e0000 */
[----:B------:R-:W-:Y:S04]  /*12d10*/  SHFL.IDX PT, R8, R8, RZ, 0x1c1f ;  /* 0x001c1fff08087589 */ /* 0x000fe800000e0000 */
[----:B------:R-:W-:Y:S01]  /*12d20*/  SHFL.IDX PT, R14, R7, RZ, 0x1c1f ;  /* 0x001c1fff070e7589 */ /* 0x000fe200000e0000 */
[----:B----4-:R-:W-:-:S05]  /*12d30*/  IADD3 R2, P0, R32, R2, RZ ;  /* 0x0000000220027210 */ /* 0x010fca0007f1e0ff */
[----:B-----5:R-:W-:-:S05]  /*12d40*/  IMAD.X R3, RZ, RZ, R3, P0 ;  /* 0x000000ffff037224 */ /* 0x020fca00000e0603 */
[----:B------:R-:W-:Y:S04]  /*12d50*/  LDGSTS.E.BYPASS.LTC128B.128 [R0+0x24200], desc[UR52][R2.64], !P4 ;  /* 0x2420000002007fae */ /* 0x000fe8000e101d74 */
[----:B------:R-:W-:Y:S04]  /*12d60*/  LDGSTS.E.BYPASS.LTC128B.128 [R0+0x26a00], desc[UR52][R2.64+0x40], !P3 ;  /* 0x26a0004002007fae */ /* 0x000fe8000d901d74 */
[----:B------:R4:W-:Y:S04]  /*12d70*/  LDGSTS.E.BYPASS.LTC128B.128 [R0+0x29200], desc[UR52][R2.64+0x80], !P1 ;  /* 0x2920008002007fae */ /* 0x0009e8000c901d74 */
[----:B----4-:R-:W4:Y:S04]  /*12d80*/  SHFL.IDX PT, R2, R5, 0x1, 0x1c1f ;  /* 0x003c1f0005027f89 */ /* 0x010f2800000e0000 */
[----:B------:R-:W5:Y:S01]  /*12d90*/  SHFL.IDX PT, R3, R6, 0x1, 0x1c1f ;  /* 0x003c1f0006037f89 */ /* 0x000f6200000e0000 */
[----:B----4-:R-:W-:-:S05]  /*12da0*/  IADD3 R2, P0, R32, R2, RZ ;  /* 0x0000000220027210 */ /* 0x010fca0007f1e0ff */
[----:B-----5:R-:W-:-:S05]  /*12db0*/  IMAD.X R3, RZ, RZ, R3, P0 ;  /* 0x000000ffff037224 */ /* 0x020fca00000e0603 */
[----:B------:R-:W-:Y:S04]  /*12dc0*/  LDGSTS.E.BYPASS.LTC128B.128 [R0+0x24a00], desc[UR52][R2.64], !P4 ;  /* 0x24a0000002007fae */ /* 0x000fe8000e101d74 */
[----:B------:R-:W-:Y:S04]  /*12dd0*/  LDGSTS.E.BYPASS.LTC128B.128 [R0+0x27200], desc[UR52][R2.64+0x40], !P3 ;  /* 0x2720004002007fae */ /* 0x000fe8000d901d74 */
[----:B------:R4:W-:Y:S04]  /*12de0*/  LDGSTS.E.BYPASS.LTC128B.128 [R0+0x29a00], desc[UR52][R2.64+0x80], !P1 ;  /* 0x29a0008002007fae */ /* 0x0009e8000c901d74 */
[----:B----4-:R-:W4:Y:S02]  /*12df0*/  SHFL.IDX PT, R2, R5, 0x2, 0x1c1f ;  /* 0x005c1f0005027f89 */ /* 0x010f2400000e0000 */
[----:B----4-:R-:W-:-:S05]  /*12e00*/  IADD3 R2, P0, R32, R2, RZ ;  /* 0x0000000220027210 */ /* 0x010fca0007f1e0ff */
[----:B------:R-:W-:Y:S02]  /*12e10*/  IMAD.X R3, RZ, RZ, R9, P0 ;  /* 0x000000ffff037224 */ /* 0x000fe400000e0609 */
[----:B------:R-:W-:Y:S04]  /*12e20*/  SHFL.IDX PT, R9, R6, 0x3, 0x1c1f ;  /* 0x007c1f0006097f89 */ /* 0x000fe800000e0000 */
[----:B------:R-:W-:Y:S04]  /*12e30*/  LDGSTS.E.BYPASS.LTC128B.128 [R0+0x25200], desc[UR52][R2.64], !P4 ;  /* 0x2520000002007fae */ /* 0x000fe8000e101d74 */
[----:B------:R-:W-:Y:S04]  /*12e40*/  LDGSTS.E.BYPASS.LTC128B.128 [R0+0x27a00], desc[UR52][R2.64+0x40], !P3 ;  /* 0x27a0004002007fae */ /* 0x000fe8000d901d74 */
[----:B------:R4:W-:Y:S04]  /*12e50*/  LDGSTS.E.BYPASS.LTC128B.128 [R0+0x2a200], desc[UR52][R2.64+0x80], !P1 ;  /* 0x2a20008002007fae */ /* 0x0009e8000c901d74 */
[----:B----4-:R-:W4:Y:S02]  /*12e60*/  SHFL.IDX PT, R2, R5, 0x3, 0x1c1f ;  /* 0x007c1f0005027f89 */ /* 0x010f2400000e0000 */
[----:B----4-:R-:W-:-:S05]  /*12e70*/  IADD3 R2, P0, R32, R2, RZ ;  /* 0x0000000220027210 */ /* 0x010fca0007f1e0ff */
[----:B------:R-:W-:-:S05]  /*12e80*/  IMAD.X R3, RZ, RZ, R9, P0 ;  /* 0x000000ffff037224 */ /* 0x000fca00000e0609 */
[----:B------:R4:W-:Y:S04]  /*12e90*/  LDGSTS.E.BYPASS.LTC128B.128 [R0+0x25a00], desc[UR52][R2.64], !P4 ;  /* 0x25a0000002007fae */ /* 0x0009e8000e101d74 */
[----:B------:R4:W-:Y:S04]  /*12ea0*/  LDGSTS.E.BYPASS.LTC128B.128 [R0+0x28200], desc[UR52][R2.64+0x40], !P3 ;  /* 0x2820004002007fae */ /* 0x0009e8000d901d74 */
[----:B------:R4:W-:Y:S02]  /*12eb0*/  LDGSTS.E.BYPASS.LTC128B.128 [R0+0x2aa00], desc[UR52][R2.64+0x80], !P1 ;  /* 0x2aa0008002007fae */ /* 0x0009e4000c901d74 */
.L_x_395:
[----:B----4-:R-:W-:-:S05]  /*12ec0*/  IADD3 R2, P0, R32, R14, RZ ;  /* 0x0000000e20027210 */ /* 0x010fca0007f1e0ff */
        /* <DEDUP_REMOVED lines=9> */
.L_x_287:
[----:B------:R-:W-:Y:S02]  /*12f60*/  PLOP3.LUT P1, PT, P1, P0, PT, 0xa2, 0x0 ;  /* 0x000000000000781c */ /* 0x000fe40000f21472 */
[----:B------:R-:W-:-:S08]  /*12f70*/  @P0 R2UR P1, UR4, R4 ;  /* 0x00000000040402ca */ /* 0x000fd00000020000 */
[----:B------:R-:W-:-:S05]  /*12f80*/  @P0 PLOP3.LUT P0, PT, P1, PT, PT, 0x80, 0x0 ;  /* 0x000000000000081c */ /* 0x000fca0000f0f070 */
[----:B------:R-:W-:Y:S01]  /*12f90*/  @!P1 SYNCS.ARRIVE.TRANS64.RED.A0T1 RZ, [UR4+0x33430], RZ ;  /* 0x033430ffffff99a7 */ /* 0x000fe20008200404 */
[----:B------:R-:W-:Y:S07]  /*12fa0*/  @!P1 ARRIVES.LDGSTSBAR.64.TRANSCNT [UR4+0x33430] ;  /* 0x03343000ff0099b0 */ /* 0x000fee0008000a84 */
[----:B------:R-:W-:Y:S05]  /*12fb0*/  @P0 BRA.U.ANY `(.L_x_287) ;  /* 0xfffffffd00e80947 */ /* 0x000fea000393ffff */
[----:B------:R-:W-:Y:S01]  /*12fc0*/  NOP ;  /* 0x0000000000007918 */ /* 0x000fe20000000000 */
[----:B----4-:R-:W-:-:S05]  /*12fd0*/  IMAD.U32 R0, RZ, RZ, UR42 ;  /* 0x0000002aff007e24 */ /* 0x010fca000f8e00ff */
[----:B------:R-:W-:-:S13]  /*12fe0*/  ISETP.NE.AND P3, PT, R0, 0x3, PT ;  /* 0x000000030000780c */ /* 0x000fda0003f65270 */
[----:B------:R-:W-:Y:S05]  /*12ff0*/  @!P3 BRA `(.L_x_288) ;  /* 0x000000000004b947 */ /* 0x000fea0003800000 */
[----:B------:R-:W-:Y:S01]  /*13000*/  BPT.TRAP 0x1 ;  /* 0x000000040000795c */ /* 0x000fe20000300000 */
.L_x_288:
[----:B------:R-:W-:Y:S01]  /*13010*/  IMAD.U32 R0, RZ, RZ, UR44 ;  /* 0x0000002cff007e24 */ /* 0x000fe2000f8e00ff */
[----:B------:R4:W-:Y:S04]  /*13020*/  SYNCS.ARRIVE.TRANS64.A1T0 RZ, [R4+URZ+0x33430], RZ ;  /* 0x033430ff04ff79a7 */ /* 0x0009e8000810003f */
[----:B------:R-:W-:-:S13]  /*13030*/  ISETP.NE.AND P0, PT, R0, 0x3, PT ;  /* 0x000000030000780c */ /* 0x000fda0003f05270 */
[----:B----4-:R-:W-:Y:S05]  /*13040*/  @!P0 BRA `(.L_x_289) ;  /* 0x0000000000048947 */ /* 0x010fea0003800000 */
[----:B------:R-:W-:Y:S01]  /*13050*/  BPT.TRAP 0x1 ;  /* 0x000000040000795c */ /* 0x000fe20000300000 */
.L_x_289:
[----:B------:R-:W-:Y:S01]  /*13060*/  LOP3.LUT R3, R19, 0x1, RZ, 0x3c, !PT ;  /* 0x0000000113037812 */ /* 0x000fe200078e3cff */
[----:B------:R-:W-:Y:S01]  /*13070*/  IMAD R0, R18, 0x8, R16 ;  /* 0x0000000812007824 */ /* 0x000fe200078e0210 */
[----:B------:R-:W-:Y:S02]  /*13080*/  BSSY B0, `(.L_x_290) ;  /* 0x0000004000007945 */ /* 0x000fe40003800000 */
[----:B------:R-:W-:-:S04]  /*13090*/  SHF.L.U32 R3, R3, 0x1f, RZ ;  /* 0x0000001f03037819 */ /* 0x000fc800000006ff */
[----:B------:R-:W4:Y:S02]  /*130a0*/  SYNCS.PHASECHK.TRANS64.TRYWAIT P1, [R0+URZ+0x33470], R3 ;  /* 0x03347003000075a7 */ /* 0x000f24000802017f */
[----:B----4-:R-:W-:Y:S05]  /*130b0*/  @!P1 BRA `(.L_x_291) ;  /* 0x0000004400a89947 */ /* 0x010fea0003800000 */
.L_x_396:
[----:B------:R-:W-:Y:S05]  /*130c0*/  BSYNC B0 ;  /* 0x0000000000007941 */ /* 0x000fea0003800000 */
.L_x_290:
[----:B------:R-:W-:-:S05]  /*130d0*/  IMAD.U32 R2, RZ, RZ, UR42 ;  /* 0x0000002aff027e24 */ /* 0x000fca000f8e00ff */
[----:B------:R-:W-:-:S13]  /*130e0*/  ISETP.NE.AND P1, PT, R2, 0x3, PT ;  /* 0x000000030200780c */ /* 0x000fda0003f25270 */
[----:B------:R-:W-:Y:S05]  /*130f0*/  @!P1 BRA `(.L_x_292) ;  /* 0x0000000000049947 */ /* 0x000fea0003800000 */
[----:B------:R-:W-:Y:S01]  /*13100*/  BPT.TRAP 0x1 ;  /* 0x000000040000795c */ /* 0x000fe20000300000 */
.L_x_292:
[----:B----4-:R-:W-:Y:S01]  /*13110*/  SHF.L.U32 R3, R19, 0x1f, RZ ;  /* 0x0000001f13037819 */ /* 0x010fe200000006ff */
[----:B------:R-:W-:-:S03]  /*13120*/  IMAD R2, R18, 0x7800, RZ ;  /* 0x0000780012027824 */ /* 0x000fc600078e02ff */
[----:B------:R-:W4:Y:S02]  /*13130*/  SYNCS.PHASECHK.TRANS64.TRYWAIT P1, [R0+URZ+0x33460], R3 ;  /* 0x03346003000075a7 */ /* 0x000f24000802017f */
[----:B----4-:R-:W-:Y:S05]  /*13140*/  @!P1 BRA `(.L_x_293) ;  /* 0x0000004400989947 */ /* 0x010fea0003800000 */
.L_x_397:
[----:B0-23--:R-:W4:Y:S04]  /*13150*/  LDL R4, [R1+0x14] ;  /* 0x0000140001047983 */ /* 0x00df280000100800 */
[----:B------:R-:W2:Y:S01]  /*13160*/  LDL R8, [R1+0x10] ;  /* 0x0000100001087983 */ /* 0x000ea20000100800 */
[----:B------:R-:W-:Y:S05]  /*13170*/  WARPSYNC.ALL ;  /* 0x0000000000007948 */ /* 0x000fea0003800000 */
[----:B------:R-:W-:-:S05]  /*13180*/  IMAD.U32 R18, RZ, RZ, UR42 ;  /* 0x0000002aff127e24 */ /* 0x000fca000f8e00ff */
[----:B------:R-:W-:Y:S02]  /*13190*/  ISETP.NE.AND P1, PT, R18, 0x3, PT ;  /* 0x000000031200780c */ /* 0x000fe40003f25270 */
[C---:B----4-:R-:W-:Y:S02]  /*131a0*/  LOP3.LUT R3, R2.reuse, R4, RZ, 0xfc, !PT ;  /* 0x0000000402037212 */ /* 0x050fe400078efcff */
[----:B--2---:R-:W-:-:S03]  /*131b0*/  LOP3.LUT R2, R2, R8, RZ, 0xfc, !PT ;  /* 0x0000000802027212 */ /* 0x004fc600078efcff */
[C---:B------:R-:W-:Y:S02]  /*131c0*/  IMAD.IADD R3, R16.reuse, 0x1, R3 ;  /* 0x0000000110037824 */ /* 0x040fe400078e0203 */
[----:B------:R-:W-:-:S03]  /*131d0*/  IMAD.IADD R2, R16, 0x1, R2 ;  /* 0x0000000110027824 */ /* 0x000fc600078e0202 */
[----:B------:R-:W0:Y:S02]  /*131e0*/  LDSM.16.MT88.4 R4, [R3+0xf200] ;  /* 0x00f200000304783b */ /* 0x000e240000004200 */
[C-C-:B0-----:R-:W-:Y:S02]  /*131f0*/  PRMT R12, R4.reuse, 0x6420, R5.reuse ;  /* 0x00006420040c7816 */ /* 0x141fe40000000005 */
[----:B------:R-:W-:Y:S02]  /*13200*/  PRMT R13, R4, 0x7531, R5 ;  /* 0x00007531040d7816 */ /* 0x000fe40000000005 */
[C-C-:B------:R-:W-:Y:S02]  /*13210*/  PRMT R14, R6.reuse, 0x6420, R7.reuse ;  /* 0x00006420060e7816 */ /* 0x140fe40000000007 */
[----:B------:R-:W-:-:S05]  /*13220*/  PRMT R15, R6, 0x7531, R7 ;  /* 0x00007531060f7816 */ /* 0x000fca0000000007 */
[----:B------:R-:W-:Y:S04]  /*13230*/  STSM.16.M88.4 [R2+0x200], R12 ;  /* 0x0002000c02007844 */ /* 0x000fe80000000200 */
[----:B------:R-:W0:Y:S02]  /*13240*/  LDSM.16.MT88.4 R4, [R3+0x11a00] ;  /* 0x011a00000304783b */ /* 0x000e240000004200 */
[C-C-:B0-----:R-:W-:Y:S02]  /*13250*/  PRMT R8, R4.reuse, 0x6420, R5.reuse ;  /* 0x0000642004087816 */ /* 0x141fe40000000005 */
[----:B------:R-:W-:Y:S02]  /*13260*/  PRMT R9, R4, 0x7531, R5 ;  /* 0x0000753104097816 */ /* 0x000fe40000000005 */
[----:B------:R-:W-:-:S02]  /*13270*/  PRMT R10, R6, 0x6420, R7 ;  /* 0x00006420060a7816 */ /* 0x000fc40000000007 */
        /* <DEDUP_REMOVED lines=85> */
[----:B--2---:R-:W2:Y:S01]  /*137d0*/  FENCE.VIEW.ASYNC.S ;  /* 0x00000000000073c6 */ /* 0x004ea20000000000 */
[----:B------:R-:W-:Y:S05]  /*137e0*/  @!P1 BRA `(.L_x_294) ;  /* 0x0000000000049947 */ /* 0x000fea0003800000 */
[----:B------:R-:W-:Y:S01]  /*137f0*/  BPT.TRAP 0x1 ;  /* 0x000000040000795c */ /* 0x000fe20000300000 */
.L_x_294:
[----:B--2---:R2:W-:Y:S01]  /*13800*/  SYNCS.ARRIVE.TRANS64.A1T0 RZ, [R0+URZ+0x33450], RZ ;  /* 0x033450ff00ff79a7 */ /* 0x0045e2000810003f */
[----:B------:R-:W-:Y:S06]  /*13810*/  BAR.SYNC.DEFER_BLOCKING 0x2, 0x80 ;  /* 0x0082000000007b1d */ /* 0x000fec0000010000 */
[----:B------:R-:W-:Y:S05]  /*13820*/  @!P0 BRA `(.L_x_295) ;  /* 0x0000000000048947 */ /* 0x000fea0003800000 */
[----:B------:R-:W-:Y:S01]  /*13830*/  BPT.TRAP 0x1 ;  /* 0x000000040000795c */ /* 0x000fe20000300000 */
.L_x_295:
[----:B--2---:R-:W-:Y:S02]  /*13840*/  VIADD R0, R0, 0x33480 ;  /* 0x0003348000007836 */ /* 0x004fe40000000000 */
[----:B------:R-:W-:Y:S02]  /*13850*/  IMAD.MOV.U32 R19, RZ, RZ, R30 ;  /* 0x000000ffff137224 */ /* 0x000fe400078e001e */
[----:B------:R-:W-:Y:S01]  /*13860*/  IMAD.MOV.U32 R18, RZ, RZ, R27 ;  /* 0x000000ffff127224 */ /* 0x000fe200078e001b */
[----:B------:R-:W-:-:S04]  /*13870*/  PRMT R0, R37, 0x654, R0 ;  /* 0x0000065425007816 */ /* 0x000fc80000000000 */
[----:B------:R3:W-:Y:S01]  /*13880*/  SYNCS.ARRIVE.TRANS64.RED.A1T0 RZ, [R0+URZ], RZ ;  /* 0x000000ff00ff79a7 */ /* 0x0007e2000810043f */
[----:B------:R-:W-:Y:S05]  /*13890*/  @P2 BRA `(.L_x_296) ;  /* 0xffffffe400cc2947 */ /* 0x000fea000383ffff */
.L_x_276:
[----:B---3--:R-:W0:Y:S01]  /*138a0*/  S2R R0, SR_TID.X ;  /* 0x0000000000007919 */ /* 0x008e220000002100 */
[----:B------:R-:W-:Y:S01]  /*138b0*/  BSSY B0, `(.L_x_297) ;  /* 0x0000013000007945 */ /* 0x000fe20003800000 */
[----:B0-----:R-:W-:Y:S01]  /*138c0*/  LOP3.LUT R2, R0, 0x7f, RZ, 0xc0, !PT ;  /* 0x0000007f00027812 */ /* 0x001fe200078ec0ff */
[----:B------:R-:W-:-:S03]  /*138d0*/  IMAD.U32 R0, RZ, RZ, UR44 ;  /* 0x0000002cff007e24 */ /* 0x000fc6000f8e00ff */
[----:B------:R-:W-:Y:S02]  /*138e0*/  ISETP.NE.AND P1, PT, R2, RZ, PT ;  /* 0x000000ff0200720c */ /* 0x000fe40003f25270 */
[----:B------:R-:W-:-:S11]  /*138f0*/  ISETP.NE.AND P0, PT, R0, 0x3, PT ;  /* 0x000000030000780c */ /* 0x000fd60003f05270 */
[----:B------:R-:W-:Y:S05]  /*13900*/  @P1 BRA `(.L_x_298) ;  /* 0x0000000000341947 */ /* 0x000fea0003800000 */
[----:B------:R-:W0:Y:S01]  /*13910*/  S2R R5, SR_LANEID ;  /* 0x0000000000057919 */ /* 0x000e220000000000 */
[----:B------:R-:W-:Y:S01]  /*13920*/  VOTEU.ANY UR4, UPT, PT ;  /* 0x0000000000047886 */ /* 0x000fe200038e0100 */
[----:B------:R-:W3:Y:S01]  /*13930*/  LDC.64 R2, c[0x0][0xc60] ;  /* 0x00031800ff027b82 */ /* 0x000ee20000000a00 */
[----:B------:R-:W0:Y:S02]  /*13940*/  FLO.U32 R0, UR4 ;  /* 0x0000000400007d00 */ /* 0x000e2400080e0000 */
[----:B0-----:R-:W-:-:S06]  /*13950*/  ISETP.EQ.U32.AND P1, PT, R0, R5, PT ;  /* 0x000000050000720c */ /* 0x001fcc0003f22070 */
[----:B------:R-:W3:Y:S07]  /*13960*/  POPC R5, UR4 ;  /* 0x0000000400057d09 */ /* 0x000eee0008000000 */
[----:B---3--:R-:W3:Y:S01]  /*13970*/  @P1 ATOMG.E.ADD.STRONG.GPU PT, R3, desc[UR52][R2.64], R5 ;  /* 0x00000005020319a8 */ /* 0x008ee200081ee1f4 */
[----:B------:R-:W0:Y:S02]  /*13980*/  S2R R4, SR_LTMASK ;  /* 0x0000000000047919 */ /* 0x000e240000003900 */
[----:B0-----:R-:W-:-:S04]  /*13990*/  LOP3.LUT R4, R4, UR4, RZ, 0xc0, !PT ;  /* 0x0000000404047c12 */ /* 0x001fc8000f8ec0ff */
[----:B------:R-:W0:Y:S01]  /*139a0*/  POPC R7, R4 ;  /* 0x0000000400077309 */ /* 0x000e220000000000 */
[----:B---3--:R-:W0:Y:S02]  /*139b0*/  SHFL.IDX PT, R0, R3, R0, 0x1f ;  /* 0x00001f0003007589 */ /* 0x008e2400000e0000 */
[----:B0-----:R-:W-:-:S05]  /*139c0*/  IADD3 R0, R0, UR45, R7 ;  /* 0x0000002d00007c10 */ /* 0x001fca000fffe007 */
[----:B------:R0:W-:Y:S02]  /*139d0*/  STL [R1], R0 ;  /* 0x0000000001007387 */ /* 0x0001e40000100800 */
.L_x_298:
[----:B------:R-:W-:Y:S05]  /*139e0*/  BSYNC B0 ;  /* 0x0000000000007941 */ /* 0x000fea0003800000 */
.L_x_297:
[----:B------:R-:W-:Y:S05]  /*139f0*/  @!P0 BRA `(.L_x_299) ;  /* 0x0000000000048947 */ /* 0x000fea0003800000 */
[----:B------:R-:W-:Y:S01]  /*13a00*/  BPT.TRAP 0x1 ;  /* 0x000000040000795c */ /* 0x000fe20000300000 */
.L_x_299:
[----:B0-----:R-:W-:Y:S01]  /*13a10*/  LOP3.LUT R0, R30, 0x1, RZ, 0x3c, !PT ;  /* 0x000000011e007812 */ /* 0x001fe200078e3cff */
[----:B------:R-:W-:Y:S01]  /*13a20*/  IMAD R3, R27, 0x8, R16 ;  /* 0x000000081b037824 */ /* 0x000fe200078e0210 */
[----:B------:R-:W-:Y:S02]  /*13a30*/  BSSY B0, `(.L_x_300) ;  /* 0x0000004000007945 */ /* 0x000fe40003800000 */
[----:B------:R-:W-:-:S04]  /*13a40*/  SHF.L.U32 R0, R0, 0x1f, RZ ;  /* 0x0000001f00007819 */ /* 0x000fc800000006ff */
[----:B------:R-:W0:Y:S02]  /*13a50*/  SYNCS.PHASECHK.TRANS64.TRYWAIT P1, [R3+URZ+0x33470], R0 ;  /* 0x03347000030075a7 */ /* 0x000e24000802017f */
[----:B0-----:R-:W-:Y:S05]  /*13a60*/  @!P1 BRA `(.L_x_301) ;  /* 0x0000003c00649947 */ /* 0x001fea0003800000 */
.L_x_398:
[----:B------:R-:W-:Y:S05]  /*13a70*/  BSYNC B0 ;  /* 0x0000000000007941 */ /* 0x000fea0003800000 */
.L_x_300:
[----:B------:R-:W-:-:S05]  /*13a80*/  IMAD.U32 R2, RZ, RZ, UR42 ;  /* 0x0000002aff027e24 */ /* 0x000fca000f8e00ff */
[----:B------:R-:W-:-:S13]  /*13a90*/  ISETP.NE.AND P1, PT, R2, 0x3, PT ;  /* 0x000000030200780c */ /* 0x000fda0003f25270 */
[----:B------:R-:W-:Y:S05]  /*13aa0*/  @!P1 BRA `(.L_x_302) ;  /* 0x0000000000049947 */ /* 0x000fea0003800000 */
[----:B------:R-:W-:Y:S01]  /*13ab0*/  BPT.TRAP 0x1 ;  /* 0x000000040000795c */ /* 0x000fe20000300000 */
.L_x_302:
[----:B0-----:R-:W-:-:S04]  /*13ac0*/  SHF.L.U32 R0, R30, 0x1f, RZ ;  /* 0x0000001f1e007819 */ /* 0x001fc800000006ff */
[----:B------:R-:W0:Y:S02]  /*13ad0*/  SYNCS.PHASECHK.TRANS64.TRYWAIT P1, [R3+URZ+0x33460], R0 ;  /* 0x03346000030075a7 */ /* 0x000e24000802017f */
[----:B0-----:R-:W-:Y:S05]  /*13ae0*/  @!P1 BRA `(.L_x_303) ;  /* 0x0000003c00589947 */ /* 0x001fea0003800000 */
.L_x_399:
[----:B------:R-:W3:Y:S04]  /*13af0*/  LDL R4, [R1+0x14] ;  /* 0x0000140001047983 */ /* 0x000ee80000100800 */
[----:B------:R-:W4:Y:S01]  /*13b00*/  LDL R10, [R1+0x10] ;  /* 0x00001000010a7983 */ /* 0x000f220000100800 */
[----:B------:R-:W-:Y:S01]  /*13b10*/  IMAD R2, R27, 0x7800, RZ ;  /* 0x000078001b027824 */ /* 0x000fe200078e02ff */
[----:B------:R-:W-:Y:S05]  /*13b20*/  WARPSYNC.ALL ;  /* 0x0000000000007948 */ /* 0x000fea0003800000 */
[----:B------:R-:W-:-:S05]  /*13b30*/  IMAD.U32 R12, RZ, RZ, UR42 ;  /* 0x0000002aff0c7e24 */ /* 0x000fca000f8e00ff */
[----:B------:R-:W-:Y:S02]  /*13b40*/  ISETP.NE.AND P1, PT, R12, 0x3, PT ;  /* 0x000000030c00780c */ /* 0x000fe40003f25270 */
[----:B---3--:R-:W-:-:S05]  /*13b50*/  LOP3.LUT R5, R2, R4, RZ, 0xfc, !PT ;  /* 0x0000000402057212 */ /* 0x008fca00078efcff */
[----:B0-----:R-:W-:-:S05]  /*13b60*/  IMAD.IADD R0, R16, 0x1, R5 ;  /* 0x0000000110007824 */ /* 0x001fca00078e0205 */
[----:B------:R-:W0:Y:S02]  /*13b70*/  LDSM.16.MT88.4 R4, [R0+0xf200] ;  /* 0x00f200000004783b */ /* 0x000e240000004200 */
[C-C-:B0-----:R-:W-:Y:S02]  /*13b80*/  PRMT R8, R4.reuse, 0x6420, R5.reuse ;  /* 0x0000642004087816 */ /* 0x141fe40000000005 */
[----:B------:R-:W-:Y:S02]  /*13b90*/  PRMT R9, R4, 0x7531, R5 ;  /* 0x0000753104097816 */ /* 0x000fe40000000005 */
[----:B----4-:R-:W-:Y:S02]  /*13ba0*/  LOP3.LUT R5, R2, R10, RZ, 0xfc, !PT ;  /* 0x0000000a02057212 */ /* 0x010fe400078efcff */
[C-C-:B------:R-:W-:Y:S02]  /*13bb0*/  PRMT R10, R6.reuse, 0x6420, R7.reuse ;  /* 0x00006420060a7816 */ /* 0x140fe40000000007 */
[----:B------:R-:W-:Y:S01]  /*13bc0*/  PRMT R11, R6, 0x7531, R7 ;  /* 0x00007531060b7816 */ /* 0x000fe20000000007 */
[----:B------:R-:W-:-:S05]  /*13bd0*/  IMAD.IADD R2, R16, 0x1, R5 ;  /* 0x0000000110027824 */ /* 0x000fca00078e0205 */
        /* <DEDUP_REMOVED lines=90> */
[----:B---3--:R-:W3:Y:S01]  /*14180*/  FENCE.VIEW.ASYNC.S ;  /* 0x00000000000073c6 */ /* 0x008ee20000000000 */
[----:B------:R-:W-:Y:S05]  /*14190*/  @!P1 BRA `(.L_x_304) ;  /* 0x0000000000049947 */ /* 0x000fea0003800000 */
[----:B------:R-:W-:Y:S01]  /*141a0*/  BPT.TRAP 0x1 ;  /* 0x000000040000795c */ /* 0x000fe20000300000 */
.L_x_304:
[----:B---3--:R3:W-:Y:S01]  /*141b0*/  SYNCS.ARRIVE.TRANS64.A1T0 RZ, [R3+URZ+0x33450], RZ ;  /* 0x033450ff03ff79a7 */ /* 0x0087e2000810003f */
[----:B------:R-:W-:Y:S06]  /*141c0*/  BAR.SYNC.DEFER_BLOCKING 0x2, 0x80 ;  /* 0x0082000000007b1d */ /* 0x000fec0000010000 */
[----:B------:R-:W-:Y:S05]  /*141d0*/  @!P0 BRA `(.L_x_305) ;  /* 0x0000000000048947 */ /* 0x000fea0003800000 */
[----:B------:R-:W-:Y:S01]  /*141e0*/  BPT.TRAP 0x1 ;  /* 0x000000040000795c */ /* 0x000fe20000300000 */
.L_x_305:
[----:B------:R-:W-:Y:S02]  /*141f0*/  VIADD R0, R3, 0x33480 ;  /* 0x0003348003007836 */ /* 0x000fe40000000000 */
[----:B------:R-:W-:-:S03]  /*14200*/  VIADD R27, R27, 0x1 ;  /* 0x000000011b1b7836 */ /* 0x000fc60000000000 */
[----:B------:R-:W-:Y:S02]  /*14210*/  PRMT R0, R37, 0x654, R0 ;  /* 0x0000065425007816 */ /* 0x000fe40000000000 */
[C---:B------:R-:W-:Y:S02]  /*14220*/  ISETP.NE.AND P0, PT, R27.reuse, 0x2, PT ;  /* 0x000000021b00780c */ /* 0x040fe40003f05270 */
[----:B------:R4:W-:Y:S02]  /*14230*/  SYNCS.ARRIVE.TRANS64.RED.A1T0 RZ, [R0+URZ], RZ ;  /* 0x000000ff00ff79a7 */ /* 0x0009e4000810043f */
[----:B---3--:R-:W-:Y:S02]  /*14240*/  SEL R3, RZ, 0x1, P0 ;  /* 0x00000001ff037807 */ /* 0x008fe40000000000 */
[----:B------:R-:W-:Y:S02]  /*14250*/  SEL R27, R27, RZ, P0 ;  /* 0x000000ff1b1b7207 */ /* 0x000fe40000000000 */
[----:B------:R-:W-:-:S07]  /*14260*/  LOP3.LUT R30, R30, R3, RZ, 0x3c, !PT ;  /* 0x000000031e1e7212 */ /* 0x000fce00078e3cff */
.L_x_244:
[----:B------:R-:W-:Y:S05]  /*14270*/  BSYNC B7 ;  /* 0x0000000000077941 */ /* 0x000fea0003800000 */
.L_x_242:
[----:B------:R-:W-:-:S13]  /*14280*/  LOP3.LUT P0, RZ, R31, 0x100, RZ, 0xc0, !PT ;  /* 0x000001001fff7812 */ /* 0x000fda000780c0ff */
[----:B------:R-:W-:Y:S05]  /*14290*/  @!P0 BRA `(.L_x_306) ;  /* 0x0000000000308947 */ /* 0x000fea0003800000 */
[----:B------:R-:W3:Y:S08]  /*142a0*/  S2UR UR4, SR_CgaCtaId ;  /* 0x00000000000479c3 */ /* 0x000ef00000008800 */
[----:B------:R-:W-:Y:S01]  /*142b0*/  BAR.SYNC.DEFER_BLOCKING 0x5, 0x180 ;  /* 0x0146000000007b1d */ /* 0x000fe20000010000 */
[----:B------:R-:W-:Y:S01]  /*142c0*/  MOV R16, 0x400 ;  /* 0x0000040000107802 */ /* 0x000fe20000000f00 */
[----:B---3--:R-:W-:-:S05]  /*142d0*/  IMAD.U32 R37, RZ, RZ, UR4 ;  /* 0x00000004ff257e24 */ /* 0x008fca000f8e00ff */
[----:B------:R-:W-:-:S05]  /*142e0*/  LEA R16, R37, R16, 0x18 ;  /* 0x0000001025107211 */ /* 0x000fca00078ec0ff */
[----:B------:R-:W3:Y:S04]  /*142f0*/  LDS.128 R4, [R16+0x334d0] ;  /* 0x0334d00010047984 */ /* 0x000ee80000000c00 */
[----:B---3--:R3:W-:Y:S01]  /*14300*/  STL.64 [R1], R4 ;  /* 0x0000000401007387 */ /* 0x0087e20000100a00 */
[----:B-1--4-:R-:W-:-:S03]  /*14310*/  IMAD.MOV.U32 R0, RZ, RZ, R7 ;  /* 0x000000ffff007224 */ /* 0x012fc600078e0007 */
[----:B------:R3:W-:Y:S02]  /*14320*/  STL [R1+0x8], R6 ;  /* 0x0000080601007387 */ /* 0x0007e40000100800 */
[----:B------:R-:W-:Y:S01]  /*14330*/  R2UR UR39, R0 ;  /* 0x00000000002772ca */ /* 0x000fe200000e0000 */
[----:B------:R-:W-:Y:S06]  /*14340*/  BAR.ARV 0x4, 0x180 ;  /* 0x0106000000007b1d */ /* 0x000fec0000002000 */
[----:B------:R-:W-:Y:S08]  /*14350*/  BRA `(.L_x_307) ;  /* 0x0000000800d47947 */ /* 0x000ff00003800000 */
.L_x_306:
[----:B-1--4-:R-:W3:Y:S01]  /*14360*/  LDL.LU R0, [R1] ;  /* 0x0000000001007983 */ /* 0x012ee20000300800 */
[----:B------:R-:W-:Y:S01]  /*14370*/  ULDC UR4, c[0x0][0xc3c] ;  /* 0x00030f0000047ab9 */ /* 0x000fe20000000800 */
[----:B0-----:R-:W0:Y:S02]  /*14380*/  S2R R2, SR_TID.X ;  /* 0x0000000000027919 */ /* 0x001e240000002100 */
[----:B0-----:R-:W-:-:S04]  /*14390*/  LOP3.LUT R9, R2, 0x1f, RZ, 0xc0, !PT ;  /* 0x0000001f02097812 */ /* 0x001fc800078ec0ff */
[C---:B------:R-:W-:Y:S01]  /*143a0*/  ISETP.NE.AND P0, PT, R9.reuse, 0x1f, PT ;  /* 0x0000001f0900780c */ /* 0x040fe20003f05270 */
[----:B------:R-:W-:-:S05]  /*143b0*/  VIADD R7, R9, UR39 ;  /* 0x0000002709077c36 */ /* 0x000fca0008000000 */
[----:B------:R-:W-:Y:S01]  /*143c0*/  ISETP.GE.OR P1, PT, R7, UR4, !P0 ;  /* 0x0000000407007c0c */ /* 0x000fe2000c726670 */
[----:B------:R-:W-:-:S12]  /*143d0*/  ULDC UR4, c[0x0][0xc3c] ;  /* 0x00030f0000047ab9 */ /* 0x000fd80000000800 */
[----:B------:R-:W0:Y:S08]  /*143e0*/  @!P1 LDC.64 R2, c[0x0][0xc80] ;  /* 0x00032000ff029b82 */ /* 0x000e300000000a00 */
[----:B------:R-:W1:Y:S01]  /*143f0*/  @!P1 LDC.64 R4, c[0x0][0xc78] ;  /* 0x00031e00ff049b82 */ /* 0x000e620000000a00 */
[----:B0-----:R-:W-:-:S04]  /*14400*/  @!P1 IMAD.WIDE R2, R7, 0x4, R2 ;  /* 0x0000000407029825 */ /* 0x001fc800078e0202 */
[----:B---3--:R-:W-:Y:S02]  /*14410*/  IMAD.MOV.U32 R10, RZ, RZ, R0 ;  /* 0x000000ffff0a7224 */ /* 0x008fe400078e0000 */
[----:B------:R-:W-:-:S06]  /*14420*/  IMAD.MOV.U32 R0, RZ, RZ, RZ ;  /* 0x000000ffff007224 */ /* 0x000fcc00078e00ff */
[----:B------:R1:W3:Y:S02]  /*14430*/  @!P1 LDG.E R0, desc[UR52][R2.64] ;  /* 0x0000003402009981 */ /* 0x0002e4000c1e1900 */
[----:B-1----:R-:W-:-:S04]  /*14440*/  @!P1 IMAD.WIDE R2, R7, 0x4, R4 ;  /* 0x0000000407029825 */ /* 0x002fc800078e0204 */
[----:B------:R-:W-:-:S06]  /*14450*/  IMAD.MOV.U32 R5, RZ, RZ, RZ ;  /* 0x000000ffff057224 */ /* 0x000fcc00078e00ff */
[----:B------:R-:W3:Y:S01]  /*14460*/  @!P1 LDG.E R5, desc[UR52][R2.64] ;  /* 0x0000003402059981 */ /* 0x000ee2000c1e1900 */
[C---:B------:R-:W-:Y:S02]  /*14470*/  ISETP.NE.AND P1, PT, R9.reuse, RZ, PT ;  /* 0x000000ff0900720c */ /* 0x040fe40003f25270 */
[C---:B------:R-:W-:Y:S01]  /*14480*/  ISETP.GE.U32.AND P2, PT, R9.reuse, 0x2, PT ;  /* 0x000000020900780c */ /* 0x040fe20003f46070 */
[----:B------:R-:W-:Y:S01]  /*14490*/  SHFL.IDX PT, R11, R10, 0x1, 0x1f ;  /* 0x00201f000a0b7f89 */ /* 0x000fe200000e0000 */
[C---:B------:R-:W-:Y:S02]  /*144a0*/  ISETP.GE.U32.AND P3, PT, R9.reuse, 0x4, PT ;  /* 0x000000040900780c */ /* 0x040fe40003f66070 */
[C---:B------:R-:W-:Y:S02]  /*144b0*/  ISETP.GE.U32.AND P4, PT, R9.reuse, 0x8, PT ;  /* 0x000000080900780c */ /* 0x040fe40003f86070 */
[----:B------:R-:W-:Y:S01]  /*144c0*/  ISETP.GE.U32.AND P5, PT, R9, 0x10, PT ;  /* 0x000000100900780c */ /* 0x000fe20003fa6070 */
        /* <DEDUP_REMOVED lines=9> */
[----:B------:R-:W-:Y:S02]  /*14560*/  IMAD.IADD R4, R6, 0x1, R3 ;  /* 0x0000000106047824 */ /* 0x000fe400078e0203 */
[----:B------:R-:W-:Y:S04]  /*14570*/  SHFL.IDX PT, R6, R10, RZ, 0x1f ;  /* 0x00001fff0a067589 */ /* 0x000fe800000e0000 */
[----:B------:R-:W0:Y:S02]  /*14580*/  SHFL.UP PT, R2, R4, 0x8, RZ ;  /* 0x0500000004027989 */ /* 0x000e2400000e00ff */
[----:B0-----:R-:W-:-:S05]  /*14590*/  SEL R3, R2, RZ, P4 ;  /* 0x000000ff02037207 */ /* 0x001fca0002000000 */
[----:B------:R-:W-:-:S05]  /*145a0*/  IMAD.IADD R7, R4, 0x1, R3 ;  /* 0x0000000104077824 */ /* 0x000fca00078e0203 */
[----:B------:R-:W0:Y:S02]  /*145b0*/  SHFL.UP PT, R2, R7, 0x10, RZ ;  /* 0x0600000007027989 */ /* 0x000e2400000e00ff */
[----:B0-----:R-:W-:-:S05]  /*145c0*/  SEL R2, R2, RZ, P5 ;  /* 0x000000ff02027207 */ /* 0x001fca0002800000 */
[----:B------:R-:W-:Y:S02]  /*145d0*/  IMAD.IADD R3, R7, 0x1, R2 ;  /* 0x0000000107037824 */ /* 0x000fe400078e0202 */
[----:B------:R-:W0:Y:S01]  /*145e0*/  LDC R2, c[0x0][0xc38] ;  /* 0x00030e00ff027b82 */ /* 0x000e220000000800 */
[----:B------:R-:W-:Y:S02]  /*145f0*/  IMAD.MOV.U32 R7, RZ, RZ, RZ ;  /* 0x000000ffff077224 */ /* 0x000fe400078e00ff */
[----:B------:R-:W0:Y:S02]  /*14600*/  SHFL.IDX PT, R9, R3, 0x1f, 0x1f ;  /* 0x03e01f0003097f89 */ /* 0x000e2400000e0000 */
[----:B0-----:R-:W-:-:S04]  /*14610*/  IMAD R4, R9, R2, RZ ;  /* 0x0000000209047224 */ /* 0x001fc800078e02ff */
[----:B------:R-:W-:-:S05]  /*14620*/  IMAD.IADD R9, R11, 0x1, R4 ;  /* 0x000000010b097824 */ /* 0x000fca00078e0204 */
[----:B------:R-:W-:-:S13]  /*14630*/  ISETP.GT.AND P6, PT, R9, R6, PT ;  /* 0x000000060900720c */ /* 0x000fda0003fc4270 */
[----:B------:R-:W-:Y:S05]  /*14640*/  @P6 BRA `(.L_x_308) ;  /* 0x0000000000986947 */ /* 0x000fea0003800000 */
.L_x_310:
[----:B------:R-:W-:-:S04]  /*14650*/  UIADD3 UR39, UR39, 0x1f, URZ ;  /* 0x0000001f27277890 */ /* 0x000fc8000fffe03f */
[----:B------:R-:W-:-:S06]  /*14660*/  UISETP.GE.AND UP0, UPT, UR39, UR4, UPT ;  /* 0x000000042700728c */ /* 0x000fcc000bf06270 */
[----:B------:R-:W-:-:S13]  /*14670*/  PLOP3.LUT P6, PT, PT, PT, UP0, 0x40, 0x0 ;  /* 0x000000000000781c */ /* 0x000fda0003fce808 */
[----:B------:R-:W-:Y:S05]  /*14680*/  @!P6 BRA `(.L_x_309) ;  /* 0x0000000400b8e947 */ /* 0x000fea0003800000 */
[----:B------:R-:W0:Y:S02]  /*14690*/  S2R R0, SR_TID.X ;  /* 0x0000000000007919 */ /* 0x000e240000002100 */
[----:B0-----:R-:W-:-:S05]  /*146a0*/  LOP3.LUT R0, R0, 0x1f, RZ, 0xc0, !PT ;  /* 0x0000001f00007812 */ /* 0x001fca00078ec0ff */
[----:B------:R-:W-:Y:S02]  /*146b0*/  VIADD R11, R0, UR39 ;  /* 0x00000027000b7c36 */ /* 0x000fe40008000000 */
[----:B------:R-:W-:-:S03]  /*146c0*/  IMAD.MOV.U32 R0, RZ, RZ, RZ ;  /* 0x000000ffff007224 */ /* 0x000fc600078e00ff */
[----:B------:R-:W-:-:S13]  /*146d0*/  ISETP.GE.OR P6, PT, R11, UR4, !P0 ;  /* 0x000000040b007c0c */ /* 0x000fda000c7c6670 */
[----:B------:R-:W0:Y:S08]  /*146e0*/  @!P6 LDC.64 R2, c[0x0][0xc80] ;  /* 0x00032000ff02eb82 */ /* 0x000e300000000a00 */
[----:B------:R-:W1:Y:S01]  /*146f0*/  @!P6 LDC.64 R4, c[0x0][0xc78] ;  /* 0x00031e00ff04eb82 */ /* 0x000e620000000a00 */
[----:B0-----:R-:W-:-:S05]  /*14700*/  @!P6 IMAD.WIDE R2, R11, 0x4, R2 ;  /* 0x000000040b02e825 */ /* 0x001fca00078e0202 */
[----:B------:R1:W3:Y:S02]  /*14710*/  @!P6 LDG.E R0, desc[UR52][R2.64] ;  /* 0x000000340200e981 */ /* 0x0002e4000c1e1900 */
[----:B-1----:R-:W-:-:S04]  /*14720*/  @!P6 IMAD.WIDE R2, R11, 0x4, R4 ;  /* 0x000000040b02e825 */ /* 0x002fc800078e0204 */
[----:B------:R-:W-:-:S06]  /*14730*/  IMAD.MOV.U32 R5, RZ, RZ, RZ ;  /* 0x000000ffff057224 */ /* 0x000fcc00078e00ff */
[----:B------:R-:W3:Y:S02]  /*14740*/  @!P6 LDG.E R5, desc[UR52][R2.64] ;  /* 0x000000340205e981 */ /* 0x000ee4000c1e1900 */
        /* <DEDUP_REMOVED lines=16> */
[----:B------:R-:W0:Y:S03]  /*14850*/  LDC R2, c[0x0][0xc38] ;  /* 0x00030e00ff027b82 */ /* 0x000e260000000800 */
[----:B------:R-:W0:Y:S02]  /*14860*/  SHFL.IDX PT, R13, R3, 0x1f, 0x1f ;  /* 0x03e01f00030d7f89 */ /* 0x000e2400000e0000 */
[----:B0-----:R-:W-:-:S04]  /*14870*/  IMAD R4, R13, R2, RZ ;  /* 0x000000020d047224 */ /* 0x001fc800078e02ff */
[----:B------:R-:W-:-:S05]  /*14880*/  IMAD.IADD R9, R4, 0x1, R9 ;  /* 0x0000000104097824 */ /* 0x000fca00078e0209 */
[----:B------:R-:W-:-:S13]  /*14890*/  ISETP.GT.AND P6, PT, R9, R6, PT ;  /* 0x000000060900720c */ /* 0x000fda0003fc4270 */
[----:B------:R-:W-:Y:S05]  /*148a0*/  @!P6 BRA `(.L_x_310) ;  /* 0xfffffffc0068e947 */ /* 0x000fea000383ffff */
.L_x_308:
[----:B------:R-:W-:-:S04]  /*148b0*/  IMAD.IADD R9, R9, 0x1, -R4 ;  /* 0x0000000109097824 */ /* 0x000fc800078e0a04 */
        /* <DEDUP_REMOVED lines=8> */
[----:B------:R1:W3:Y:S01]  /*14940*/  SHFL.IDX PT, R5, R5, R10, 0x1f ;  /* 0x00001f0a05057589 */ /* 0x0002e200000e0000 */
[----:B0-----:R-:W-:-:S04]  /*14950*/  IABS R4, R0 ;  /* 0x0000000000047213 */ /* 0x001fc80000000000 */
[----:B------:R-:W0:Y:S08]  /*14960*/  I2F.RP R8, R4 ;  /* 0x0000000400087306 */ /* 0x000e300000209400 */
[----:B0-----:R-:W0:Y:S02]  /*14970*/  MUFU.RCP R8, R8 ;  /* 0x0000000800087308 */ /* 0x001e240000001000 */
[----:B0-----:R-:W-:-:S06]  /*14980*/  VIADD R11, R8, 0xffffffe ;  /* 0x0ffffffe080b7836 */ /* 0x001fcc0000000000 */
[----:B------:R-:W0:Y:S01]  /*14990*/  F2I.FTZ.U32.TRUNC.NTZ R11, R11 ;  /* 0x0000000b000b7305 */ /* 0x000e22000021f000 */
[----:B-1-3--:R-:W-:Y:S05]  /*149a0*/  @!P0 BRA `(.L_x_311) ;  /* 0x00000000000c8947 */ /* 0x00afea0003800000 */
[----:B------:R-:W-:-:S06]  /*149b0*/  UIADD3 UR5, UR4, -0x1, URZ ;  /* 0xffffffff04057890 */ /* 0x000fcc000fffe03f */
[----:B------:R-:W-:-:S05]  /*149c0*/  IMAD.U32 R8, RZ, RZ, UR5 ;  /* 0x00000005ff087e24 */ /* 0x000fca000f8e00ff */
[----:B------:R1:W3:Y:S02]  /*149d0*/  SHFL.IDX PT, R7, R3, R8, 0x1f ;  /* 0x00001f0803077589 */ /* 0x0002e400000e0000 */
.L_x_311:
[----:B---3--:R-:W-:Y:S01]  /*149e0*/  IMAD R10, R7, R2, R9 ;  /* 0x00000002070a7224 */ /* 0x008fe200078e0209 */
[----:B------:R-:W-:Y:S01]  /*149f0*/  IABS R7, R5 ;  /* 0x0000000500077213 */ /* 0x000fe20000000000 */
[--C-:B0-----:R-:W-:Y:S01]  /*14a00*/  IMAD.MOV R9, RZ, RZ, -R11.reuse ;  /* 0x000000ffff097224 */ /* 0x101fe200078e0a0b */
[----:B------:R-:W-:Y:S01]  /*14a10*/  UIADD3 UR39, UR4, UR39, URZ ;  /* 0x0000002704277290 */ /* 0x000fe2000fffe03f */
[----:B------:R-:W-:Y:S01]  /*14a20*/  IMAD.MOV.U32 R2, RZ, RZ, RZ ;  /* 0x000000ffff027224 */ /* 0x000fe200078e00ff */
[----:B-1----:R-:W0:Y:S01]  /*14a30*/  I2F.RP R8, R7 ;  /* 0x0000000700087306 */ /* 0x002e220000209400 */
[----:B------:R-:W-:Y:S01]  /*14a40*/  IMAD R9, R9, R4, RZ ;  /* 0x0000000409097224 */ /* 0x000fe200078e02ff */
[----:B------:R1:W-:Y:S01]  /*14a50*/  STL [R1], R10 ;  /* 0x0000000a01007387 */ /* 0x0003e20000100800 */
[----:B------:R-:W-:Y:S02]  /*14a60*/  IMAD.MOV.U32 R3, RZ, RZ, R11 ;  /* 0x000000ffff037224 */ /* 0x000fe400078e000b */
[----:B------:R-:W-:Y:S01]  /*14a70*/  IMAD.HI.U32 R11, R11, R9, R2 ;  /* 0x000000090b0b7227 */ /* 0x000fe200078e0002 */
[----:B------:R-:W-:-:S03]  /*14a80*/  IABS R3, R0 ;  /* 0x0000000000037213 */ /* 0x000fc60000000000 */
[----:B------:R-:W-:Y:S02]  /*14a90*/  IMAD.IADD R9, R6, 0x1, -R10 ;  /* 0x0000000106097824 */ /* 0x000fe400078e0a0a */
[----:B------:R-:W-:Y:S01]  /*14aa0*/  IMAD.MOV R3, RZ, RZ, -R3 ;  /* 0x000000ffff037224 */ /* 0x000fe200078e0a03 */
[----:B0-----:R-:W0:Y:S02]  /*14ab0*/  MUFU.RCP R8, R8 ;  /* 0x0000000800087308 */ /* 0x001e240000001000 */
[----:B------:R-:W-:-:S05]  /*14ac0*/  IABS R2, R9 ;  /* 0x0000000900027213 */ /* 0x000fca0000000000 */
[----:B------:R-:W-:-:S04]  /*14ad0*/  IMAD.HI.U32 R6, R11, R2, RZ ;  /* 0x000000020b067227 */ /* 0x000fc800078e00ff */
[----:B------:R-:W-:-:S05]  /*14ae0*/  IMAD R11, R6, R3, R2 ;  /* 0x00000003060b7224 */ /* 0x000fca00078e0202 */
[----:B------:R-:W-:Y:S01]  /*14af0*/  ISETP.GT.U32.AND P1, PT, R4, R11, PT ;  /* 0x0000000b0400720c */ /* 0x000fe20003f24070 */
[----:B0-----:R-:W-:-:S06]  /*14b00*/  VIADD R3, R8, 0xffffffe ;  /* 0x0ffffffe08037836 */ /* 0x001fcc0000000000 */
[----:B------:R-:W0:Y:S06]  /*14b10*/  F2I.FTZ.U32.TRUNC.NTZ R3, R3 ;  /* 0x0000000300037305 */ /* 0x000e2c000021f000 */
[----:B------:R-:W-:Y:S02]  /*14b20*/  @!P1 IMAD.IADD R11, R11, 0x1, -R4 ;  /* 0x000000010b0b9824 */ /* 0x000fe400078e0a04 */
[----:B------:R-:W-:Y:S01]  /*14b30*/  @!P1 VIADD R6, R6, 0x1 ;  /* 0x0000000106069836 */ /* 0x000fe20000000000 */
[----:B------:R-:W-:Y:S02]  /*14b40*/  ISETP.NE.AND P1, PT, R0, RZ, PT ;  /* 0x000000ff0000720c */ /* 0x000fe40003f25270 */
[----:B------:R-:W-:Y:S01]  /*14b50*/  ISETP.GE.U32.AND P0, PT, R11, R4, PT ;  /* 0x000000040b00720c */ /* 0x000fe20003f06070 */
[----:B0-----:R-:W-:-:S04]  /*14b60*/  IMAD.MOV R2, RZ, RZ, -R3 ;  /* 0x000000ffff027224 */ /* 0x001fc800078e0a03 */
[----:B------:R-:W-:Y:S02]  /*14b70*/  IMAD R11, R2, R7, RZ ;  /* 0x00000007020b7224 */ /* 0x000fe400078e02ff */
[----:B------:R-:W-:-:S06]  /*14b80*/  IMAD.MOV.U32 R2, RZ, RZ, RZ ;  /* 0x000000ffff027224 */ /* 0x000fcc00078e00ff */
[----:B------:R-:W-:Y:S02]  /*14b90*/  @P0 VIADD R6, R6, 0x1 ;  /* 0x0000000106060836 */ /* 0x000fe40000000000 */
[----:B------:R-:W-:Y:S01]  /*14ba0*/  IMAD.HI.U32 R4, R3, R11, R2 ;  /* 0x0000000b03047227 */ /* 0x000fe200078e0002 */
[----:B------:R-:W-:-:S04]  /*14bb0*/  LOP3.LUT R2, R9, R0, RZ, 0x3c, !PT ;  /* 0x0000000009027212 */ /* 0x000fc800078e3cff */
[----:B------:R-:W-:Y:S02]  /*14bc0*/  ISETP.GE.AND P2, PT, R2, RZ, PT ;  /* 0x000000ff0200720c */ /* 0x000fe40003f46270 */
[----:B------:R-:W-:-:S05]  /*14bd0*/  IABS R2, R5 ;  /* 0x0000000500027213 */ /* 0x000fca0000000000 */
[----:B------:R-:W-:-:S06]  /*14be0*/  IMAD.MOV R2, RZ, RZ, -R2 ;  /* 0x000000ffff027224 */ /* 0x000fcc00078e0a02 */
[----:B------:R-:W-:Y:S01]  /*14bf0*/  @!P2 IMAD.MOV R6, RZ, RZ, -R6 ;  /* 0x000000ffff06a224 */ /* 0x000fe200078e0a06 */
[----:B------:R-:W-:-:S04]  /*14c00*/  @!P1 LOP3.LUT R6, RZ, R0, RZ, 0x33, !PT ;  /* 0x00000000ff069212 */ /* 0x000fc800078e33ff */
[-C--:B------:R-:W-:Y:S01]  /*14c10*/  IABS R3, R6.reuse ;  /* 0x0000000600037213 */ /* 0x080fe20000000000 */
[----:B------:R-:W-:-:S04]  /*14c20*/  IMAD R8, R0, R6, RZ ;  /* 0x0000000600087224 */ /* 0x000fc800078e02ff */
[----:B------:R-:W-:-:S04]  /*14c30*/  IMAD.HI.U32 R4, R4, R3, RZ ;  /* 0x0000000304047227 */ /* 0x000fc800078e00ff */
[----:B------:R-:W-:-:S05]  /*14c40*/  IMAD R2, R4, R2, R3 ;  /* 0x0000000204027224 */ /* 0x000fca00078e0203 */
[----:B------:R-:W-:-:S13]  /*14c50*/  ISETP.GT.U32.AND P1, PT, R7, R2, PT ;  /* 0x000000020700720c */ /* 0x000fda0003f24070 */
[----:B------:R-:W-:Y:S02]  /*14c60*/  @!P1 IMAD.IADD R2, R2, 0x1, -R7 ;  /* 0x0000000102029824 */ /* 0x000fe400078e0a07 */
[----:B------:R-:W-:Y:S01]  /*14c70*/  @!P1 VIADD R4, R4, 0x1 ;  /* 0x0000000104049836 */ /* 0x000fe20000000000 */
[----:B------:R-:W-:Y:S02]  /*14c80*/  ISETP.NE.AND P1, PT, R5, RZ, PT ;  /* 0x000000ff0500720c */ /* 0x000fe40003f25270 */
[----:B------:R-:W-:Y:S02]  /*14c90*/  ISETP.GE.U32.AND P0, PT, R2, R7, PT ;  /* 0x000000070200720c */ /* 0x000fe40003f06070 */
        /* <DEDUP_REMOVED lines=13> */
.L_x_309:
[----:B------:R0:W-:Y:S01]  /*14d70*/  STL [R1], R6 ;  /* 0x0000000601007387 */ /* 0x0001e20000100800 */
[----:B------:R-:W-:-:S03]  /*14d80*/  ULDC UR39, c[0x0][0xc3c] ;  /* 0x00030f0000277ab9 */ /* 0x000fc60000000800 */
[----:B------:R0:W-:Y:S04]  /*14d90*/  STL [R1+0x4], RZ ;  /* 0x000004ff01007387 */ /* 0x0001e80000100800 */
[----:B------:R0:W-:Y:S02]  /*14da0*/  STL [R1+0x8], RZ ;  /* 0x000008ff01007387 */ /* 0x0001e40000100800 */
.L_x_312:
[----:B------:R-:W3:Y:S04]  /*14db0*/  LDL R3, [R1+0x4] ;  /* 0x0000040001037983 */ /* 0x000ee80000100800 */
[----:B-1----:R-:W0:Y:S04]  /*14dc0*/  LDL R2, [R1+0x8] ;  /* 0x0000080001027983 */ /* 0x002e280000100800 */
[----:B------:R-:W4:Y:S01]  /*14dd0*/  LDL R4, [R1] ;  /* 0x0000000001047983 */ /* 0x000f220000100800 */
[----:B------:R-:W1:Y:S02]  /*14de0*/  S2R R0, SR_TID.X ;  /* 0x0000000000007919 */ /* 0x000e640000002100 */
[----:B-1----:R-:W-:Y:S01]  /*14df0*/  LOP3.LUT R0, R0, 0x1f, RZ, 0xc0, !PT ;  /* 0x0000001f00007812 */ /* 0x002fe200078ec0ff */
[----:B------:R-:W-:Y:S03]  /*14e00*/  BAR.SYNC.DEFER_BLOCKING 0x4, 0x180 ;  /* 0x0106000000007b1d */ /* 0x000fe60000010000 */
[----:B------:R-:W-:-:S13]  /*14e10*/  ISETP.NE.AND P0, PT, R0, RZ, PT ;  /* 0x000000ff0000720c */ /* 0x000fda0003f05270 */
[----:B------:R-:W1:Y:S01]  /*14e20*/  @!P0 S2R R37, SR_CgaCtaId ;  /* 0x0000000000258919 */ /* 0x000e620000008800 */
[----:B------:R-:W-:-:S04]  /*14e30*/  @!P0 MOV R0, 0x400 ;  /* 0x0000040000008802 */ /* 0x000fc80000000f00 */
[----:B-1----:R-:W-:Y:S01]  /*14e40*/  @!P0 LEA R16, R37, R0, 0x18 ;  /* 0x0000000025108211 */ /* 0x002fe200078ec0ff */
[----:B------:R-:W-:-:S04]  /*14e50*/  IMAD.U32 R0, RZ, RZ, UR39 ;  /* 0x00000027ff007e24 */ /* 0x000fc8000f8e00ff */
[----:B------:R-:W-:Y:S02]  /*14e60*/  @!P0 IMAD.MOV.U32 R7, RZ, RZ, R0 ;  /* 0x000000ffff078224 */ /* 0x000fe400078e0000 */
[----:B---3--:R-:W-:Y:S02]  /*14e70*/  IMAD.MOV.U32 R5, RZ, RZ, R3 ;  /* 0x000000ffff057224 */ /* 0x008fe400078e0003 */
[----:B0-----:R-:W-:-:S05]  /*14e80*/  IMAD.MOV.U32 R6, RZ, RZ, R2 ;  /* 0x000000ffff067224 */ /* 0x001fca00078e0002 */
[----:B----4-:R1:W-:Y:S01]  /*14e90*/  @!P0 STS.128 [R16+0x334d0], R4 ;  /* 0x0334d00410008388 */ /* 0x0103e20000000c00 */
[----:B------:R-:W-:Y:S06]  /*14ea0*/  BAR.ARV 0x5, 0x180 ;  /* 0x0146000000007b1d */ /* 0x000fec0000002000 */
.L_x_307:
[----:B------:R-:W-:Y:S02]  /*14eb0*/  ULDC UR4, c[0x0][0xc3c] ;  /* 0x00030f0000047ab9 */ /* 0x000fe40000000800 */
[----:B------:R-:W-:-:S06]  /*14ec0*/  UISETP.GE.AND UP0, UPT, UR39, UR4, UPT ;  /* 0x000000042700728c */ /* 0x000fcc000bf06270 */
[----:B------:R-:W-:-:S13]  /*14ed0*/  PLOP3.LUT P0, PT, PT, PT, UP0, 0x80, 0x0 ;  /* 0x000000000000781c */ /* 0x000fda0003f0f008 */
[----:B------:R-:W-:Y:S05]  /*14ee0*/  @!P0 BRA `(.L_x_313) ;  /* 0xffffffa000b48947 */ /* 0x000fea000383ffff */
.L_x_237:
[----:B--2---:R-:W2:Y:S01]  /*14ef0*/  LDL.LU R0, [R1+0x1c] ;  /* 0x00001c0001007983 */ /* 0x004ea20000300800 */
[----:B------:R-:W-:Y:S01]  /*14f00*/  BSSY B0, `(.L_x_314) ;  /* 0x000000b000007945 */ /* 0x000fe20003800000 */
[----:B01-3--:R-:W0:Y:S01]  /*14f10*/  S2R R5, SR_CgaCtaId ;  /* 0x0000000000057919 */ /* 0x00be220000008800 */
[----:B--2---:R-:W-:-:S05]  /*14f20*/  VIADD R0, R0, 0x1 ;  /* 0x0000000100007836 */ /* 0x004fca0000000000 */
[----:B------:R-:W-:-:S04]  /*14f30*/  LEA.HI R2, R0, R0, RZ, 0x1 ;  /* 0x0000000000027211 */ /* 0x000fc800078f08ff */
[----:B------:R-:W-:Y:S02]  /*14f40*/  LOP3.LUT R3, R2, 0xfffffffe, RZ, 0xc0, !PT ;  /* 0xfffffffe02037812 */ /* 0x000fe400078ec0ff */
[----:B------:R-:W-:-:S03]  /*14f50*/  MOV R2, 0x400 ;  /* 0x0000040000027802 */ /* 0x000fc60000000f00 */
[----:B------:R-:W-:Y:S01]  /*14f60*/  IMAD.IADD R0, R0, 0x1, -R3 ;  /* 0x0000000100007824 */ /* 0x000fe200078e0a03 */
[----:B0-----:R-:W-:-:S04]  /*14f70*/  LEA R4, R5, R2, 0x18 ;  /* 0x0000000205047211 */ /* 0x001fc800078ec0ff */
[----:B------:R-:W-:-:S04]  /*14f80*/  SHF.L.U32 R0, R0, 0x1f, RZ ;  /* 0x0000001f00007819 */ /* 0x000fc800000006ff */
[----:B------:R-:W0:Y:S02]  /*14f90*/  SYNCS.PHASECHK.TRANS64.TRYWAIT P0, [R4+URZ+0x33420], R0 ;  /* 0x03342000040075a7 */ /* 0x000e24000800017f */
[----:B0-----:R-:W-:Y:S05]  /*14fa0*/  @!P0 BRA `(.L_x_315) ;  /* 0x00000028003c8947 */ /* 0x001fea0003800000 */
.L_x_400:
[----:B------:R-:W-:Y:S05]  /*14fb0*/  BSYNC B0 ;  /* 0x0000000000007941 */ /* 0x000fea0003800000 */
.L_x_314:
[----:B------:R-:W-:-:S03]  /*14fc0*/  UMOV UR4, 0xffffffff ;  /* 0xffffffff00047882 */ /* 0x000fc60000000000 */
[----:B------:R-:W-:Y:S05]  /*14fd0*/  BRA.DIV UR4, `(.L_x_316) ;  /* 0x0000002a04447947 */ /* 0x000fea000b800000 */
[----:B0-----:R-:W0:Y:S02]  /*14fe0*/  S2R R0, SR_TID.X ;  /* 0x0000000000007919 */ /* 0x001e240000002100 */
[----:B0-----:R-:W-:-:S04]  /*14ff0*/  SHF.R.U32.HI R0, RZ, 0x5, R0 ;  /* 0x00000005ff007819 */ /* 0x001fc80000011600 */
[----:B------:R-:W-:-:S05]  /*15000*/  LOP3.LUT R0, R0, 0x3, RZ, 0xc0, !PT ;  /* 0x0000000300007812 */ /* 0x000fca00078ec0ff */
[----:B------:R0:W1:Y:S02]  /*15010*/  SHFL.IDX PT, R14, R0, RZ, 0x1f ;  /* 0x00001fff000e7589 */ /* 0x00006400000e0000 */
.L_x_403:
[----:B-1----:R-:W-:Y:S01]  /*15020*/  ISETP.NE.AND P0, PT, R14, RZ, PT ;  /* 0x000000ff0e00720c */ /* 0x002fe20003f05270 */
[----:B------:R-:W-:-:S12]  /*15030*/  BSSY B0, `(.L_x_317) ;  /* 0x000002c000007945 */ /* 0x000fd80003800000 */
[----:B------:R-:W-:Y:S05]  /*15040*/  @P0 BRA `(.L_x_318) ;  /* 0x0000000000a80947 */ /* 0x000fea0003800000 */
[----:B------:R-:W-:-:S03]  /*15050*/  UMOV UR4, 0xffffffff ;  /* 0xffffffff00047882 */ /* 0x000fc60000000000 */
[----:B------:R-:W-:Y:S05]  /*15060*/  BRA.DIV UR4, `(.L_x_319) ;  /* 0x0000002a04547947 */ /* 0x000fea000b800000 */
[----:B------:R-:W-:-:S13]  /*15070*/  ELECT P6, URZ, PT ;  /* 0x00000000003f782f */ /* 0x000fda00038c0000 */
.L_x_406:
[----:B------:R-:W-:Y:S05]  /*15080*/  @!P6 BRA `(.L_x_318) ;  /* 0x000000000098e947 */ /* 0x000fea0003800000 */
[----:B------:R-:W-:-:S06]  /*15090*/  ULOP3.LUT UR4, UR43, 0x2, URZ, 0xfc, !UPT ;  /* 0x000000022b047892 */ /* 0x000fcc000f8efc3f */
[----:B0-----:R-:W-:-:S05]  /*150a0*/  IMAD.U32 R0, RZ, RZ, UR4 ;  /* 0x00000004ff007e24 */ /* 0x001fca000f8e00ff */
[----:B------:R-:W-:-:S13]  /*150b0*/  ISETP.NE.AND P0, PT, R0, 0x3, PT ;  /* 0x000000030000780c */ /* 0x000fda0003f05270 */
[----:B------:R-:W-:Y:S05]  /*150c0*/  @!P0 BRA `(.L_x_320) ;  /* 0x0000000000048947 */ /* 0x000fea0003800000 */
[----:B------:R-:W-:Y:S01]  /*150d0*/  BPT.TRAP 0x1 ;  /* 0x000000040000795c */ /* 0x000fe20000300000 */
.L_x_320:
[C---:B------:R-:W-:Y:S01]  /*150e0*/  IMAD R5, R27.reuse, 0x8, R4 ;  /* 0x000000081b057824 */ /* 0x040fe200078e0204 */
[----:B------:R-:W-:Y:S01]  /*150f0*/  SHF.L.U32 R0, R30, 0x1f, RZ ;  /* 0x0000001f1e007819 */ /* 0x000fe200000006ff */
[----:B------:R-:W-:-:S03]  /*15100*/  VIADD R27, R27, 0x1 ;  /* 0x000000011b1b7836 */ /* 0x000fc60000000000 */
[----:B------:R-:W0:Y:S02]  /*15110*/  SYNCS.PHASECHK.TRANS64.TRYWAIT P1, [R5+URZ+0x33440], R0 ;  /* 0x03344000050075a7 */ /* 0x000e24000802017f */
[----:B------:R-:W-:-:S04]  /*15120*/  ISETP.NE.AND P2, PT, R27, 0x2, PT ;  /* 0x000000021b00780c */ /* 0x000fc80003f45270 */
[----:B------:R-:W-:Y:S01]  /*15130*/  SEL R3, RZ, 0x1, P2 ;  /* 0x00000001ff037807 */ /* 0x000fe20001000000 */
[----:B0-----:R-:W-:Y:S08]  /*15140*/  @!P1 BRA `(.L_x_321) ;  /* 0x00000028003c9947 */ /* 0x001ff00003800000 */
.L_x_407:
[----:B------:R-:W-:Y:S02]  /*15150*/  SEL R27, R27, RZ, P2 ;  /* 0x000000ff1b1b7207 */ /* 0x000fe40001000000 */
[----:B------:R-:W-:Y:S01]  /*15160*/  LOP3.LUT R2, R30, R3, RZ, 0x3c, !PT ;  /* 0x000000031e027212 */ /* 0x000fe200078e3cff */
[----:B------:R-:W-:Y:S06]  /*15170*/  @!P0 BRA `(.L_x_322) ;  /* 0x0000000000048947 */ /* 0x000fec0003800000 */
[----:B------:R-:W-:Y:S01]  /*15180*/  BPT.TRAP 0x1 ;  /* 0x000000040000795c */ /* 0x000fe20000300000 */
.L_x_322:
[----:B------:R-:W-:Y:S01]  /*15190*/  IMAD R27, R27, 0x8, R4 ;  /* 0x000000081b1b7824 */ /* 0x000fe200078e0204 */
[----:B------:R-:W-:-:S04]  /*151a0*/  SHF.L.U32 R2, R2, 0x1f, RZ ;  /* 0x0000001f02027819 */ /* 0x000fc800000006ff */
[----:B------:R-:W1:Y:S02]  /*151b0*/  SYNCS.PHASECHK.TRANS64.TRYWAIT P1, [R27+URZ+0x33440], R2 ;  /* 0x033440021b0075a7 */ /* 0x000e64000802017f */
[----:B-1----:R-:W-:Y:S05]  /*151c0*/  @!P1 BRA `(.L_x_323) ;  /* 0x0000002800309947 */ /* 0x002fea0003800000 */
.L_x_408:
[----:B------:R-:W-:Y:S05]  /*151d0*/  @!P0 BRA `(.L_x_324) ;  /* 0x0000000000048947 */ /* 0x000fea0003800000 */
[----:B------:R-:W-:Y:S01]  /*151e0*/  BPT.TRAP 0x1 ;  /* 0x000000040000795c */ /* 0x000fe20000300000 */
.L_x_324:
[----:B------:R-:W2:Y:S02]  /*151f0*/  SYNCS.PHASECHK.TRANS64.TRYWAIT P1, [R5+URZ+0x33460], R0 ;  /* 0x03346000050075a7 */ /* 0x000ea4000802017f */
[----:B--2---:R-:W-:Y:S05]  /*15200*/  @!P1 BRA `(.L_x_325) ;  /* 0x0000002800349947 */ /* 0x004fea0003800000 */
.L_x_409:
[----:B------:R-:W-:Y:S05]  /*15210*/  @!P0 BRA `(.L_x_326) ;  /* 0x0000000000048947 */ /* 0x000fea0003800000 */
[----:B------:R-:W-:Y:S01]  /*15220*/  BPT.TRAP 0x1 ;  /* 0x000000040000795c */ /* 0x000fe20000300000 */
.L_x_326:
[----:B------:R-:W3:Y:S02]  /*15230*/  SYNCS.PHASECHK.TRANS64.TRYWAIT P1, [R27+URZ+0x33460], R2 ;  /* 0x033460021b0075a7 */ /* 0x000ee4000802017f */
[----:B---3--:R-:W-:Y:S05]  /*15240*/  @!P1 BRA `(.L_x_327) ;  /* 0x0000002800389947 */ /* 0x008fea0003800000 */
.L_x_410:
[----:B------:R-:W-:Y:S05]  /*15250*/  @!P0 BRA `(.L_x_328) ;  /* 0x0000000000048947 */ /* 0x000fea0003800000 */
[----:B------:R-:W-:Y:S01]  /*15260*/  BPT.TRAP 0x1 ;  /* 0x000000040000795c */ /* 0x000fe20000300000 */
.L_x_328:
[----:B------:R-:W4:Y:S02]  /*15270*/  SYNCS.PHASECHK.TRANS64.TRYWAIT P1, [R5+URZ+0x33480], R0 ;  /* 0x03348000050075a7 */ /* 0x000f24000802017f */
[----:B----4-:R-:W-:Y:S05]  /*15280*/  @!P1 BRA `(.L_x_329) ;  /* 0x00000028003c9947 */ /* 0x010fea0003800000 */
.L_x_411:
[----:B------:R-:W-:Y:S05]  /*15290*/  @!P0 BRA `(.L_x_330) ;  /* 0x0000000000048947 */ /* 0x000fea0003800000 */
[----:B------:R-:W-:Y:S01]  /*152a0*/  BPT.TRAP 0x1 ;  /* 0x000000040000795c */ /* 0x000fe20000300000 */
.L_x_330:
[----:B------:R0:W0:Y:S02]  /*152b0*/  SYNCS.PHASECHK.TRANS64.TRYWAIT P0, [R27+URZ+0x33480], R2 ;  /* 0x033480021b0075a7 */ /* 0x000024000800017f */
[----:B0-----:R-:W-:Y:S05]  /*152c0*/  @!P0 NANOSLEEP.SYNCS 0x989680 ;  /* 0x009896800000895d */ /* 0x001fea0003900000 */
[----:B------:R-:W0:Y:S02]  /*152d0*/  @!P0 SYNCS.PHASECHK.TRANS64 P0, [R27+URZ+0x33480], R2 ;  /* 0x033480021b0085a7 */ /* 0x000e24000800007f */
[----:B0-----:R-:W-:Y:S05]  /*152e0*/  @!P0 BRA `(.L_x_330) ;  /* 0xfffffffc00f08947 */ /* 0x001fea000383ffff */
.L_x_318:
[----:B------:R-:W-:Y:S05]  /*152f0*/  BSYNC B0 ;  /* 0x0000000000007941 */ /* 0x000fea0003800000 */
.L_x_317:
[----:B------:R-:W-:Y:S05]  /*15300*/  EXIT ;  /* 0x000000000000794d */ /* 0x000fea0003800000 */
.L_x_185:
[----:B0-----:R-:W-:-:S04]  /*15310*/  IMAD.U32 R3, RZ, RZ, UR50 ;  /* 0x00000032ff037e24 */ /* 0x001fc8000f8e00ff */
[----:B------:R0:W1:Y:S03]  /*15320*/  SYNCS.PHASECHK.TRANS64.TRYWAIT P1, [R3+URZ+0x33400], R0 ;  /* 0x03340000030075a7 */ /* 0x000066000802017f */
[----:B-1----:R-:W-:Y:S05]  /*15330*/  @!P1 NANOSLEEP.SYNCS 0x989680 ;  /* 0x009896800000995d */ /* 0x002fea0003900000 */
[----:B------:R-:W1:Y:S02]  /*15340*/  @!P1 SYNCS.PHASECHK.TRANS64 P1, [R3+URZ+0x33400], R0 ;  /* 0x03340000030095a7 */ /* 0x000e64000802007f */
[----:B-1----:R-:W-:Y:S05]  /*15350*/  @!P1 BRA `(.L_x_185) ;  /* 0xfffffffc00ec9947 */ /* 0x002fea000383ffff */
[----:B------:R-:W-:Y:S05]  /*15360*/  BRA `(.L_x_331) ;  /* 0xfffffec800c87947 */ /* 0x000fea000383ffff */
.L_x_189:
[----:B-1----:R1:W2:Y:S02]  /*15370*/  SYNCS.PHASECHK.TRANS64.TRYWAIT P1, [R4+URZ+0x33430], R3 ;  /* 0x03343003040075a7 */ /* 0x0022a4000802017f */
[----:B--2---:R-:W-:Y:S05]  /*15380*/  @!P1 NANOSLEEP.SYNCS 0x989680 ;  /* 0x009896800000995d */ /* 0x004fea0003900000 */
[----:B------:R-:W2:Y:S02]  /*15390*/  @!P1 SYNCS.PHASECHK.TRANS64 P1, [R4+URZ+0x33430], R3 ;  /* 0x03343003040095a7 */ /* 0x000ea4000802007f */
[----:B--2---:R-:W-:Y:S05]  /*153a0*/  @!P1 BRA `(.L_x_189) ;  /* 0xfffffffc00f09947 */ /* 0x004fea000383ffff */
[----:B------:R-:W-:Y:S05]  /*153b0*/  BRA `(.L_x_188) ;  /* 0xfffffec800e87947 */ /* 0x000fea000383ffff */
.L_x_195:
[----:B-1----:R-:W-:-:S04]  /*153c0*/  IMAD.U32 R3, RZ, RZ, UR6 ;  /* 0x00000006ff037e24 */ /* 0x002fc8000f8e00ff */
[----:B------:R1:W2:Y:S03]  /*153d0*/  SYNCS.PHASECHK.TRANS64.TRYWAIT P1, [R3+URZ+0x33430], R0 ;  /* 0x03343000030075a7 */ /* 0x0002a6000802017f */
[----:B--2---:R-:W-:Y:S05]  /*153e0*/  @!P1 NANOSLEEP.SYNCS 0x989680 ;  /* 0x009896800000995d */ /* 0x004fea0003900000 */
[----:B------:R-:W2:Y:S02]  /*153f0*/  @!P1 SYNCS.PHASECHK.TRANS64 P1, [R3+URZ+0x33430], R0 ;  /* 0x03343000030095a7 */ /* 0x000ea4000802007f */
[----:B--2---:R-:W-:Y:S05]  /*15400*/  @!P1 BRA `(.L_x_195) ;  /* 0xfffffffc00ec9947 */ /* 0x004fea000383ffff */
[----:B------:R-:W-:Y:S05]  /*15410*/  BRA `(.L_x_192) ;  /* 0xffffff0000b87947 */ /* 0x000fea000383ffff */
.L_x_199:
[----:B-1----:R-:W-:-:S04]  /*15420*/  IMAD.U32 R3, RZ, RZ, UR6 ;  /* 0x00000006ff037e24 */ /* 0x002fc8000f8e00ff */
[----:B------:R1:W2:Y:S03]  /*15430*/  SYNCS.PHASECHK.TRANS64.TRYWAIT P1, [R3+URZ+0x33450], R0 ;  /* 0x03345000030075a7 */ /* 0x0002a6000802017f */
[----:B--2---:R-:W-:Y:S05]  /*15440*/  @!P1 NANOSLEEP.SYNCS 0x989680 ;  /* 0x009896800000995d */ /* 0x004fea0003900000 */
[----:B------:R-:W2:Y:S02]  /*15450*/  @!P1 SYNCS.PHASECHK.TRANS64 P1, [R3+URZ+0x33450], R0 ;  /* 0x03345000030095a7 */ /* 0x000ea4000802007f */
[----:B--2---:R-:W-:Y:S05]  /*15460*/  @!P1 BRA `(.L_x_199) ;  /* 0xfffffffc00ec9947 */ /* 0x004fea000383ffff */
[----:B------:R-:W-:Y:S05]  /*15470*/  BRA `(.L_x_196) ;  /* 0xffffff0c00d07947 */ /* 0x000fea000383ffff */
.L_x_206:
[----:B-1----:R-:W-:-:S04]  /*15480*/  IMAD.U32 R7, RZ, RZ, UR5 ;  /* 0x00000005ff077e24 */ /* 0x002fc8000f8e00ff */
[----:B------:R1:W2:Y:S03]  /*15490*/  SYNCS.PHASECHK.TRANS64.TRYWAIT P1, [R7+URZ+0x33450], R6 ;  /* 0x03345006070075a7 */ /* 0x0002a6000802017f */
[----:B--2---:R-:W-:Y:S05]  /*154a0*/  @!P1 NANOSLEEP.SYNCS 0x989680 ;  /* 0x009896800000995d */ /* 0x004fea0003900000 */
[----:B------:R-:W2:Y:S02]  /*154b0*/  @!P1 SYNCS.PHASECHK.TRANS64 P1, [R7+URZ+0x33450], R6 ;  /* 0x03345006070095a7 */ /* 0x000ea4000802007f */
[----:B--2---:R-:W-:Y:S05]  /*154c0*/  @!P1 BRA `(.L_x_206) ;  /* 0xfffffffc00ec9947 */ /* 0x004fea000383ffff */
[----:B------:R-:W-:Y:S05]  /*154d0*/  BRA `(.L_x_205) ;  /* 0xffffff3000407947 */ /* 0x000fea000383ffff */
.L_x_253:
[----:B------:R-:W2:Y:S01]  /*154e0*/  S2R R19, SR_TID.X ;  /* 0x0000000000137919 */ /* 0x000ea20000002100 */
[----:B------:R-:W-:Y:S02]  /*154f0*/  IMAD.MOV.U32 R12, RZ, RZ, RZ ;  /* 0x000000ffff0c7224 */ /* 0x000fe400078e00ff */
[----:B------:R-:W-:Y:S02]  /*15500*/  IMAD.MOV.U32 R11, RZ, RZ, 0x1f ;  /* 0x0000001fff0b7424 */ /* 0x000fe400078e00ff */
[----:B------:R-:W-:Y:S01]  /*15510*/  IMAD.MOV.U32 R15, RZ, RZ, -0x1 ;  /* 0xffffffffff0f7424 */ /* 0x000fe200078e00ff */
[----:B--2---:R-:W-:-:S04]  /*15520*/  SHF.R.U32.HI R19, RZ, 0x5, R19 ;  /* 0x00000005ff137819 */ /* 0x004fc80000011613 */
[----:B------:R-:W-:-:S05]  /*15530*/  LOP3.LUT R19, R19, 0x3, RZ, 0xc0, !PT ;  /* 0x0000000313137812 */ /* 0x000fca00078ec0ff */
[----:B------:R-:W-:-:S07]  /*15540*/  IMAD.MOV.U32 R13, RZ, RZ, R19 ;  /* 0x000000ffff0d7224 */ /* 0x000fce00078e0013 */
[----:B01---5:R-:W-:Y:S05]  /*15550*/  WARPSYNC.COLLECTIVE R15, `(.L_x_332) ;  /* 0x000000000f087348 */ /* 0x023fea0003c00000 */
[----:B------:R2:W3:Y:S02]  /*15560*/  SHFL.IDX P6, R14, R13, R12, R11 ;  /* 0x0000000c0d0e7389 */ /* 0x0004e400000c000b */
[----:B0123-5:R-:W-:Y:S01]  /*15570*/  ENDCOLLECTIVE ;  /* 0x000000000000791b */ /* 0x02ffe20003800000 */
.L_x_332:
[----:B------:R-:W-:Y:S05]  /*15580*/  BRA `(.L_x_333) ;  /* 0xffffffa800d87947 */ /* 0x000fea000383ffff */
.L_x_256:
[----:B0-----:R0:W1:Y:S02]  /*15590*/  SYNCS.PHASECHK.TRANS64.TRYWAIT P0, [R4+URZ+0x33480], R26 ;  /* 0x0334801a040075a7 */ /* 0x001064000800017f */
[----:B-1----:R-:W-:Y:S05]  /*155a0*/  @!P0 NANOSLEEP.SYNCS 0x989680 ;  /* 0x009896800000895d */ /* 0x002fea0003900000 */
[----:B------:R-:W1:Y:S02]  /*155b0*/  @!P0 SYNCS.PHASECHK.TRANS64 P0, [R4+URZ+0x33480], R26 ;  /* 0x0334801a040085a7 */ /* 0x000e64000800007f */
[----:B-1----:R-:W-:Y:S05]  /*155c0*/  @!P0 BRA `(.L_x_256) ;  /* 0xfffffffc00f08947 */ /* 0x002fea000383ffff */
[----:B------:R-:W-:Y:S05]  /*155d0*/  BRA `(.L_x_334) ;  /* 0xffffffb000207947 */ /* 0x000fea000383ffff */
.L_x_257:
        /* <DEDUP_REMOVED lines=8> */
.L_x_336:
[----:B------:R-:W-:Y:S05]  /*15660*/  BSYNC B0 ;  /* 0x0000000000007941 */ /* 0x000fea0003800000 */
.L_x_335:
[----:B------:R-:W-:Y:S01]  /*15670*/  IMAD.MOV.U32 R13, RZ, RZ, R18 ;  /* 0x000000ffff0d7224 */ /* 0x000fe200078e0012 */
[----:B------:R-:W-:Y:S01]  /*15680*/  LOP3.LUT R34, R32, 0x80, RZ, 0xfc, !PT ;  /* 0x0000008020227812 */ /* 0x000fe200078efcff */
[----:B------:R-:W-:Y:S01]  /*15690*/  IMAD.MOV.U32 R12, RZ, RZ, RZ ;  /* 0x000000ffff0c7224 */ /* 0x000fe200078e00ff */
[----:B------:R-:W-:Y:S01]  /*156a0*/  LOP3.LUT R31, R31, 0xffffff7f, RZ, 0xc0, !PT ;  /* 0xffffff7f1f1f7812 */ /* 0x000fe200078ec0ff */
[----:B------:R-:W-:Y:S01]  /*156b0*/  IMAD.MOV.U32 R11, RZ, RZ, 0x1c1f ;  /* 0x00001c1fff0b7424 */ /* 0x000fe200078e00ff */
[C---:B------:R-:W-:Y:S01]  /*156c0*/  ISETP.GE.AND P5, PT, R9.reuse, 0x21, PT ;  /* 0x000000210900780c */ /* 0x040fe20003fa6270 */
[----:B------:R-:W-:Y:S01]  /*156d0*/  IMAD.MOV.U32 R15, RZ, RZ, -0x1 ;  /* 0xffffffffff0f7424 */ /* 0x000fe200078e00ff */
[----:B------:R-:W-:Y:S01]  /*156e0*/  ISETP.GE.AND P4, PT, R9, 0x41, PT ;  /* 0x000000410900780c */ /* 0x000fe20003f86270 */
[----:B------:R-:W-:-:S12]  /*156f0*/  IMAD.MOV.U32 R0, RZ, RZ, R14 ;  /* 0x000000ffff007224 */ /* 0x000fd800078e000e */
[----:B------:R-:W-:Y:S05]  /*15700*/  WARPSYNC.COLLECTIVE R15, `(.L_x_337) ;  /* 0x000000000f087348 */ /* 0x000fea0003c00000 */
[----:B------:R0:W1:Y:S02]  /*15710*/  SHFL.IDX P6, R14, R13, R12, R11 ;  /* 0x0000000c0d0e7389 */ /* 0x00006400000c000b */
[----:B01----:R-:W-:Y:S01]  /*15720*/  ENDCOLLECTIVE ;  /* 0x000000000000791b */ /* 0x003fe20003800000 */
.L_x_337:
[----:B------:R-:W0:Y:S01]  /*15730*/  LDC R15, c[0x0][0x2f4] ;  /* 0x0000bd00ff0f7b82 */ /* 0x000e220000000800 */
[----:B------:R-:W-:Y:S01]  /*15740*/  LOP3.LUT R11, R32, 0x40, RZ, 0xfc, !PT ;  /* 0x00000040200b7812 */ /* 0x000fe200078efcff */
[----:B------:R-:W-:Y:S02]  /*15750*/  IMAD.MOV.U32 R13, RZ, RZ, R10 ;  /* 0x000000ffff0d7224 */ /* 0x000fe400078e000a */
[----:B------:R-:W-:Y:S02]  /*15760*/  IMAD.MOV.U32 R12, RZ, RZ, 0x1 ;  /* 0x00000001ff0c7424 */ /* 0x000fe400078e00ff */
[----:B------:R-:W-:-:S05]  /*15770*/  IMAD.MOV.U32 R2, RZ, RZ, R14 ;  /* 0x000000ffff027224 */ /* 0x000fca00078e000e */
[----:B------:R-:W-:-:S05]  /*15780*/  IADD3 R2, P0, R32, R2, RZ ;  /* 0x0000000220027210 */ /* 0x000fca0007f1e0ff */
[----:B------:R-:W-:Y:S02]  /*15790*/  IMAD.X R3, RZ, RZ, R0, P0 ;  /* 0x000000ffff037224 */ /* 0x000fe400000e0600 */
[----:B------:R-:W-:Y:S01]  /*157a0*/  IMAD.IADD R0, R16, 0x1, R19 ;  /* 0x0000000110007824 */ /* 0x000fe200078e0213 */
[-C--:B0-----:R-:W-:Y:S02]  /*157b0*/  ISETP.GE.AND P2, PT, R32, R15.reuse, PT ;  /* 0x0000000f2000720c */ /* 0x081fe40003f46270 */
[----:B------:R-:W-:Y:S01]  /*157c0*/  ISETP.GE.AND P1, PT, R11, R15, PT ;  /* 0x0000000f0b00720c */ /* 0x000fe20003f26270 */
[----:B------:R-:W-:Y:S01]  /*157d0*/  IMAD.MOV.U32 R11, RZ, RZ, 0x1c1f ;  /* 0x00001c1fff0b7424 */ /* 0x000fe200078e00ff */
[C---:B------:R-:W-:Y:S02]  /*157e0*/  ISETP.LT.OR P0, PT, R9.reuse, 0x1, P2 ;  /* 0x000000010900780c */ /* 0x040fe40001701670 */
[----:B------:R-:W-:-:S11]  /*157f0*/  ISETP.LT.OR P3, PT, R9, 0x1, P1 ;  /* 0x000000010900780c */ /* 0x000fd60000f61670 */
[----:B------:R-:W-:Y:S01]  /*15800*/  @!PT LDS RZ, [RZ] ;  /* 0x00000000fffff984 */ /* 0x000fe20000000800 */
[----:B------:R-:W-:Y:S01]  /*15810*/  @!PT LDS RZ, [RZ] ;  /* 0x00000000fffff984 */ /* 0x000fe20000000800 */
[----:B------:R-:W-:Y:S01]  /*15820*/  @!PT LDS RZ, [RZ] ;  /* 0x00000000fffff984 */ /* 0x000fe20000000800 */
[----:B------:R0:W-:Y:S01]  /*15830*/  LDGSTS.E.BYPASS.LTC128B.128 [R0+0xf200], desc[UR52][R2.64], !P0 ;  /* 0x0f20000002007fae */ /* 0x0001e2000c101d74 */
[----:B------:R-:W-:Y:S01]  /*15840*/  ISETP.GE.AND P0, PT, R34, R15, PT ;  /* 0x0000000f2200720c */ /* 0x000fe20003f06270 */
[----:B------:R-:W-:Y:S02]  /*15850*/  IMAD.MOV.U32 R15, RZ, RZ, -0x1 ;  /* 0xffffffffff0f7424 */ /* 0x000fe400078e00ff */
[----:B------:R0:W-:Y:S01]  /*15860*/  LDGSTS.E.BYPASS.LTC128B.128 [R0+0x11a00], desc[UR52][R2.64+0x40], !P3 ;  /* 0x11a0004002007fae */ /* 0x0001e2000d901d74 */
[----:B------:R-:W-:-:S13]  /*15870*/  ISETP.LT.OR P3, PT, R9, 0x1, P0 ;  /* 0x000000010900780c */ /* 0x000fda0000761670 */
[----:B0-----:R-:W-:Y:S05]  /*15880*/  WARPSYNC.COLLECTIVE R15, `(.L_x_338) ;  /* 0x000000000f087348 */ /* 0x001fea0003c00000 */
[----:B------:R1:W2:Y:S02]  /*15890*/  SHFL.IDX P6, R14, R13, R12, R11 ;  /* 0x0000000c0d0e7389 */ /* 0x0002a400000c000b */
[----:B012---:R-:W-:Y:S01]  /*158a0*/  ENDCOLLECTIVE ;  /* 0x000000000000791b */ /* 0x007fe20003800000 */
.L_x_338:
[----:B------:R-:W-:Y:S01]  /*158b0*/  @!PT LDS RZ, [RZ] ;  /* 0x00000000fffff984 */ /* 0x000fe20000000800 */
[----:B------:R-:W-:Y:S01]  /*158c0*/  @!PT LDS RZ, [RZ] ;  /* 0x00000000fffff984 */ /* 0x000fe20000000800 */
[----:B------:R-:W-:Y:S01]  /*158d0*/  @!PT LDS RZ, [RZ] ;  /* 0x00000000fffff984 */ /* 0x000fe20000000800 */
[----:B------:R0:W-:Y:S01]  /*158e0*/  LDGSTS.E.BYPASS.LTC128B.128 [R0+0x14200], desc[UR52][R2.64+0x80], !P3 ;  /* 0x1420008002007fae */ /* 0x0001e2000d901d74 */
[----:B------:R-:W-:Y:S02]  /*158f0*/  IMAD.MOV.U32 R13, RZ, RZ, R18 ;  /* 0x000000ffff0d7224 */ /* 0x000fe400078e0012 */
[----:B0-----:R-:W-:-:S07]  /*15900*/  IMAD.MOV.U32 R3, RZ, RZ, R14 ;  /* 0x000000ffff037224 */ /* 0x001fce00078e000e */
[----:B------:R-:W-:Y:S05]  /*15910*/  WARPSYNC.COLLECTIVE R15, `(.L_x_339) ;  /* 0x000000000f087348 */ /* 0x000fea0003c00000 */
[----:B------:R0:W1:Y:S02]  /*15920*/  SHFL.IDX P6, R14, R13, R12, R11 ;  /* 0x0000000c0d0e7389 */ /* 0x00006400000c000b */
[----:B01----:R-:W-:Y:S01]  /*15930*/  ENDCOLLECTIVE ;  /* 0x000000000000791b */ /* 0x003fe20003800000 */
.L_x_339:
[----:B------:R-:W-:Y:S02]  /*15940*/  IMAD.MOV.U32 R13, RZ, RZ, R10 ;  /* 0x000000ffff0d7224 */ /* 0x000fe400078e000a */
[----:B------:R-:W-:Y:S02]  /*15950*/  IMAD.MOV.U32 R12, RZ, RZ, 0x2 ;  /* 0x00000002ff0c7424 */ /* 0x000fe400078e00ff */
[----:B------:R-:W-:-:S07]  /*15960*/  IMAD.MOV.U32 R2, RZ, RZ, R14 ;  /* 0x000000ffff027224 */ /* 0x000fce00078e000e */
[----:B------:R-:W-:Y:S05]  /*15970*/  WARPSYNC.COLLECTIVE R15, `(.L_x_340) ;  /* 0x000000000f087348 */ /* 0x000fea0003c00000 */
[----:B------:R0:W1:Y:S02]  /*15980*/  SHFL.IDX P6, R14, R13, R12, R11 ;  /* 0x0000000c0d0e7389 */ /* 0x00006400000c000b */
[----:B01----:R-:W-:Y:S01]  /*15990*/  ENDCOLLECTIVE ;  /* 0x000000000000791b */ /* 0x003fe20003800000 */
.L_x_340:
        /* <DEDUP_REMOVED lines=16> */
.L_x_341:
[----:B------:R-:W-:Y:S02]  /*15aa0*/  IMAD.MOV.U32 R13, RZ, RZ, R10 ;  /* 0x000000ffff0d7224 */ /* 0x000fe400078e000a */
[----:B------:R-:W-:Y:S02]  /*15ab0*/  IMAD.MOV.U32 R12, RZ, RZ, 0x3 ;  /* 0x00000003ff0c7424 */ /* 0x000fe400078e00ff */
[----:B------:R-:W-:-:S07]  /*15ac0*/  IMAD.MOV.U32 R2, RZ, RZ, R14 ;  /* 0x000000ffff027224 */ /* 0x000fce00078e000e */
[----:B------:R-:W-:Y:S05]  /*15ad0*/  WARPSYNC.COLLECTIVE R15, `(.L_x_342) ;  /* 0x000000000f087348 */ /* 0x000fea0003c00000 */
[----:B------:R0:W1:Y:S02]  /*15ae0*/  SHFL.IDX P6, R14, R13, R12, R11 ;  /* 0x0000000c0d0e7389 */ /* 0x00006400000c000b */
[----:B01----:R-:W-:Y:S01]  /*15af0*/  ENDCOLLECTIVE ;  /* 0x000000000000791b */ /* 0x003fe20003800000 */
.L_x_342:
        /* <DEDUP_REMOVED lines=13> */
.L_x_343:
        /* <DEDUP_REMOVED lines=12> */
.L_x_344:
        /* <DEDUP_REMOVED lines=13> */
.L_x_345:
[----:B------:R-:W-:Y:S01]  /*15d60*/  @!PT LDS RZ, [RZ] ;  /* 0x00000000fffff984 */ /* 0x000fe20000000800 */
[----:B------:R-:W-:Y:S01]  /*15d70*/  @!PT LDS RZ, [RZ] ;  /* 0x00000000fffff984 */ /* 0x000fe20000000800 */
[----:B------:R-:W-:Y:S01]  /*15d80*/  @!PT LDS RZ, [RZ] ;  /* 0x00000000fffff984 */ /* 0x000fe20000000800 */
[----:B------:R-:W-:Y:S01]  /*15d90*/  LDGSTS.E.BYPASS.LTC128B.128 [R0+0x13200], desc[UR52][R2.64+0x40], !P3 ;  /* 0x1320004002007fae */ /* 0x000fe2000d901d74 */
[C---:B------:R-:W-:Y:S02]  /*15da0*/  ISETP.LT.OR P3, PT, R9.reuse, 0x61, P0 ;  /* 0x000000610900780c */ /* 0x040fe40000761670 */
[----:B------:R-:W-:-:S11]  /*15db0*/  ISETP.GE.AND P6, PT, R9, 0x81, PT ;  /* 0x000000810900780c */ /* 0x000fd60003fc6270 */
[----:B------:R0:W-:Y:S01]  /*15dc0*/  LDGSTS.E.BYPASS.LTC128B.128 [R0+0x15a00], desc[UR52][R2.64+0x80], !P3 ;  /* 0x15a0008002007fae */ /* 0x0001e2000d901d74 */
[----:B------:R-:W-:Y:S01]  /*15dd0*/  ISETP.GE.AND P3, PT, R9, 0x61, PT ;  /* 0x000000610900780c */ /* 0x000fe20003f66270 */
[----:B0-----:R-:W-:Y:S01]  /*15de0*/  IMAD.MOV.U32 R2, RZ, RZ, R14 ;  /* 0x000000ffff027224 */ /* 0x001fe200078e000e */
[----:B------:R-:W-:Y:S01]  /*15df0*/  @P6 LOP3.LUT R31, R31, 0x80, RZ, 0xfc, !PT ;  /* 0x000000801f1f6812 */ /* 0x000fe200078efcff */
[----:B------:R-:W-:Y:S10]  /*15e00*/  BRA `(.L_x_346) ;  /* 0xffffffac00a07947 */ /* 0x000ff4000383ffff */
.L_x_262:
[----:B---3--:R3:W4:Y:S02]  /*15e10*/  SYNCS.PHASECHK.TRANS64.TRYWAIT P0, [R4+URZ+0x33440], R26 ;  /* 0x0334401a040075a7 */ /* 0x008724000800017f */
[----:B----4-:R-:W-:Y:S05]  /*15e20*/  @!P0 NANOSLEEP.SYNCS 0x989680 ;  /* 0x009896800000895d */ /* 0x010fea0003900000 */
[----:B------:R-:W4:Y:S02]  /*15e30*/  @!P0 SYNCS.PHASECHK.TRANS64 P0, [R4+URZ+0x33440], R26 ;  /* 0x0334401a040085a7 */ /* 0x000f24000800007f */
[----:B----4-:R-:W-:Y:S05]  /*15e40*/  @!P0 BRA `(.L_x_262) ;  /* 0xfffffffc00f08947 */ /* 0x010fea000383ffff */
[----:B------:R-:W-:Y:S05]  /*15e50*/  BRA `(.L_x_347) ;  /* 0xffffffb000047947 */ /* 0x000fea000383ffff */
.L_x_263:
[----:B------:R-:W-:Y:S01]  /*15e60*/  BSSY B0, `(.L_x_348) ;  /* 0x0000008000007945 */ /* 0x000fe20003800000 */
[----:B------:R-:W-:Y:S02]  /*15e70*/  IMAD.MOV.U32 R13, RZ, RZ, R10 ;  /* 0x000000ffff0d7224 */ /* 0x000fe400078e000a */
[----:B------:R-:W-:Y:S02]  /*15e80*/  IMAD.MOV.U32 R12, RZ, RZ, RZ ;  /* 0x000000ffff0c7224 */ /* 0x000fe400078e00ff */
[----:B------:R-:W-:Y:S02]  /*15e90*/  IMAD.MOV.U32 R11, RZ, RZ, 0x1c1f ;  /* 0x00001c1fff0b7424 */ /* 0x000fe400078e00ff */
[----:B------:R-:W-:-:S07]  /*15ea0*/  IMAD.MOV.U32 R15, RZ, RZ, -0x1 ;  /* 0xffffffffff0f7424 */ /* 0x000fce00078e00ff */
[----:B0123--:R-:W-:Y:S05]  /*15eb0*/  WARPSYNC.COLLECTIVE R15, `(.L_x_349) ;  /* 0x000000000f087348 */ /* 0x00ffea0003c00000 */
[----:B------:R4:W0:Y:S02]  /*15ec0*/  SHFL.IDX P6, R14, R13, R12, R11 ;  /* 0x0000000c0d0e7389 */ /* 0x00082400000c000b */
[----:B01234-:R-:W-:Y:S01]  /*15ed0*/  ENDCOLLECTIVE ;  /* 0x000000000000791b */ /* 0x01ffe20003800000 */
.L_x_349:
[----:B------:R-:W-:Y:S05]  /*15ee0*/  BSYNC B0 ;  /* 0x0000000000007941 */ /* 0x000fea0003800000 */
.L_x_348:
[----:B------:R-:W-:Y:S01]  /*15ef0*/  IMAD.MOV.U32 R13, RZ, RZ, R5 ;  /* 0x000000ffff0d7224 */ /* 0x000fe200078e0005 */
[----:B------:R-:W0:Y:S01]  /*15f00*/  LDC R18, c[0x0][0x2f4] ;  /* 0x0000bd00ff127b82 */ /* 0x000e220000000800 */
[----:B------:R-:W-:Y:S01]  /*15f10*/  IMAD.MOV.U32 R12, RZ, RZ, RZ ;  /* 0x000000ffff0c7224 */ /* 0x000fe200078e00ff */
[C---:B------:R-:W-:Y:S01]  /*15f20*/  LOP3.LUT R20, R32.reuse, 0x40, RZ, 0xfc, !PT ;  /* 0x0000004020147812 */ /* 0x040fe200078efcff */
[----:B------:R-:W-:Y:S01]  /*15f30*/  IMAD.MOV.U32 R11, RZ, RZ, 0x1c1f ;  /* 0x00001c1fff0b7424 */ /* 0x000fe200078e00ff */
[----:B------:R-:W-:Y:S01]  /*15f40*/  LOP3.LUT R19, R32, 0x80, RZ, 0xfc, !PT ;  /* 0x0000008020137812 */ /* 0x000fe200078efcff */
[----:B------:R-:W-:Y:S02]  /*15f50*/  IMAD.MOV.U32 R15, RZ, RZ, -0x1 ;  /* 0xffffffffff0f7424 */ /* 0x000fe400078e00ff */
[----:B------:R-:W-:-:S07]  /*15f60*/  IMAD.MOV.U32 R2, RZ, RZ, R14 ;  /* 0x000000ffff027224 */ /* 0x000fce00078e000e */
[----:B0-----:R-:W-:Y:S05]  /*15f70*/  WARPSYNC.COLLECTIVE R15, `(.L_x_350) ;  /* 0x000000000f087348 */ /* 0x001fea0003c00000 */
[----:B------:R1:W2:Y:S02]  /*15f80*/  SHFL.IDX P6, R14, R13, R12, R11 ;  /* 0x0000000c0d0e7389 */ /* 0x0002a400000c000b */
[----:B012---:R-:W-:Y:S01]  /*15f90*/  ENDCOLLECTIVE ;  /* 0x000000000000791b */ /* 0x007fe20003800000 */
.L_x_350:
[-C--:B------:R-:W-:Y:S01]  /*15fa0*/  ISETP.GE.AND P2, PT, R20, R18.reuse, PT ;  /* 0x000000121400720c */ /* 0x080fe20003f46270 */
[----:B------:R-:W-:Y:S01]  /*15fb0*/  IMAD.MOV.U32 R13, RZ, RZ, R10 ;  /* 0x000000ffff0d7224 */ /* 0x000fe200078e000a */
[----:B------:R-:W-:Y:S01]  /*15fc0*/  ISETP.GE.AND P1, PT, R19, R18, PT ;  /* 0x000000121300720c */ /* 0x000fe20003f26270 */
[----:B------:R-:W-:Y:S01]  /*15fd0*/  IMAD.MOV.U32 R12, RZ, RZ, 0x1 ;  /* 0x00000001ff0c7424 */ /* 0x000fe200078e00ff */
[----:B------:R-:W-:Y:S01]  /*15fe0*/  LOP3.LUT P6, RZ, R31, 0x20, RZ, 0xc0, !PT ;  /* 0x000000201fff7812 */ /* 0x000fe200078cc0ff */
[----:B------:R-:W-:-:S12]  /*15ff0*/  IMAD.MOV.U32 R3, RZ, RZ, R14 ;  /* 0x000000ffff037224 */ /* 0x000fd800078e000e */
[----:B------:R-:W-:-:S05]  /*16000*/  @P6 IADD3 R3, P0, R32, R3, RZ ;  /* 0x0000000320036210 */ /* 0x000fca0007f1e0ff */
[----:B------:R-:W-:Y:S01]  /*16010*/  @P6 IMAD.X R2, RZ, RZ, R2, P0 ;  /* 0x000000ffff026224 */ /* 0x000fe200000e0602 */
[----:B------:R-:W-:-:S04]  /*16020*/  ISETP.GE.AND P0, PT, R32, R18, PT ;  /* 0x000000122000720c */ /* 0x000fc80003f06270 */
[----:B------:R-:W-:-:S04]  /*16030*/  @P6 LOP3.LUT R3, R3, R2, RZ, 0x3c, !PT ;  /* 0x0000000203036212 */ /* 0x000fc800078e3cff */
[----:B------:R-:W-:-:S04]  /*16040*/  @P6 LOP3.LUT R2, R3, R2, RZ, 0x3c, !PT ;  /* 0x0000000203026212 */ /* 0x000fc800078e3cff */
[----:B------:R-:W-:-:S05]  /*16050*/  @P6 LOP3.LUT R3, R3, R2, RZ, 0x3c, !PT ;  /* 0x0000000203036212 */ /* 0x000fca00078e3cff */
        /* <DEDUP_REMOVED lines=9> */
.L_x_351:
[----:B------:R-:W-:Y:S02]  /*160f0*/  IMAD.MOV.U32 R13, RZ, RZ, R5 ;  /* 0x000000ffff0d7224 */ /* 0x000fe400078e0005 */
[----:B------:R-:W-:-:S07]  /*16100*/  IMAD.MOV.U32 R2, RZ, RZ, R14 ;  /* 0x000000ffff027224 */ /* 0x000fce00078e000e */
[----:B------:R-:W-:Y:S05]  /*16110*/  WARPSYNC.COLLECTIVE R15, `(.L_x_352) ;  /* 0x000000000f087348 */ /* 0x000fea0003c00000 */
[----:B------:R0:W1:Y:S02]  /*16120*/  SHFL.IDX P6, R14, R13, R12, R11 ;  /* 0x0000000c0d0e7389 */ /* 0x00006400000c000b */
[----:B01----:R-:W-:Y:S01]  /*16130*/  ENDCOLLECTIVE ;  /* 0x000000000000791b */ /* 0x003fe20003800000 */
.L_x_352:
[----:B------:R-:W-:Y:S02]  /*16140*/  IMAD.MOV.U32 R13, RZ, RZ, R10 ;  /* 0x000000ffff0d7224 */ /* 0x000fe400078e000a */
[----:B------:R-:W-:Y:S02]  /*16150*/  IMAD.MOV.U32 R12, RZ, RZ, 0x2 ;  /* 0x00000002ff0c7424 */ /* 0x000fe400078e00ff */
[----:B------:R-:W-:Y:S01]  /*16160*/  IMAD.MOV.U32 R3, RZ, RZ, R14 ;  /* 0x000000ffff037224 */ /* 0x000fe200078e000e */
[----:B------:R-:W-:-:S04]  /*16170*/  ISETP.GE.AND P6, PT, R32, R18, PT ;  /* 0x000000122000720c */ /* 0x000fc80003fc6270 */
[----:B------:R-:W-:-:S05]  /*16180*/  @P5 IADD3 R3, P0, R32, R3, RZ ;  /* 0x0000000320035210 */ /* 0x000fca0007f1e0ff */
[----:B------:R-:W-:-:S05]  /*16190*/  @P5 IMAD.X R2, RZ, RZ, R2, P0 ;  /* 0x000000ffff025224 */ /* 0x000fca00000e0602 */
[----:B------:R-:W-:-:S04]  /*161a0*/  @P5 LOP3.LUT R3, R3, R2, RZ, 0x3c, !PT ;  /* 0x0000000203035212 */ /* 0x000fc800078e3cff */
[----:B------:R-:W-:-:S04]  /*161b0*/  @P5 LOP3.LUT R2, R3, R2, RZ, 0x3c, !PT ;  /* 0x0000000203025212 */ /* 0x000fc800078e3cff */
[----:B------:R-:W-:-:S05]  /*161c0*/  @P5 LOP3.LUT R3, R3, R2, RZ, 0x3c, !PT ;  /* 0x0000000203035212 */ /* 0x000fca00078e3cff */
[----:B------:R-:W-:Y:S01]  /*161d0*/  @!PT LDS RZ, [RZ] ;  /* 0x00000000fffff984 */ /* 0x000fe20000000800 */
[----:B------:R-:W-:Y:S01]  /*161e0*/  @!PT LDS RZ, [RZ] ;  /* 0x00000000fffff984 */ /* 0x000fe20000000800 */
[----:B------:R-:W-:Y:S01]  /*161f0*/  @!PT LDS RZ, [RZ] ;  /* 0x00000000fffff984 */ /* 0x000fe20000000800 */
[----:B------:R0:W-:Y:S02]  /*16200*/  @P5 LDGSTS.E.BYPASS.LTC128B.128 [R0+0x24a00], desc[UR52][R2.64], !P6 ;  /* 0x24a0000002005fae */ /* 0x0001e4000f101d74 */
[----:B0-----:R-:W-:Y:S05]  /*16210*/  WARPSYNC.COLLECTIVE R15, `(.L_x_353) ;  /* 0x000000000f087348 */ /* 0x001fea0003c00000 */
[----:B------:R1:W2:Y:S02]  /*16220*/  SHFL.IDX P6, R14, R13, R12, R11 ;  /* 0x0000000c0d0e7389 */ /* 0x0002a400000c000b */
[----:B012---:R-:W-:Y:S01]  /*16230*/  ENDCOLLECTIVE ;  /* 0x000000000000791b */ /* 0x007fe20003800000 */
.L_x_353:
[----:B------:R-:W-:Y:S01]  /*16240*/  @!PT LDS RZ, [RZ] ;  /* 0x00000000fffff984 */ /* 0x000fe20000000800 */
[----:B------:R-:W-:Y:S01]  /*16250*/  @!PT LDS RZ, [RZ] ;  /* 0x00000000fffff984 */ /* 0x000fe20000000800 */
[----:B------:R-:W-:Y:S01]  /*16260*/  @!PT LDS RZ, [RZ] ;  /* 0x00000000fffff984 */ /* 0x000fe20000000800 */
[----:B------:R-:W-:Y:S04]  /*16270*/  @P5 LDGSTS.E.BYPASS.LTC128B.128 [R0+0x27200], desc[UR52][R2.64+0x40], !P2 ;  /* 0x2720004002005fae */ /* 0x000fe8000d101d74 */
[----:B------:R0:W-:Y:S01]  /*16280*/  @P5 LDGSTS.E.BYPASS.LTC128B.128 [R0+0x29a00], desc[UR52][R2.64+0x80], !P1 ;  /* 0x29a0008002005fae */ /* 0x0001e2000c901d74 */
[----:B------:R-:W-:Y:S01]  /*16290*/  ISETP.GE.AND P5, PT, R32, R18, PT ;  /* 0x000000122000720c */ /* 0x000fe20003fa6270 */
[----:B------:R-:W-:Y:S02]  /*162a0*/  IMAD.MOV.U32 R13, RZ, RZ, R5 ;  /* 0x000000ffff0d7224 */ /* 0x000fe400078e0005 */
[----:B0-----:R-:W-:-:S10]  /*162b0*/  IMAD.MOV.U32 R2, RZ, RZ, R14 ;  /* 0x000000ffff027224 */ /* 0x001fd400078e000e */
[----:B------:R-:W-:Y:S05]  /*162c0*/  WARPSYNC.COLLECTIVE R15, `(.L_x_354) ;  /* 0x000000000f087348 */ /* 0x000fea0003c00000 */
[----:B------:R0:W1:Y:S02]  /*162d0*/  SHFL.IDX P6, R14, R13, R12, R11 ;  /* 0x0000000c0d0e7389 */ /* 0x00006400000c000b */
[----:B01----:R-:W-:Y:S01]  /*162e0*/  ENDCOLLECTIVE ;  /* 0x000000000000791b */ /* 0x003fe20003800000 */
.L_x_354:
[----:B------:R-:W-:Y:S02]  /*162f0*/  IMAD.MOV.U32 R13, RZ, RZ, R10 ;  /* 0x000000ffff0d7224 */ /* 0x000fe400078e000a */
[----:B------:R-:W-:Y:S02]  /*16300*/  IMAD.MOV.U32 R12, RZ, RZ, 0x3 ;  /* 0x00000003ff0c7424 */ /* 0x000fe400078e00ff */
[----:B------:R-:W-:-:S07]  /*16310*/  IMAD.MOV.U32 R3, RZ, RZ, R14 ;  /* 0x000000ffff037224 */ /* 0x000fce00078e000e */
[----:B------:R-:W-:Y:S05]  /*16320*/  WARPSYNC.COLLECTIVE R15, `(.L_x_355) ;  /* 0x000000000f087348 */ /* 0x000fea0003c00000 */
[----:B------:R0:W1:Y:S02]  /*16330*/  SHFL.IDX P6, R14, R13, R12, R11 ;  /* 0x0000000c0d0e7389 */ /* 0x00006400000c000b */
[----:B01----:R-:W-:Y:S01]  /*16340*/  ENDCOLLECTIVE ;  /* 0x000000000000791b */ /* 0x003fe20003800000 */
.L_x_355:
[----:B------:R-:W-:-:S05]  /*16350*/  @P4 IADD3 R3, P0, R32, R3, RZ ;  /* 0x0000000320034210 */ /* 0x000fca0007f1e0ff */
[----:B------:R-:W-:-:S05]  /*16360*/  @P4 IMAD.X R2, RZ, RZ, R2, P0 ;  /* 0x000000ffff024224 */ /* 0x000fca00000e0602 */
[----:B------:R-:W-:Y:S01]  /*16370*/  @P4 LOP3.LUT R3, R3, R2, RZ, 0x3c, !PT ;  /* 0x0000000203034212 */ /* 0x000fe200078e3cff */
[----:B------:R-:W-:-:S03]  /*16380*/  IMAD.MOV.U32 R13, RZ, RZ, R5 ;  /* 0x000000ffff0d7224 */ /* 0x000fc600078e0005 */
[----:B------:R-:W-:-:S04]  /*16390*/  @P4 LOP3.LUT R2, R3, R2, RZ, 0x3c, !PT ;  /* 0x0000000203024212 */ /* 0x000fc800078e3cff */
[----:B------:R-:W-:Y:S01]  /*163a0*/  @P4 LOP3.LUT R3, R3, R2, RZ, 0x3c, !PT ;  /* 0x0000000203034212 */ /* 0x000fe200078e3cff */
[----:B------:R-:W-:-:S07]  /*163b0*/  IMAD.MOV.U32 R10, RZ, RZ, R14 ;  /* 0x000000ffff0a7224 */ /* 0x000fce00078e000e */
[----:B------:R-:W-:Y:S05]  /*163c0*/  WARPSYNC.COLLECTIVE R15, `(.L_x_356) ;  /* 0x000000000f087348 */ /* 0x000fea0003c00000 */
[----:B------:R0:W1:Y:S02]  /*163d0*/  SHFL.IDX P6, R14, R13, R12, R11 ;  /* 0x0000000c0d0e7389 */ /* 0x00006400000c000b */
[----:B01----:R-:W-:Y:S01]  /*163e0*/  ENDCOLLECTIVE ;  /* 0x000000000000791b */ /* 0x003fe20003800000 */
.L_x_356:
[----:B------:R-:W-:Y:S01]  /*163f0*/  @!PT LDS RZ, [RZ] ;  /* 0x00000000fffff984 */ /* 0x000fe20000000800 */
[----:B------:R-:W-:Y:S01]  /*16400*/  @!PT LDS RZ, [RZ] ;  /* 0x00000000fffff984 */ /* 0x000fe20000000800 */
[----:B------:R-:W-:Y:S01]  /*16410*/  @!PT LDS RZ, [RZ] ;  /* 0x00000000fffff984 */ /* 0x000fe20000000800 */
[----:B------:R-:W-:Y:S04]  /*16420*/  @P4 LDGSTS.E.BYPASS.LTC128B.128 [R0+0x25200], desc[UR52][R2.64], !P5 ;  /* 0x2520000002004fae */ /* 0x000fe8000e901d74 */
[----:B------:R-:W-:Y:S04]  /*16430*/  @P4 LDGSTS.E.BYPASS.LTC128B.128 [R0+0x27a00], desc[UR52][R2.64+0x40], !P2 ;  /* 0x27a0004002004fae */ /* 0x000fe8000d101d74 */
[----:B------:R0:W-:Y:S01]  /*16440*/  @P4 LDGSTS.E.BYPASS.LTC128B.128 [R0+0x2a200], desc[UR52][R2.64+0x80], !P1 ;  /* 0x2a20008002004fae */ /* 0x0001e2000c901d74 */
[----:B------:R-:W-:Y:S02]  /*16450*/  IMAD.MOV.U32 R13, RZ, RZ, R7 ;  /* 0x000000ffff0d7224 */ /* 0x000fe400078e0007 */
[----:B------:R-:W-:Y:S01]  /*16460*/  IMAD.MOV.U32 R12, RZ, RZ, RZ ;  /* 0x000000ffff0c7224 */ /* 0x000fe200078e00ff */
[----:B------:R-:W-:-:S05]  /*16470*/  @P3 IADD3 R14, P0, R32, R14, RZ ;  /* 0x0000000e200e3210 */ /* 0x000fca0007f1e0ff */
[----:B0-----:R-:W-:-:S08]  /*16480*/  @P3 IMAD.MOV.U32 R2, RZ, RZ, R14 ;  /* 0x000000ffff023224 */ /* 0x001fd000078e000e */
[----:B------:R-:W-:Y:S05]  /*16490*/  WARPSYNC.COLLECTIVE R15, `(.L_x_357) ;  /* 0x000000000f087348 */ /* 0x000fea0003c00000 */
[----:B------:R0:W1:Y:S02]  /*164a0*/  SHFL.IDX P6, R14, R13, R12, R11 ;  /* 0x0000000c0d0e7389 */ /* 0x00006400000c000b */
[----:B01----:R-:W-:Y:S01]  /*164b0*/  ENDCOLLECTIVE ;  /* 0x000000000000791b */ /* 0x003fe20003800000 */
.L_x_357:
        /* <DEDUP_REMOVED lines=13> */
.L_x_358:
[----:B------:R-:W-:Y:S05]  /*16590*/  BRA `(.L_x_359) ;  /* 0xffffffac007c7947 */ /* 0x000fea000383ffff */
.L_x_270:
[----:B------:R-:W-:Y:S02]  /*165a0*/  IMAD.MOV.U32 R13, RZ, RZ, R4 ;  /* 0x000000ffff0d7224 */ /* 0x000fe400078e0004 */
[----:B------:R-:W-:Y:S02]  /*165b0*/  IMAD.MOV.U32 R12, RZ, RZ, RZ ;  /* 0x000000ffff0c7224 */ /* 0x000fe400078e00ff */
[----:B------:R-:W-:Y:S02]  /*165c0*/  IMAD.MOV.U32 R11, RZ, RZ, 0x1c1f ;  /* 0x00001c1fff0b7424 */ /* 0x000fe400078e00ff */
[----:B------:R-:W-:Y:S02]  /*165d0*/  IMAD.MOV.U32 R15, RZ, RZ, -0x1 ;  /* 0xffffffffff0f7424 */ /* 0x000fe400078e00ff */
[----:B------:R-:W-:Y:S02]  /*165e0*/  IMAD R28, R28, R6, RZ ;  /* 0x000000061c1c7224 */ /* 0x000fe400078e02ff */
[----:B------:R-:W-:-:S07]  /*165f0*/  IMAD.IADD R5, R10, 0x1, R5 ;  /* 0x000000010a057824 */ /* 0x000fce00078e0205 */
[----:B----45:R-:W-:Y:S05]  /*16600*/  WARPSYNC.COLLECTIVE R15, `(.L_x_360) ;  /* 0x000000000f087348 */ /* 0x030fea0003c00000 */
[----:B----4-:R0:W1:Y:S02]  /*16610*/  SHFL.IDX P6, R14, R13, R12, R11 ;  /* 0x0000000c0d0e7389 */ /* 0x01006400000c000b */
[----:B01---5:R-:W-:Y:S01]  /*16620*/  ENDCOLLECTIVE ;  /* 0x000000000000791b */ /* 0x023fe20003800000 */
.L_x_360:
[C---:B------:R-:W-:Y:S01]  /*16630*/  VIADD R7, R5.reuse, 0x20 ;  /* 0x0000002005077836 */ /* 0x040fe20000000000 */
[----:B------:R-:W-:Y:S01]  /*16640*/  ISETP.GE.AND P0, PT, R5, R28, PT ;  /* 0x0000001c0500720c */ /* 0x000fe20003f06270 */
[----:B------:R-:W-:Y:S02]  /*16650*/  IMAD.MOV.U32 R13, RZ, RZ, R0 ;  /* 0x000000ffff0d7224 */ /* 0x000fe400078e0000 */
[----:B------:R-:W-:-:S10]  /*16660*/  IMAD.MOV.U32 R2, RZ, RZ, R14 ;  /* 0x000000ffff027224 */ /* 0x000fd400078e000e */
[----:B------:R-:W-:Y:S05]  /*16670*/  WARPSYNC.COLLECTIVE R15, `(.L_x_361) ;  /* 0x000000000f087348 */ /* 0x000fea0003c00000 */
[----:B------:R0:W1:Y:S02]  /*16680*/  SHFL.IDX P6, R14, R13, R12, R11 ;  /* 0x0000000c0d0e7389 */ /* 0x00006400000c000b */
[----:B01----:R-:W-:Y:S01]  /*16690*/  ENDCOLLECTIVE ;  /* 0x000000000000791b */ /* 0x003fe20003800000 */
.L_x_361:
[----:B------:R-:W-:Y:S02]  /*166a0*/  IMAD.MOV.U32 R13, RZ, RZ, R4 ;  /* 0x000000ffff0d7224 */ /* 0x000fe400078e0004 */
[----:B------:R-:W-:Y:S01]  /*166b0*/  IMAD.MOV.U32 R12, RZ, RZ, 0x1 ;  /* 0x00000001ff0c7424 */ /* 0x000fe200078e00ff */
[----:B------:R-:W-:-:S05]  /*166c0*/  @!P0 IADD3 R14, P4, R32, R14, RZ ;  /* 0x0000000e200e8210 */ /* 0x000fca0007f9e0ff */
[----:B------:R-:W-:Y:S02]  /*166d0*/  @!P0 IMAD.X R3, RZ, RZ, R2, P4 ;  /* 0x000000ffff038224 */ /* 0x000fe400020e0602 */
[----:B------:R-:W-:-:S07]  /*166e0*/  @!P0 IMAD.MOV.U32 R2, RZ, RZ, R14 ;  /* 0x000000ffff028224 */ /* 0x000fce00078e000e */
[----:B------:R-:W-:Y:S05]  /*166f0*/  WARPSYNC.COLLECTIVE R15, `(.L_x_362) ;  /* 0x000000000f087348 */ /* 0x000fea0003c00000 */
[----:B------:R0:W1:Y:S02]  /*16700*/  SHFL.IDX P6, R14, R13, R12, R11 ;  /* 0x0000000c0d0e7389 */ /* 0x00006400000c000b */
[----:B01----:R-:W-:Y:S01]  /*16710*/  ENDCOLLECTIVE ;  /* 0x000000000000791b */ /* 0x003fe20003800000 */
.L_x_362:
[----:B------:R-:W-:Y:S01]  /*16720*/  @!PT LDS RZ, [RZ] ;  /* 0x00000000fffff984 */ /* 0x000fe20000000800 */
[----:B------:R-:W-:Y:S01]  /*16730*/  @!PT LDS RZ, [RZ] ;  /* 0x00000000fffff984 */ /* 0x000fe20000000800 */
[----:B------:R-:W-:Y:S01]  /*16740*/  @!PT LDS RZ, [RZ] ;  /* 0x00000000fffff984 */ /* 0x000fe20000000800 */
[----:B------:R-:W-:Y:S04]  /*16750*/  @!P0 LDGSTS.E.BYPASS.LTC128B.128 [R8+0x1e200], desc[UR52][R2.64], !P3 ;  /* 0x1e20000002088fae */ /* 0x000fe8000d901d74 */
[----:B------:R-:W-:Y:S04]  /*16760*/  @!P0 LDGSTS.E.BYPASS.LTC128B.128 [R8+0x20200], desc[UR52][R2.64+0x40], !P2 ;  /* 0x2020004002088fae */ /* 0x000fe8000d101d74 */
[----:B------:R0:W-:Y:S01]  /*16770*/  @!P0 LDGSTS.E.BYPASS.LTC128B.128 [R8+0x22200], desc[UR52][R2.64+0x80], !P1 ;  /* 0x2220008002088fae */ /* 0x0001e2000c901d74 */
[----:B------:R-:W-:Y:S01]  /*16780*/  ISETP.GE.AND P0, PT, R7, R28, PT ;  /* 0x0000001c0700720c */ /* 0x000fe20003f06270 */
[----:B------:R-:W-:-:S02]  /*16790*/  IMAD.MOV.U32 R13, RZ, RZ, R0 ;  /* 0x000000ffff0d7224 */ /* 0x000fc400078e0000 */
[----:B0-----:R-:W-:-:S10]  /*167a0*/  IMAD.MOV.U32 R2, RZ, RZ, R14 ;  /* 0x000000ffff027224 */ /* 0x001fd400078e000e */
[----:B------:R-:W-:Y:S05]  /*167b0*/  WARPSYNC.COLLECTIVE R15, `(.L_x_363) ;  /* 0x000000000f087348 */ /* 0x000fea0003c00000 */
[----:B------:R0:W1:Y:S02]  /*167c0*/  SHFL.IDX P6, R14, R13, R12, R11 ;  /* 0x0000000c0d0e7389 */ /* 0x00006400000c000b */
[----:B01----:R-:W-:Y:S01]  /*167d0*/  ENDCOLLECTIVE ;  /* 0x000000000000791b */ /* 0x003fe20003800000 */
.L_x_363:
        /* <DEDUP_REMOVED lines=8> */
.L_x_364:
[----:B------:R-:W-:Y:S02]  /*16860*/  @!P0 IMAD.MOV.U32 R3, RZ, RZ, R7 ;  /* 0x000000ffff038224 */ /* 0x000fe400078e0007 */
[----:B------:R-:W-:-:S03]  /*16870*/  VIADD R7, R5, 0x40 ;  /* 0x0000004005077836 */ /* 0x000fc60000000000 */
[----:B------:R-:W-:Y:S01]  /*16880*/  @!PT LDS RZ, [RZ] ;  /* 0x00000000fffff984 */ /* 0x000fe20000000800 */
[----:B------:R-:W-:Y:S01]  /*16890*/  @!PT LDS RZ, [RZ] ;  /* 0x00000000fffff984 */ /* 0x000fe20000000800 */
[----:B------:R-:W-:Y:S01]  /*168a0*/  @!PT LDS RZ, [RZ] ;  /* 0x00000000fffff984 */ /* 0x000fe20000000800 */
[----:B------:R-:W-:Y:S04]  /*168b0*/  @!P0 LDGSTS.E.BYPASS.LTC128B.128 [R8+0x1ea00], desc[UR52][R2.64], !P3 ;  /* 0x1ea0000002088fae */ /* 0x000fe8000d901d74 */
[----:B------:R-:W-:Y:S01]  /*168c0*/  @!P0 LDGSTS.E.BYPASS.LTC128B.128 [R8+0x20a00], desc[UR52][R2.64+0x40], !P2 ;  /* 0x20a0004002088fae */ /* 0x000fe2000d101d74 */
[----:B------:R-:W-:-:S03]  /*168d0*/  IMAD.MOV.U32 R13, RZ, RZ, R0 ;  /* 0x000000ffff0d7224 */ /* 0x000fc600078e0000 */
[----:B------:R0:W-:Y:S01]  /*168e0*/  @!P0 LDGSTS.E.BYPASS.LTC128B.128 [R8+0x22a00], desc[UR52][R2.64+0x80], !P1 ;  /* 0x22a0008002088fae */ /* 0x0001e2000c901d74 */
[----:B------:R-:W-:Y:S01]  /*168f0*/  ISETP.GE.AND P0, PT, R7, R28, PT ;  /* 0x0000001c0700720c */ /* 0x000fe20003f06270 */
[----:B0-----:R-:W-:-:S12]  /*16900*/  IMAD.MOV.U32 R2, RZ, RZ, R14 ;  /* 0x000000ffff027224 */ /* 0x001fd800078e000e */
[----:B------:R-:W-:Y:S05]  /*16910*/  WARPSYNC.COLLECTIVE R15, `(.L_x_365) ;  /* 0x000000000f087348 */ /* 0x000fea0003c00000 */
[----:B------:R0:W1:Y:S02]  /*16920*/  SHFL.IDX P6, R14, R13, R12, R11 ;  /* 0x0000000c0d0e7389 */ /* 0x00006400000c000b */
[----:B01----:R-:W-:Y:S01]  /*16930*/  ENDCOLLECTIVE ;  /* 0x000000000000791b */ /* 0x003fe20003800000 */
.L_x_365:
        /* <DEDUP_REMOVED lines=8> */
.L_x_366:
[----:B------:R-:W-:-:S05]  /*169c0*/  @!P0 IMAD.MOV.U32 R3, RZ, RZ, R7 ;  /* 0x000000ffff038224 */ /* 0x000fca00078e0007 */
[----:B------:R-:W-:Y:S01]  /*169d0*/  @!PT LDS RZ, [RZ] ;  /* 0x00000000fffff984 */ /* 0x000fe20000000800 */
[----:B------:R-:W-:Y:S01]  /*169e0*/  @!PT LDS RZ, [RZ] ;  /* 0x00000000fffff984 */ /* 0x000fe20000000800 */
[----:B------:R-:W-:Y:S01]  /*169f0*/  @!PT LDS RZ, [RZ] ;  /* 0x00000000fffff984 */ /* 0x000fe20000000800 */
[----:B------:R0:W-:Y:S04]  /*16a00*/  @!P0 LDGSTS.E.BYPASS.LTC128B.128 [R8+0x1f200], desc[UR52][R2.64], !P3 ;  /* 0x1f20000002088fae */ /* 0x0001e8000d901d74 */
[----:B------:R0:W-:Y:S01]  /*16a10*/  @!P0 LDGSTS.E.BYPASS.LTC128B.128 [R8+0x21200], desc[UR52][R2.64+0x40], !P2 ;  /* 0x2120004002088fae */ /* 0x0001e2000d101d74 */
[----:B------:R-:W-:-:S03]  /*16a20*/  IMAD.MOV.U32 R13, RZ, RZ, R0 ;  /* 0x000000ffff0d7224 */ /* 0x000fc600078e0000 */
[----:B------:R0:W-:Y:S01]  /*16a30*/  @!P0 LDGSTS.E.BYPASS.LTC128B.128 [R8+0x23200], desc[UR52][R2.64+0x80], !P1 ;  /* 0x2320008002088fae */ /* 0x0001e2000c901d74 */
[----:B------:R-:W-:-:S07]  /*16a40*/  IMAD.MOV.U32 R4, RZ, RZ, R14 ;  /* 0x000000ffff047224 */ /* 0x000fce00078e000e */
[----:B0-----:R-:W-:Y:S05]  /*16a50*/  WARPSYNC.COLLECTIVE R15, `(.L_x_367) ;  /* 0x000000000f087348 */ /* 0x001fea0003c00000 */
[----:B------:R1:W2:Y:S02]  /*16a60*/  SHFL.IDX P6, R14, R13, R12, R11 ;  /* 0x0000000c0d0e7389 */ /* 0x0002a400000c000b */
[----:B012---:R-:W-:Y:S01]  /*16a70*/  ENDCOLLECTIVE ;  /* 0x000000000000791b */ /* 0x007fe20003800000 */
.L_x_367:
[----:B------:R-:W-:Y:S05]  /*16a80*/  BRA `(.L_x_368) ;  /* 0xffffffb000b07947 */ /* 0x000fea000383ffff */
.L_x_275:
[----:B0-----:R0:W1:Y:S02]  /*16a90*/  SYNCS.PHASECHK.TRANS64.TRYWAIT P0, [R16+URZ+0x33420], R3 ;  /* 0x03342003100075a7 */ /* 0x001064000800017f */
[----:B-1----:R-:W-:Y:S05]  /*16aa0*/  @!P0 NANOSLEEP.SYNCS 0x989680 ;  /* 0x009896800000895d */ /* 0x002fea0003900000 */
[----:B------:R-:W1:Y:S02]  /*16ab0*/  @!P0 SYNCS.PHASECHK.TRANS64 P0, [R16+URZ+0x33420], R3 ;  /* 0x03342003100085a7 */ /* 0x000e64000800007f */
[----:B-1----:R-:W-:Y:S05]  /*16ac0*/  @!P0 BRA `(.L_x_275) ;  /* 0xfffffffc00f08947 */ /* 0x002fea000383ffff */
[----:B------:R-:W-:Y:S05]  /*16ad0*/  BRA `(.L_x_369) ;  /* 0xffffffb400207947 */ /* 0x000fea000383ffff */
.L_x_279:
[----:B0-----:R0:W1:Y:S02]  /*16ae0*/  SYNCS.PHASECHK.TRANS64.TRYWAIT P0, [R4+URZ+0x33480], R26 ;  /* 0x0334801a040075a7 */ /* 0x001064000800017f */
[----:B-1----:R-:W-:Y:S05]  /*16af0*/  @!P0 NANOSLEEP.SYNCS 0x989680 ;  /* 0x009896800000895d */ /* 0x002fea0003900000 */
[----:B------:R-:W1:Y:S02]  /*16b00*/  @!P0 SYNCS.PHASECHK.TRANS64 P0, [R4+URZ+0x33480], R26 ;  /* 0x0334801a040085a7 */ /* 0x000e64000800007f */
[----:B-1----:R-:W-:Y:S05]  /*16b10*/  @!P0 BRA `(.L_x_279) ;  /* 0xfffffffc00f08947 */ /* 0x002fea000383ffff */
[----:B------:R-:W-:Y:S05]  /*16b20*/  BRA `(.L_x_370) ;  /* 0xffffffb800487947 */ /* 0x000fea000383ffff */
.L_x_280:
        /* <DEDUP_REMOVED lines=8> */
.L_x_372:
[----:B------:R-:W-:Y:S05]  /*16bb0*/  BSYNC B0 ;  /* 0x0000000000007941 */ /* 0x000fea0003800000 */
.L_x_371:
[----:B------:R-:W-:Y:S02]  /*16bc0*/  IMAD.MOV.U32 R13, RZ, RZ, R10 ;  /* 0x000000ffff0d7224 */ /* 0x000fe400078e000a */
[----:B------:R-:W-:Y:S02]  /*16bd0*/  IMAD.MOV.U32 R12, RZ, RZ, RZ ;  /* 0x000000ffff0c7224 */ /* 0x000fe400078e00ff */
[----:B------:R-:W-:Y:S02]  /*16be0*/  IMAD.MOV.U32 R11, RZ, RZ, 0x1c1f ;  /* 0x00001c1fff0b7424 */ /* 0x000fe400078e00ff */
[----:B------:R-:W-:Y:S02]  /*16bf0*/  IMAD.MOV.U32 R15, RZ, RZ, -0x1 ;  /* 0xffffffffff0f7424 */ /* 0x000fe400078e00ff */
[----:B------:R-:W-:-:S07]  /*16c00*/  IMAD.MOV.U32 R0, RZ, RZ, R14 ;  /* 0x000000ffff007224 */ /* 0x000fce00078e000e */
[----:B------:R-:W-:Y:S05]  /*16c10*/  WARPSYNC.COLLECTIVE R15, `(.L_x_373) ;  /* 0x000000000f087348 */ /* 0x000fea0003c00000 */
[----:B------:R0:W1:Y:S02]  /*16c20*/  SHFL.IDX P6, R14, R13, R12, R11 ;  /* 0x0000000c0d0e7389 */ /* 0x00006400000c000b */
[----:B01----:R-:W-:Y:S01]  /*16c30*/  ENDCOLLECTIVE ;  /* 0x000000000000791b */ /* 0x003fe20003800000 */
.L_x_373:
[----:B------:R-:W-:Y:S02]  /*16c40*/  IMAD.MOV.U32 R13, RZ, RZ, R22 ;  /* 0x000000ffff0d7224 */ /* 0x000fe400078e0016 */
[----:B------:R-:W-:Y:S02]  /*16c50*/  IMAD.MOV.U32 R12, RZ, RZ, 0x1 ;  /* 0x00000001ff0c7424 */ /* 0x000fe400078e00ff */
[----:B------:R-:W-:-:S07]  /*16c60*/  IMAD.MOV.U32 R2, RZ, RZ, R14 ;  /* 0x000000ffff027224 */ /* 0x000fce00078e000e */
[----:B------:R-:W-:Y:S05]  /*16c70*/  WARPSYNC.COLLECTIVE R15, `(.L_x_374) ;  /* 0x000000000f087348 */ /* 0x000fea0003c00000 */
[----:B------:R0:W1:Y:S02]  /*16c80*/  SHFL.IDX P6, R14, R13, R12, R11 ;  /* 0x0000000c0d0e7389 */ /* 0x00006400000c000b */
[----:B01----:R-:W-:Y:S01]  /*16c90*/  ENDCOLLECTIVE ;  /* 0x000000000000791b */ /* 0x003fe20003800000 */
.L_x_374:
[----:B------:R-:W-:-:S05]  /*16ca0*/  IADD3 R2, P0, R32, R2, RZ ;  /* 0x0000000220027210 */ /* 0x000fca0007f1e0ff */
[----:B------:R-:W-:Y:S02]  /*16cb0*/  IMAD.X R3, RZ, RZ, R0, P0 ;  /* 0x000000ffff037224 */ /* 0x000fe400000e0600 */
[----:B------:R-:W-:Y:S02]  /*16cc0*/  IMAD.IADD R0, R16, 0x1, R34 ;  /* 0x0000000110007824 */ /* 0x000fe400078e0222 */
[----:B------:R-:W-:-:S03]  /*16cd0*/  IMAD.MOV.U32 R13, RZ, RZ, R10 ;  /* 0x000000ffff0d7224 */ /* 0x000fc600078e000a */
[----:B------:R-:W-:Y:S01]  /*16ce0*/  @!PT LDS RZ, [RZ] ;  /* 0x00000000fffff984 */ /* 0x000fe20000000800 */
[----:B------:R-:W-:Y:S01]  /*16cf0*/  @!PT LDS RZ, [RZ] ;  /* 0x00000000fffff984 */ /* 0x000fe20000000800 */
[----:B------:R-:W-:Y:S01]  /*16d00*/  @!PT LDS RZ, [RZ] ;  /* 0x00000000fffff984 */ /* 0x000fe20000000800 */
[----:B------:R-:W-:Y:S04]  /*16d10*/  LDGSTS.E.BYPASS.LTC128B.128 [R0+0xf200], desc[UR52][R2.64], !P4 ;  /* 0x0f20000002007fae */ /* 0x000fe8000e101d74 */
[----:B------:R-:W-:Y:S04]  /*16d20*/  LDGSTS.E.BYPASS.LTC128B.128 [R0+0x11a00], desc[UR52][R2.64+0x40], !P3 ;  /* 0x11a0004002007fae */ /* 0x000fe8000d901d74 */
[----:B------:R0:W-:Y:S02]  /*16d30*/  LDGSTS.E.BYPASS.LTC128B.128 [R0+0x14200], desc[UR52][R2.64+0x80], !P1 ;  /* 0x1420008002007fae */ /* 0x0001e4000c901d74 */
[----:B0-----:R-:W-:-:S07]  /*16d40*/  IMAD.MOV.U32 R3, RZ, RZ, R14 ;  /* 0x000000ffff037224 */ /* 0x001fce00078e000e */
[----:B------:R-:W-:Y:S05]  /*16d50*/  WARPSYNC.COLLECTIVE R15, `(.L_x_375) ;  /* 0x000000000f087348 */ /* 0x000fea0003c00000 */
[----:B------:R0:W1:Y:S02]  /*16d60*/  SHFL.IDX P6, R14, R13, R12, R11 ;  /* 0x0000000c0d0e7389 */ /* 0x00006400000c000b */
[----:B01----:R-:W-:Y:S01]  /*16d70*/  ENDCOLLECTIVE ;  /* 0x000000000000791b */ /* 0x003fe20003800000 */
.L_x_375:
[----:B------:R-:W-:Y:S02]  /*16d80*/  IMAD.MOV.U32 R13, RZ, RZ, R22 ;  /* 0x000000ffff0d7224 */ /* 0x000fe400078e0016 */
[----:B------:R-:W-:Y:S02]  /*16d90*/  IMAD.MOV.U32 R12, RZ, RZ, 0x2 ;  /* 0x00000002ff0c7424 */ /* 0x000fe400078e00ff */
[----:B------:R-:W-:-:S07]  /*16da0*/  IMAD.MOV.U32 R2, RZ, RZ, R14 ;  /* 0x000000ffff027224 */ /* 0x000fce00078e000e */
[----:B------:R-:W-:Y:S05]  /*16db0*/  WARPSYNC.COLLECTIVE R15, `(.L_x_376) ;  /* 0x000000000f087348 */ /* 0x000fea0003c00000 */
[----:B------:R0:W1:Y:S02]  /*16dc0*/  SHFL.IDX P6, R14, R13, R12, R11 ;  /* 0x0000000c0d0e7389 */ /* 0x00006400000c000b */
[----:B01----:R-:W-:Y:S01]  /*16dd0*/  ENDCOLLECTIVE ;  /* 0x000000000000791b */ /* 0x003fe20003800000 */
.L_x_376:
        /* <DEDUP_REMOVED lines=13> */
.L_x_377:
[----:B------:R-:W-:Y:S02]  /*16eb0*/  IMAD.MOV.U32 R13, RZ, RZ, R22 ;  /* 0x000000ffff0d7224 */ /* 0x000fe400078e0016 */
[----:B------:R-:W-:Y:S02]  /*16ec0*/  IMAD.MOV.U32 R12, RZ, RZ, 0x3 ;  /* 0x00000003ff0c7424 */ /* 0x000fe400078e00ff */
[----:B------:R-:W-:-:S07]  /*16ed0*/  IMAD.MOV.U32 R2, RZ, RZ, R14 ;  /* 0x000000ffff027224 */ /* 0x000fce00078e000e */
[----:B------:R-:W-:Y:S05]  /*16ee0*/  WARPSYNC.COLLECTIVE R15, `(.L_x_378) ;  /* 0x000000000f087348 */ /* 0x000fea0003c00000 */
[----:B------:R0:W1:Y:S02]  /*16ef0*/  SHFL.IDX P6, R14, R13, R12, R11 ;  /* 0x0000000c0d0e7389 */ /* 0x00006400000c000b */
[----:B01----:R-:W-:Y:S01]  /*16f00*/  ENDCOLLECTIVE ;  /* 0x000000000000791b */ /* 0x003fe20003800000 */
.L_x_378:
        /* <DEDUP_REMOVED lines=13> */
.L_x_379:
[----:B------:R-:W-:Y:S02]  /*16fe0*/  IMAD.MOV.U32 R13, RZ, RZ, R23 ;  /* 0x000000ffff0d7224 */ /* 0x000fe400078e0017 */
[----:B------:R-:W-:Y:S02]  /*16ff0*/  IMAD.MOV.U32 R12, RZ, RZ, RZ ;  /* 0x000000ffff0c7224 */ /* 0x000fe400078e00ff */
[----:B------:R-:W-:-:S07]  /*17000*/  IMAD.MOV.U32 R2, RZ, RZ, R14 ;  /* 0x000000ffff027224 */ /* 0x000fce00078e000e */
[----:B------:R-:W-:Y:S05]  /*17010*/  WARPSYNC.COLLECTIVE R15, `(.L_x_380) ;  /* 0x000000000f087348 */ /* 0x000fea0003c00000 */
[----:B------:R0:W1:Y:S02]  /*17020*/  SHFL.IDX P6, R14, R13, R12, R11 ;  /* 0x0000000c0d0e7389 */ /* 0x00006400000c000b */
[----:B01----:R-:W-:Y:S01]  /*17030*/  ENDCOLLECTIVE ;  /* 0x000000000000791b */ /* 0x003fe20003800000 */
.L_x_380:
        /* <DEDUP_REMOVED lines=13> */
.L_x_381:
[----:B------:R-:W-:Y:S01]  /*17110*/  IMAD.MOV.U32 R2, RZ, RZ, R14 ;  /* 0x000000ffff027224 */ /* 0x000fe200078e000e */
[----:B------:R-:W-:Y:S06]  /*17120*/  BRA `(.L_x_382) ;  /* 0xffffffb400e87947 */ /* 0x000fec000383ffff */
.L_x_285:
[----:B---3--:R3:W4:Y:S02]  /*17130*/  SYNCS.PHASECHK.TRANS64.TRYWAIT P0, [R4+URZ+0x33440], R26 ;  /* 0x0334401a040075a7 */ /* 0x008724000800017f */
[----:B----4-:R-:W-:Y:S05]  /*17140*/  @!P0 NANOSLEEP.SYNCS 0x989680 ;  /* 0x009896800000895d */ /* 0x010fea0003900000 */
[----:B------:R-:W4:Y:S02]  /*17150*/  @!P0 SYNCS.PHASECHK.TRANS64 P0, [R4+URZ+0x33440], R26 ;  /* 0x0334401a040085a7 */ /* 0x000f24000800007f */
[----:B----4-:R-:W-:Y:S05]  /*17160*/  @!P0 BRA `(.L_x_285) ;  /* 0xfffffffc00f08947 */ /* 0x010fea000383ffff */
[----:B------:R-:W-:Y:S05]  /*17170*/  BRA `(.L_x_383) ;  /* 0xffffffb800407947 */ /* 0x000fea000383ffff */
.L_x_286:
        /* <DEDUP_REMOVED lines=8> */
.L_x_385:
[----:B------:R-:W-:Y:S05]  /*17200*/  BSYNC B0 ;  /* 0x0000000000007941 */ /* 0x000fea0003800000 */
.L_x_384:
        /* <DEDUP_REMOVED lines=8> */
.L_x_386:
[----:B------:R-:W-:Y:S02]  /*17290*/  IMAD.MOV.U32 R13, RZ, RZ, R6 ;  /* 0x000000ffff0d7224 */ /* 0x000fe400078e0006 */
[----:B------:R-:W-:Y:S02]  /*172a0*/  IMAD.MOV.U32 R12, RZ, RZ, 0x1 ;  /* 0x00000001ff0c7424 */ /* 0x000fe400078e00ff */
[----:B------:R-:W-:-:S07]  /*172b0*/  IMAD.MOV.U32 R2, RZ, RZ, R14 ;  /* 0x000000ffff027224 */ /* 0x000fce00078e000e */
[----:B------:R-:W-:Y:S05]  /*172c0*/  WARPSYNC.COLLECTIVE R15, `(.L_x_387) ;  /* 0x000000000f087348 */ /* 0x000fea0003c00000 */
[----:B------:R0:W1:Y:S02]  /*172d0*/  SHFL.IDX P6, R14, R13, R12, R11 ;  /* 0x0000000c0d0e7389 */ /* 0x00006400000c000b */
[----:B01----:R-:W-:Y:S01]  /*172e0*/  ENDCOLLECTIVE ;  /* 0x000000000000791b */ /* 0x003fe20003800000 */
.L_x_387:
        /* <DEDUP_REMOVED lines=13> */
.L_x_388:
[----:B------:R-:W-:Y:S02]  /*173c0*/  IMAD.MOV.U32 R13, RZ, RZ, R6 ;  /* 0x000000ffff0d7224 */ /* 0x000fe400078e0006 */
[----:B------:R-:W-:Y:S02]  /*173d0*/  IMAD.MOV.U32 R12, RZ, RZ, 0x2 ;  /* 0x00000002ff0c7424 */ /* 0x000fe400078e00ff */
[----:B------:R-:W-:-:S07]  /*173e0*/  IMAD.MOV.U32 R2, RZ, RZ, R14 ;  /* 0x000000ffff027224 */ /* 0x000fce00078e000e */
[----:B------:R-:W-:Y:S05]  /*173f0*/  WARPSYNC.COLLECTIVE R15, `(.L_x_389) ;  /* 0x000000000f087348 */ /* 0x000fea0003c00000 */
[----:B------:R0:W1:Y:S02]  /*17400*/  SHFL.IDX P6, R14, R13, R12, R11 ;  /* 0x0000000c0d0e7389 */ /* 0x00006400000c000b */
[----:B01----:R-:W-:Y:S01]  /*17410*/  ENDCOLLECTIVE ;  /* 0x000000000000791b */ /* 0x003fe20003800000 */
.L_x_389:
        /* <DEDUP_REMOVED lines=13> */
.L_x_390:
[----:B------:R-:W-:Y:S02]  /*174f0*/  IMAD.MOV.U32 R13, RZ, RZ, R6 ;  /* 0x000000ffff0d7224 */ /* 0x000fe400078e0006 */
[----:B------:R-:W-:Y:S02]  /*17500*/  IMAD.MOV.U32 R12, RZ, RZ, 0x3 ;  /* 0x00000003ff0c7424 */ /* 0x000fe400078e00ff */
[----:B------:R-:W-:-:S07]  /*17510*/  IMAD.MOV.U32 R2, RZ, RZ, R14 ;  /* 0x000000ffff027224 */ /* 0x000fce00078e000e */
[----:B------:R-:W-:Y:S05]  /*17520*/  WARPSYNC.COLLECTIVE R15, `(.L_x_391) ;  /* 0x000000000f087348 */ /* 0x000fea0003c00000 */
[----:B------:R0:W1:Y:S02]  /*17530*/  SHFL.IDX P6, R14, R13, R12, R11 ;  /* 0x0000000c0d0e7389 */ /* 0x00006400000c000b */
[----:B01----:R-:W-:Y:S01]  /*17540*/  ENDCOLLECTIVE ;  /* 0x000000000000791b */ /* 0x003fe20003800000 */
.L_x_391:
        /* <DEDUP_REMOVED lines=13> */
.L_x_392:
[----:B------:R-:W-:Y:S02]  /*17620*/  IMAD.MOV.U32 R13, RZ, RZ, R8 ;  /* 0x000000ffff0d7224 */ /* 0x000fe400078e0008 */
[----:B------:R-:W-:Y:S02]  /*17630*/  IMAD.MOV.U32 R12, RZ, RZ, RZ ;  /* 0x000000ffff0c7224 */ /* 0x000fe400078e00ff */
[----:B------:R-:W-:-:S07]  /*17640*/  IMAD.MOV.U32 R2, RZ, RZ, R14 ;  /* 0x000000ffff027224 */ /* 0x000fce00078e000e */
[----:B------:R-:W-:Y:S05]  /*17650*/  WARPSYNC.COLLECTIVE R15, `(.L_x_393) ;  /* 0x000000000f087348 */ /* 0x000fea0003c00000 */
[----:B------:R0:W1:Y:S02]  /*17660*/  SHFL.IDX P6, R14, R13, R12, R11 ;  /* 0x0000000c0d0e7389 */ /* 0x00006400000c000b */
[----:B01----:R-:W-:Y:S01]  /*17670*/  ENDCOLLECTIVE ;  /* 0x000000000000791b */ /* 0x003fe20003800000 */
.L_x_393:
        /* <DEDUP_REMOVED lines=13> */
.L_x_394:
[----:B------:R-:W-:Y:S05]  /*17750*/  BRA `(.L_x_395) ;  /* 0xffffffb400d87947 */ /* 0x000fea000383ffff */
.L_x_291:
[----:B----4-:R4:W0:Y:S02]  /*17760*/  SYNCS.PHASECHK.TRANS64.TRYWAIT P1, [R0+URZ+0x33470], R3 ;  /* 0x03347003000075a7 */ /* 0x010824000802017f */
[----:B0-----:R-:W-:Y:S05]  /*17770*/  @!P1 NANOSLEEP.SYNCS 0x989680 ;  /* 0x009896800000995d */ /* 0x001fea0003900000 */
[----:B------:R-:W0:Y:S02]  /*17780*/  @!P1 SYNCS.PHASECHK.TRANS64 P1, [R0+URZ+0x33470], R3 ;  /* 0x03347003000095a7 */ /* 0x000e24000802007f */
[----:B0-----:R-:W-:Y:S05]  /*17790*/  @!P1 BRA `(.L_x_291) ;  /* 0xfffffffc00f09947 */ /* 0x001fea000383ffff */
[----:B------:R-:W-:Y:S05]  /*177a0*/  BRA `(.L_x_396) ;  /* 0xffffffb800447947 */ /* 0x000fea000383ffff */
.L_x_293:
[----:B----4-:R4:W0:Y:S02]  /*177b0*/  SYNCS.PHASECHK.TRANS64.TRYWAIT P1, [R0+URZ+0x33460], R3 ;  /* 0x03346003000075a7 */ /* 0x010824000802017f */
[----:B0-----:R-:W-:Y:S05]  /*177c0*/  @!P1 NANOSLEEP.SYNCS 0x989680 ;  /* 0x009896800000995d */ /* 0x001fea0003900000 */
[----:B------:R-:W0:Y:S02]  /*177d0*/  @!P1 SYNCS.PHASECHK.TRANS64 P1, [R0+URZ+0x33460], R3 ;  /* 0x03346003000095a7 */ /* 0x000e24000802007f */
[----:B0-----:R-:W-:Y:S05]  /*177e0*/  @!P1 BRA `(.L_x_293) ;  /* 0xfffffffc00f09947 */ /* 0x001fea000383ffff */
[----:B------:R-:W-:Y:S05]  /*177f0*/  BRA `(.L_x_397) ;  /* 0xffffffb800547947 */ /* 0x000fea000383ffff */
.L_x_301:
[----:B0-----:R0:W3:Y:S02]  /*17800*/  SYNCS.PHASECHK.TRANS64.TRYWAIT P1, [R3+URZ+0x33470], R0 ;  /* 0x03347000030075a7 */ /* 0x0010e4000802017f */
[----:B---3--:R-:W-:Y:S05]  /*17810*/  @!P1 NANOSLEEP.SYNCS 0x989680 ;  /* 0x009896800000995d */ /* 0x008fea0003900000 */
[----:B------:R-:W3:Y:S02]  /*17820*/  @!P1 SYNCS.PHASECHK.TRANS64 P1, [R3+URZ+0x33470], R0 ;  /* 0x03347000030095a7 */ /* 0x000ee4000802007f */
[----:B---3--:R-:W-:Y:S05]  /*17830*/  @!P1 BRA `(.L_x_301) ;  /* 0xfffffffc00f09947 */ /* 0x008fea000383ffff */
[----:B------:R-:W-:Y:S05]  /*17840*/  BRA `(.L_x_398) ;  /* 0xffffffc000887947 */ /* 0x000fea000383ffff */
.L_x_303:
[----:B0-----:R0:W3:Y:S02]  /*17850*/  SYNCS.PHASECHK.TRANS64.TRYWAIT P1, [R3+URZ+0x33460], R0 ;  /* 0x03346000030075a7 */ /* 0x0010e4000802017f */
[----:B---3--:R-:W-:Y:S05]  /*17860*/  @!P1 NANOSLEEP.SYNCS 0x989680 ;  /* 0x009896800000995d */ /* 0x008fea0003900000 */
[----:B------:R-:W3:Y:S02]  /*17870*/  @!P1 SYNCS.PHASECHK.TRANS64 P1, [R3+URZ+0x33460], R0 ;  /* 0x03346000030095a7 */ /* 0x000ee4000802007f */
[----:B---3--:R-:W-:Y:S05]  /*17880*/  @!P1 BRA `(.L_x_303) ;  /* 0xfffffffc00f09947 */ /* 0x008fea000383ffff */
[----:B------:R-:W-:Y:S05]  /*17890*/  BRA `(.L_x_399) ;  /* 0xffffffc000947947 */ /* 0x000fea000383ffff */
.L_x_315:
[----:B0-----:R0:W1:Y:S02]  /*178a0*/  SYNCS.PHASECHK.TRANS64.TRYWAIT P0, [R4+URZ+0x33420], R0 ;  /* 0x03342000040075a7 */ /* 0x001064000800017f */
[----:B-1----:R-:W-:Y:S05]  /*178b0*/  @!P0 NANOSLEEP.SYNCS 0x989680 ;  /* 0x009896800000895d */ /* 0x002fea0003900000 */
[----:B------:R-:W1:Y:S02]  /*178c0*/  @!P0 SYNCS.PHASECHK.TRANS64 P0, [R4+URZ+0x33420], R0 ;  /* 0x03342000040085a7 */ /* 0x000e64000800007f */
[----:B-1----:R-:W-:Y:S05]  /*178d0*/  @!P0 BRA `(.L_x_315) ;  /* 0xfffffffc00f08947 */ /* 0x002fea000383ffff */
[----:B------:R-:W-:Y:S05]  /*178e0*/  BRA `(.L_x_400) ;  /* 0xffffffd400b07947 */ /* 0x000fea000383ffff */
.L_x_316:
[----:B------:R-:W1:Y:S01]  /*178f0*/  S2R R2, SR_TID.X ;  /* 0x0000000000027919 */ /* 0x000e620000002100 */
[----:B------:R-:W-:Y:S01]  /*17900*/  BSSY B0, `(.L_x_401) ;  /* 0x000000a000007945 */ /* 0x000fe20003800000 */
[----:B------:R-:W-:Y:S02]  /*17910*/  IMAD.MOV.U32 R12, RZ, RZ, RZ ;  /* 0x000000ffff0c7224 */ /* 0x000fe400078e00ff */
[----:B------:R-:W-:Y:S02]  /*17920*/  IMAD.MOV.U32 R11, RZ, RZ, 0x1f ;  /* 0x0000001fff0b7424 */ /* 0x000fe400078e00ff */
[----:B------:R-:W-:Y:S01]  /*17930*/  IMAD.MOV.U32 R15, RZ, RZ, -0x1 ;  /* 0xffffffffff0f7424 */ /* 0x000fe200078e00ff */
[----:B-1----:R-:W-:-:S04]  /*17940*/  SHF.R.U32.HI R2, RZ, 0x5, R2 ;  /* 0x00000005ff027819 */ /* 0x002fc80000011602 */
[----:B------:R-:W-:-:S05]  /*17950*/  LOP3.LUT R2, R2, 0x3, RZ, 0xc0, !PT ;  /* 0x0000000302027812 */ /* 0x000fca00078ec0ff */
[----:B------:R-:W-:-:S07]  /*17960*/  IMAD.MOV.U32 R13, RZ, RZ, R2 ;  /* 0x000000ffff0d7224 */ /* 0x000fce00078e0002 */
[----:B0-----:R-:W-:Y:S05]  /*17970*/  WARPSYNC.COLLECTIVE R15, `(.L_x_402) ;  /* 0x000000000f087348 */ /* 0x001fea0003c00000 */
[----:B------:R1:W2:Y:S02]  /*17980*/  SHFL.IDX P6, R14, R13, R12, R11 ;  /* 0x0000000c0d0e7389 */ /* 0x0002a400000c000b */
[----:B012---:R-:W-:Y:S01]  /*17990*/  ENDCOLLECTIVE ;  /* 0x000000000000791b */ /* 0x007fe20003800000 */
.L_x_402:
[----:B------:R-:W-:Y:S05]  /*179a0*/  BSYNC B0 ;  /* 0x0000000000007941 */ /* 0x000fea0003800000 */
.L_x_401:
[----:B------:R-:W-:Y:S05]  /*179b0*/  BRA `(.L_x_403) ;  /* 0xffffffd400987947 */ /* 0x000fea000383ffff */
.L_x_319:
[----:B------:R-:W-:Y:S01]  /*179c0*/  BSSY B1, `(.L_x_404) ;  /* 0x0000006000017945 */ /* 0x000fe20003800000 */
[----:B------:R-:W-:-:S07]  /*179d0*/  IMAD.MOV.U32 R15, RZ, RZ, -0x1 ;  /* 0xffffffffff0f7424 */ /* 0x000fce00078e00ff */
[----:B0-----:R-:W-:Y:S05]  /*179e0*/  WARPSYNC.COLLECTIVE R15, `(.L_x_405) ;  /* 0x000000000f0c7348 */ /* 0x001fea0003c00000 */
[----:B------:R-:W-:Y:S02]  /*179f0*/  ELECT P6, UR62, PT ;  /* 0x00000000003e782f */ /* 0x000fe400038c0000 */
[----:B------:R-:W-:Y:S01]  /*17a00*/  MOV R14, UR62 ;  /* 0x0000003e000e7c02 */ /* 0x000fe20008000f00 */
[----:B0-----:R-:W-:Y:S10]  /*17a10*/  ENDCOLLECTIVE ;  /* 0x000000000000791b */ /* 0x001ff40003800000 */
.L_x_405:
[----:B------:R-:W-:Y:S05]  /*17a20*/  BSYNC B1 ;  /* 0x0000000000017941 */ /* 0x000fea0003800000 */
.L_x_404:
[----:B------:R-:W-:Y:S05]  /*17a30*/  BRA `(.L_x_406) ;  /* 0xffffffd400907947 */ /* 0x000fea000383ffff */
.L_x_321:
[----:B0-----:R0:W1:Y:S02]  /*17a40*/  SYNCS.PHASECHK.TRANS64.TRYWAIT P1, [R5+URZ+0x33440], R0 ;  /* 0x03344000050075a7 */ /* 0x001064000802017f */
[----:B-1----:R-:W-:Y:S05]  /*17a50*/  @!P1 NANOSLEEP.SYNCS 0x989680 ;  /* 0x009896800000995d */ /* 0x002fea0003900000 */
[----:B------:R-:W1:Y:S02]  /*17a60*/  @!P1 SYNCS.PHASECHK.TRANS64 P1, [R5+URZ+0x33440], R0 ;  /* 0x03344000050095a7 */ /* 0x000e64000802007f */
[----:B-1----:R-:W-:Y:S05]  /*17a70*/  @!P1 BRA `(.L_x_321) ;  /* 0xfffffffc00f09947 */ /* 0x002fea000383ffff */
[----:B------:R-:W-:Y:S05]  /*17a80*/  BRA `(.L_x_407) ;  /* 0xffffffd400b07947 */ /* 0x000fea000383ffff */
.L_x_323:
[----:B-1----:R1:W2:Y:S02]  /*17a90*/  SYNCS.PHASECHK.TRANS64.TRYWAIT P1, [R27+URZ+0x33440], R2 ;  /* 0x033440021b0075a7 */ /* 0x0022a4000802017f */
[----:B--2---:R-:W-:Y:S05]  /*17aa0*/  @!P1 NANOSLEEP.SYNCS 0x989680 ;  /* 0x009896800000995d */ /* 0x004fea0003900000 */
[----:B------:R-:W2:Y:S02]  /*17ab0*/  @!P1 SYNCS.PHASECHK.TRANS64 P1, [R27+URZ+0x33440], R2 ;  /* 0x033440021b0095a7 */ /* 0x000ea4000802007f */
[----:B--2---:R-:W-:Y:S05]  /*17ac0*/  @!P1 BRA `(.L_x_323) ;  /* 0xfffffffc00f09947 */ /* 0x004fea000383ffff */
[----:B------:R-:W-:Y:S05]  /*17ad0*/  BRA `(.L_x_408) ;  /* 0xffffffd400bc7947 */ /* 0x000fea000383ffff */
.L_x_325:
[----:B--2---:R2:W3:Y:S02]  /*17ae0*/  SYNCS.PHASECHK.TRANS64.TRYWAIT P1, [R5+URZ+0x33460], R0 ;  /* 0x03346000050075a7 */ /* 0x0044e4000802017f */
[----:B---3--:R-:W-:Y:S05]  /*17af0*/  @!P1 NANOSLEEP.SYNCS 0x989680 ;  /* 0x009896800000995d */ /* 0x008fea0003900000 */
[----:B------:R-:W3:Y:S02]  /*17b00*/  @!P1 SYNCS.PHASECHK.TRANS64 P1, [R5+URZ+0x33460], R0 ;  /* 0x03346000050095a7 */ /* 0x000ee4000802007f */
[----:B---3--:R-:W-:Y:S05]  /*17b10*/  @!P1 BRA `(.L_x_325) ;  /* 0xfffffffc00f09947 */ /* 0x008fea000383ffff */
[----:B------:R-:W-:Y:S05]  /*17b20*/  BRA `(.L_x_409) ;  /* 0xffffffd400b87947 */ /* 0x000fea000383ffff */
.L_x_327:
[----:B---3--:R3:W4:Y:S02]  /*17b30*/  SYNCS.PHASECHK.TRANS64.TRYWAIT P1, [R27+URZ+0x33460], R2 ;  /* 0x033460021b0075a7 */ /* 0x008724000802017f */
[----:B----4-:R-:W-:Y:S05]  /*17b40*/  @!P1 NANOSLEEP.SYNCS 0x989680 ;  /* 0x009896800000995d */ /* 0x010fea0003900000 */
[----:B------:R-:W4:Y:S02]  /*17b50*/  @!P1 SYNCS.PHASECHK.TRANS64 P1, [R27+URZ+0x33460], R2 ;  /* 0x033460021b0095a7 */ /* 0x000f24000802007f */
[----:B----4-:R-:W-:Y:S05]  /*17b60*/  @!P1 BRA `(.L_x_327) ;  /* 0xfffffffc00f09947 */ /* 0x010fea000383ffff */
[----:B------:R-:W-:Y:S05]  /*17b70*/  BRA `(.L_x_410) ;  /* 0xffffffd400b47947 */ /* 0x000fea000383ffff */
.L_x_329:
[----:B----4-:R4:W0:Y:S02]  /*17b80*/  SYNCS.PHASECHK.TRANS64.TRYWAIT P1, [R5+URZ+0x33480], R0 ;  /* 0x03348000050075a7 */ /* 0x010824000802017f */
[----:B0-----:R-:W-:Y:S05]  /*17b90*/  @!P1 NANOSLEEP.SYNCS 0x989680 ;  /* 0x009896800000995d */ /* 0x001fea0003900000 */
[----:B------:R-:W0:Y:S02]  /*17ba0*/  @!P1 SYNCS.PHASECHK.TRANS64 P1, [R5+URZ+0x33480], R0 ;  /* 0x03348000050095a7 */ /* 0x000e24000802007f */
[----:B0-----:R-:W-:Y:S05]  /*17bb0*/  @!P1 BRA `(.L_x_329) ;  /* 0xfffffffc00f09947 */ /* 0x001fea000383ffff */
[----:B------:R-:W-:Y:S05]  /*17bc0*/  BRA `(.L_x_411) ;  /* 0xffffffd400b07947 */ /* 0x000fea000383ffff */
.L_x_412:
        /* <DEDUP_REMOVED lines=11> */
.L_x_3419:


//--------------------- .text._ZN7cutlass13device_kernelIN5flash11enable_sm90INS1_16FlashAttnFwdSm90INS1_25CollectiveMainloopFwdSm90ILi2EN4cute5tupleIJNS5_1CILi1EEES8_S8_EEENS6_IJNS7_ILi128EEENS7_ILi160EEENS7_ILi192EEEEEELi192ENS_12float_e4m3_tEfNS_4arch4Sm90ELb0ELb0ELb0ELb1ELb1ELb1ELb0ELb1ELb1ELb1ELb1ELb0EEENS1_21CollectiveEpilogueFwdINS6_IJSA_SC_SB_EEES9_NS_10bfloat16_tESG_Li256ELb1ELb1ELb1ELb1EEENS1_36VarlenDynamicPersistentTileSchedulerILi128ELi160ELi256ELi128ELb1ELb1ELb1ELb0ELb1ELb1EEEEEEEEEvNT_6ParamsE --------------------------
	.section	.text._ZN7cutlass13device_kernelIN5flash11enable_sm90INS1_16FlashAttnFwdSm90INS1_25CollectiveMainloopFwdSm90ILi2EN4cute5tupleIJNS5_1CILi1EEES8_S8_EEENS6_IJNS7_ILi128EEENS7_ILi160EEENS7_ILi192EEEEEELi192ENS_12float_e4m3_tEfNS_4arch4Sm90ELb0ELb0ELb0ELb1ELb1ELb1ELb0ELb1ELb1ELb1ELb1ELb0EEENS1_21CollectiveEpilogueFwdINS6_IJSA_SC_SB_EEES9_NS_10bfloat16_tESG_Li256ELb1ELb1ELb1ELb1EEENS1_36VarlenDynamicPersistentTileSchedulerILi128ELi160ELi256ELi128ELb1ELb1ELb1ELb0ELb1ELb1EEEEEEEEEvNT_6ParamsE,"ax",@progbits
	.align	128
.text._ZN7cutlass13device_kernelIN5flash11enable_sm90INS1_16FlashAttnFwdSm90INS1_25CollectiveMainloopFwdSm90ILi2EN4cute5tupleIJNS5_1CILi1EEES8_S8_EEENS6_IJNS7_ILi128EEENS7_ILi160EEENS7_ILi192EEEEEELi192ENS_12float_e4m3_tEfNS_4arch4Sm90ELb0ELb0ELb0ELb1ELb1ELb1ELb0ELb1ELb1ELb1ELb1ELb0EEENS1_21CollectiveEpilogueFwdINS6_IJSA_SC_SB_EEES9_NS_10bfloat16_tESG_Li256ELb1ELb1ELb1ELb1EEENS1_36VarlenDynamicPersistentTileSchedulerILi128ELi160ELi256ELi128ELb1ELb1ELb1ELb0ELb1ELb1EEEEEEEEEvNT_6ParamsE:
        .type           _ZN7cutlass13device_kernelIN5flash11enable_sm90INS1_16FlashAttnFwdSm90INS1_25CollectiveMainloopFwdSm90ILi2EN4cute5tupleIJNS5_1CILi1EEES8_S8_EEENS6_IJNS7_ILi128EEENS7_ILi160EEENS7_ILi192EEEEEELi192ENS_12float_e4m3_tEfNS_4arch4Sm90ELb0ELb0ELb0ELb1ELb1ELb1ELb0ELb1ELb1ELb1ELb1ELb0EEENS1_21CollectiveEpilogueFwdINS6_IJSA_SC_SB_EEES9_NS_10bfloat16_tESG_Li256ELb1ELb1ELb1ELb1EEENS1_36VarlenDynamicPersistentTileSchedulerILi128ELi160ELi256ELi128ELb1ELb1ELb1ELb0ELb1ELb1EEEEEEEEEvNT_6ParamsE,@function
        .size           _ZN7cutlass13device_kernelIN5flash11enable_sm90INS1_16FlashAttnFwdSm90INS1_25CollectiveMainloopFwdSm90ILi2EN4cute5tupleIJNS5_1CILi1EEES8_S8_EEENS6_IJNS7_ILi128EEENS7_ILi160EEENS7_ILi192EEEEEELi192ENS_12float_e4m3_tEfNS_4arch4Sm90ELb0ELb0ELb0ELb1ELb1ELb1ELb0ELb1ELb1ELb1ELb1ELb0EEENS1_21CollectiveEpilogueFwdINS6_IJSA_SC_SB_EEES9_NS_10bfloat16_tESG_Li256ELb1ELb1ELb1ELb1EEENS1_36VarlenDynamicPersistentTileSchedulerILi128ELi160ELi256ELi128ELb1ELb1ELb1ELb0ELb1ELb1EEEEEEEEEvNT_6ParamsE,(.L_x_3420 - _ZN7cutlass13device_kernelIN5flash11enable_sm90INS1_16FlashAttnFwdSm90INS1_25CollectiveMainloopFwdSm90ILi2EN4cute5tupleIJNS5_1CILi1EEES8_S8_EEENS6_IJNS7_ILi128EEENS7_ILi160EEENS7_ILi192EEEEEELi192ENS_12float_e4m3_tEfNS_4arch4Sm90ELb0ELb0ELb0ELb1ELb1ELb1ELb0ELb1ELb1ELb1ELb1ELb0EEENS1_21CollectiveEpilogueFwdINS6_IJSA_SC_SB_EEES9_NS_10bfloat16_tESG_Li256ELb1ELb1ELb1ELb1EEENS1_36VarlenDynamicPersistentTileSchedulerILi128ELi160ELi256ELi128ELb1ELb1ELb1ELb0ELb1ELb1EEEEEEEEEvNT_6ParamsE)
        .other          _ZN7cutlass13device_kernelIN5flash11enable_sm90INS1_16FlashAttnFwdSm90INS1_25CollectiveMainloopFwdSm90ILi2EN4cute5tupleIJNS5_1CILi1EEES8_S8_EEENS6_IJNS7_ILi128EEENS7_ILi160EEENS7_ILi192EEEEEELi192ENS_12float_e4m3_tEfNS_4arch4Sm90ELb0ELb0ELb0ELb1ELb1ELb1ELb0ELb1ELb1ELb1ELb1ELb0EEENS1_21CollectiveEpilogueFwdINS6_IJSA_SC_SB_EEES9_NS_10bfloat16_tESG_Li256ELb1ELb1ELb1ELb1EEENS1_36VarlenDynamicPersistentTileSchedulerILi128ELi160ELi256ELi128ELb1ELb1ELb1ELb0ELb1ELb1EEEEEEEEEvNT_6ParamsE,@"STO_CUDA_ENTRY STV_DEFAULT"
_ZN7cutlass13device_kernelIN5flash11enable_sm90INS1_16FlashAttnFwdSm90INS1_25CollectiveMainloopFwdSm90ILi2EN4cute5tupleIJNS5_1CILi1EEES8_S8_EEENS6_IJNS7_ILi128EEENS7_ILi160EEENS7_ILi192EEEEEELi192ENS_12float_e4m3_tEfNS_4arch4Sm90ELb0ELb0ELb0ELb1ELb1ELb1ELb0ELb1ELb1ELb1ELb1ELb0EEENS1_21CollectiveEpilogueFwdINS6_IJSA_SC_SB_EEES9_NS_10bfloat16_tESG_Li256ELb1ELb1ELb1ELb1EEENS1_36VarlenDynamicPersistentTileSchedulerILi128ELi160ELi256ELi128ELb1ELb1ELb1ELb0ELb1ELb1EEEEEEEEEvNT_6ParamsE:
[----:B------:R-:W0:Y:S02]  /*0000*/  LDC R1, c[0x0][0x28] ;  /* 0x00000a00ff017b82 */ /* 0x000e240000000800 */
[----:B0-----:R-:W-:Y:S01]  /*0010*/  VIADD R1, R1, 0xfffffec0 ;  /* 0xfffffec001017836 */ /* 0x001fe20000000000 */
[----:B------:R-:W0:Y:S01]  /*0020*/  S2R R3, SR_TID.X ;  /* 0x0000000000037919 */ /* 0x000e220000002100 */
[----:B------:R-:W-:Y:S01]  /*0030*/  ELECT P0, URZ, PT ;  /* 0x00000000003f782f */ /* 0x000fe20003800000 */
[----:B------:R-:W-:Y:S01]  /*0040*/  BSSY B0, `(.L_x_413) ;  /* 0x000000e000007945 */ /* 0x000fe20003800000 */
[--C-:B0-----:R-:W-:Y:S02]  /*0050*/  SHF.R.U32.HI R0, RZ, 0x5, R3.reuse ;  /* 0x00000005ff007819 */ /* 0x101fe40000011603 */
[----:B------:R-:W-:-:S03]  /*0060*/  SHF.R.U32.HI R3, RZ, 0x7, R3 ;  /* 0x00000007ff037819 */ /* 0x000fc60000011603 */
[----:B------:R-:W0:Y:S02]  /*0070*/  SHFL.IDX PT, R2, R0, RZ, 0x1f ;  /* 0x00001fff00027589 */ /* 0x000e2400000e0000 */
[----:B0-----:R-:W-:-:S13]  /*0080*/  ISETP.EQ.AND P0, PT, R2, RZ, P0 ;  /* 0x000000ff0200720c */ /* 0x001fda0000702270 */
[----:B------:R-:W-:Y:S05]  /*0090*/  @!P0 BRA `(.L_x_414) ;  /* 0x0000000000208947 */ /* 0x000fea0003800000 */
[----:B------:R-:W-:Y:S02]  /*00a0*/  ULDC.64 UR4, c[0x0][0x198] ;  /* 0x0000660000047ab9 */ /* 0x000fe40000000a00 */
[----:B------:R-:W-:Y:S02]  /*00b0*/  UIADD3 UR6, UP0, UR4, 0x570, URZ ;  /* 0x0000057004067890 */ /* 0x000fe4000ff1e03f */
[----:B------:R-:W-:Y:S02]  /*00c0*/  UIADD3 UR4, UP1, UR4, 0x670, URZ ;  /* 0x0000067004047890 */ /* 0x000fe4000ff3e03f */
[----:B------:R-:W-:Y:S02]  /*00d0*/  UIADD3.X UR7, URZ, UR5, URZ, UP0, !UPT ;  /* 0x000000053f077290 */ /* 0x000fe400087fe43f */
[----:B------:R-:W-:-:S07]  /*00e0*/  UIADD3.X UR5, URZ, UR5, URZ, UP1, !UPT ;  /* 0x000000053f057290 */ /* 0x000fce0008ffe43f */
[----:B------:R0:W-:Y:S02]  /*00f0*/  UTMACCTL.PF [UR6] ;  /* 0x00000000060079b9 */ /* 0x0001e40008040000 */
[----:B------:R0:W-:Y:S02]  /*0100*/  UTMACCTL.PF [UR4] ;  /* 0x00000000040079b9 */ /* 0x0001e40008040000 */
[----:B0-----:R-:W-:Y:S01]  /*0110*/  NOP ;  /* 0x0000000000007918 */ /* 0x001fe20000000000 */
.L_x_414:
[----:B------:R-:W-:Y:S05]  /*0120*/  BSYNC B0 ;  /* 0x0000000000007941 */ /* 0x000fea0003800000 */
.L_x_413:
[----:B------:R-:W-:Y:S01]  /*0130*/  VOTEU.ANY UP0, P0 ;  /* 0x00000000003f7886 */ /* 0x000fe20000000100 */
[----:B------:R-:W0:Y:S01]  /*0140*/  SHFL.IDX PT, R3, R3, RZ, 0x1f ;  /* 0x00001fff03037589 */ /* 0x000e2200000e0000 */
[----:B------:R-:W-:Y:S01]  /*0150*/  UMOV UR4, 0x80 ;  /* 0x0000008000047882 */ /* 0x000fe20000000000 */
[----:B------:R-:W-:Y:S01]  /*0160*/  UMOV UR7, 0x100 ;  /* 0x0000010000077882 */ /* 0x000fe20000000000 */
[----:B------:R-:W-:Y:S01]  /*0170*/  VOTEU.ANY UP1, P0 ;  /* 0x00000000003f7886 */ /* 0x000fe20000020100 */
[----:B------:R-:W1:Y:S01]  /*0180*/  @UP0 S2UR UR8, SR_CgaCtaId ;  /* 0x00000000000809c3 */ /* 0x000e620000008800 */
[----:B------:R-:W2:Y:S01]  /*0190*/  SHFL.IDX PT, R2, R0, RZ, 0x1f ;  /* 0x00001fff00027589 */ /* 0x000ea200000e0000 */
[----:B------:R-:W-:Y:S01]  /*01a0*/  @UP0 UMOV UR6, 0x400 ;  /* 0x0000040000060882 */ /* 0x000fe20000000000 */
[----:B------:R-:W-:-:S04]  /*01b0*/  @UP0 UIADD3 UR4, -UR4, 0x100000, URZ ;  /* 0x0010000004040890 */ /* 0x000fc8000fffe13f */
[----:B------:R-:W-:Y:S02]  /*01c0*/  @UP0 USHF.L.U32 UR5, UR4, 0xb, URZ ;  /* 0x0000000b04050899 */ /* 0x000fe4000800063f */
[----:B------:R-:W-:Y:S01]  /*01d0*/  @UP0 USHF.L.U32 UR4, UR4, 0x1, URZ ;  /* 0x0000000104040899 */ /* 0x000fe2000800063f */
[----:B------:R-:W-:Y:S01]  /*01e0*/  VOTEU.ANY UP2, P0 ;  /* 0x00000000003f7886 */ /* 0x000fe20000040100 */
[----:B0-----:R-:W-:Y:S01]  /*01f0*/  R2UR UR9, R3 ;  /* 0x00000000030972ca */ /* 0x001fe200000e0000 */
[----:B-1----:R-:W-:Y:S01]  /*0200*/  @UP0 ULEA UR8, UR8, UR6, 0x18 ;  /* 0x0000000608080291 */ /* 0x002fe2000f8ec03f */
[----:B--2---:R-:W-:Y:S01]  /*0210*/  ISETP.NE.AND P1, PT, R2, RZ, PT ;  /* 0x000000ff0200720c */ /* 0x004fe20003f25270 */
[----:B------:R-:W-:-:S04]  /*0220*/  @UP0 UIADD3 UR6, -UR7, 0x100000, URZ ;  /* 0x0010000007060890 */ /* 0x000fc8000fffe13f */
[----:B------:R-:W-:Y:S02]  /*0230*/  @UP0 USHF.L.U32 UR7, UR6, 0xb, URZ ;  /* 0x0000000b06070899 */ /* 0x000fe4000800063f */
[----:B------:R-:W-:-:S04]  /*0240*/  @UP0 USHF.L.U32 UR6, UR6, 0x1, URZ ;  /* 0x0000000106060899 */ /* 0x000fc8000800063f */
[----:B------:R-:W-:Y:S01]  /*0250*/  UISETP.NE.AND UP0, UPT, UR9, URZ, UPT ;  /* 0x0000003f0900728c */ /* 0x000fe2000bf05270 */
[----:B------:R-:W0:Y:S02]  /*0260*/  FENCE.VIEW.ASYNC.S ;  /* 0x00000000000073c6 */ /* 0x000e240000000000 */
[----:B0-----:R0:W1:Y:S05]  /*0270*/  @UP1 SYNCS.EXCH.64 URZ, [UR8+0x33400], UR4 ;  /* 0x03340004083f15b2 */ /* 0x00106a0008000100 */
[----:B------:R0:W2:Y:S01]  /*0280*/  @UP2 SYNCS.EXCH.64 URZ, [UR8+0x33420], UR6 ;  /* 0x03342006083f25b2 */ /* 0x0000a20008000100 */
[----:B------:R-:W-:Y:S05]  /*0290*/  @P1 BRA `(.L_x_415) ;  /* 0x0000000000481947 */ /* 0x000fea0003800000 */
[----:B0-----:R-:W0:Y:S01]  /*02a0*/  S2UR UR5, SR_CgaCtaId ;  /* 0x00000000000579c3 */ /* 0x001e220000008800 */
        /* <DEDUP_REMOVED lines=12> */
[----:B0-----:R3:W4:Y:S08]  /*0370*/  SYNCS.EXCH.64 URZ, [UR8+0x33430], UR4 ;  /* 0x03343004083f75b2 */ /* 0x0017300008000100 */
[----:B------:R3:W0:Y:S01]  /*0380*/  SYNCS.EXCH.64 URZ, [UR8+0x33440], UR6 ;  /* 0x03344006083f75b2 */ /* 0x0006220008000100 */
[----:B------:R3:W0:Y:S01]  /*0390*/  SYNCS.EXCH.64 URZ, [UR8+0x33438], UR4 ;  /* 0x03343804083f75b2 */ /* 0x0006220008000100 */
[----:B------:R3:W0:Y:S02]  /*03a0*/  SYNCS.EXCH.64 URZ, [UR8+0x33448], UR6 ;  /* 0x03344806083f75b2 */ /* 0x0006240008000100 */
[----:B---3--:R-:W-:Y:S01]  /*03b0*/  NOP ;  /* 0x0000000000007918 */ /* 0x008fe20000000000 */
.L_x_415:
[----:B------:R-:W3:Y:S01]  /*03c0*/  SHFL.IDX PT, R2, R0, RZ, 0x1f ;  /* 0x00001fff00027589 */ /* 0x000ee200000e0000 */
[----:B------:R-:W-:Y:S01]  /*03d0*/  NOP ;  /* 0x0000000000007918 */ /* 0x000fe20000000000 */
[----:B---3--:R-:W-:-:S13]  /*03e0*/  ISETP.NE.AND P0, PT, R2, RZ, PT ;  /* 0x000000ff0200720c */ /* 0x008fda0003f05270 */
        /* <DEDUP_REMOVED lines=14> */
[----:B0-----:R3:W0:Y:S08]  /*04d0*/  SYNCS.EXCH.64 URZ, [UR8+0x33450], UR4 ;  /* 0x03345004083f75b2 */ /* 0x0016300008000100 */
[----:B------:R3:W0:Y:S01]  /*04e0*/  SYNCS.EXCH.64 URZ, [UR8+0x33460], UR6 ;  /* 0x03346006083f75b2 */ /* 0x0006220008000100 */
[----:B------:R3:W0:Y:S01]  /*04f0*/  SYNCS.EXCH.64 URZ, [UR8+0x33458], UR4 ;  /* 0x03345804083f75b2 */ /* 0x0006220008000100 */
[----:B------:R3:W0:Y:S02]  /*0500*/  SYNCS.EXCH.64 URZ, [UR8+0x33468], UR6 ;  /* 0x03346806083f75b2 */ /* 0x0006240008000100 */
[----:B---3--:R-:W-:Y:S01]  /*0510*/  NOP ;  /* 0x0000000000007918 */ /* 0x008fe20000000000 */
.L_x_416:
[----:B------:R-:W3:Y:S01]  /*0520*/  SHFL.IDX PT, R2, R0, RZ, 0x1f ;  /* 0x00001fff00027589 */ /* 0x000ee200000e0000 */
[----:B------:R-:W-:Y:S01]  /*0530*/  NOP ;  /* 0x0000000000007918 */ /* 0x000fe20000000000 */
[----:B---3--:R-:W-:-:S13]  /*0540*/  ISETP.NE.AND P0, PT, R2, RZ, PT ;  /* 0x000000ff0200720c */ /* 0x008fda0003f05270 */
[----:B------:R-:W-:Y:S05]  /*0550*/  @P0 BRA `(.L_x_417) ;  /* 0x0000000000380947 */ /* 0x000fea0003800000 */
[----:B0-----:R-:W0:Y:S01]  /*0560*/  S2UR UR5, SR_CgaCtaId ;  /* 0x00000000000579c3 */ /* 0x001e220000008800 */
[----:B------:R-:W-:Y:S01]  /*0570*/  UMOV UR4, 0x400 ;  /* 0x0000040000047882 */ /* 0x000fe20000000000 */
[----:B------:R-:W-:Y:S01]  /*0580*/  UMOV UR7, 0x80 ;  /* 0x0000008000077882 */ /* 0x000fe20000000000 */
[----:B------:R-:W-:Y:S01]  /*0590*/  ELECT P0, URZ, PT ;  /* 0x00000000003f782f */ /* 0x000fe20003800000 */
[----:B0-----:R-:W-:Y:S02]  /*05a0*/  ULEA UR6, UR5, UR4, 0x18 ;  /* 0x0000000405067291 */ /* 0x001fe4000f8ec03f */
[----:B------:R-:W-:-:S04]  /*05b0*/  UIADD3 UR4, -UR7, 0x100000, URZ ;  /* 0x0010000007047890 */ /* 0x000fc8000fffe13f */
[----:B------:R-:W-:Y:S02]  /*05c0*/  USHF.L.U32 UR5, UR4, 0xb, URZ ;  /* 0x0000000b04057899 */ /* 0x000fe4000800063f */
[----:B------:R-:W-:Y:S01]  /*05d0*/  USHF.L.U32 UR4, UR4, 0x1, URZ ;  /* 0x0000000104047899 */ /* 0x000fe2000800063f */
[----:B------:R-:W0:Y:S11]  /*05e0*/  FENCE.VIEW.ASYNC.S ;  /* 0x00000000000073c6 */ /* 0x000e360000000000 */
[----:B0-----:R3:W0:Y:S01]  /*05f0*/  SYNCS.EXCH.64 URZ, [UR6+0x33470], UR4 ;  /* 0x03347004063f75b2 */ /* 0x0016220008000100 */
[----:B------:R3:W0:Y:S01]  /*0600*/  SYNCS.EXCH.64 URZ, [UR6+0x33480], UR4 ;  /* 0x03348004063f75b2 */ /* 0x0006220008000100 */
[----:B------:R3:W0:Y:S01]  /*0610*/  SYNCS.EXCH.64 URZ, [UR6+0x33478], UR4 ;  /* 0x03347804063f75b2 */ /* 0x0006220008000100 */
[----:B------:R3:W0:Y:S02]  /*0620*/  SYNCS.EXCH.64 URZ, [UR6+0x33488], UR4 ;  /* 0x03348804063f75b2 */ /* 0x0006240008000100 */
[----:B---3--:R-:W-:Y:S01]  /*0630*/  NOP ;  /* 0x0000000000007918 */ /* 0x008fe20000000000 */
.L_x_417:
        /* <DEDUP_REMOVED lines=22> */
.L_x_418:
[----:B------:R-:W3:Y:S01]  /*07a0*/  SHFL.IDX PT, R3, R0, RZ, 0x1f ;  /* 0x00001fff00037589 */ /* 0x000ee200000e0000 */
[----:B------:R-:W-:Y:S01]  /*07b0*/  NOP ;  /* 0x0000000000007918 */ /* 0x000fe20000000000 */
[----:B------:R-:W0:Y:S01]  /*07c0*/  S2R R2, SR_CgaCtaId ;  /* 0x0000000000027919 */ /* 0x000e220000008800 */
[----:B---3--:R-:W-:-:S13]  /*07d0*/  ISETP.NE.AND P0, PT, R3, RZ, PT ;  /* 0x000000ff0300720c */ /* 0x008fda0003f05270 */
[----:B0-----:R-:W-:Y:S05]  /*07e0*/  @P0 BRA `(.L_x_419) ;  /* 0x0000000000480947 */ /* 0x001fea0003800000 */
[----:B------:R-:W0:Y:S01]  /*07f0*/  S2UR UR5, SR_CgaCtaId ;  /* 0x00000000000579c3 */ /* 0x000e220000008800 */
        /* <DEDUP_REMOVED lines=12> */
[----:B0-----:R0:W3:Y:S08]  /*08c0*/  SYNCS.EXCH.64 URZ, [UR8+0x334b0], UR4 ;  /* 0x0334b004083f75b2 */ /* 0x0010f00008000100 */
[----:B------:R0:W0:Y:S01]  /*08d0*/  SYNCS.EXCH.64 URZ, [UR8+0x334c0], UR6 ;  /* 0x0334c006083f75b2 */ /* 0x0000220008000100 */
[----:B------:R0:W0:Y:S01]  /*08e0*/  SYNCS.EXCH.64 URZ, [UR8+0x334b8], UR4 ;  /* 0x0334b804083f75b2 */ /* 0x0000220008000100 */
[----:B------:R0:W0:Y:S01]  /*08f0*/  SYNCS.EXCH.64 URZ, [UR8+0x334c8], UR6 ;  /* 0x0334c806083f75b2 */ /* 0x0000220008000100 */
[----:B------:R-:W-:Y:S01]  /*0900*/  NOP ;  /* 0x0000000000007918 */ /* 0x000fe20000000000 */
.L_x_419:
[----:B------:R-:W-:Y:S01]  /*0910*/  PLOP3.LUT P0, PT, PT, PT, UP0, 0x80, 0x0 ;  /* 0x000000000000781c */ /* 0x000fe20003f0f008 */
[----:B------:R-:W-:Y:S01]  /*0920*/  UMOV UR36, 0x1 ;  /* 0x0000000100247882 */ /* 0x000fe20000000000 */
[----:B------:R-:W-:Y:S01]  /*0930*/  NOP ;  /* 0x0000000000007918 */ /* 0x000fe20000000000 */
[----:B------:R-:W-:Y:S01]  /*0940*/  USEL UR36, UR36, 0x2, !UP0 ;  /* 0x0000000224247887 */ /* 0x000fe2000c000000 */
[----:B------:R-:W-:Y:S01]  /*0950*/  BSSY B8, `(.L_x_420) ;  /* 0x0002e17000087945 */ /* 0x000fe20003800000 */
[----:B------:R-:W-:Y:S01]  /*0960*/  ULDC.64 UR50, c[0x0][0x208] ;  /* 0x0000820000327ab9 */ /* 0x000fe20000000a00 */
[----:B01234-:R-:W-:Y:S07]  /*0970*/  BAR.SYNC.DEFER_BLOCKING 0x0 ;  /* 0x0000000000007b1d */ /* 0x01ffee0000010000 */
[----:B------:R-:W-:Y:S05]  /*0980*/  @!P0 BRA `(.L_x_421) ;  /* 0x0000025800688947 */ /* 0x000fea0003800000 */
.L_x_422:
[----:B------:R-:W-:-:S08]  /*0990*/  NOP ;  /* 0x0000000000007918 */ /* 0x000fd00000000000 */
[----:B------:R-:W0:Y:S02]  /*09a0*/  USETMAXREG.TRY_ALLOC.CTAPOOL UP0, 0xe8 ;  /* 0x000000e8000079c8 */ /* 0x000e240008000600 */
[----:B0-----:R-:W-:-:S13]  /*09b0*/  PLOP3.LUT P0, PT, PT, PT, UP0, 0x80, 0x0 ;  /* 0x000000000000781c */ /* 0x001fda0003f0f008 */
[----:B------:R-:W-:Y:S05]  /*09c0*/  @!P0 BRA `(.L_x_422) ;  /* 0xfffffffc00f08947 */ /* 0x000fea000383ffff */
[----:B------:R-:W2:Y:S01]  /*09d0*/  LDL.LU R0, [R1+0x8] ;  /* 0x0000080001007983 */ /* 0x000ea20000300800 */
[----:B------:R-:W0:Y:S01]  /*09e0*/  S2R R2, SR_TID.X ;  /* 0x0000000000027919 */ /* 0x000e220000002100 */
[----:B------:R-:W1:Y:S01]  /*09f0*/  S2UR UR38, SR_CgaCtaId ;  /* 0x00000000002679c3 */ /* 0x000e620000008800 */
[----:B------:R-:W-:Y:S01]  /*0a00*/  UMOV UR4, 0x400 ;  /* 0x0000040000047882 */ /* 0x000fe20000000000 */
[----:B0-----:R-:W-:-:S06]  /*0a10*/  SHF.R.U32.HI R2, RZ, 0x7, R2 ;  /* 0x00000007ff027819 */ /* 0x001fcc0000011602 */
[----:B------:R-:W-:Y:S06]  /*0a20*/  BAR.ARV 0x8, 0x180 ;  /* 0x0206000000007b1d */ /* 0x000fec0000002000 */
[----:B------:R-:W-:-:S13]  /*0a30*/  ISETP.NE.AND P0, PT, R2, 0x1, PT ;  /* 0x000000010200780c */ /* 0x000fda0003f05270 */
[----:B------:R-:W-:Y:S08]  /*0a40*/  @!P0 BAR.ARV 0x9, 0x100 ;  /* 0x0244000000008b1d */ /* 0x000ff00000002000 */
[----:B------:R-:W-:Y:S01]  /*0a50*/  BAR.SYNC.DEFER_BLOCKING 0x5, 0x180 ;  /* 0x0146000000007b1d */ /* 0x000fe20000010000 */
[----:B-1----:R-:W-:-:S06]  /*0a60*/  ULEA UR4, UR38, UR4, 0x18 ;  /* 0x0000000426047291 */ /* 0x002fcc000f8ec03f */
[----:B------:R-:W-:Y:S01]  /*0a70*/  IMAD.U32 R18, RZ, RZ, UR4 ;  /* 0x00000004ff127e24 */ /* 0x000fe2000f8e00ff */
[----:B------:R-:W-:-:S04]  /*0a80*/  ULDC UR4, c[0x0][0xc3c] ;  /* 0x00030f0000047ab9 */ /* 0x000fc80000000800 */
[----:B------:R-:W0:Y:S01]  /*0a90*/  LDS.128 R128, [R18+0x334d0] ;  /* 0x0334d00012807984 */ /* 0x000e220000000c00 */
[----:B------:R-:W-:Y:S06]  /*0aa0*/  BAR.ARV 0x4, 0x180 ;  /* 0x0106000000007b1d */ /* 0x000fec0000002000 */
[----:B--2---:R-:W-:-:S04]  /*0ab0*/  LOP3.LUT R0, R0, 0xffffffef, RZ, 0xc0, !PT ;  /* 0xffffffef00007812 */ /* 0x004fc800078ec0ff */
[----:B------:R-:W-:-:S05]  /*0ac0*/  @P0 LOP3.LUT R0, R0, 0x10, RZ, 0xfc, !PT ;  /* 0x0000001000000812 */ /* 0x000fca00078efcff */
[----:B------:R1:W-:Y:S01]  /*0ad0*/  STL [R1+0x8], R0 ;  /* 0x0000080001007387 */ /* 0x0003e20000100800 */
[----:B0-----:R-:W-:-:S13]  /*0ae0*/  ISETP.GE.AND P0, PT, R131, UR4, PT ;  /* 0x0000000483007c0c */ /* 0x001fda000bf06270 */
[----:B-1----:R-:W-:Y:S05]  /*0af0*/  @P0 BRA `(.L_x_423) ;  /* 0x000002dc00f00947 */ /* 0x002fea0003800000 */
[----:B------:R-:W0:Y:S01]  /*0b00*/  S2R R0, SR_TID.X ;  /* 0x0000000000007919 */ /* 0x000e220000002100 */
[----:B------:R-:W-:Y:S01]  /*0b10*/  R2UR UR48, R18 ;  /* 0x00000000123072ca */ /* 0x000fe200000e0000 */
[----:B------:R-:W-:Y:S01]  /*0b20*/  IMAD.MOV.U32 R19, RZ, RZ, RZ ;  /* 0x000000ffff137224 */ /* 0x000fe200078e00ff */
[----:B------:R-:W-:Y:S01]  /*0b30*/  ULOP3.LUT UR49, UR36, 0x1, URZ, 0xfc, !UPT ;  /* 0x0000000124317892 */ /* 0x000fe2000f8efc3f */
[----:B------:R-:W-:-:S10]  /*0b40*/  UMOV UR37, URZ ;  /* 0x0000003f00257c82 */ /* 0x000fd40008000000 */
[----:B------:R-:W-:Y:S01]  /*0b50*/  UIADD3 UR48, UR48, 0x1e200, URZ ;  /* 0x0001e20030307890 */ /* 0x000fe2000fffe03f */
[----:B0-----:R-:W-:-:S05]  /*0b60*/  VIADD R0, R0, 0xffffff80 ;  /* 0xffffff8000007836 */ /* 0x001fca0000000000 */
[----:B------:R-:W-:Y:S02]  /*0b70*/  SHF.R.S32.HI R3, RZ, 0x1f, R0 ;  /* 0x0000001fff037819 */ /* 0x000fe40000011400 */
[-C--:B------:R-:W-:Y:S02]  /*0b80*/  LEA.HI R4, R0, R0.reuse, RZ, 0x1 ;  /* 0x0000000000047211 */ /* 0x080fe400078f08ff */
[CC--:B------:R-:W-:Y:S02]  /*0b90*/  LEA.HI R7, R3.reuse, R0.reuse, RZ, 0x5 ;  /* 0x0000000003077211 */ /* 0x0c0fe400078f28ff */
[CC--:B------:R-:W-:Y:S02]  /*0ba0*/  LEA.HI R5, R3.reuse, R0.reuse, RZ, 0x2 ;  /* 0x0000000003057211 */ /* 0x0c0fe400078f10ff */
[-C--:B------:R-:W-:Y:S01]  /*0bb0*/  LEA.HI R6, R3, R0.reuse, RZ, 0x4 ;  /* 0x0000000003067211 */ /* 0x080fe200078f20ff */
[----:B------:R-:W-:Y:S01]  /*0bc0*/  IMAD.SHL.U32 R8, R7, 0x20, RZ ;  /* 0x0000002007087824 */ /* 0x000fe200078e00ff */
[----:B------:R-:W-:-:S02]  /*0bd0*/  LEA.HI R2, R3, R0, RZ, 0x7 ;  /* 0x0000000003027211 */ /* 0x000fc400078f38ff */
[----:B------:R-:W-:Y:S02]  /*0be0*/  LOP3.LUT R3, R4, 0xfffffffe, RZ, 0xc0, !PT ;  /* 0xfffffffe04037812 */ /* 0x000fe400078ec0ff */
[----:B------:R-:W-:Y:S02]  /*0bf0*/  LOP3.LUT R7, R6, 0x3fffff0, RZ, 0xc0, !PT ;  /* 0x03fffff006077812 */ /* 0x000fe400078ec0ff */
[----:B------:R-:W-:Y:S01]  /*0c00*/  LOP3.LUT R11, R5, 0xfffffffc, RZ, 0xc0, !PT ;  /* 0xfffffffc050b7812 */ /* 0x000fe200078ec0ff */
[----:B------:R-:W-:Y:S01]  /*0c10*/  IMAD.IADD R16, R0, 0x1, -R3 ;  /* 0x0000000100107824 */ /* 0x000fe200078e0a03 */
[----:B------:R-:W-:Y:S01]  /*0c20*/  LOP3.LUT R9, R2, 0xffffff80, RZ, 0xc0, !PT ;  /* 0xffffff8002097812 */ /* 0x000fe200078ec0ff */
[C---:B------:R-:W-:Y:S01]  /*0c30*/  IMAD.IADD R7, R0.reuse, 0x1, -R7 ;  /* 0x0000000100077824 */ /* 0x040fe200078e0a07 */
[----:B------:R-:W-:Y:S01]  /*0c40*/  SHF.R.S32.HI R10, RZ, 0x1, R4 ;  /* 0x00000001ff0a7819 */ /* 0x000fe20000011404 */
[C---:B------:R-:W-:Y:S01]  /*0c50*/  IMAD.IADD R11, R0.reuse, 0x1, -R11 ;  /* 0x00000001000b7824 */ /* 0x040fe200078e0a0b */
[----:B------:R-:W-:Y:S01]  /*0c60*/  IADD3 R20, R0, -R9, RZ ;  /* 0x8000000900147210 */ /* 0x000fe20007ffe0ff */
[----:B------:R-:W-:Y:S01]  /*0c70*/  IMAD.SHL.U32 R224, R16, 0x8, RZ ;  /* 0x0000000810e07824 */ /* 0x000fe200078e00ff */
[----:B------:R-:W-:Y:S01]  /*0c80*/  LOP3.LUT R8, R8, 0xfffffc00, RZ, 0xc0, !PT ;  /* 0xfffffc0008087812 */ /* 0x000fe200078ec0ff */
[----:B------:R-:W-:Y:S01]  /*0c90*/  VIADD R13, R10, 0x80 ;  /* 0x000000800a0d7836 */ /* 0x000fe20000000000 */
[--C-:B------:R-:W-:Y:S01]  /*0ca0*/  SHF.R.S32.HI R0, RZ, 0x2, R5.reuse ;  /* 0x00000002ff007819 */ /* 0x100fe20000011405 */
[----:B------:R-:W-:Y:S01]  /*0cb0*/  STL [R1+0xc8], R20 ;  /* 0x0000c81401007387 */ /* 0x000fe20000100800 */
[----:B------:R-:W-:Y:S01]  /*0cc0*/  SHF.R.S32.HI R5, RZ, 0x1f, R5 ;  /* 0x0000001fff057819 */ /* 0x000fe20000011405 */
[----:B------:R-:W-:Y:S01]  /*0cd0*/  IMAD R9, R7, 0x40, R8 ;  /* 0x0000004007097824 */ /* 0x000fe200078e0208 */
[----:B------:R-:W-:Y:S01]  /*0ce0*/  LEA.HI R4, R4, R10, RZ, 0x1 ;  /* 0x0000000a04047211 */ /* 0x000fe200078f08ff */
[----:B------:R-:W-:Y:S01]  /*0cf0*/  IMAD.SHL.U32 R16, R16, 0x10, RZ ;  /* 0x0000001010107824 */ /* 0x000fe200078e00ff */
[----:B------:R-:W-:-:S02]  /*0d00*/  SHF.R.S32.HI R3, RZ, 0x7, R2 ;  /* 0x00000007ff037819 */ /* 0x000fc40000011402 */
[----:B------:R-:W-:Y:S01]  /*0d10*/  LEA.HI R5, R5, R0, RZ, 0x2 ;  /* 0x0000000005057211 */ /* 0x000fe200078f10ff */
[C---:B------:R-:W-:Y:S01]  /*0d20*/  VIADD R22, R16.reuse, 0x80 ;  /* 0x0000008010167836 */ /* 0x040fe20000000000 */
[----:B------:R-:W-:Y:S01]  /*0d30*/  SHF.R.S32.HI R7, RZ, 0x4, R6 ;  /* 0x00000004ff077819 */ /* 0x000fe20000011406 */
[----:B------:R-:W-:Y:S01]  /*0d40*/  VIADD R220, R16, 0xa0 ;  /* 0x000000a010dc7836 */ /* 0x000fe20000000000 */
[----:B------:R-:W-:Y:S02]  /*0d50*/  LOP3.LUT R4, R4, 0x3fffffe, RZ, 0xc0, !PT ;  /* 0x03fffffe04047812 */ /* 0x000fe400078ec0ff */
[----:B------:R-:W-:Y:S02]  /*0d60*/  LEA.HI R2, R2, R3, RZ, 0x1 ;  /* 0x0000000302027211 */ /* 0x000fe400078f08ff */
[----:B------:R-:W-:Y:S01]  /*0d70*/  LOP3.LUT R5, R5, 0xfffffffc, RZ, 0xc0, !PT ;  /* 0xfffffffc05057812 */ /* 0x000fe200078ec0ff */
[----:B------:R-:W-:Y:S01]  /*0d80*/  IMAD.IADD R4, R10, 0x1, -R4 ;  /* 0x000000010a047824 */ /* 0x000fe200078e0a04 */
[----:B------:R-:W-:-:S02]  /*0d90*/  LEA.HI R6, R6, R7, RZ, 0x1 ;  /* 0x0000000706067211 */ /* 0x000fc400078f08ff */
[----:B------:R-:W-:Y:S01]  /*0da0*/  LOP3.LUT R2, R2, 0x3fffffe, RZ, 0xc0, !PT ;  /* 0x03fffffe02027812 */ /* 0x000fe200078ec0ff */
[----:B------:R-:W-:Y:S01]  /*0db0*/  IMAD R12, R7, 0x8, R4 ;  /* 0x00000008070c7824 */ /* 0x000fe200078e0204 */
[----:B------:R-:W-:Y:S02]  /*0dc0*/  IADD3 R5, R0, -R5, RZ ;  /* 0x8000000500057210 */ /* 0x000fe40007ffe0ff */
[----:B------:R-:W-:Y:S01]  /*0dd0*/  LOP3.LUT R6, R6, 0x1ffffffe, RZ, 0xc0, !PT ;  /* 0x1ffffffe06067812 */ /* 0x000fe200078ec0ff */
[----:B------:R-:W-:Y:S01]  /*0de0*/  IMAD.IADD R2, R3, 0x1, -R2 ;  /* 0x0000000103027824 */ /* 0x000fe200078e0a02 */
[----:B------:R-:W-:Y:S01]  /*0df0*/  SHF.R.S32.HI R0, RZ, 0x1f, R20 ;  /* 0x0000001fff007819 */ /* 0x000fe20000011414 */
[----:B------:R-:W-:Y:S01]  /*0e00*/  IMAD.SHL.U32 R36, R12, 0x40, RZ ;  /* 0x000000400c247824 */ /* 0x000fe200078e00ff */
[----:B------:R-:W-:Y:S01]  /*0e10*/  SHF.R.S32.HI R4, RZ, 0x1f, R13 ;  /* 0x0000001fff047819 */ /* 0x000fe2000001140d */
[----:B------:R-:W-:Y:S01]  /*0e20*/  IMAD.IADD R6, R7, 0x1, -R6 ;  /* 0x0000000107067824 */ /* 0x000fe200078e0a06 */
[----:B------:R-:W-:-:S02]  /*0e30*/  LEA.HI R3, R0, R20, RZ, 0x2 ;  /* 0x0000001400037211 */ /* 0x000fc400078f10ff */
[-C--:B------:R-:W-:Y:S01]  /*0e40*/  LEA.HI R10, R4, R13.reuse, RZ, 0x3 ;  /* 0x0000000d040a7211 */ /* 0x080fe200078f18ff */
[----:B------:R-:W-:Y:S01]  /*0e50*/  IMAD R6, R6, 0x8, R9 ;  /* 0x0000000806067824 */ /* 0x000fe200078e0209 */
[----:B------:R-:W-:Y:S02]  /*0e60*/  LEA.HI R8, R13, R13, RZ, 0x1 ;  /* 0x0000000d0d087211 */ /* 0x000fe400078f08ff */
[--C-:B------:R-:W-:Y:S01]  /*0e70*/  SHF.R.S32.HI R4, RZ, 0x2, R3.reuse ;  /* 0x00000002ff047819 */ /* 0x100fe20000011403 */
[----:B------:R-:W-:Y:S01]  /*0e80*/  IMAD.SHL.U32 R10, R10, 0x40, RZ ;  /* 0x000000400a0a7824 */ /* 0x000fe200078e00ff */
[----:B------:R-:W-:Y:S01]  /*0e90*/  SHF.R.S32.HI R7, RZ, 0x1f, R3 ;  /* 0x0000001fff077819 */ /* 0x000fe20000011403 */
[----:B------:R0:W-:Y:S01]  /*0ea0*/  STL [R1+0x13c], R6 ;  /* 0x00013c0601007387 */ /* 0x0001e20000100800 */
[----:B------:R-:W-:Y:S02]  /*0eb0*/  LOP3.LUT R9, R8, 0x3fffffe, RZ, 0xc0, !PT ;  /* 0x03fffffe08097812 */ /* 0x000fe400078ec0ff */
[----:B------:R-:W-:-:S02]  /*0ec0*/  LEA.HI R7, R7, R4, RZ, 0x3 ;  /* 0x0000000407077211 */ /* 0x000fc400078f18ff */
[----:B------:R-:W-:Y:S01]  /*0ed0*/  LEA.HI R0, R0, R20, RZ, 0x5 ;  /* 0x0000001400007211 */ /* 0x000fe200078f28ff */
[----:B------:R-:W-:Y:S01]  /*0ee0*/  IMAD.IADD R9, R13, 0x1, -R9 ;  /* 0x000000010d097824 */ /* 0x000fe200078e0a09 */
[----:B------:R-:W-:Y:S01]  /*0ef0*/  LOP3.LUT R7, R7, 0xfffffff8, RZ, 0xc0, !PT ;  /* 0xfffffff807077812 */ /* 0x000fe200078ec0ff */
[----:B------:R-:W-:Y:S01]  /*0f00*/  VIADD R13, R224, 0x20 ;  /* 0x00000020e00d7836 */ /* 0x000fe20000000000 */
[----:B------:R-:W-:Y:S02]  /*0f10*/  LOP3.LUT R10, R10, 0xfffffe00, RZ, 0xc0, !PT ;  /* 0xfffffe000a0a7812 */ /* 0x000fe400078ec0ff */
[----:B0-----:R-:W-:Y:S01]  /*0f20*/  LEA.HI R6, R11, R11, RZ, 0x1 ;  /* 0x0000000b0b067211 */ /* 0x001fe200078f08ff */
[----:B------:R-:W-:Y:S01]  /*0f30*/  IMAD.IADD R7, R4, 0x1, -R7 ;  /* 0x0000000104077824 */ /* 0x000fe200078e0a07 */
[----:B------:R-:W-:Y:S01]  /*0f40*/  SHF.L.U32 R5, R5, 0x7, RZ ;  /* 0x0000000705057819 */ /* 0x000fe200000006ff */
[----:B------:R-:W-:Y:S01]  /*0f50*/  IMAD.IADD R221, R224, 0x1, R13 ;  /* 0x00000001e0dd7824 */ /* 0x000fe200078e020d */
[----:B------:R-:W-:-:S02]  /*0f60*/  LOP3.LUT R6, R6, 0x1ffffffe, RZ, 0xc0, !PT ;  /* 0x1ffffffe06067812 */ /* 0x000fc400078ec0ff */
[----:B------:R-:W-:Y:S02]  /*0f70*/  SHF.R.S32.HI R0, RZ, 0x5, R0 ;  /* 0x00000005ff007819 */ /* 0x000fe40000011400 */
[----:B------:R-:W-:Y:S01]  /*0f80*/  LEA R9, R9, R10, 0x6 ;  /* 0x0000000a09097211 */ /* 0x000fe200078e30ff */
[----:B------:R-:W-:Y:S01]  /*0f90*/  IMAD.IADD R6, R11, 0x1, -R6 ;  /* 0x000000010b067824 */ /* 0x000fe200078e0a06 */
[----:B------:R-:W-:Y:S01]  /*0fa0*/  LOP3.LUT R15, R5, 0x180, RZ, 0xc0, !PT ;  /* 0x00000180050f7812 */ /* 0x000fe200078ec0ff */
[----:B------:R-:W-:Y:S01]  /*0fb0*/  VIADD R11, R224, 0x40 ;  /* 0x00000040e00b7836 */ /* 0x000fe20000000000 */
[----:B------:R-:W-:Y:S01]  /*0fc0*/  LOP3.LUT R3, R3, 0x7ffffffc, RZ, 0xc0, !PT ;  /* 0x7ffffffc03037812 */ /* 0x000fe200078ec0ff */
[----:B------:R-:W-:Y:S01]  /*0fd0*/  IMAD R7, R0, 0x10, R7 ;  /* 0x0000001000077824 */ /* 0x000fe200078e0207 */
[----:B------:R0:W-:Y:S01]  /*0fe0*/  STL [R1+0x3c], R9 ;  /* 0x00003c0901007387 */ /* 0x0001e20000100800 */
[----:B------:R-:W-:Y:S01]  /*0ff0*/  SHF.R.U32.HI R14, RZ, 0x3, R15 ;  /* 0x00000003ff0e7819 */ /* 0x000fe2000001160f */
[----:B------:R-:W-:Y:S01]  /*1000*/  VIADD R0, R224, 0x30 ;  /* 0x00000030e0007836 */ /* 0x000fe20000000000 */
[----:B------:R-:W-:Y:S01]  /*1010*/  SHF.R.S32.HI R8, RZ, 0x1, R8 ;  /* 0x00000001ff087819 */ /* 0x000fe20000011408 */
[----:B------:R1:W-:Y:S01]  /*1020*/  STL [R1+0x18], R13 ;  /* 0x0000180d01007387 */ /* 0x0003e20000100800 */
[----:B------:R-:W-:Y:S01]  /*1030*/  IADD3 R3, R20, -R3, RZ ;  /* 0x8000000314037210 */ /* 0x000fe20007ffe0ff */
[----:B------:R-:W-:Y:S01]  /*1040*/  IMAD.IADD R222, R224, 0x1, R11 ;  /* 0x00000001e0de7824 */ /* 0x000fe200078e020b */
[----:B------:R-:W-:Y:S01]  /*1050*/  IADD3 R23, R16, 0x60, RZ ;  /* 0x0000006010177810 */ /* 0x000fe20007ffe0ff */
[----:B------:R2:W-:Y:S01]  /*1060*/  STL [R1+0x14], R11 ;  /* 0x0000140b01007387 */ /* 0x0005e20000100800 */
[----:B------:R-:W-:Y:S01]  /*1070*/  IMAD.SHL.U32 R8, R8, 0x80, RZ ;  /* 0x0000008008087824 */ /* 0x000fe200078e00ff */
[----:B------:R-:W-:Y:S01]  /*1080*/  SHF.R.S32.HI R4, RZ, 0x1f, R221 ;  /* 0x0000001fff047819 */ /* 0x000fe200000114dd */
[----:B------:R-:W-:Y:S01]  /*1090*/  IMAD.SHL.U32 R37, R3, 0x2, RZ ;  /* 0x0000000203257824 */ /* 0x000fe200078e00ff */
[----:B------:R-:W-:Y:S01]  /*10a0*/  STL [R1+0x30], R36 ;  /* 0x0000302401007387 */ /* 0x000fe20000100800 */
[----:B0-----:R-:W-:Y:S01]  /*10b0*/  SHF.R.S32.HI R9, RZ, 0x1f, R222 ;  /* 0x0000001fff097819 */ /* 0x001fe200000114de */
[----:B-1----:R-:W-:Y:S01]  /*10c0*/  IMAD R13, R2, 0x40, R7 ;  /* 0x00000040020d7824 */ /* 0x002fe200078e0207 */
[-C--:B------:R-:W-:Y:S01]  /*10d0*/  LEA.HI R5, R4, R221.reuse, RZ, 0x6 ;  /* 0x000000dd04057211 */ /* 0x080fe200078f30ff */
[----:B------:R-:W-:Y:S01]  /*10e0*/  STL [R1+0x28], R15 ;  /* 0x0000280f01007387 */ /* 0x000fe20000100800 */
[----:B------:R-:W-:Y:S01]  /*10f0*/  VIADD R2, R224, 0x10 ;  /* 0x00000010e0027836 */ /* 0x000fe20000000000 */
[-C--:B------:R-:W-:Y:S01]  /*1100*/  LEA.HI R10, R9, R222.reuse, RZ, 0x6 ;  /* 0x000000de090a7211 */ /* 0x080fe200078f30ff */
[C---:B------:R-:W-:Y:S01]  /*1110*/  VIADD R35, R37.reuse, 0x8 ;  /* 0x0000000825237836 */ /* 0x040fe20000000000 */
[----:B------:R-:W-:Y:S01]  /*1120*/  STL [R1+0x2c], R14 ;  /* 0x00002c0e01007387 */ /* 0x000fe20000100800 */
[----:B------:R-:W-:Y:S01]  /*1130*/  VIADD R34, R37, 0x10 ;  /* 0x0000001025227836 */ /* 0x000fe20000000000 */
[----:B------:R-:W-:Y:S01]  /*1140*/  LEA.HI R227, R9, R222, RZ, 0x4 ;  /* 0x000000de09e37211 */ /* 0x000fe200078f20ff */
[C---:B------:R-:W-:Y:S01]  /*1150*/  VIADD R33, R37.reuse, 0x18 ;  /* 0x0000001825217836 */ /* 0x040fe20000000000 */
[----:B------:R-:W-:Y:S01]  /*1160*/  STL [R1+0x134], R13 ;  /* 0x0001340d01007387 */ /* 0x000fe20000100800 */
[C---:B------:R-:W-:Y:S01]  /*1170*/  VIADD R32, R37.reuse, 0x20 ;  /* 0x0000002025207836 */ /* 0x040fe20000000000 */
[----:B------:R-:W-:Y:S01]  /*1180*/  LEA.HI R4, R4, R221, RZ, 0x4 ;  /* 0x000000dd04047211 */ /* 0x000fe200078f20ff */
[C---:B------:R-:W-:Y:S01]  /*1190*/  VIADD R31, R37.reuse, 0x28 ;  /* 0x00000028251f7836 */ /* 0x040fe20000000000 */
[----:B------:R-:W-:Y:S01]  /*11a0*/  STL [R1+0xc], RZ ;  /* 0x00000cff01007387 */ /* 0x000fe20000100800 */
[----:B------:R-:W-:Y:S01]  /*11b0*/  IADD3 R30, R37, 0x30, RZ ;  /* 0x00000030251e7810 */ /* 0x000fe20007ffe0ff */
[----:B------:R-:W-:Y:S01]  /*11c0*/  IMAD.SHL.U32 R12, R10, 0x80, RZ ;  /* 0x000000800a0c7824 */ /* 0x000fe200078e00ff */
[----:B--2---:R-:W-:Y:S01]  /*11d0*/  LOP3.LUT R11, R15, 0x30, R227, 0xf8, !PT ;  /* 0x000000300f0b7812 */ /* 0x004fe200078ef8e3 */
[----:B------:R-:W-:Y:S01]  /*11e0*/  STL [R1+0x34], RZ ;  /* 0x000034ff01007387 */ /* 0x000fe20000100800 */
[C---:B------:R-:W-:Y:S01]  /*11f0*/  VIADD R29, R37.reuse, 0x38 ;  /* 0x00000038251d7836 */ /* 0x040fe20000000000 */
[----:B------:R-:W-:Y:S01]  /*1200*/  IADD3 R21, R37, 0x68, RZ ;  /* 0x0000006825157810 */ /* 0x000fe20007ffe0ff */
[----:B------:R-:W-:Y:S01]  /*1210*/  IMAD.SHL.U32 R9, R5, 0x80, RZ ;  /* 0x0000008005097824 */ /* 0x000fe200078e00ff */
[----:B------:R-:W-:Y:S01]  /*1220*/  STL [R1+0x24], RZ ;  /* 0x000024ff01007387 */ /* 0x000fe20000100800 */
[----:B------:R-:W-:Y:S01]  /*1230*/  VIADD R28, R37, 0x40 ;  /* 0x00000040251c7836 */ /* 0x000fe20000000000 */
[----:B------:R-:W-:Y:S01]  /*1240*/  LOP3.LUT R5, R15, 0x30, R4, 0xf8, !PT ;  /* 0x000000300f057812 */ /* 0x000fe200078ef804 */
[C---:B------:R-:W-:Y:S01]  /*1250*/  VIADD R27, R37.reuse, 0x48 ;  /* 0x00000048251b7836 */ /* 0x040fe20000000000 */
[----:B------:R0:W-:Y:S01]  /*1260*/  STL [R1+0x10], R2 ;  /* 0x0000100201007387 */ /* 0x0001e20000100800 */
[C---:B------:R-:W-:Y:S01]  /*1270*/  VIADD R26, R37.reuse, 0x50 ;  /* 0x00000050251a7836 */ /* 0x040fe20000000000 */
[----:B------:R-:W-:Y:S01]  /*1280*/  LOP3.LUT R12, R12, 0xffffe000, RZ, 0xc0, !PT ;  /* 0xffffe0000c0c7812 */ /* 0x000fe200078ec0ff */
[----:B------:R-:W-:Y:S01]  /*1290*/  VIADD R25, R37, 0x58 ;  /* 0x0000005825197836 */ /* 0x000fe20000000000 */
[----:B------:R1:W-:Y:S01]  /*12a0*/  STL [R1+0x1c], R0 ;  /* 0x00001c0001007387 */ /* 0x0003e20000100800 */
[-C--:B------:R-:W-:Y:S01]  /*12b0*/  LOP3.LUT R11, R11, R14.reuse, RZ, 0x3c, !PT ;  /* 0x0000000e0b0b7212 */ /* 0x080fe200078e3cff */
[----:B------:R-:W-:Y:S01]  /*12c0*/  VIADD R24, R37, 0x60 ;  /* 0x0000006025187836 */ /* 0x000fe20000000000 */
[----:B------:R-:W-:Y:S01]  /*12d0*/  LOP3.LUT R9, R9, 0xffffe000, RZ, 0xc0, !PT ;  /* 0xffffe00009097812 */ /* 0x000fe200078ec0ff */
[----:B------:R-:W-:Y:S01]  /*12e0*/  VIADD R20, R37, 0x70 ;  /* 0x0000007025147836 */ /* 0x000fe20000000000 */
[----:B------:R-:W-:Y:S01]  /*12f0*/  LOP3.LUT R10, R5, R14, RZ, 0x3c, !PT ;  /* 0x0000000e050a7212 */ /* 0x000fe200078e3cff */
[----:B0-----:R-:W-:Y:S01]  /*1300*/  VIADD R2, R224, 0x50 ;  /* 0x00000050e0027836 */ /* 0x001fe20000000000 */
[-C--:B------:R-:W-:Y:S01]  /*1310*/  IADD3 R11, R11, R36.reuse, R12 ;  /* 0x000000240b0b7210 */ /* 0x080fe20007ffe00c */
[C---:B------:R-:W-:Y:S01]  /*1320*/  VIADD R12, R37.reuse, 0x88 ;  /* 0x00000088250c7836 */ /* 0x040fe20000000000 */
[----:B------:R-:W-:Y:S01]  /*1330*/  IADD3 R9, R10, R36, R9 ;  /* 0x000000240a097210 */ /* 0x000fe20007ffe009 */
[C---:B------:R-:W-:Y:S01]  /*1340*/  VIADD R10, R37.reuse, 0x90 ;  /* 0x00000090250a7836 */ /* 0x040fe20000000000 */
[----:B-1----:R-:W-:Y:S01]  /*1350*/  SHF.R.S32.HI R0, RZ, 0x1f, R23 ;  /* 0x0000001fff007819 */ /* 0x002fe20000011417 */
[----:B------:R0:W-:Y:S01]  /*1360*/  STL [R1+0x20], R2 ;  /* 0x0000200201007387 */ /* 0x0001e20000100800 */
[----:B------:R-:W-:Y:S01]  /*1370*/  SHF.R.S32.HI R226, RZ, 0x4, R4 ;  /* 0x00000004ffe27819 */ /* 0x000fe20000011404 */
[C---:B------:R-:W-:Y:S01]  /*1380*/  VIADD R5, R37.reuse, 0xa8 ;  /* 0x000000a825057836 */ /* 0x040fe20000000000 */
[C---:B------:R-:W-:Y:S01]  /*1390*/  IADD3 R7, R37.reuse, 0xa0, RZ ;  /* 0x000000a025077810 */ /* 0x040fe20007ffe0ff */
[----:B------:R1:W-:Y:S01]  /*13a0*/  STL [R1], R0 ;  /* 0x0000000001007387 */ /* 0x0003e20000100800 */
[----:B------:R-:W-:Y:S01]  /*13b0*/  VIADD R4, R37, 0xb0 ;  /* 0x000000b025047836 */ /* 0x000fe20000000000 */
[----:B------:R-:W-:-:S02]  /*13c0*/  SHF.R.S32.HI R17, RZ, 0x1f, R16 ;  /* 0x0000001fff117819 */ /* 0x000fc40000011410 */
[----:B------:R-:W-:Y:S02]  /*13d0*/  SHF.R.S32.HI R229, RZ, 0x1f, R22 ;  /* 0x0000001fffe57819 */ /* 0x000fe40000011416 */
[----:B0-----:R-:W-:Y:S01]  /*13e0*/  LOP3.LUT R2, R8, 0x180, RZ, 0xc0, !PT ;  /* 0x0000018008027812 */ /* 0x001fe200078ec0ff */
[----:B------:R-:W-:Y:S01]  /*13f0*/  VIADD R8, R37, 0x98 ;  /* 0x0000009825087836 */ /* 0x000fe20000000000 */
[----:B------:R-:W-:Y:S02]  /*1400*/  SHF.R.S32.HI R228, RZ, 0x1f, R220 ;  /* 0x0000001fffe47819 */ /* 0x000fe400000114dc */
[C-C-:B-1----:R-:W-:Y:S01]  /*1410*/  LOP3.LUT R0, R15.reuse, 0x10, R16.reuse, 0xf8, !PT ;  /* 0x000000100f007812 */ /* 0x142fe200078ef810 */
[----:B------:R0:W-:Y:S01]  /*1420*/  STL [R1+0x38], R2 ;  /* 0x0000380201007387 */ /* 0x0001e20000100800 */
[----:B------:R-:W-:Y:S02]  /*1430*/  SHF.R.S32.HI R227, RZ, 0x4, R227 ;  /* 0x00000004ffe37819 */ /* 0x000fe400000114e3 */
[----:B------:R-:W-:Y:S01]  /*1440*/  LOP3.LUT R0, R0, R14, RZ, 0x3c, !PT ;  /* 0x0000000e00007212 */ /* 0x000fe200078e3cff */
[----:B------:R1:W-:Y:S04]  /*1450*/  STL [R1+0x68], R37 ;  /* 0x0000682501007387 */ /* 0x0003e80000100800 */
[----:B------:R-:W-:Y:S01]  /*1460*/  STL [R1+0xc4], R35 ;  /* 0x0000c42301007387 */ /* 0x000fe20000100800 */
[----:B0-----:R-:W-:Y:S01]  /*1470*/  LOP3.LUT R2, R15, 0x30, R16, 0xf8, !PT ;  /* 0x000000300f027812 */ /* 0x001fe200078ef810 */
[----:B------:R-:W-:-:S02]  /*1480*/  VIADD R15, R37, 0x78 ;  /* 0x00000078250f7836 */ /* 0x000fc40000000000 */
[----:B------:R-:W-:Y:S01]  /*1490*/  STL [R1+0xc0], R34 ;  /* 0x0000c02201007387 */ /* 0x000fe20000100800 */
[----:B------:R-:W-:Y:S01]  /*14a0*/  LOP3.LUT R3, R2, R14, RZ, 0x3c, !PT ;  /* 0x0000000e02037212 */ /* 0x000fe200078e3cff */
[C---:B------:R-:W-:Y:S02]  /*14b0*/  VIADD R14, R37.reuse, 0x80 ;  /* 0x00000080250e7836 */ /* 0x040fe40000000000 */
[----:B------:R-:W-:Y:S01]  /*14c0*/  STL [R1+0xbc], R33 ;  /* 0x0000bc2101007387 */ /* 0x000fe20000100800 */
[----:B------:R-:W-:Y:S02]  /*14d0*/  VIADD R2, R37, 0xb8 ;  /* 0x000000b825027836 */ /* 0x000fe40000000000 */
[----:B-1----:R-:W-:Y:S01]  /*14e0*/  IMAD.IADD R37, R36, 0x1, R0 ;  /* 0x0000000124257824 */ /* 0x002fe200078e0200 */
[----:B------:R0:W-:Y:S01]  /*14f0*/  STL [R1+0xb8], R32 ;  /* 0x0000b82001007387 */ /* 0x0001e20000100800 */
[----:B------:R-:W-:Y:S02]  /*1500*/  IADD3 R0, R18, R36, R3 ;  /* 0x0000002412007210 */ /* 0x000fe40007ffe003 */
[----:B------:R-:W-:Y:S01]  /*1510*/  SHF.R.S32.HI R3, RZ, 0x1f, R35 ;  /* 0x0000001fff037819 */ /* 0x000fe20000011423 */
[----:B------:R-:W-:Y:S04]  /*1520*/  STL [R1+0xb4], R31 ;  /* 0x0000b41f01007387 */ /* 0x000fe80000100800 */
[----:B------:R-:W-:Y:S01]  /*1530*/  STL [R1+0xb0], R30 ;  /* 0x0000b01e01007387 */ /* 0x000fe20000100800 */
[----:B0-----:R-:W-:-:S03]  /*1540*/  SHF.R.S32.HI R32, RZ, 0x1f, R32 ;  /* 0x0000001fff207819 */ /* 0x001fc60000011420 */
[----:B------:R0:W-:Y:S04]  /*1550*/  STL [R1+0xac], R29 ;  /* 0x0000ac1d01007387 */ /* 0x0001e80000100800 */
        /* <DEDUP_REMOVED lines=19> */
[----:B------:R-:W-:Y:S04]  /*1690*/  STL [R1+0x48], R37 ;  /* 0x0000482501007387 */ /* 0x000fe80000100800 */
[----:B------:R0:W-:Y:S04]  /*16a0*/  STL [R1+0x70], R4 ;  /* 0x0000700401007387 */ /* 0x0001e80000100800 */
[----:B------:R1:W-:Y:S04]  /*16b0*/  STL [R1+0x130], R0 ;  /* 0x0001300001007387 */ /* 0x0003e80000100800 */
[----:B------:R-:W-:Y:S01]  /*16c0*/  STL [R1+0x6c], R2 ;  /* 0x00006c0201007387 */ /* 0x000fe20000100800 */
[----:B0-----:R-:W-:-:S03]  /*16d0*/  SHF.R.S32.HI R4, RZ, 0x1f, R4 ;  /* 0x0000001fff047819 */ /* 0x001fc60000011404 */
[----:B------:R0:W-:Y:S01]  /*16e0*/  STL [R1+0x124], R3 ;  /* 0x0001240301007387 */ /* 0x0001e20000100800 */
[----:B-1----:R-:W-:-:S05]  /*16f0*/  SHF.R.S32.HI R0, RZ, 0x1f, R34 ;  /* 0x0000001fff007819 */ /* 0x002fca0000011422 */
[----:B------:R1:W-:Y:S01]  /*1700*/  STL [R1+0x120], R0 ;  /* 0x0001200001007387 */ /* 0x0003e20000100800 */
[----:B0-----:R-:W-:-:S05]  /*1710*/  SHF.R.S32.HI R3, RZ, 0x1f, R33 ;  /* 0x0000001fff037819 */ /* 0x001fca0000011421 */
[----:B------:R0:W-:Y:S01]  /*1720*/  STL [R1+0x11c], R3 ;  /* 0x00011c0301007387 */ /* 0x0001e20000100800 */
[----:B-1----:R-:W-:-:S03]  /*1730*/  SHF.R.S32.HI R0, RZ, 0x1f, R31 ;  /* 0x0000001fff007819 */ /* 0x002fc6000001141f */
[----:B------:R-:W-:Y:S04]  /*1740*/  STL [R1+0x118], R32 ;  /* 0x0001182001007387 */ /* 0x000fe80000100800 */
        /* <DEDUP_REMOVED lines=29> */
[----:B------:R-:W-:Y:S01]  /*1920*/  STL [R1+0xd0], R4 ;  /* 0x0000d00401007387 */ /* 0x000fe20000100800 */
[----:B------:R-:W-:-:S03]  /*1930*/  IMAD.IADD R2, R18, 0x1, R11 ;  /* 0x0000000112027824 */ /* 0x000fc600078e020b */
[----:B------:R1:W-:Y:S01]  /*1940*/  STL [R1+0xcc], R0 ;  /* 0x0000cc0001007387 */ /* 0x0003e20000100800 */
[----:B0-----:R-:W-:-:S05]  /*1950*/  IMAD.IADD R3, R18, 0x1, R9 ;  /* 0x0000000112037824 */ /* 0x001fca00078e0209 */
[----:B------:R0:W-:Y:S01]  /*1960*/  STL [R1+0x12c], R3 ;  /* 0x00012c0301007387 */ /* 0x0001e20000100800 */
[----:B-1----:R-:W-:-:S03]  /*1970*/  LEA R0, R6, R13, 0x3 ;  /* 0x0000000d06007211 */ /* 0x002fc600078e18ff */
[----:B------:R0:W-:Y:S04]  /*1980*/  STL [R1+0x128], R2 ;  /* 0x0001280201007387 */ /* 0x0001e80000100800 */
[----:B------:R0:W-:Y:S02]  /*1990*/  STL [R1+0x138], R0 ;  /* 0x0001380001007387 */ /* 0x0001e40000100800 */
.L_x_635:
[----:B01-3--:R-:W0:Y:S02]  /*19a0*/  LDC.64 R2, c[0x0][0xc88] ;  /* 0x00032200ff027b82 */ /* 0x00be240000000a00 */
[----:B0-----:R-:W-:-:S05]  /*19b0*/  IMAD.WIDE R2, R131, 0x4, R2 ;  /* 0x0000000483027825 */ /* 0x001fca00078e0202 */
[----:B--2---:R-:W2:Y:S01]  /*19c0*/  LDG.E R27, desc[UR50][R2.64] ;  /* 0x00000032021b7981 */ /* 0x004ea2000c1e1900 */
[----:B------:R-:W-:Y:S05]  /*19d0*/  YIELD ;  /* 0x0000000000007946 */ /* 0x000fea0003800000 */
[----:B------:R-:W-:Y:S01]  /*19e0*/  ULDC.64 UR4, c[0x0][0xa28] ;  /* 0x00028a0000047ab9 */ /* 0x000fe20000000a00 */
[----:B------:R-:W-:Y:S01]  /*19f0*/  ULDC.64 UR8, c[0x0][0xa18] ;  /* 0x0002860000087ab9 */ /* 0x000fe20000000a00 */
[----:B------:R-:W-:Y:S01]  /*1a00*/  ISETP.NE.U32.AND P1, PT, RZ, UR4, PT ;  /* 0x00000004ff007c0c */ /* 0x000fe2000bf25070 */
[----:B------:R-:W-:Y:S01]  /*1a10*/  ULDC.64 UR6, c[0x0][0xa08] ;  /* 0x0002820000067ab9 */ /* 0x000fe20000000a00 */
[----:B------:R-:W-:Y:S01]  /*1a20*/  IMAD.MOV.U32 R10, RZ, RZ, RZ ;  /* 0x000000ffff0a7224 */ /* 0x000fe200078e00ff */
[----:B------:R-:W-:Y:S01]  /*1a30*/  ISETP.NE.U32.AND P0, PT, RZ, UR6, PT ;  /* 0x00000006ff007c0c */ /* 0x000fe2000bf05070 */
[----:B------:R-:W-:Y:S01]  /*1a40*/  IMAD.MOV.U32 R118, RZ, RZ, RZ ;  /* 0x000000ffff767224 */ /* 0x000fe200078e00ff */
[----:B------:R-:W-:-:S02]  /*1a50*/  ISETP.NE.AND.EX P1, PT, RZ, UR5, PT, P1 ;  /* 0x00000005ff007c0c */ /* 0x000fc4000bf25310 */
[----:B------:R-:W-:Y:S02]  /*1a60*/  ISETP.NE.AND.EX P0, PT, RZ, UR7, PT, P0 ;  /* 0x00000007ff007c0c */ /* 0x000fe4000bf05300 */
[----:B--2---:R-:W-:Y:S01]  /*1a70*/  SHF.R.S32.HI R0, RZ, 0x1f, R27 ;  /* 0x0000001fff007819 */ /* 0x004fe2000001141b */
[----:B------:R-:W-:-:S08]  /*1a80*/  IMAD.SHL.U32 R29, R27, 0x4, RZ ;  /* 0x000000041b1d7824 */ /* 0x000fd000078e00ff */
[C---:B------:R-:W-:Y:S01]  /*1a90*/  @P1 LEA R4, P2, R27.reuse, UR4, 0x2 ;  /* 0x000000041b041c11 */ /* 0x040fe2000f8410ff */
[----:B------:R0:W-:Y:S01]  /*1aa0*/  STL [R1+0x4c], R27 ;  /* 0x00004c1b01007387 */ /* 0x0001e20000100800 */
[C-C-:B------:R-:W-:Y:S02]  /*1ab0*/  SHF.L.U64.HI R28, R27.reuse, 0x2, R0.reuse ;  /* 0x000000021b1c7819 */ /* 0x140fe40000010200 */
[----:B------:R-:W-:Y:S01]  /*1ac0*/  @P1 LEA.HI.X R5, R27, UR5, R0, 0x2, P2 ;  /* 0x000000051b051c11 */ /* 0x000fe200090f1400 */
[----:B------:R-:W-:Y:S01]  /*1ad0*/  ULDC UR4, c[0x0][0x288] ;  /* 0x0000a20000047ab9 */ /* 0x000fe20000000800 */
[----:B------:R-:W-:Y:S01]  /*1ae0*/  ISETP.NE.U32.AND P2, PT, RZ, UR8, PT ;  /* 0x00000008ff007c0c */ /* 0x000fe2000bf45070 */
[----:B------:R0:W-:Y:S01]  /*1af0*/  STL [R1+0x5c], R0 ;  /* 0x00005c0001007387 */ /* 0x0001e20000100800 */
[C---:B------:R-:W-:Y:S02]  /*1b00*/  IADD3 R8, P3, R29.reuse, UR6, RZ ;  /* 0x000000061d087c10 */ /* 0x040fe4000ff7e0ff */
[----:B------:R-:W-:Y:S01]  /*1b10*/  ISETP.NE.AND.EX P2, PT, RZ, UR9, PT, P2 ;  /* 0x00000009ff007c0c */ /* 0x000fe2000bf45320 */
[----:B------:R0:W5:Y:S01]  /*1b20*/  @P1 LDG.E R10, desc[UR50][R4.64] ;  /* 0x00000032040a1981 */ /* 0x000162000c1e1900 */
[----:B------:R-:W-:Y:S01]  /*1b30*/  IMAD.U32 R132, RZ, RZ, UR4 ;  /* 0x00000004ff847e24 */ /* 0x000fe2000f8e00ff */
[C---:B------:R-:W-:Y:S01]  /*1b40*/  IADD3.X R9, R28.reuse, UR7, RZ, P3, !PT ;  /* 0x000000071c097c10 */ /* 0x040fe20009ffe4ff */
[----:B------:R-:W-:Y:S01]  /*1b50*/  ULDC.64 UR4, c[0x0][0x418] ;  /* 0x0001060000047ab9 */ /* 0x000fe20000000a00 */
[----:B------:R0:W-:Y:S04]  /*1b60*/  STL [R1+0x54], R29 ;  /* 0x0000541d01007387 */ /* 0x0001e80000100800 */
[----:B------:R0:W5:Y:S04]  /*1b70*/  @P0 LDG.E R118, desc[UR50][R8.64] ;  /* 0x0000003208760981 */ /* 0x000168000c1e1900 */
[----:B------:R-:W-:Y:S01]  /*1b80*/  @P2 IADD3 R6, P1, R29, UR8, RZ ;  /* 0x000000081d062c10 */ /* 0x000fe2000ff3e0ff */
[----:B------:R-:W-:Y:S01]  /*1b90*/  UISETP.NE.U32.AND UP0, UPT, UR4, URZ, UPT ;  /* 0x0000003f0400728c */ /* 0x000fe2000bf05070 */
[----:B------:R0:W-:Y:S02]  /*1ba0*/  STL [R1+0x58], R28 ;  /* 0x0000581c01007387 */ /* 0x0001e40000100800 */
[----:B------:R-:W-:Y:S01]  /*1bb0*/  @P2 IADD3.X R7, R28, UR9, RZ, P1, !PT ;  /* 0x000000091c072c10 */ /* 0x000fe20008ffe4ff */
[----:B------:R-:W-:-:S04]  /*1bc0*/  ULDC UR4, c[0x0][0x424] ;  /* 0x0001090000047ab9 */ /* 0x000fc80000000800 */
[----:B------:R0:W5:Y:S01]  /*1bd0*/  @P2 LDG.E R132, desc[UR50][R6.64] ;  /* 0x0000003206842981 */ /* 0x000162000c1e1900 */
[----:B------:R-:W-:-:S03]  /*1be0*/  UISETP.NE.AND.EX UP0, UPT, UR5, URZ, UPT, UP0 ;  /* 0x0000003f0500728c */ /* 0x000fc6000bf05300 */
[----:B------:R-:W-:Y:S01]  /*1bf0*/  ULDC UR5, c[0x0][0x2f0] ;  /* 0x0000bc0000057ab9 */ /* 0x000fe20000000800 */
[----:B------:R-:W-:-:S04]  /*1c00*/  USEL UR4, UR4, 0x1, UP0 ;  /* 0x0000000104047887 */ /* 0x000fc80008000000 */
[----:B------:R-:W-:-:S03]  /*1c10*/  UIMAD UR4, UR4, UR5, URZ ;  /* 0x00000005040472a4 */ /* 0x000fc6000f8e023f */
[----:B------:R-:W-:Y:S02]  /*1c20*/  ULDC UR5, c[0x0][0x348] ;  /* 0x0000d20000057ab9 */ /* 0x000fe40000000800 */
[----:B------:R-:W-:Y:S02]  /*1c30*/  IMAD.U32 R2, RZ, RZ, UR5 ;  /* 0x00000005ff027e24 */ /* 0x000fe4000f8e00ff */
[----:B------:R-:W-:Y:S01]  /*1c40*/  IMAD.U32 R25, RZ, RZ, UR4 ;  /* 0x00000004ff197e24 */ /* 0x000fe2000f8e00ff */
[----:B0---4-:R-:W-:Y:S06]  /*1c50*/  @P2 BRA `(.L_x_424) ;  /* 0x0000000000242947 */ /* 0x011fec0003800000 */
[----:B------:R-:W-:Y:S02]  /*1c60*/  ULDC.64 UR4, c[0x0][0xa00] ;  /* 0x0002800000047ab9 */ /* 0x000fe40000000a00 */
[----:B------:R-:W-:-:S04]  /*1c70*/  ISETP.NE.U32.AND P1, PT, RZ, UR4, PT ;  /* 0x00000004ff007c0c */ /* 0x000fc8000bf25070 */
[----:B------:R-:W-:-:S13]  /*1c80*/  ISETP.NE.AND.EX P1, PT, RZ, UR5, PT, P1 ;  /* 0x00000005ff007c0c */ /* 0x000fda000bf25310 */
[----:B------:R-:W-:Y:S05]  /*1c90*/  @!P1 BRA `(.L_x_424) ;  /* 0x0000000000149947 */ /* 0x000fea0003800000 */
[----:B------:R-:W0:Y:S02]  /*1ca0*/  LDC.64 R4, c[0x0][0xa00] ;  /* 0x00028000ff047b82 */ /* 0x000e240000000a00 */
[----:B0-----:R-:W-:-:S05]  /*1cb0*/  IMAD.WIDE R4, R27, 0x4, R4 ;  /* 0x000000041b047825 */ /* 0x001fca00078e0204 */
[----:B-----5:R-:W2:Y:S04]  /*1cc0*/  LDG.E R132, desc[UR50][R4.64] ;  /* 0x0000003204847981 */ /* 0x020ea8000c1e1900 */
[----:B------:R-:W2:Y:S02]  /*1cd0*/  LDG.E R3, desc[UR50][R4.64+0x4] ;  /* 0x0000043204037981 */ /* 0x000ea4000c1e1900 */
[----:B--2---:R-:W-:-:S07]  /*1ce0*/  IADD3 R132, -R132, R3, RZ ;  /* 0x0000000384847210 */ /* 0x004fce0007ffe1ff */
.L_x_424:
[----:B------:R-:W-:Y:S01]  /*1cf0*/  ULDC.64 UR4, c[0x0][0xa20] ;  /* 0x0002880000047ab9 */ /* 0x000fe20000000a00 */
[----:B------:R0:W-:Y:S01]  /*1d00*/  STL [R1+0x60], R129 ;  /* 0x0000608101007387 */ /* 0x0001e20000100800 */
[----:B------:R-:W-:Y:S02]  /*1d10*/  ISETP.NE.U32.AND P1, PT, RZ, UR4, PT ;  /* 0x00000004ff007c0c */ /* 0x000fe4000bf25070 */
[C---:B------:R-:W-:Y:S02]  /*1d20*/  LOP3.LUT R3, R130.reuse, 0xff000000, RZ, 0xc0, !PT ;  /* 0xff00000082037812 */ /* 0x040fe400078ec0ff */
[----:B------:R-:W-:Y:S02]  /*1d30*/  ISETP.NE.AND.EX P1, PT, RZ, UR5, PT, P1 ;  /* 0x00000005ff007c0c */ /* 0x000fe4000bf25310 */
[----:B------:R-:W-:Y:S02]  /*1d40*/  LOP3.LUT R0, R130, 0xff0000, RZ, 0xc0, !PT ;  /* 0x00ff000082007812 */ /* 0x000fe400078ec0ff */
[----:B------:R-:W-:-:S02]  /*1d50*/  SHF.R.U32.HI R3, RZ, 0x8, R3 ;  /* 0x00000008ff037819 */ /* 0x000fc40000011603 */
[----:B------:R-:W-:Y:S02]  /*1d60*/  LOP3.LUT R223, R130, 0xffff, RZ, 0xc0, !PT ;  /* 0x0000ffff82df7812 */ /* 0x000fe400078ec0ff */
[----:B------:R-:W-:-:S05]  /*1d70*/  LEA.HI R11, R0, R3, RZ, 0x10 ;  /* 0x00000003000b7211 */ /* 0x000fca00078f80ff */
[----:B0-----:R-:W-:Y:S05]  /*1d80*/  @!P1 BRA `(.L_x_425) ;  /* 0x0000000000109947 */ /* 0x001fea0003800000 */
[----:B------:R-:W-:-:S04]  /*1d90*/  IADD3 R4, P0, R29, UR4, RZ ;  /* 0x000000041d047c10 */ /* 0x000fc8000ff1e0ff */
[----:B------:R-:W-:-:S05]  /*1da0*/  IADD3.X R5, R28, UR5, RZ, P0, !PT ;  /* 0x000000051c057c10 */ /* 0x000fca00087fe4ff */
[----:B------:R0:W5:Y:S01]  /*1db0*/  LDG.E R25, desc[UR50][R4.64] ;  /* 0x0000003204197981 */ /* 0x000162000c1e1900 */
[----:B------:R-:W-:Y:S05]  /*1dc0*/  BRA `(.L_x_426) ;  /* 0x0000000000107947 */ /* 0x000fea0003800000 */
.L_x_425:
[----:B------:R-:W-:Y:S05]  /*1dd0*/  @!P0 BRA `(.L_x_426) ;  /* 0x00000000000c8947 */ /* 0x000fea0003800000 */
[----:B------:R-:W2:Y:S04]  /*1de0*/  LDG.E R0, desc[UR50][R8.64] ;  /* 0x0000003208007981 */ /* 0x000ea8000c1e1900 */
[----:B------:R-:W2:Y:S02]  /*1df0*/  LDG.E R25, desc[UR50][R8.64+0x4] ;  /* 0x0000043208197981 */ /* 0x000ea4000c1e1900 */
[----:B--2---:R-:W-:-:S07]  /*1e00*/  IMAD.IADD R25, R25, 0x1, -R0 ;  /* 0x0000000119197824 */ /* 0x004fce00078e0a00 */
.L_x_426:
[----:B------:R-:W-:Y:S01]  /*1e10*/  ULDC.64 UR4, c[0x0][0xa10] ;  /* 0x0002840000047ab9 */ /* 0x000fe20000000a00 */
[----:B------:R-:W2:Y:S01]  /*1e20*/  LDL.LU R26, [R1+0x8] ;  /* 0x00000800011a7983 */ /* 0x000ea20000300800 */
[----:B------:R-:W-:-:S04]  /*1e30*/  ISETP.NE.U32.AND P0, PT, RZ, UR4, PT ;  /* 0x00000004ff007c0c */ /* 0x000fc8000bf05070 */
[----:B------:R-:W-:Y:S01]  /*1e40*/  ISETP.NE.AND.EX P0, PT, RZ, UR5, PT, P0 ;  /* 0x00000005ff007c0c */ /* 0x000fe2000bf05300 */
[----:B------:R-:W-:-:S12]  /*1e50*/  ULDC.64 UR4, c[0x0][0xa30] ;  /* 0x00028c0000047ab9 */ /* 0x000fd80000000a00 */
[----:B0-----:R-:W0:Y:S02]  /*1e60*/  @P0 LDC.64 R4, c[0x0][0xa10] ;  /* 0x00028400ff040b82 */ /* 0x001e240000000a00 */
[----:B0-----:R-:W-:-:S05]  /*1e70*/  @P0 IMAD.WIDE R4, R27, 0x4, R4 ;  /* 0x000000041b040825 */ /* 0x001fca00078e0204 */
[----:B------:R-:W3:Y:S04]  /*1e80*/  @P0 LDG.E R0, desc[UR50][R4.64] ;  /* 0x0000003204000981 */ /* 0x000ee8000c1e1900 */
[----:B------:R-:W3:Y:S01]  /*1e90*/  @P0 LDG.E R3, desc[UR50][R4.64+0x4] ;  /* 0x0000043204030981 */ /* 0x000ee2000c1e1900 */
[----:B------:R-:W-:Y:S01]  /*1ea0*/  ISETP.NE.U32.AND P1, PT, RZ, UR4, PT ;  /* 0x00000004ff007c0c */ /* 0x000fe2000bf25070 */
[----:B-----5:R-:W-:-:S03]  /*1eb0*/  IMAD.MOV.U32 R130, RZ, RZ, R25 ;  /* 0x000000ffff827224 */ /* 0x020fc600078e0019 */
[----:B------:R-:W-:-:S13]  /*1ec0*/  ISETP.NE.AND.EX P1, PT, RZ, UR5, PT, P1 ;  /* 0x00000005ff007c0c */ /* 0x000fda000bf25310 */
[----:B------:R-:W-:-:S04]  /*1ed0*/  @P1 IADD3 R6, P2, R29, UR4, RZ ;  /* 0x000000041d061c10 */ /* 0x000fc8000ff5e0ff */
[----:B------:R-:W-:-:S05]  /*1ee0*/  @P1 IADD3.X R7, R28, UR5, RZ, P2, !PT ;  /* 0x000000051c071c10 */ /* 0x000fca00097fe4ff */
[----:B------:R0:W5:Y:S01]  /*1ef0*/  @P1 LDG.E R130, desc[UR50][R6.64] ;  /* 0x0000003206821981 */ /* 0x000162000c1e1900 */
[----:B------:R-:W-:Y:S01]  /*1f00*/  IMAD.IADD R9, R25, 0x1, -R10 ;  /* 0x0000000119097824 */ /* 0x000fe200078e0a0a */
[----:B------:R-:W-:Y:S01]  /*1f10*/  LOP3.LUT R12, R11, 0xff, RZ, 0xc0, !PT ;  /* 0x000000ff0b0c7812 */ /* 0x000fe200078ec0ff */
[----:B------:R-:W-:Y:S01]  /*1f20*/  BSSY B0, `(.L_x_427) ;  /* 0x000002d000007945 */ /* 0x000fe20003800000 */
[----:B------:R-:W-:-:S03]  /*1f30*/  SHF.R.U32.HI R8, RZ, 0x10, R11 ;  /* 0x00000010ff087819 */ /* 0x000fc6000001160b */
[----:B------:R0:W-:Y:S01]  /*1f40*/  STL [R1+0x64], R12 ;  /* 0x0000640c01007387 */ /* 0x0001e20000100800 */
[----:B--2---:R-:W-:Y:S01]  /*1f50*/  LOP3.LUT R26, R26, 0xfffffff7, RZ, 0xc0, !PT ;  /* 0xfffffff71a1a7812 */ /* 0x004fe200078ec0ff */
[----:B---3--:R-:W-:-:S04]  /*1f60*/  @P0 IMAD.IADD R2, R3, 0x1, -R0 ;  /* 0x0000000103020824 */ /* 0x008fc800078e0a00 */
[----:B------:R-:W-:-:S04]  /*1f70*/  IMAD.IADD R144, R9, 0x1, R2 ;  /* 0x0000000109907824 */ /* 0x000fc800078e0202 */
[C---:B------:R-:W-:Y:S01]  /*1f80*/  VIADD R0, R144.reuse, 0x9f ;  /* 0x0000009f90007836 */ /* 0x040fe20000000000 */
[----:B------:R-:W-:-:S03]  /*1f90*/  ISETP.GE.AND P3, PT, R144, 0x1, PT ;  /* 0x000000019000780c */ /* 0x000fc60003f66270 */
[----:B------:R-:W-:-:S05]  /*1fa0*/  IMAD.HI R0, R0, 0x66666667, RZ ;  /* 0x6666666700007827 */ /* 0x000fca00078e02ff */
[----:B------:R-:W-:-:S04]  /*1fb0*/  SHF.R.U32.HI R131, RZ, 0x1f, R0 ;  /* 0x0000001fff837819 */ /* 0x000fc80000011600 */
[----:B------:R-:W-:Y:S02]  /*1fc0*/  LEA.HI.SX32 R131, R0, R131, 0x1a ;  /* 0x0000008300837211 */ /* 0x000fe400078fd2ff */
[----:B------:R-:W-:Y:S02]  /*1fd0*/  @P3 LOP3.LUT R26, R26, 0x8, RZ, 0xfc, !PT ;  /* 0x000000081a1a3812 */ /* 0x000fe400078efcff */
[----:B------:R-:W-:-:S03]  /*1fe0*/  MOV R0, RZ ;  /* 0x000000ff00007202 */ /* 0x000fc60000000f00 */
[----:B------:R0:W-:Y:S04]  /*1ff0*/  STL [R1+0x8], R26 ;  /* 0x0000081a01007387 */ /* 0x0001e80000100800 */
[----:B------:R0:W-:Y:S01]  /*2000*/  STL [R1+0x50], R8 ;  /* 0x0000500801007387 */ /* 0x0001e20000100800 */
[----:B------:R-:W-:Y:S05]  /*2010*/  @!P3 BRA `(.L_x_428) ;  /* 0x000000000074b947 */ /* 0x000fea0003800000 */
[----:B------:R-:W-:Y:S01]  /*2020*/  ISETP.NE.AND P0, PT, R8, RZ, PT ;  /* 0x000000ff0800720c */ /* 0x000fe20003f05270 */
[----:B------:R-:W-:-:S03]  /*2030*/  ULDC UR4, c[0x0][0x9f0] ;  /* 0x00027c0000047ab9 */ /* 0x000fc60000000800 */
[----:B------:R-:W-:-:S04]  /*2040*/  SEL R10, R8, UR4, P0 ;  /* 0x00000004080a7c07 */ /* 0x000fc80008000000 */
[-C--:B0-----:R-:W-:Y:S02]  /*2050*/  IABS R6, R10.reuse ;  /* 0x0000000a00067213 */ /* 0x081fe40000000000 */
[----:B------:R-:W-:Y:S02]  /*2060*/  IADD3 R0, R131, -0x1, R10 ;  /* 0xffffffff83007810 */ /* 0x000fe40007ffe00a */
[----:B------:R-:W0:Y:S01]  /*2070*/  I2F.RP R3, R6 ;  /* 0x0000000600037306 */ /* 0x000e220000209400 */
[----:B------:R-:W-:Y:S02]  /*2080*/  IABS R11, R10 ;  /* 0x0000000a000b7213 */ /* 0x000fe40000000000 */
[----:B------:R-:W-:Y:S02]  /*2090*/  IABS R8, R0 ;  /* 0x0000000000087213 */ /* 0x000fe40000000000 */
[----:B------:R-:W-:-:S04]  /*20a0*/  LOP3.LUT R0, R0, R10, RZ, 0x3c, !PT ;  /* 0x0000000a00007212 */ /* 0x000fc800078e3cff */
[----:B------:R-:W-:Y:S01]  /*20b0*/  ISETP.GE.AND P2, PT, R0, RZ, PT ;  /* 0x000000ff0000720c */ /* 0x000fe20003f46270 */
[----:B0-----:R-:W0:Y:S02]  /*20c0*/  MUFU.RCP R3, R3 ;  /* 0x0000000300037308 */ /* 0x001e240000001000 */
[----:B0-----:R-:W-:Y:S02]  /*20d0*/  VIADD R4, R3, 0xffffffe ;  /* 0x0ffffffe03047836 */ /* 0x001fe40000000000 */
[----:B------:R-:W-:-:S04]  /*20e0*/  IMAD.MOV R3, RZ, RZ, -R11 ;  /* 0x000000ffff037224 */ /* 0x000fc800078e0a0b */
[----:B------:R0:W1:Y:S02]  /*20f0*/  F2I.FTZ.U32.TRUNC.NTZ R5, R4 ;  /* 0x0000000400057305 */ /* 0x000064000021f000 */
[----:B0-----:R-:W-:Y:S02]  /*2100*/  IMAD.MOV.U32 R4, RZ, RZ, RZ ;  /* 0x000000ffff047224 */ /* 0x001fe400078e00ff */
[----:B-1----:R-:W-:-:S04]  /*2110*/  IMAD.MOV R7, RZ, RZ, -R5 ;  /* 0x000000ffff077224 */ /* 0x002fc800078e0a05 */
[----:B------:R-:W-:-:S04]  /*2120*/  IMAD R7, R7, R6, RZ ;  /* 0x0000000607077224 */ /* 0x000fc800078e02ff */
[----:B------:R-:W-:-:S06]  /*2130*/  IMAD.HI.U32 R5, R5, R7, R4 ;  /* 0x0000000705057227 */ /* 0x000fcc00078e0004 */
[----:B------:R-:W-:-:S04]  /*2140*/  IMAD.HI.U32 R5, R5, R8, RZ ;  /* 0x0000000805057227 */ /* 0x000fc800078e00ff */
[----:B------:R-:W-:-:S05]  /*2150*/  IMAD R3, R5, R3, R8 ;  /* 0x0000000305037224 */ /* 0x000fca00078e0208 */
[----:B------:R-:W-:-:S13]  /*2160*/  ISETP.GT.U32.AND P1, PT, R6, R3, PT ;  /* 0x000000030600720c */ /* 0x000fda0003f24070 */
[----:B------:R-:W-:Y:S02]  /*2170*/  @!P1 IMAD.IADD R3, R3, 0x1, -R6 ;  /* 0x0000000103039824 */ /* 0x000fe400078e0a06 */
[----:B------:R-:W-:Y:S01]  /*2180*/  @!P1 VIADD R5, R5, 0x1 ;  /* 0x0000000105059836 */ /* 0x000fe20000000000 */
[----:B------:R-:W-:Y:S02]  /*2190*/  ISETP.NE.AND P1, PT, R10, RZ, PT ;  /* 0x000000ff0a00720c */ /* 0x000fe40003f25270 */
[----:B------:R-:W-:-:S13]  /*21a0*/  ISETP.GE.U32.AND P0, PT, R3, R6, PT ;  /* 0x000000060300720c */ /* 0x000fda0003f06070 */
[----:B------:R-:W-:-:S05]  /*21b0*/  @P0 IADD3 R5, R5, 0x1, RZ ;  /* 0x0000000105050810 */ /* 0x000fca0007ffe0ff */
[----:B------:R-:W-:-:S04]  /*21c0*/  IMAD.MOV.U32 R0, RZ, RZ, R5 ;  /* 0x000000ffff007224 */ /* 0x000fc800078e0005 */
[----:B------:R-:W-:Y:S01]  /*21d0*/  @!P2 IMAD.MOV R0, RZ, RZ, -R0 ;  /* 0x000000ffff00a224 */ /* 0x000fe200078e0a00 */
[----:B------:R-:W-:-:S07]  /*21e0*/  @!P1 LOP3.LUT R0, RZ, R10, RZ, 0x33, !PT ;  /* 0x0000000aff009212 */ /* 0x000fce00078e33ff */
.L_x_428:
[----:B------:R-:W-:Y:S05]  /*21f0*/  BSYNC B0 ;  /* 0x0000000000007941 */ /* 0x000fea0003800000 */
.L_x_427:
[----:B------:R-:W-:-:S05]  /*2200*/  IMAD R3, R12, R0, RZ ;  /* 0x000000000c037224 */ /* 0x000fca00078e02ff */
[C---:B------:R-:W-:Y:S01]  /*2210*/  VIADDMNMX R0, R3.reuse, R0, R131, PT ;  /* 0x0000000003007246 */ /* 0x040fe20003800183 */
[----:B------:R-:W-:-:S04]  /*2220*/  IMAD R3, R3, 0xa0, -R9 ;  /* 0x000000a003037824 */ /* 0x000fc800078e0a09 */
[----:B------:R-:W-:Y:S01]  /*2230*/  IMAD R5, R0, 0xa0, -R9 ;  /* 0x000000a000057824 */ /* 0x000fe200078e0a09 */
[----:B------:R-:W-:-:S04]  /*2240*/  VIMNMX R3, RZ, R3, !PT ;  /* 0x00000003ff037248 */ /* 0x000fc80007fe0100 */
[----:B------:R-:W-:Y:S01]  /*2250*/  VIMNMX R0, R5, R2, PT ;  /* 0x0000000205007248 */ /* 0x000fe20003fe0100 */
[----:B------:R-:W-:-:S03]  /*2260*/  IMAD.WIDE.U32 R4, R3, -0x33333333, RZ ;  /* 0xcccccccd03047825 */ /* 0x000fc600078e00ff */
[----:B------:R-:W-:Y:S02]  /*2270*/  ISETP.GT.AND P0, PT, R0, R3, PT ;  /* 0x000000030000720c */ /* 0x000fe40003f04270 */
[----:B------:R-:W-:-:S05]  /*2280*/  SHF.R.U32.HI R115, RZ, 0x7, R5 ;  /* 0x00000007ff737819 */ /* 0x000fca0000011605 */
[----:B------:R-:W-:-:S06]  /*2290*/  IMAD.MOV.U32 R24, RZ, RZ, R115 ;  /* 0x000000ffff187224 */ /* 0x000fcc00078e0073 */
[----:B------:R-:W-:-:S04]  /*22a0*/  @P0 VIADD R0, R0, 0x9f ;  /* 0x0000009f00000836 */ /* 0x000fc80000000000 */
[----:B------:R-:W-:-:S05]  /*22b0*/  @P0 IMAD.HI R0, R0, 0x66666667, RZ ;  /* 0x6666666700000827 */ /* 0x000fca00078e02ff */
[----:B------:R-:W-:-:S04]  /*22c0*/  @P0 SHF.R.U32.HI R3, RZ, 0x1f, R0 ;  /* 0x0000001fff030819 */ /* 0x000fc80000011600 */
[----:B------:R-:W-:Y:S02]  /*22d0*/  @P0 LEA.HI.SX32 R24, R0, R3, 0x1a ;  /* 0x0000000300180211 */ /* 0x000fe400078fd2ff */
[----:B------:R-:W-:Y:S02]  /*22e0*/  PLOP3.LUT P0, PT, PT, PT, PT, 0x80, 0x0 ;  /* 0x000000000000781c */ /* 0x000fe40003f0f070 */
[----:B------:R-:W-:-:S13]  /*22f0*/  ISETP.GT.AND P1, PT, R24, R115, PT ;  /* 0x000000731800720c */ /* 0x000fda0003f24270 */
[----:B------:R-:W-:Y:S05]  /*2300*/  @!P1 BRA `(.L_x_429) ;  /* 0x000000e800f89947 */ /* 0x000fea0003800000 */
[----:B------:R-:W-:Y:S01]  /*2310*/  VIADD R0, R18, 0x24200 ;  /* 0x0002420012007836 */ /* 0x000fe20000000000 */
[----:B------:R-:W-:Y:S04]  /*2320*/  BSSY B6, `(.L_x_430) ;  /* 0x0000013000067945 */ /* 0x000fe80003800000 */
[----:B------:R-:W-:-:S13]  /*2330*/  LOP3.LUT P0, RZ, R0, 0x1bf, RZ, 0xc0, !PT ;  /* 0x000001bf00ff7812 */ /* 0x000fda000780c0ff */
[----:B------:R-:W-:Y:S05]  /*2340*/  @!P0 BRA `(.L_x_431) ;  /* 0x0000000000408947 */ /* 0x000fea0003800000 */
[----:B------:R-:W-:Y:S01]  /*2350*/  MOV R14, 0x0 ;  /* 0x00000000000e7802 */ /* 0x000fe20000000f00 */
[----:B------:R-:W-:Y:S01]  /*2360*/  ULDC.64 UR4, c[0x4][0xc0] ;  /* 0x0100300000047ab9 */ /* 0x000fe20000000a00 */
[----:B------:R-:W-:Y:S01]  /*2370*/  ULDC.64 UR6, c[0x4][0x20] ;  /* 0x0100080000067ab9 */ /* 0x000fe20000000a00 */
[----:B------:R-:W-:Y:S01]  /*2380*/  IMAD.U32 R4, RZ, RZ, UR4 ;  /* 0x00000004ff047e24 */ /* 0x000fe2000f8e00ff */
[----:B------:R-:W-:Y:S01]  /*2390*/  MOV R5, UR5 ;  /* 0x0000000500057c02 */ /* 0x000fe20008000f00 */
[----:B------:R-:W-:Y:S01]  /*23a0*/  ULDC.64 UR4, c[0x4][0xc8] ;  /* 0x0100320000047ab9 */ /* 0x000fe20000000a00 */
[----:B------:R-:W1:Y:S01]  /*23b0*/  LDC.64 R14, c[0x4][R14] ;  /* 0x010000000e0e7b82 */ /* 0x000e620000000a00 */
[----:B0-----:R-:W-:Y:S01]  /*23c0*/  IMAD.U32 R6, RZ, RZ, UR4 ;  /* 0x00000004ff067e24 */ /* 0x001fe2000f8e00ff */
[----:B------:R-:W-:Y:S01]  /*23d0*/  MOV R13, RZ ;  /* 0x000000ff000d7202 */ /* 0x000fe20000000f00 */
[----:B------:R-:W-:Y:S02]  /*23e0*/  IMAD.U32 R7, RZ, RZ, UR5 ;  /* 0x00000005ff077e24 */ /* 0x000fe4000f8e00ff */
[----:B------:R-:W-:-:S02]  /*23f0*/  IMAD.U32 R10, RZ, RZ, UR6 ;  /* 0x00000006ff0a7e24 */ /* 0x000fc4000f8e00ff */
[----:B------:R-:W-:Y:S02]  /*2400*/  IMAD.U32 R11, RZ, RZ, UR7 ;  /* 0x00000007ff0b7e24 */ /* 0x000fe4000f8e00ff */
[----:B------:R-:W-:Y:S02]  /*2410*/  IMAD.MOV.U32 R8, RZ, RZ, 0x70 ;  /* 0x00000070ff087424 */ /* 0x000fe400078e00ff */
[----:B------:R-:W-:-:S07]  /*2420*/  IMAD.MOV.U32 R12, RZ, RZ, 0x1 ;  /* 0x00000001ff0c7424 */ /* 0x000fce00078e00ff */
[----:B------:R-:W-:-:S07]  /*2430*/  LEPC R20, `(.L_x_431) ;  /* 0x000000001014794e */ /* 0x000fce0000000000 */
[----:B-1---5:R-:W-:Y:S05]  /*2440*/  CALL.ABS.NOINC R14 ;  /* 0x000000000e007343 */ /* 0x022fea0003c00000 */
.L_x_431:
[----:B------:R-:W-:Y:S05]  /*2450*/  BSYNC B6 ;  /* 0x0000000000067941 */ /* 0x000fea0003800000 */
.L_x_430:
        /* <DEDUP_REMOVED lines=9> */
[----:B------:R-:W-:Y:S01]  /*24f0*/  IMAD.U32 R5, RZ, RZ, UR5 ;  /* 0x00000005ff057e24 */ /* 0x000fe2000f8e00ff */
[----:B------:R-:W1:Y:S01]  /*2500*/  LDC.64 R14, c[0x4][R14] ;  /* 0x010000000e0e7b82 */ /* 0x000e620000000a00 */
[----:B------:R-:W-:Y:S01]  /*2510*/  ULDC.64 UR4, c[0x4][0xc8] ;  /* 0x0100320000047ab9 */ /* 0x000fe20000000a00 */
[----:B------:R-:W-:Y:S02]  /*2520*/  IMAD.U32 R10, RZ, RZ, UR6 ;  /* 0x00000006ff0a7e24 */ /* 0x000fe4000f8e00ff */
[----:B0-----:R-:W-:-:S02]  /*2530*/  IMAD.U32 R6, RZ, RZ, UR4 ;  /* 0x00000004ff067e24 */ /* 0x001fc4000f8e00ff */
[----:B------:R-:W-:Y:S02]  /*2540*/  IMAD.U32 R7, RZ, RZ, UR5 ;  /* 0x00000005ff077e24 */ /* 0x000fe4000f8e00ff */
[----:B------:R-:W-:Y:S02]  /*2550*/  IMAD.MOV.U32 R8, RZ, RZ, 0x70 ;  /* 0x00000070ff087424 */ /* 0x000fe400078e00ff */
[----:B------:R-:W-:Y:S02]  /*2560*/  IMAD.MOV.U32 R12, RZ, RZ, 0x1 ;  /* 0x00000001ff0c7424 */ /* 0x000fe400078e00ff */
[----:B------:R-:W-:-:S07]  /*2570*/  IMAD.MOV.U32 R13, RZ, RZ, RZ ;  /* 0x000000ffff0d7224 */ /* 0x000fce00078e00ff */
[----:B------:R-:W-:-:S07]  /*2580*/  LEPC R20, `(.L_x_433) ;  /* 0x000000001014794e */ /* 0x000fce0000000000 */
[----:B-1---5:R-:W-:Y:S05]  /*2590*/  CALL.ABS.NOINC R14 ;  /* 0x000000000e007343 */ /* 0x022fea0003c00000 */
.L_x_433:
[----:B------:R-:W-:Y:S05]  /*25a0*/  BSYNC B6 ;  /* 0x0000000000067941 */ /* 0x000fea0003800000 */
.L_x_432:
[----:B------:R-:W2:Y:S01]  /*25b0*/  LDL R33, [R1+0x28] ;  /* 0x0000280001217983 */ /* 0x000ea20000100800 */
[----:B------:R-:W-:Y:S01]  /*25c0*/  ULDC.64 UR4, c[0x0][0x9f8] ;  /* 0x00027e0000047ab9 */ /* 0x000fe20000000a00 */
[----:B------:R-:W-:Y:S01]  /*25d0*/  IMAD.MOV.U32 R0, RZ, RZ, R27 ;  /* 0x000000ffff007224 */ /* 0x000fe200078e001b */
[----:B------:R-:W-:Y:S01]  /*25e0*/  ISETP.NE.U32.AND P0, PT, RZ, UR4, PT ;  /* 0x00000004ff007c0c */ /* 0x000fe2000bf05070 */
[----:B------:R-:W3:Y:S01]  /*25f0*/  LDL R31, [R1+0x30] ;  /* 0x00003000011f7983 */ /* 0x000ee20000100800 */
[----:B------:R-:W1:Y:S01]  /*2600*/  LDC R27, c[0x0][0x3f4] ;  /* 0x0000fd00ff1b7b82 */ /* 0x000e620000000800 */
[----:B------:R-:W-:Y:S01]  /*2610*/  IMAD.MOV.U32 R21, RZ, RZ, R26 ;  /* 0x000000ffff157224 */ /* 0x000fe200078e001a */
[----:B------:R-:W-:Y:S01]  /*2620*/  ISETP.NE.AND.EX P0, PT, RZ, UR5, PT, P0 ;  /* 0x00000005ff007c0c */ /* 0x000fe2000bf05300 */
[----:B------:R-:W4:Y:S04]  /*2630*/  LDL R32, [R1+0x38] ;  /* 0x0000380001207983 */ /* 0x000f280000100800 */
[----:B------:R-:W4:Y:S01]  /*2640*/  LDL R14, [R1+0x2c] ;  /* 0x00002c00010e7983 */ /* 0x000f220000100800 */
[----:B------:R-:W1:Y:S03]  /*2650*/  LDC.64 R102, c[0x0][0x3f8] ;  /* 0x0000fe00ff667b82 */ /* 0x000e660000000a00 */
[----:B------:R-:W4:Y:S04]  /*2660*/  LDL R15, [R1+0x3c] ;  /* 0x00003c00010f7983 */ /* 0x000f280000100800 */
[----:B------:R-:W-:Y:S01]  /*2670*/  @P0 IADD3 R4, P1, R29, UR4, RZ ;  /* 0x000000041d040c10 */ /* 0x000fe2000ff3e0ff */
[----:B------:R-:W0:Y:S03]  /*2680*/  S2R R20, SR_TID.X ;  /* 0x0000000000147919 */ /* 0x000e260000002100 */
[----:B------:R-:W-:-:S05]  /*2690*/  @P0 IADD3.X R5, R28, UR5, RZ, P1, !PT ;  /* 0x000000051c050c10 */ /* 0x000fca0008ffe4ff */
[----:B------:R1:W4:Y:S01]  /*26a0*/  @P0 LDG.E R0, desc[UR50][R4.64] ;  /* 0x0000003204000981 */ /* 0x000322000c1e1900 */
[----:B------:R-:W-:Y:S02]  /*26b0*/  IADD3 R118, R118, R25, RZ ;  /* 0x0000001976767210 */ /* 0x000fe40007ffe0ff */
[----:B0-----:R-:W-:Y:S01]  /*26c0*/  SHF.R.U32.HI R30, RZ, 0x7, R20 ;  /* 0x00000007ff1e7819 */ /* 0x001fe20000011614 */
[C---:B------:R-:W-:Y:S02]  /*26d0*/  VIADD R3, R20.reuse, 0xffffff80 ;  /* 0xffffff8014037836 */ /* 0x040fe40000000000 */
[----:B------:R-:W-:Y:S01]  /*26e0*/  VIADD R29, R20, 0xffffff80 ;  /* 0xffffff80141d7836 */ /* 0x000fe20000000000 */
[----:B------:R-:W-:Y:S01]  /*26f0*/  ISETP.NE.AND P6, PT, R30, 0x1, PT ;  /* 0x000000011e00780c */ /* 0x000fe20003fc5270 */
[----:B------:R-:W-:Y:S01]  /*2700*/  VIADD R20, R20, 0xffffff80 ;  /* 0xffffff8014147836 */ /* 0x000fe20000000000 */
[----:B------:R-:W-:Y:S02]  /*2710*/  LEA.HI R6, R3, R3, RZ, 0x1 ;  /* 0x0000000303067211 */ /* 0x000fe400078f08ff */
[----:B------:R-:W-:-:S02]  /*2720*/  SHF.R.S32.HI R8, RZ, 0x1f, R3 ;  /* 0x0000001fff087819 */ /* 0x000fc40000011403 */
[----:B------:R-:W-:Y:S02]  /*2730*/  LOP3.LUT R6, R6, 0xfffffffe, RZ, 0xc0, !PT ;  /* 0xfffffffe06067812 */ /* 0x000fe400078ec0ff */
[----:B------:R-:W-:-:S03]  /*2740*/  LEA.HI R8, R8, R3, RZ, 0x2 ;  /* 0x0000000308087211 */ /* 0x000fc600078f10ff */
[----:B------:R-:W-:Y:S01]  /*2750*/  IMAD.IADD R109, R3, 0x1, -R6 ;  /* 0x00000001036d7824 */ /* 0x000fe200078e0a06 */
[--C-:B------:R-:W-:Y:S01]  /*2760*/  SHF.R.S32.HI R116, RZ, 0x2, R8.reuse ;  /* 0x00000002ff747819 */ /* 0x100fe20000011408 */
[----:B------:R-:W-:Y:S05]  /*2770*/  @!P6 WARPSYNC.ALL ;  /* 0x000000000000e948 */ /* 0x000fea0003800000 */
[----:B------:R-:W-:Y:S01]  /*2780*/  ULDC UR4, c[0x0][0x2f4] ;  /* 0x0000bd0000047ab9 */ /* 0x000fe20000000800 */
[----:B------:R-:W-:Y:S02]  /*2790*/  SHF.R.S32.HI R7, RZ, 0x1f, R8 ;  /* 0x0000001fff077819 */ /* 0x000fe40000011408 */
[----:B------:R-:W-:Y:S01]  /*27a0*/  ISETP.GE.AND P1, PT, R221, UR4, PT ;  /* 0x00000004dd007c0c */ /* 0x000fe2000bf26270 */
[----:B------:R-:W0:Y:S01]  /*27b0*/  LDC.64 R8, c[0x0][0x408] ;  /* 0x00010200ff087b82 */ /* 0x000e220000000a00 */
[----:B------:R-:W-:-:S02]  /*27c0*/  ISETP.GE.AND P0, PT, R16, UR4, PT ;  /* 0x0000000410007c0c */ /* 0x000fc4000bf06270 */
[----:B------:R-:W-:Y:S02]  /*27d0*/  SEL R3, RZ, 0xffffffff, P1 ;  /* 0xffffffffff037807 */ /* 0x000fe40000800000 */
[----:B------:R-:W-:Y:S02]  /*27e0*/  LEA.HI R7, R7, R116, RZ, 0x2 ;  /* 0x0000007407077211 */ /* 0x000fe400078f10ff */
[----:B-1----:R-:W-:Y:S01]  /*27f0*/  SEL R4, RZ, 0x1, P0 ;  /* 0x00000001ff047807 */ /* 0x002fe20000000000 */
[----:B------:R-:W-:Y:S01]  /*2800*/  IMAD.SHL.U32 R3, R3, 0x2, RZ ;  /* 0x0000000203037824 */ /* 0x000fe200078e00ff */
[----:B------:R-:W-:Y:S02]  /*2810*/  LOP3.LUT R7, R7, 0xfffffffc, RZ, 0xc0, !PT ;  /* 0xfffffffc07077812 */ /* 0x000fe400078ec0ff */
[----:B------:R-:W-:Y:S02]  /*2820*/  ISETP.GE.AND P0, PT, R222, UR4, PT ;  /* 0x00000004de007c0c */ /* 0x000fe4000bf06270 */
[----:B------:R-:W-:-:S02]  /*2830*/  ISETP.GE.AND P1, PT, R23, UR4, PT ;  /* 0x0000000417007c0c */ /* 0x000fc4000bf26270 */
[----:B------:R-:W-:Y:S01]  /*2840*/  LOP3.LUT R4, R3, 0x2, R4, 0xe2, !PT ;  /* 0x0000000203047812 */ /* 0x000fe200078ee204 */
[----:B------:R-:W-:Y:S01]  /*2850*/  IMAD.IADD R116, R116, 0x1, -R7 ;  /* 0x0000000174747824 */ /* 0x000fe200078e0a07 */
[----:B------:R-:W-:Y:S02]  /*2860*/  SEL R3, RZ, 0x4, P0 ;  /* 0x00000004ff037807 */ /* 0x000fe40000000000 */
[----:B------:R-:W-:Y:S02]  /*2870*/  SEL R5, RZ, 0x8, P1 ;  /* 0x00000008ff057807 */ /* 0x000fe40000800000 */
[----:B------:R-:W-:Y:S02]  /*2880*/  ISETP.GE.AND P0, PT, R22, UR4, PT ;  /* 0x0000000416007c0c */ /* 0x000fe4000bf06270 */
[----:B------:R-:W-:Y:S02]  /*2890*/  LEA.HI R20, R20, R29, RZ, 0x1 ;  /* 0x0000001d14147211 */ /* 0x000fe400078f08ff */
[----:B------:R-:W-:-:S02]  /*28a0*/  LOP3.LUT R3, R5, R4, R3, 0xfe, !PT ;  /* 0x0000000405037212 */ /* 0x000fc400078efe03 */
[----:B------:R-:W-:Y:S02]  /*28b0*/  SEL R4, RZ, 0x10, P0 ;  /* 0x00000010ff047807 */ /* 0x000fe40000000000 */
[----:B------:R-:W-:Y:S02]  /*28c0*/  LOP3.LUT P0, RZ, R116, 0x2, RZ, 0xc0, !PT ;  /* 0x0000000274ff7812 */ /* 0x000fe4000780c0ff */
[----:B------:R-:W-:-:S04]  /*28d0*/  SHF.R.S32.HI R20, RZ, 0x1, R20 ;  /* 0x00000001ff147819 */ /* 0x000fc80000011414 */
[----:B------:R-:W-:Y:S02]  /*28e0*/  SHF.R.S32.HI R7, RZ, 0x1f, R20 ;  /* 0x0000001fff077819 */ /* 0x000fe40000011414 */
[----:B------:R-:W-:Y:S02]  /*28f0*/  LOP3.LUT R28, R3, R4, RZ, 0xfc, !PT ;  /* 0x00000004031c7212 */ /* 0x000fe400078efcff */
[----:B------:R-:W-:Y:S01]  /*2900*/  LOP3.LUT R21, R21, 0xfffffffb, RZ, 0xc0, !PT ;  /* 0xfffffffb15157812 */ /* 0x000fe200078ec0ff */
[----:B0-----:R-:W-:Y:S01]  /*2910*/  IMAD R4, R7, R8, RZ ;  /* 0x0000000807047224 */ /* 0x001fe200078e02ff */
[----:B------:R-:W-:Y:S02]  /*2920*/  SHF.R.S32.HI R225, RZ, 0x1f, R224 ;  /* 0x0000001fffe17819 */ /* 0x000fe400000114e0 */
[----:B------:R-:W-:Y:S01]  /*2930*/  ISETP.GE.AND P1, PT, R221, R27, PT ;  /* 0x0000001bdd00720c */ /* 0x000fe20003f26270 */
[----:B------:R-:W-:Y:S01]  /*2940*/  IMAD R5, R20, R9, R4 ;  /* 0x0000000914057224 */ /* 0x000fe200078e0204 */
[----:B------:R-:W-:-:S02]  /*2950*/  @P0 LOP3.LUT R21, R21, 0x4, RZ, 0xfc, !PT ;  /* 0x0000000415150812 */ /* 0x000fc400078efcff */
[-C--:B------:R-:W-:Y:S01]  /*2960*/  ISETP.GE.AND P2, PT, R222, R27.reuse, PT ;  /* 0x0000001bde00720c */ /* 0x080fe20003f46270 */
[-C--:B------:R-:W-:Y:S01]  /*2970*/  IMAD.WIDE.U32 R98, R20, R8.reuse, R224 ;  /* 0x0000000814627225 */ /* 0x080fe200078e00e0 */
[----:B------:R-:W-:Y:S02]  /*2980*/  ISETP.GE.AND P0, PT, R16, R27, PT ;  /* 0x0000001b1000720c */ /* 0x000fe40003f06270 */
[C---:B------:R-:W-:Y:S01]  /*2990*/  SEL R4, R27.reuse, RZ, P1 ;  /* 0x000000ff1b047207 */ /* 0x040fe20000800000 */
[----:B------:R-:W-:Y:S01]  /*29a0*/  IMAD.WIDE.U32 R96, R20, R8, R16 ;  /* 0x0000000814607225 */ /* 0x000fe200078e0010 */
[----:B------:R-:W-:-:S03]  /*29b0*/  SEL R3, R27, RZ, P0 ;  /* 0x000000ff1b037207 */ /* 0x000fc60000000000 */
[----:B------:R-:W-:Y:S02]  /*29c0*/  IMAD.IADD R99, R99, 0x1, R5 ;  /* 0x0000000163637824 */ /* 0x000fe400078e0205 */
[----:B------:R-:W-:Y:S02]  /*29d0*/  IMAD.IADD R97, R5, 0x1, R97 ;  /* 0x0000000105617824 */ /* 0x000fe400078e0261 */
[----:B------:R-:W-:Y:S02]  /*29e0*/  IMAD R6, R7, R102, RZ ;  /* 0x0000006607067224 */ /* 0x000fe400078e02ff */
[----:B------:R-:W-:Y:S01]  /*29f0*/  IMAD.IADD R5, R221, 0x1, R4 ;  /* 0x00000001dd057824 */ /* 0x000fe200078e0204 */
[----:B------:R-:W-:Y:S01]  /*2a00*/  LOP3.LUT R21, R21, 0xfffffffe, RZ, 0xc0, !PT ;  /* 0xfffffffe15157812 */ /* 0x000fe200078ec0ff */
[----:B------:R-:W-:Y:S02]  /*2a10*/  IMAD.IADD R3, R16, 0x1, R3 ;  /* 0x0000000110037824 */ /* 0x000fe400078e0203 */
[----:B------:R-:W-:Y:S01]  /*2a20*/  IMAD R11, R20, R103, R6 ;  /* 0x00000067140b7224 */ /* 0x000fe200078e0206 */
[----:B------:R-:W-:-:S02]  /*2a30*/  SHF.R.S32.HI R6, RZ, 0x1f, R5 ;  /* 0x0000001fff067819 */ /* 0x000fc40000011405 */
[----:B------:R-:W-:Y:S02]  /*2a40*/  @P2 LOP3.LUT R21, R21, 0x1, RZ, 0xfc, !PT ;  /* 0x0000000115152812 */ /* 0x000fe400078efcff */
[----:B------:R-:W-:Y:S02]  /*2a50*/  SEL R7, R27, RZ, P2 ;  /* 0x000000ff1b077207 */ /* 0x000fe40001000000 */
[----:B------:R-:W-:Y:S02]  /*2a60*/  SHF.R.S32.HI R4, RZ, 0x1f, R3 ;  /* 0x0000001fff047819 */ /* 0x000fe40000011403 */
[CC--:B------:R-:W-:Y:S01]  /*2a70*/  LEA.HI R25, R6.reuse, R5.reuse, RZ, 0x4 ;  /* 0x0000000506197211 */ /* 0x0c0fe200078f20ff */
[----:B------:R0:W-:Y:S01]  /*2a80*/  STL [R1+0x8], R21 ;  /* 0x0000081501007387 */ /* 0x0001e20000100800 */
[----:B------:R-:W-:Y:S01]  /*2a90*/  LEA.HI R6, R6, R5, RZ, 0x6 ;  /* 0x0000000506067211 */ /* 0x000fe200078f30ff */
[----:B------:R-:W-:-:S03]  /*2aa0*/  IMAD.IADD R12, R222, 0x1, R7 ;  /* 0x00000001de0c7824 */ /* 0x000fc600078e0207 */
[----:B------:R-:W-:Y:S02]  /*2ab0*/  SHF.R.S32.HI R7, RZ, 0x6, R6 ;  /* 0x00000006ff077819 */ /* 0x000fe40000011406 */
[CC--:B0-----:R-:W-:Y:S02]  /*2ac0*/  LEA.HI R21, R4.reuse, R3.reuse, RZ, 0x4 ;  /* 0x0000000304157211 */ /* 0x0c1fe400078f20ff */
[----:B------:R-:W-:Y:S01]  /*2ad0*/  LEA.HI R4, R4, R3, RZ, 0x6 ;  /* 0x0000000304047211 */ /* 0x000fe200078f30ff */
[----:B------:R-:W-:-:S03]  /*2ae0*/  IMAD.WIDE.U32 R104, R20, R102, R16 ;  /* 0x0000006614687225 */ /* 0x000fc600078e0010 */
[----:B------:R-:W-:Y:S01]  /*2af0*/  SHF.R.S32.HI R5, RZ, 0x6, R4 ;  /* 0x00000006ff057819 */ /* 0x000fe20000011404 */
[----:B------:R-:W-:Y:S01]  /*2b00*/  IMAD.WIDE.U32 R106, R20, R102, R224 ;  /* 0x00000066146a7225 */ /* 0x000fe200078e00e0 */
[----:B------:R-:W-:-:S03]  /*2b10*/  IADD3 R105, R11, R105, RZ ;  /* 0x000000690b697210 */ /* 0x000fc60007ffe0ff */
[----:B------:R-:W-:Y:S01]  /*2b20*/  IMAD.IADD R107, R107, 0x1, R11 ;  /* 0x000000016b6b7824 */ /* 0x000fe200078e020b */
[----:B------:R-:W-:-:S04]  /*2b30*/  SHF.R.S32.HI R13, RZ, 0x1f, R12 ;  /* 0x0000001fff0d7819 */ /* 0x000fc8000001140c */
[CC--:B------:R-:W-:Y:S02]  /*2b40*/  LEA.HI R26, R13.reuse, R12.reuse, RZ, 0x4 ;  /* 0x0000000c0d1a7211 */ /* 0x0c0fe400078f20ff */
[----:B------:R-:W-:Y:S01]  /*2b50*/  LEA.HI R12, R13, R12, RZ, 0x6 ;  /* 0x0000000c0d0c7211 */ /* 0x000fe200078f30ff */
[----:B------:R-:W-:-:S03]  /*2b60*/  IMAD.WIDE.U32 R100, R8, 0xa0, RZ ;  /* 0x000000a008647825 */ /* 0x000fc600078e00ff */
[----:B------:R-:W-:Y:S02]  /*2b70*/  SHF.R.S32.HI R12, RZ, 0x6, R12 ;  /* 0x00000006ff0c7819 */ /* 0x000fe4000001140c */
[----:B------:R-:W-:Y:S01]  /*2b80*/  ISETP.GE.AND P2, PT, R220, UR4, PT ;  /* 0x00000004dc007c0c */ /* 0x000fe2000bf46270 */
[----:B------:R-:W-:Y:S01]  /*2b90*/  IMAD R121, R103, 0xa0, RZ ;  /* 0x000000a067797824 */ /* 0x000fe200078e02ff */
[----:B------:R-:W-:Y:S01]  /*2ba0*/  SHF.R.S32.HI R112, RZ, 0x4, R21 ;  /* 0x00000004ff707819 */ /* 0x000fe20000011415 */
[CC--:B-----5:R-:W-:Y:S01]  /*2bb0*/  IMAD.WIDE.U32 R106, R130.reuse, R102.reuse, R106 ;  /* 0x00000066826a7225 */ /* 0x0e0fe200078e006a */
[----:B------:R-:W-:Y:S02]  /*2bc0*/  SHF.R.S32.HI R111, RZ, 0x4, R25 ;  /* 0x00000004ff6f7819 */ /* 0x000fe40000011419 */
[----:B------:R-:W-:Y:S01]  /*2bd0*/  SHF.R.S32.HI R110, RZ, 0x4, R26 ;  /* 0x00000004ff6e7819 */ /* 0x000fe2000001141a */
[----:B------:R-:W-:-:S04]  /*2be0*/  IMAD.WIDE.U32 R104, R130, R102, R104 ;  /* 0x0000006682687225 */ /* 0x000fc800078e0068 */
[----:B------:R-:W-:Y:S01]  /*2bf0*/  IMAD.WIDE.U32 R98, R130, R8, R98 ;  /* 0x0000000882627225 */ /* 0x000fe200078e0062 */
[----:B------:R-:W-:-:S03]  /*2c00*/  IADD3 R138, R30, 0x8, RZ ;  /* 0x000000081e8a7810 */ /* 0x000fc60007ffe0ff */
[----:B------:R-:W-:-:S04]  /*2c10*/  IMAD.WIDE.U32 R96, R130, R8, R96 ;  /* 0x0000000882607225 */ /* 0x000fc800078e0060 */
[----:B------:R-:W-:Y:S02]  /*2c20*/  IMAD.SHL.U32 R114, R27, 0x2, RZ ;  /* 0x000000021b727824 */ /* 0x000fe400078e00ff */
[----:B------:R-:W-:Y:S01]  /*2c30*/  IMAD R109, R109, 0x80, R20 ;  /* 0x000000806d6d7824 */ /* 0x000fe200078e0214 */
[C---:B--2---:R-:W-:Y:S02]  /*2c40*/  LOP3.LUT R6, R33.reuse, 0x30, R25, 0xf8, !PT ;  /* 0x0000003021067812 */ /* 0x044fe400078ef819 */
[----:B------:R-:W-:Y:S01]  /*2c50*/  LOP3.LUT R4, R33, 0x30, R21, 0xf8, !PT ;  /* 0x0000003021047812 */ /* 0x000fe200078ef815 */
[--C-:B---3--:R-:W-:Y:S02]  /*2c60*/  IMAD R127, R7, 0x2800, R31.reuse ;  /* 0x00002800077f7824 */ /* 0x108fe400078e021f */
[----:B------:R-:W-:Y:S01]  /*2c70*/  IMAD R128, R5, 0x2800, R31 ;  /* 0x0000280005807824 */ /* 0x000fe200078e021f */
[----:B----4-:R-:W-:Y:S02]  /*2c80*/  SHF.R.U32.HI R3, RZ, 0x3, R32 ;  /* 0x00000003ff037819 */ /* 0x010fe40000011620 */
[----:B------:R-:W-:-:S02]  /*2c90*/  LOP3.LUT R10, R32, 0x30, R21, 0xf8, !PT ;  /* 0x00000030200a7812 */ /* 0x000fc400078ef815 */
[-C--:B------:R-:W-:Y:S02]  /*2ca0*/  LOP3.LUT R6, R6, R14.reuse, RZ, 0x3c, !PT ;  /* 0x0000000e06067212 */ /* 0x080fe400078e3cff */
[-C--:B------:R-:W-:Y:S01]  /*2cb0*/  LOP3.LUT R11, R10, R3.reuse, RZ, 0x3c, !PT ;  /* 0x000000030a0b7212 */ /* 0x080fe200078e3cff */
[----:B------:R-:W-:Y:S01]  /*2cc0*/  IMAD R126, R5, 0x2800, R15 ;  /* 0x00002800057e7824 */ /* 0x000fe200078e020f */
[----:B------:R-:W-:Y:S02]  /*2cd0*/  LOP3.LUT R5, R4, R14, RZ, 0x3c, !PT ;  /* 0x0000000e04057212 */ /* 0x000fe400078e3cff */
[----:B------:R-:W-:Y:S02]  /*2ce0*/  IADD3 R127, R127, R6, RZ ;  /* 0x000000067f7f7210 */ /* 0x000fe40007ffe0ff */
[----:B------:R-:W-:Y:S01]  /*2cf0*/  LOP3.LUT R6, R32, 0x30, R25, 0xf8, !PT ;  /* 0x0000003020067812 */ /* 0x000fe200078ef819 */
[----:B------:R-:W-:Y:S02]  /*2d00*/  IMAD.IADD R128, R128, 0x1, R5 ;  /* 0x0000000180807824 */ /* 0x000fe400078e0205 */
[----:B------:R-:W-:Y:S01]  /*2d10*/  IMAD.IADD R126, R126, 0x1, R11 ;  /* 0x000000017e7e7824 */ /* 0x000fe200078e020b */
[----:B------:R-:W-:Y:S01]  /*2d20*/  LOP3.LUT R5, R6, R3, RZ, 0x3c, !PT ;  /* 0x0000000306057212 */ /* 0x000fe200078e3cff */
[----:B------:R-:W-:Y:S01]  /*2d30*/  IMAD R124, R7, 0x2800, R15 ;  /* 0x00002800077c7824 */ /* 0x000fe200078e020f */
[----:B------:R-:W-:-:S02]  /*2d40*/  SHF.R.S32.HI R11, RZ, 0x1f, R130 ;  /* 0x0000001fff0b7819 */ /* 0x000fc40000011482 */
[--C-:B------:R-:W-:Y:S01]  /*2d50*/  LOP3.LUT R4, R33, 0x30, R26.reuse, 0xf8, !PT ;  /* 0x0000003021047812 */ /* 0x100fe200078ef81a */
[----:B------:R-:W-:Y:S02]  /*2d60*/  IMAD.IADD R124, R124, 0x1, R5 ;  /* 0x000000017c7c7824 */ /* 0x000fe400078e0205 */
[C---:B------:R-:W-:Y:S02]  /*2d70*/  IMAD R5, R11.reuse, R102, RZ ;  /* 0x000000660b057224 */ /* 0x040fe400078e02ff */
[----:B------:R-:W-:Y:S02]  /*2d80*/  IMAD R6, R11, R8, RZ ;  /* 0x000000080b067224 */ /* 0x000fe400078e02ff */
[----:B------:R-:W-:Y:S01]  /*2d90*/  IMAD R11, R9, 0xa0, RZ ;  /* 0x000000a0090b7824 */ /* 0x000fe200078e02ff */
[----:B------:R-:W-:Y:S01]  /*2da0*/  LOP3.LUT R4, R4, R14, RZ, 0x3c, !PT ;  /* 0x0000000e04047212 */ /* 0x000fe200078e3cff */
[----:B------:R-:W-:Y:S01]  /*2db0*/  IMAD R125, R12, 0x2800, R31 ;  /* 0x000028000c7d7824 */ /* 0x000fe200078e021f */
[----:B------:R-:W-:Y:S01]  /*2dc0*/  LOP3.LUT R10, R32, 0x30, R26, 0xf8, !PT ;  /* 0x00000030200a7812 */ /* 0x000fe200078ef81a */
[----:B------:R-:W-:Y:S01]  /*2dd0*/  IMAD.IADD R122, R101, 0x1, R11 ;  /* 0x00000001657a7824 */ /* 0x000fe200078e020b */
[----:B------:R-:W-:Y:S01]  /*2de0*/  SEL R11, RZ, 0x20, P2 ;  /* 0x00000020ff0b7807 */ /* 0x000fe20001000000 */
[----:B------:R-:W-:Y:S01]  /*2df0*/  IMAD R123, R12, 0x2800, R15 ;  /* 0x000028000c7b7824 */ /* 0x000fe200078e020f */
[----:B------:R-:W-:Y:S01]  /*2e00*/  LOP3.LUT R10, R10, R3, RZ, 0x3c, !PT ;  /* 0x000000030a0a7212 */ /* 0x000fe200078e3cff */
[----:B------:R-:W-:Y:S01]  /*2e10*/  IMAD.IADD R125, R125, 0x1, R4 ;  /* 0x000000017d7d7824 */ /* 0x000fe200078e0204 */
[----:B------:R-:W-:Y:S01]  /*2e20*/  SHF.L.U64.HI R4, R102, 0x7, R103 ;  /* 0x0000000766047819 */ /* 0x000fe20000010267 */
[----:B------:R-:W-:Y:S01]  /*2e30*/  IMAD R13, R130, R103, R5 ;  /* 0x00000067820d7224 */ /* 0x000fe200078e0205 */
[----:B------:R-:W-:Y:S01]  /*2e40*/  LOP3.LUT R21, R21, 0xfffffff0, RZ, 0xc0, !PT ;  /* 0xfffffff015157812 */ /* 0x000fe200078ec0ff */
[----:B------:R-:W-:Y:S01]  /*2e50*/  IMAD.SHL.U32 R5, R102, 0x80, RZ ;  /* 0x0000008066057824 */ /* 0x000fe200078e00ff */
[----:B------:R-:W-:Y:S01]  /*2e60*/  LOP3.LUT R25, R25, 0xfffffff0, RZ, 0xc0, !PT ;  /* 0xfffffff019197812 */ /* 0x000fe200078ec0ff */
[----:B------:R-:W-:Y:S01]  /*2e70*/  IMAD R15, R130, R9, R6 ;  /* 0x00000009820f7224 */ /* 0x000fe200078e0206 */
[----:B------:R-:W-:Y:S01]  /*2e80*/  LOP3.LUT R26, R26, 0xfffffff0, RZ, 0xc0, !PT ;  /* 0xfffffff01a1a7812 */ /* 0x000fe200078ec0ff */
[----:B------:R-:W-:Y:S01]  /*2e90*/  IMAD.WIDE.U32 R102, R102, 0xa0, RZ ;  /* 0x000000a066667825 */ /* 0x000fe200078e00ff */
[----:B------:R-:W-:-:S02]  /*2ea0*/  LOP3.LUT R11, R28, R11, RZ, 0xfc, !PT ;  /* 0x0000000b1c0b7212 */ /* 0x000fc400078efcff */
[C---:B------:R-:W-:Y:S01]  /*2eb0*/  SHF.L.U64.HI R6, R8.reuse, 0x7, R9 ;  /* 0x0000000708067819 */ /* 0x040fe20000010209 */
[----:B------:R-:W-:Y:S01]  /*2ec0*/  IMAD.IADD R123, R123, 0x1, R10 ;  /* 0x000000017b7b7824 */ /* 0x000fe200078e020a */
[----:B------:R-:W-:Y:S01]  /*2ed0*/  IADD3 R10, R99, R15, RZ ;  /* 0x0000000f630a7210 */ /* 0x000fe20007ffe0ff */
[----:B------:R-:W-:Y:S01]  /*2ee0*/  IMAD.SHL.U32 R7, R8, 0x80, RZ ;  /* 0x0000008008077824 */ /* 0x000fe200078e00ff */
[----:B------:R-:W-:Y:S01]  /*2ef0*/  SHF.R.S32.HI R117, RZ, 0x1f, R0 ;  /* 0x0000001fff757819 */ /* 0x000fe20000011400 */
[----:B------:R-:W-:Y:S01]  /*2f00*/  IMAD.IADD R121, R103, 0x1, R121 ;  /* 0x0000000167797824 */ /* 0x000fe200078e0279 */
[----:B------:R-:W-:Y:S01]  /*2f10*/  SHF.R.S32.HI R108, RZ, 0x1f, R21 ;  /* 0x0000001fff6c7819 */ /* 0x000fe20000011415 */
[----:B------:R-:W-:Y:S01]  /*2f20*/  IMAD.IADD R8, R107, 0x1, R13 ;  /* 0x000000016b087824 */ /* 0x000fe200078e020d */
[----:B------:R-:W-:Y:S01]  /*2f30*/  SHF.R.S32.HI R95, RZ, 0x1f, R25 ;  /* 0x0000001fff5f7819 */ /* 0x000fe20000011419 */
[----:B------:R-:W-:Y:S01]  /*2f40*/  IMAD.IADD R9, R13, 0x1, R105 ;  /* 0x000000010d097824 */ /* 0x000fe200078e0269 */
[----:B------:R-:W-:Y:S01]  /*2f50*/  SHF.R.S32.HI R27, RZ, 0x1f, R26 ;  /* 0x0000001fff1b7819 */ /* 0x000fe2000001141a */
[----:B------:R-:W-:Y:S01]  /*2f60*/  IMAD.IADD R20, R15, 0x1, R97 ;  /* 0x000000010f147824 */ /* 0x000fe200078e0261 */
[----:B------:R-:W-:-:S02]  /*2f70*/  LOP3.LUT R28, R28, 0x1, RZ, 0xc0, !PT ;  /* 0x000000011c1c7812 */ /* 0x000fc400078ec0ff */
[C---:B------:R-:W-:Y:S02]  /*2f80*/  LOP3.LUT R29, R11.reuse, 0x2, RZ, 0xc0, !PT ;  /* 0x000000020b1d7812 */ /* 0x040fe400078ec0ff */
[C---:B------:R-:W-:Y:S02]  /*2f90*/  LOP3.LUT R30, R11.reuse, 0x4, RZ, 0xc0, !PT ;  /* 0x000000040b1e7812 */ /* 0x040fe400078ec0ff */
[C---:B------:R-:W-:Y:S02]  /*2fa0*/  LOP3.LUT R31, R11.reuse, 0x8, RZ, 0xc0, !PT ;  /* 0x000000080b1f7812 */ /* 0x040fe400078ec0ff */
[C---:B------:R-:W-:Y:S02]  /*2fb0*/  LOP3.LUT R32, R11.reuse, 0x10, RZ, 0xc0, !PT ;  /* 0x000000100b207812 */ /* 0x040fe400078ec0ff */
[----:B------:R-:W-:Y:S01]  /*2fc0*/  LOP3.LUT R33, R11, 0x20, RZ, 0xc0, !PT ;  /* 0x000000200b217812 */ /* 0x000fe200078ec0ff */
[----:B------:R-:W-:Y:S06]  /*2fd0*/  @!P6 BAR.SYNC.DEFER_BLOCKING 0x9, 0x100 ;  /* 0x024400000000eb1d */ /* 0x000fec0000010000 */
.L_x_539:
[----:B------:R-:W2:Y:S01]  /*2fe0*/  LDL R40, [R1+0x48] ;  /* 0x0000480001287983 */ /* 0x000ea20000100800 */
[----:B0-----:R-:W0:Y:S03]  /*2ff0*/  LDC R36, c[0x0][0x430] ;  /* 0x00010c00ff247b82 */ /* 0x001e260000000800 */
[----:B------:R-:W3:Y:S01]  /*3000*/  LDL.LU R38, [R1+0x8] ;  /* 0x0000080001267983 */ /* 0x000ee20000300800 */
[----:B------:R-:W-:-:S04]  /*3010*/  VIADD R24, R24, 0xffffffff ;  /* 0xffffffff18187836 */ /* 0x000fc80000000000 */
[----:B------:R-:W-:Y:S01]  /*3020*/  IMAD R15, R24, 0xa0, R109 ;  /* 0x000000a0180f7824 */ /* 0x000fe200078e026d */
[----:B------:R-:W1:Y:S03]  /*3030*/  LDC R113, c[0x0][0x3f4] ;  /* 0x0000fd00ff717b82 */ /* 0x000e660000000800 */
[----:B------:R-:W-:-:S04]  /*3040*/  IMAD.IADD R39, R118, 0x1, R15 ;  /* 0x0000000176277824 */ /* 0x000fc800078e020f */
[----:B------:R-:W-:Y:S01]  /*3050*/  IMAD.MOV.U32 R11, RZ, RZ, R39 ;  /* 0x000000ffff0b7224 */ /* 0x000fe200078e0027 */
[----:B0-----:R-:W-:-:S13]  /*3060*/  ISETP.NE.AND P2, PT, R36, 0x1, PT ;  /* 0x000000012400780c */ /* 0x001fda0003f45270 */
[----:B------:R-:W0:Y:S08]  /*3070*/  @P2 LDC R12, c[0x0][0x434] ;  /* 0x00010d00ff0c2b82 */ /* 0x000e300000000800 */
[----:B----4-:R-:W4:Y:S01]  /*3080*/  @P2 LDC R13, c[0x0][0x438] ;  /* 0x00010e00ff0d2b82 */ /* 0x010f220000000800 */
[----:B0-----:R-:W-:-:S05]  /*3090*/  @P2 IMAD.HI.U32 R12, R39, R12, RZ ;  /* 0x0000000c270c2227 */ /* 0x001fca00078e00ff */
[----:B----4-:R-:W-:Y:S02]  /*30a0*/  @P2 SHF.R.U32.HI R11, RZ, R13, R12 ;  /* 0x0000000dff0b2219 */ /* 0x010fe4000001160c */
[----:B------:R-:W-:-:S04]  /*30b0*/  ISETP.GE.AND P2, PT, R15, R2, PT ;  /* 0x000000020f00720c */ /* 0x000fc80003f46270 */
[----:B------:R-:W-:-:S13]  /*30c0*/  ISETP.GT.OR P2, PT, R109, 0x9f, P2 ;  /* 0x0000009f6d00780c */ /* 0x000fda0001744670 */
[----:B------:R-:W0:Y:S01]  /*30d0*/  @!P2 LDC.64 R14, c[0x0][0x428] ;  /* 0x00010a00ff0eab82 */ /* 0x000e220000000a00 */
[----:B------:R-:W-:-:S07]  /*30e0*/  @!P2 SHF.R.S32.HI R35, RZ, 0x1f, R11 ;  /* 0x0000001fff23a819 */ /* 0x000fce000001140b */
[----:B------:R-:W4:Y:S01]  /*30f0*/  @!P2 LDC.64 R12, c[0x0][0x418] ;  /* 0x00010600ff0cab82 */ /* 0x000f220000000a00 */
[----:B0-----:R-:W-:-:S04]  /*3100*/  @!P2 IMAD R34, R117, R14, RZ ;  /* 0x0000000e7522a224 */ /* 0x001fc800078e02ff */
[----:B------:R-:W-:Y:S02]  /*3110*/  @!P2 IMAD R37, R0, R15, R34 ;  /* 0x0000000f0025a224 */ /* 0x000fe400078e0222 */
[----:B------:R-:W-:-:S04]  /*3120*/  @!P2 IMAD.MOV.U32 R34, RZ, RZ, R11 ;  /* 0x000000ffff22a224 */ /* 0x000fc800078e000b */
[----:B------:R-:W-:Y:S01]  /*3130*/  @!P2 IMAD.WIDE.U32 R14, R0, R14, R34 ;  /* 0x0000000e000ea225 */ /* 0x000fe200078e0022 */
[----:B------:R-:W-:-:S03]  /*3140*/  MOV R34, RZ ;  /* 0x000000ff00227202 */ /* 0x000fc60000000f00 */
[----:B------:R-:W-:Y:S01]  /*3150*/  @!P2 IMAD.IADD R15, R15, 0x1, R37 ;  /* 0x000000010f0fa824 */ /* 0x000fe200078e0225 */
[----:B----4-:R-:W-:-:S04]  /*3160*/  @!P2 LEA R12, P3, R14, R12, 0x2 ;  /* 0x0000000c0e0ca211 */ /* 0x010fc800078610ff */
[----:B------:R-:W-:-:S05]  /*3170*/  @!P2 LEA.HI.X R13, R14, R13, R15, 0x2, P3 ;  /* 0x0000000d0e0da211 */ /* 0x000fca00018f140f */
[----:B-----5:R0:W5:Y:S01]  /*3180*/  @!P2 LDG.E R34, desc[UR50][R12.64] ;  /* 0x000000320c22a981 */ /* 0x020162000c1e1900 */
[----:B------:R-:W-:Y:S01]  /*3190*/  ISETP.GT.AND P2, PT, R24, R115, PT ;  /* 0x000000731800720c */ /* 0x000fe20003f44270 */
[----:B------:R-:W-:Y:S01]  /*31a0*/  IMAD.MOV R35, RZ, RZ, -R11 ;  /* 0x000000ffff237224 */ /* 0x000fe200078e0a0b */
[----:B------:R-:W-:Y:S01]  /*31b0*/  LOP3.LUT P4, RZ, R116, 0x2, RZ, 0xc0, !PT ;  /* 0x0000000274ff7812 */ /* 0x000fe2000788c0ff */
[----:B------:R-:W-:Y:S05]  /*31c0*/  YIELD ;  /* 0x0000000000007946 */ /* 0x000fea0003800000 */
[----:B------:R-:W-:Y:S01]  /*31d0*/  BSSY B0, `(.L_x_434) ;  /* 0x0000d3f000007945 */ /* 0x000fe20003800000 */
[----:B------:R-:W-:-:S02]  /*31e0*/  IMAD R35, R36, R35, R39 ;  /* 0x0000002324237224 */ /* 0x000fc400078e0227 */
[----:B--2---:R-:W-:Y:S01]  /*31f0*/  IMAD R11, R19, 0x7800, R40 ;  /* 0x00007800130b7824 */ /* 0x004fe200078e0228 */
[----:B---3--:R-:W-:-:S03]  /*3200*/  LOP3.LUT R38, R38, 0xfffffffd, RZ, 0xc0, !PT ;  /* 0xfffffffd26267812 */ /* 0x008fc600078ec0ff */
[C---:B------:R-:W-:Y:S02]  /*3210*/  VIADD R89, R11.reuse, 0x20 ;  /* 0x000000200b597836 */ /* 0x040fe40000000000 */
[----:B------:R-:W-:Y:S01]  /*3220*/  @P4 VIADD R89, R11, 0xffffffe0 ;  /* 0xffffffe00b594836 */ /* 0x000fe20000000000 */
[----:B------:R-:W-:Y:S01]  /*3230*/  @P2 LOP3.LUT R38, R38, 0x2, RZ, 0xfc, !PT ;  /* 0x0000000226262812 */ /* 0x000fe200078efcff */
[C---:B------:R-:W-:Y:S01]  /*3240*/  IMAD.IADD R88, R18.reuse, 0x1, R11 ;  /* 0x0000000112587824 */ /* 0x040fe200078e020b */
[----:B-1----:R-:W-:Y:S01]  /*3250*/  ISETP.GE.AND P2, PT, R113, 0x1, PT ;  /* 0x000000017100780c */ /* 0x002fe20003f46270 */
[----:B------:R-:W-:Y:S02]  /*3260*/  IMAD.IADD R89, R18, 0x1, R89 ;  /* 0x0000000112597824 */ /* 0x000fe400078e0259 */
[----:B------:R0:W-:Y:S10]  /*3270*/  STL [R1+0x8], R38 ;  /* 0x0000082601007387 */ /* 0x0001f40000100800 */
[----:B0-----:R-:W-:Y:S05]  /*3280*/  @!P2 BRA `(.L_x_435) ;  /* 0x000000c800f0a947 */ /* 0x001fea0003800000 */
[----:B------:R-:W-:Y:S01]  /*3290*/  SHF.R.S32.HI R90, RZ, 0x1f, R35 ;  /* 0x0000001fff5a7819 */ /* 0x000fe20000011423 */
[----:B------:R-:W-:Y:S01]  /*32a0*/  ULDC.64 UR4, c[0x0][0x300] ;  /* 0x0000c00000047ab9 */ /* 0x000fe20000000a00 */
[----:B-----5:R-:W-:Y:S01]  /*32b0*/  SHF.R.S32.HI R91, RZ, 0x1f, R34 ;  /* 0x0000001fff5b7819 */ /* 0x020fe20000011422 */
[----:B------:R-:W-:Y:S01]  /*32c0*/  IMAD.WIDE.U32 R12, R35, UR4, RZ ;  /* 0x00000004230c7c25 */ /* 0x000fe2000f8e00ff */
[----:B------:R-:W-:-:S03]  /*32d0*/  ULDC.64 UR6, c[0x0][0x2e8] ;  /* 0x0000ba0000067ab9 */ /* 0x000fc60000000a00 */
[----:B------:R-:W-:Y:S02]  /*32e0*/  IMAD R14, R90, UR4, RZ ;  /* 0x000000045a0e7c24 */ /* 0x000fe4000f8e02ff */
[----:B------:R-:W-:Y:S02]  /*32f0*/  IMAD R92, R24, -0xa0, R2 ;  /* 0xffffff60185c7824 */ /* 0x000fe400078e0202 */
[----:B------:R-:W-:Y:S01]  /*3300*/  IMAD R11, R35, UR5, R14 ;  /* 0x00000005230b7c24 */ /* 0x000fe2000f8e020e */
[----:B------:R-:W-:Y:S02]  /*3310*/  ULDC.64 UR4, c[0x0][0x310] ;  /* 0x0000c40000047ab9 */ /* 0x000fe40000000a00 */
[----:B------:R-:W-:Y:S01]  /*3320*/  IMAD R15, R91, UR4, RZ ;  /* 0x000000045b0f7c24 */ /* 0x000fe2000f8e02ff */
[----:B------:R-:W-:Y:S01]  /*3330*/  VIMNMX R92, R92, 0xa0, PT ;  /* 0x000000a05c5c7848 */ /* 0x000fe20003fe0100 */
[----:B------:R-:W-:Y:S01]  /*3340*/  IMAD.IADD R13, R13, 0x1, R11 ;  /* 0x000000010d0d7824 */ /* 0x000fe200078e020b */
[----:B------:R-:W-:Y:S01]  /*3350*/  SHF.R.S32.HI R11, RZ, 0x1f, R24 ;  /* 0x0000001fff0b7819 */ /* 0x000fe20000011418 */
[----:B------:R-:W-:-:S02]  /*3360*/  IMAD R15, R34, UR5, R15 ;  /* 0x00000005220f7c24 */ /* 0x000fc4000f8e020f */
[----:B------:R-:W-:Y:S01]  /*3370*/  IMAD.WIDE.U32 R12, R34, UR4, R12 ;  /* 0x00000004220c7c25 */ /* 0x000fe2000f8e000c */
[----:B------:R-:W-:-:S04]  /*3380*/  ULDC.64 UR4, c[0x0][0x308] ;  /* 0x0000c20000047ab9 */ /* 0x000fc80000000a00 */
[----:B------:R-:W-:Y:S01]  /*3390*/  IADD3 R13, R13, R15, RZ ;  /* 0x0000000f0d0d7210 */ /* 0x000fe20007ffe0ff */
[----:B------:R-:W-:-:S04]  /*33a0*/  IMAD.WIDE.U32 R14, R102, R24, RZ ;  /* 0x00000018660e7225 */ /* 0x000fc800078e00ff */
[----:B------:R-:W-:Y:S01]  /*33b0*/  IMAD.WIDE.U32 R12, R223, UR4, R12 ;  /* 0x00000004df0c7c25 */ /* 0x000fe2000f8e000c */
[----:B------:R-:W-:-:S03]  /*33c0*/  ULDC.U8 UR4, c[0x0][0x410] ;  /* 0x0001040000047ab9 */ /* 0x000fc60000000000 */
[----:B------:R-:W-:Y:S01]  /*33d0*/  IMAD R119, R223, UR5, R13 ;  /* 0x00000005df777c24 */ /* 0x000fe2000f8e020d */
[----:B------:R-:W-:Y:S01]  /*33e0*/  IADD3 R120, P2, R12, UR6, RZ ;  /* 0x000000060c787c10 */ /* 0x000fe2000ff5e0ff */
[-C--:B------:R-:W-:Y:S02]  /*33f0*/  IMAD R12, R121, R24.reuse, RZ ;  /* 0x00000018790c7224 */ /* 0x080fe400078e02ff */
[----:B------:R-:W-:Y:S01]  /*3400*/  IMAD R13, R122, R24, RZ ;  /* 0x000000187a0d7224 */ /* 0x000fe200078e02ff */
[----:B------:R-:W-:Y:S01]  /*3410*/  IADD3.X R119, R119, UR7, RZ, P2, !PT ;  /* 0x0000000777777c10 */ /* 0x000fe200097fe4ff */
[C---:B------:R-:W-:Y:S01]  /*3420*/  IMAD R37, R11.reuse, R102, R12 ;  /* 0x000000660b257224 */ /* 0x040fe200078e020c */
[----:B------:R-:W-:Y:S01]  /*3430*/  ISETP.NE.AND P2, PT, RZ, UR4, PT ;  /* 0x00000004ff007c0c */ /* 0x000fe2000bf45270 */
[----:B------:R-:W-:Y:S02]  /*3440*/  IMAD R39, R11, R100, R13 ;  /* 0x000000640b277224 */ /* 0x000fe400078e020d */
[----:B------:R-:W-:-:S04]  /*3450*/  IMAD.WIDE.U32 R12, R100, R24, RZ ;  /* 0x00000018640c7225 */ /* 0x000fc800078e00ff */
[----:B------:R-:W-:Y:S02]  /*3460*/  IMAD.IADD R11, R15, 0x1, R37 ;  /* 0x000000010f0b7824 */ /* 0x000fe400078e0225 */
[----:B------:R-:W-:-:S04]  /*3470*/  IMAD.IADD R86, R13, 0x1, R39 ;  /* 0x000000010d567824 */ /* 0x000fc800078e0227 */
[----:B------:R-:W-:Y:S05]  /*3480*/  @!P2 BRA `(.L_x_436) ;  /* 0x0000006000d0a947 */ /* 0x000fea0003800000 */
[----:B------:R0:W5:Y:S04]  /*3490*/  LDL R94, [R1+0x10] ;  /* 0x00001000015e7983 */ /* 0x0001680000100800 */
[----:B------:R0:W5:Y:S04]  /*34a0*/  LDL R93, [R1+0x18] ;  /* 0x00001800015d7983 */ /* 0x0001680000100800 */
[----:B------:R0:W5:Y:S01]  /*34b0*/  LDL R87, [R1+0x1c] ;  /* 0x00001c0001577983 */ /* 0x0001620000100800 */
[----:B------:R-:W-:Y:S01]  /*34c0*/  BSSY B1, `(.L_x_437) ;  /* 0x0000046000017945 */ /* 0x000fe20003800000 */
[----:B------:R-:W-:-:S02]  /*34d0*/  CS2R R36, SRZ ;  /* 0x0000000000247805 */ /* 0x000fc4000001ff00 */
[----:B------:R-:W-:Y:S01]  /*34e0*/  CS2R R60, SRZ ;  /* 0x00000000003c7805 */ /* 0x000fe2000001ff00 */
[----:B------:R-:W1:Y:S01]  /*34f0*/  S2R R50, SR_TID.X ;  /* 0x0000000000327919 */ /* 0x000e620000002100 */
        /* <DEDUP_REMOVED lines=20> */
[----:B------:R-:W-:Y:S01]  /*3640*/  CS2R R58, SRZ ;  /* 0x00000000003a7805 */ /* 0x000fe2000001ff00 */
[C---:B-1----:R-:W-:Y:S02]  /*3650*/  VIADD R85, R50.reuse, 0xffffff80 ;  /* 0xffffff8032557836 */ /* 0x042fe40000000000 */
[----:B------:R-:W-:Y:S01]  /*3660*/  VIADD R84, R50, 0xffffff80 ;  /* 0xffffff8032547836 */ /* 0x000fe20000000000 */
[----:B------:R-:W-:-:S04]  /*3670*/  CS2R R50, SRZ ;  /* 0x0000000000327805 */ /* 0x000fc8000001ff00 */
[----:B------:R-:W-:-:S04]  /*3680*/  LEA.HI R84, R84, R85, RZ, 0x1 ;  /* 0x0000005554547211 */ /* 0x000fc800078f08ff */
[----:B------:R-:W-:-:S04]  /*3690*/  SHF.R.S32.HI R84, RZ, 0x1, R84 ;  /* 0x00000001ff547819 */ /* 0x000fc80000011454 */
[----:B------:R-:W-:-:S13]  /*36a0*/  ISETP.GE.AND P3, PT, R84, R92, PT ;  /* 0x0000005c5400720c */ /* 0x000fda0003f66270 */
[----:B0-----:R-:W-:Y:S05]  /*36b0*/  @P3 BRA `(.L_x_438) ;  /* 0x0000000000983947 */ /* 0x001fea0003800000 */
[----:B------:R-:W2:Y:S01]  /*36c0*/  LDL R134, [R1+0x14] ;  /* 0x0000140001867983 */ /* 0x000ea20000100800 */
[----:B------:R-:W-:-:S03]  /*36d0*/  ULDC.64 UR4, c[0x0][0x3e8] ;  /* 0x0000fa0000047ab9 */ /* 0x000fc60000000a00 */
[----:B------:R-:W3:Y:S01]  /*36e0*/  LDL R133, [R1+0x20] ;  /* 0x0000200001857983 */ /* 0x000ee20000100800 */
[----:B------:R-:W-:Y:S02]  /*36f0*/  IADD3 R62, P2, P4, R106, UR4, R14 ;  /* 0x000000046a3e7c10 */ /* 0x000fe4000fc5e00e */
[----:B------:R-:W-:Y:S02]  /*3700*/  CS2R R80, SRZ ;  /* 0x0000000000507805 */ /* 0x000fe4000001ff00 */
[----:B------:R-:W-:Y:S02]  /*3710*/  CS2R R82, SRZ ;  /* 0x0000000000527805 */ /* 0x000fe4000001ff00 */
[----:B------:R-:W-:Y:S01]  /*3720*/  IADD3.X R63, R8, UR5, R11, P2, P4 ;  /* 0x00000005083f7c10 */ /* 0x000fe200097e840b */
[----:B------:R-:W-:Y:S02]  /*3730*/  ULDC.64 UR4, c[0x0][0x400] ;  /* 0x0001000000047ab9 */ /* 0x000fe40000000a00 */
[----:B------:R-:W-:-:S04]  /*3740*/  IADD3 R84, P2, P4, R98, UR4, R12 ;  /* 0x0000000462547c10 */ /* 0x000fc8000fc5e00c */
[----:B------:R-:W-:Y:S02]  /*3750*/  IADD3.X R85, R10, UR5, R86, P2, P4 ;  /* 0x000000050a557c10 */ /* 0x000fe400097e8456 */
[----:B------:R-:W-:Y:S02]  /*3760*/  ISETP.GE.AND P2, PT, R224, R113, PT ;  /* 0x00000071e000720c */ /* 0x000fe40003f46270 */
[----:B------:R-:W-:Y:S02]  /*3770*/  CS2R R76, SRZ ;  /* 0x00000000004c7805 */ /* 0x000fe4000001ff00 */
[----:B------:R-:W-:-:S09]  /*3780*/  CS2R R78, SRZ ;  /* 0x00000000004e7805 */ /* 0x000fd2000001ff00 */
[----:B------:R-:W5:Y:S04]  /*3790*/  @!P2 LDG.E.64 R80, desc[UR50][R62.64] ;  /* 0x000000323e50a981 */ /* 0x000f68000c1e1b00 */
[----:B------:R-:W5:Y:S02]  /*37a0*/  @!P2 LDG.E.64 R82, desc[UR50][R84.64] ;  /* 0x000000325452a981 */ /* 0x000f64000c1e1b00 */
[----:B-----5:R-:W-:Y:S02]  /*37b0*/  ISETP.GE.AND P2, PT, R94, R113, PT ;  /* 0x000000715e00720c */ /* 0x020fe40003f46270 */
[----:B------:R-:W-:Y:S02]  /*37c0*/  CS2R R72, SRZ ;  /* 0x0000000000487805 */ /* 0x000fe4000001ff00 */
[----:B------:R-:W-:-:S09]  /*37d0*/  CS2R R74, SRZ ;  /* 0x00000000004a7805 */ /* 0x000fd2000001ff00 */
[----:B------:R-:W5:Y:S04]  /*37e0*/  @!P2 LDG.E.64 R76, desc[UR50][R62.64+0x10] ;  /* 0x000010323e4ca981 */ /* 0x000f68000c1e1b00 */
[----:B------:R-:W5:Y:S01]  /*37f0*/  @!P2 LDG.E.64 R78, desc[UR50][R84.64+0x10] ;  /* 0x00001032544ea981 */ /* 0x000f62000c1e1b00 */
[----:B------:R-:W-:Y:S02]  /*3800*/  ISETP.GE.AND P2, PT, R93, R113, PT ;  /* 0x000000715d00720c */ /* 0x000fe40003f46270 */
        /* <DEDUP_REMOVED lines=9> */
[----:B------:R-:W-:Y:S02]  /*38a0*/  CS2R R60, SRZ ;  /* 0x00000000003c7805 */ /* 0x000fe4000001ff00 */
[----:B--2---:R-:W-:-:S13]  /*38b0*/  ISETP.GE.AND P2, PT, R134, R113, PT ;  /* 0x000000718600720c */ /* 0x004fda0003f46270 */
[----:B------:R-:W5:Y:S04]  /*38c0*/  @!P2 LDG.E.64 R64, desc[UR50][R62.64+0x40] ;  /* 0x000040323e40a981 */ /* 0x000f68000c1e1b00 */
[----:B------:R-:W5:Y:S01]  /*38d0*/  @!P2 LDG.E.64 R66, desc[UR50][R84.64+0x40] ;  /* 0x000040325442a981 */ /* 0x000f62000c1e1b00 */
[----:B---3--:R-:W-:-:S13]  /*38e0*/  ISETP.GE.AND P2, PT, R133, R113, PT ;  /* 0x000000718500720c */ /* 0x008fda0003f46270 */
[----:B------:R0:W5:Y:S02]  /*38f0*/  @!P2 LDG.E.64 R60, desc[UR50][R62.64+0x50] ;  /* 0x000050323e3ca981 */ /* 0x000164000c1e1b00 */
[----:B0-----:R-:W-:-:S06]  /*3900*/  CS2R R62, SRZ ;  /* 0x00000000003e7805 */ /* 0x001fcc000001ff00 */
[----:B------:R0:W5:Y:S02]  /*3910*/  @!P2 LDG.E.64 R62, desc[UR50][R84.64+0x50] ;  /* 0x00005032543ea981 */ /* 0x000164000c1e1b00 */
.L_x_438:
[----:B------:R-:W-:Y:S05]  /*3920*/  BSYNC B1 ;  /* 0x0000000000017941 */ /* 0x000fea0003800000 */
.L_x_437:
[----:B0-----:R-:W0:Y:S01]  /*3930*/  S2R R84, SR_TID.X ;  /* 0x0000000000547919 */ /* 0x001e220000002100 */
[----:B------:R-:W-:Y:S01]  /*3940*/  BSSY B1, `(.L_x_439) ;  /* 0x0000032000017945 */ /* 0x000fe20003800000 */
[C---:B0-----:R-:W-:Y:S02]  /*3950*/  VIADD R85, R84.reuse, 0xffffff80 ;  /* 0xffffff8054557836 */ /* 0x041fe40000000000 */
[----:B------:R-:W-:-:S05]  /*3960*/  VIADD R84, R84, 0xffffff80 ;  /* 0xffffff8054547836 */ /* 0x000fca0000000000 */
[----:B------:R-:W-:-:S04]  /*3970*/  LEA.HI R84, R84, R85, RZ, 0x1 ;  /* 0x0000005554547211 */ /* 0x000fc800078f08ff */
[----:B------:R-:W-:-:S04]  /*3980*/  SHF.R.S32.HI R84, RZ, 0x1, R84 ;  /* 0x00000001ff547819 */ /* 0x000fc80000011454 */
[----:B------:R-:W-:-:S04]  /*3990*/  IADD3 R84, R84, 0x80, RZ ;  /* 0x0000008054547810 */ /* 0x000fc80007ffe0ff */
[----:B------:R-:W-:-:S13]  /*39a0*/  ISETP.GE.AND P4, PT, R84, R92, PT ;  /* 0x0000005c5400720c */ /* 0x000fda0003f86270 */
[----:B------:R-:W-:Y:S05]  /*39b0*/  @P4 BRA `(.L_x_440) ;  /* 0x0000000000a84947 */ /* 0x000fea0003800000 */
[----:B------:R-:W2:Y:S04]  /*39c0*/  LDL R85, [R1+0x14] ;  /* 0x0000140001557983 */ /* 0x000ea80000100800 */
[----:B------:R-:W3:Y:S01]  /*39d0*/  LDL R84, [R1+0x20] ;  /* 0x0000200001547983 */ /* 0x000ee20000100800 */
[----:B------:R-:W-:Y:S01]  /*39e0*/  IADD3 R14, P2, P5, R106, R14, R5 ;  /* 0x0000000e6a0e7210 */ /* 0x000fe20007d5e005 */
[----:B------:R-:W-:-:S03]  /*39f0*/  ULDC.64 UR4, c[0x0][0x3e8] ;  /* 0x0000fa0000047ab9 */ /* 0x000fc60000000a00 */
[----:B------:R-:W-:Y:S02]  /*3a00*/  IADD3.X R11, R8, R11, R4, P2, P5 ;  /* 0x0000000b080b7210 */ /* 0x000fe400017ea404 */
[----:B------:R-:W-:-:S04]  /*3a10*/  IADD3 R12, P2, P5, R98, R12, R7 ;  /* 0x0000000c620c7210 */ /* 0x000fc80007d5e007 */
[----:B------:R-:W-:Y:S02]  /*3a20*/  IADD3.X R86, R10, R86, R6, P2, P5 ;  /* 0x000000560a567210 */ /* 0x000fe400017ea406 */
[----:B------:R-:W-:-:S04]  /*3a30*/  IADD3 R14, P2, R14, UR4, RZ ;  /* 0x000000040e0e7c10 */ /* 0x000fc8000ff5e0ff */
[----:B------:R-:W-:Y:S01]  /*3a40*/  IADD3.X R15, R11, UR5, RZ, P2, !PT ;  /* 0x000000050b0f7c10 */ /* 0x000fe200097fe4ff */
[----:B------:R-:W-:Y:S02]  /*3a50*/  ULDC.64 UR4, c[0x0][0x400] ;  /* 0x0001000000047ab9 */ /* 0x000fe40000000a00 */
[----:B------:R-:W-:-:S04]  /*3a60*/  IADD3 R12, P2, R12, UR4, RZ ;  /* 0x000000040c0c7c10 */ /* 0x000fc8000ff5e0ff */
[----:B------:R-:W-:Y:S02]  /*3a70*/  IADD3.X R13, R86, UR5, RZ, P2, !PT ;  /* 0x00000005560d7c10 */ /* 0x000fe400097fe4ff */
[----:B------:R-:W-:Y:S02]  /*3a80*/  ISETP.GE.AND P2, PT, R224, R113, PT ;  /* 0x00000071e000720c */ /* 0x000fe40003f46270 */
[----:B------:R-:W-:Y:S02]  /*3a90*/  CS2R R56, SRZ ;  /* 0x0000000000387805 */ /* 0x000fe4000001ff00 */
[----:B------:R-:W-:Y:S02]  /*3aa0*/  CS2R R58, SRZ ;  /* 0x00000000003a7805 */ /* 0x000fe4000001ff00 */
[----:B------:R-:W-:Y:S02]  /*3ab0*/  CS2R R52, SRZ ;  /* 0x0000000000347805 */ /* 0x000fe4000001ff00 */
[----:B------:R-:W-:-:S05]  /*3ac0*/  CS2R R54, SRZ ;  /* 0x0000000000367805 */ /* 0x000fca000001ff00 */
[----:B------:R0:W5:Y:S04]  /*3ad0*/  @!P2 LDG.E.64 R56, desc[UR50][R14.64] ;  /* 0x000000320e38a981 */ /* 0x000168000c1e1b00 */
[----:B------:R0:W5:Y:S02]  /*3ae0*/  @!P2 LDG.E.64 R58, desc[UR50][R12.64] ;  /* 0x000000320c3aa981 */ /* 0x000164000c1e1b00 */
[----:B-----5:R-:W-:Y:S02]  /*3af0*/  ISETP.GE.AND P2, PT, R94, R113, PT ;  /* 0x000000715e00720c */ /* 0x020fe40003f46270 */
[----:B------:R-:W-:Y:S02]  /*3b00*/  CS2R R48, SRZ ;  /* 0x0000000000307805 */ /* 0x000fe4000001ff00 */
[----:B------:R-:W-:-:S09]  /*3b10*/  CS2R R50, SRZ ;  /* 0x0000000000327805 */ /* 0x000fd2000001ff00 */
[----:B------:R0:W5:Y:S04]  /*3b20*/  @!P2 LDG.E.64 R52, desc[UR50][R14.64+0x10] ;  /* 0x000010320e34a981 */ /* 0x000168000c1e1b00 */
[----:B------:R0:W5:Y:S01]  /*3b30*/  @!P2 LDG.E.64 R54, desc[UR50][R12.64+0x10] ;  /* 0x000010320c36a981 */ /* 0x000162000c1e1b00 */
[----:B------:R-:W-:Y:S02]  /*3b40*/  ISETP.GE.AND P2, PT, R93, R113, PT ;  /* 0x000000715d00720c */ /* 0x000fe40003f46270 */
        /* <DEDUP_REMOVED lines=9> */
[----:B------:R-:W-:Y:S02]  /*3be0*/  CS2R R36, SRZ ;  /* 0x0000000000247805 */ /* 0x000fe4000001ff00 */
[----:B------:R-:W-:Y:S02]  /*3bf0*/  CS2R R38, SRZ ;  /* 0x0000000000267805 */ /* 0x000fe4000001ff00 */
[----:B--2---:R-:W-:-:S13]  /*3c00*/  ISETP.GE.AND P2, PT, R85, R113, PT ;  /* 0x000000715500720c */ /* 0x004fda0003f46270 */
[----:B------:R0:W5:Y:S04]  /*3c10*/  @!P2 LDG.E.64 R40, desc[UR50][R14.64+0x40] ;  /* 0x000040320e28a981 */ /* 0x000168000c1e1b00 */
[----:B------:R0:W5:Y:S01]  /*3c20*/  @!P2 LDG.E.64 R42, desc[UR50][R12.64+0x40] ;  /* 0x000040320c2aa981 */ /* 0x000162000c1e1b00 */
[----:B---3--:R-:W-:-:S13]  /*3c30*/  ISETP.GE.AND P2, PT, R84, R113, PT ;  /* 0x000000715400720c */ /* 0x008fda0003f46270 */
[----:B------:R0:W5:Y:S04]  /*3c40*/  @!P2 LDG.E.64 R36, desc[UR50][R14.64+0x50] ;  /* 0x000050320e24a981 */ /* 0x000168000c1e1b00 */
[----:B------:R0:W5:Y:S02]  /*3c50*/  @!P2 LDG.E.64 R38, desc[UR50][R12.64+0x50] ;  /* 0x000050320c26a981 */ /* 0x000164000c1e1b00 */
.L_x_440:
[----:B------:R-:W-:Y:S05]  /*3c60*/  BSYNC B1 ;  /* 0x0000000000017941 */ /* 0x000fea0003800000 */
.L_x_439:
[----:B------:R-:W-:Y:S01]  /*3c70*/  UISETP.NE.AND UP0, UPT, UR49, 0x3, UPT ;  /* 0x000000033100788c */ /* 0x000fe2000bf05270 */
[----:B-----5:R-:W-:Y:S01]  /*3c80*/  IMAD.MOV.U32 R142, RZ, RZ, R60 ;  /* 0x000000ffff8e7224 */ /* 0x020fe200078e003c */
[----:B------:R-:W-:Y:S01]  /*3c90*/  MOV R143, R62 ;  /* 0x0000003e008f7202 */ /* 0x000fe20000000f00 */
[----:B------:R-:W-:Y:S01]  /*3ca0*/  IMAD.MOV.U32 R146, RZ, RZ, R64 ;  /* 0x000000ffff927224 */ /* 0x000fe200078e0040 */
[----:B------:R-:W-:Y:S01]  /*3cb0*/  MOV R86, R40 ;  /* 0x0000002800567202 */ /* 0x000fe20000000f00 */
[----:B------:R-:W-:Y:S01]  /*3cc0*/  IMAD.MOV.U32 R148, RZ, RZ, R68 ;  /* 0x000000ffff947224 */ /* 0x000fe200078e0044 */
[----:B------:R-:W-:Y:S01]  /*3cd0*/  PLOP3.LUT P2, PT, PT, PT, UP0, 0x80, 0x0 ;  /* 0x000000000000781c */ /* 0x000fe20003f4f008 */
[----:B------:R-:W-:Y:S01]  /*3ce0*/  IMAD.MOV.U32 R150, RZ, RZ, R72 ;  /* 0x000000ffff967224 */ /* 0x000fe200078e0048 */
[----:B------:R-:W-:Y:S01]  /*3cf0*/  MOV R134, R46 ;  /* 0x0000002e00867202 */ /* 0x000fe20000000f00 */
[----:B------:R-:W-:Y:S02]  /*3d00*/  IMAD.MOV.U32 R153, RZ, RZ, R76 ;  /* 0x000000ffff997224 */ /* 0x000fe400078e004c */
[----:B------:R-:W-:-:S02]  /*3d10*/  IMAD.MOV.U32 R154, RZ, RZ, R80 ;  /* 0x000000ffff9a7224 */ /* 0x000fc400078e0050 */
[----:B------:R-:W-:Y:S02]  /*3d20*/  IMAD.MOV.U32 R147, RZ, RZ, R66 ;  /* 0x000000ffff937224 */ /* 0x000fe400078e0042 */
[----:B------:R-:W-:Y:S02]  /*3d30*/  IMAD.MOV.U32 R149, RZ, RZ, R70 ;  /* 0x000000ffff957224 */ /* 0x000fe400078e0046 */
[----:B------:R-:W-:Y:S02]  /*3d40*/  IMAD.MOV.U32 R151, RZ, RZ, R74 ;  /* 0x000000ffff977224 */ /* 0x000fe400078e004a */
[----:B------:R-:W-:Y:S02]  /*3d50*/  IMAD.MOV.U32 R152, RZ, RZ, R78 ;  /* 0x000000ffff987224 */ /* 0x000fe400078e004e */
        /* <DEDUP_REMOVED lines=10> */
[----:B------:R-:W-:Y:S01]  /*3e00*/  IMAD.MOV.U32 R141, RZ, RZ, R58 ;  /* 0x000000ffff8d7224 */ /* 0x000fe200078e003a */
[----:B------:R-:W-:Y:S06]  /*3e10*/  @!P2 BRA `(.L_x_441) ;  /* 0x000000000004a947 */ /* 0x000fec0003800000 */
[----:B------:R-:W-:Y:S01]  /*3e20*/  BPT.TRAP 0x1 ;  /* 0x000000040000795c */ /* 0x000fe20000300000 */
.L_x_441:
[----:B------:R-:W2:Y:S01]  /*3e30*/  LDL R11, [R1+0xc] ;  /* 0x00000c00010b7983 */ /* 0x000ea20000100800 */
[----:B------:R-:W-:Y:S01]  /*3e40*/  IMAD R93, R19, 0x8, R18 ;  /* 0x00000008135d7824 */ /* 0x000fe200078e0212 */
[----:B------:R-:W-:Y:S01]  /*3e50*/  BSSY B1, `(.L_x_442) ;  /* 0x0000004000017945 */ /* 0x000fe20003800000 */
[----:B--2---:R-:W-:-:S04]  /*3e60*/  SHF.L.U32 R94, R11, 0x1f, RZ ;  /* 0x0000001f0b5e7819 */ /* 0x004fc800000006ff */
[----:B------:R-:W1:Y:S02]  /*3e70*/  SYNCS.PHASECHK.TRANS64.TRYWAIT P5, [R93+URZ+0x33490], R94 ;  /* 0x0334905e5d0075a7 */ /* 0x000e6400080a017f */
[----:B-1----:R-:W-:Y:S05]  /*3e80*/  @!P5 BRA `(.L_x_443) ;  /* 0x000002ac0014d947 */ /* 0x002fea0003800000 */
.L_x_780:
[----:B------:R-:W-:Y:S05]  /*3e90*/  BSYNC B1 ;  /* 0x0000000000017941 */ /* 0x000fea0003800000 */
.L_x_442:
[----:B------:R-:W-:-:S03]  /*3ea0*/  UMOV UR4, 0xffffffff ;  /* 0xffffffff00047882 */ /* 0x000fc60000000000 */
[----:B------:R-:W-:Y:S05]  /*3eb0*/  BRA.DIV UR4, `(.L_x_444) ;  /* 0x000002ae041c7947 */ /* 0x000fea000b800000 */
[----:B------:R2:W3:Y:S04]  /*3ec0*/  SHFL.IDX PT, R145, R119, RZ, 0x1e1f ;  /* 0x001e1fff77917589 */ /* 0x0004e800000e0000 */
[----:B------:R2:W4:Y:S02]  /*3ed0*/  SHFL.IDX PT, R11, R120, RZ, 0x1e1f ;  /* 0x001e1fff780b7589 */ /* 0x00052400000e0000 */
.L_x_784:
[----:B------:R-:W-:Y:S04]  /*3ee0*/  BSSY B1, `(.L_x_445) ;  /* 0x00002ca000017945 */ /* 0x000fe80003800000 */
[----:B------:R-:W-:Y:S05]  /*3ef0*/  @P3 BRA `(.L_x_446) ;  /* 0x0000002c00203947 */ /* 0x000fea0003800000 */
[----:B------:R-:W-:Y:S01]  /*3f00*/  ISETP.NE.AND P3, PT, R28, RZ, PT ;  /* 0x000000ff1c00720c */ /* 0x000fe20003f65270 */
[----:B------:R-:W-:-:S12]  /*3f10*/  BSSY B2, `(.L_x_447) ;  /* 0x0000075000027945 */ /* 0x000fd80003800000 */
[----:B------:R-:W-:Y:S05]  /*3f20*/  @!P3 BRA `(.L_x_448) ;  /* 0x0000000400ccb947 */ /* 0x000fea0003800000 */
[----:B0-----:R0:W0:Y:S01]  /*3f30*/  LDS.128 R12, [R88+0x24200] ;  /* 0x02420000580c7984 */ /* 0x0010220000000c00 */
[----:B------:R-:W-:Y:S01]  /*3f40*/  ISETP.GE.AND P3, PT, R224, R113, PT ;  /* 0x00000071e000720c */ /* 0x000fe20003f66270 */
[----:B------:R-:W-:-:S12]  /*3f50*/  BSSY B3, `(.L_x_449) ;  /* 0x000006d000037945 */ /* 0x000fd80003800000 */
[----:B------:R-:W-:Y:S05]  /*3f60*/  @P3 BRA `(.L_x_450) ;  /* 0x0000000400ac3947 */ /* 0x000fea0003800000 */
[--C-:B------:R-:W-:Y:S02]  /*3f70*/  SHF.R.U32.HI R80, RZ, 0x8, R81.reuse ;  /* 0x00000008ff507819 */ /* 0x100fe40000011651 */
[----:B------:R-:W-:Y:S02]  /*3f80*/  SHF.R.U32.HI R82, RZ, 0x10, R81 ;  /* 0x00000010ff527819 */ /* 0x000fe40000011651 */
[----:B------:R-:W-:Y:S01]  /*3f90*/  LOP3.LUT R81, R81, 0xff0000ff, RZ, 0xc0, !PT ;  /* 0xff0000ff51517812 */ /* 0x000fe200078ec0ff */
[----:B------:R-:W-:Y:S01]  /*3fa0*/  IMAD.SHL.U32 R156, R80, 0x100, RZ ;  /* 0x00000100509c7824 */ /* 0x000fe200078e00ff */
[----:B------:R-:W-:Y:S02]  /*3fb0*/  SHF.R.U32.HI R157, RZ, 0x8, R83 ;  /* 0x00000008ff9d7819 */ /* 0x000fe40000011653 */
[----:B------:R-:W-:Y:S02]  /*3fc0*/  SHF.L.U32 R82, R82, 0x10, RZ ;  /* 0x0000001052527819 */ /* 0x000fe400000006ff */
[----:B------:R-:W-:Y:S01]  /*3fd0*/  LOP3.LUT R81, R81, 0xff00, R156, 0xf8, !PT ;  /* 0x0000ff0051517812 */ /* 0x000fe200078ef89c */
[----:B------:R-:W-:Y:S01]  /*3fe0*/  IMAD.SHL.U32 R157, R157, 0x100, RZ ;  /* 0x000001009d9d7824 */ /* 0x000fe200078e00ff */
[----:B------:R-:W-:-:S02]  /*3ff0*/  LOP3.LUT R158, R83, 0xff0000ff, RZ, 0xc0, !PT ;  /* 0xff0000ff539e7812 */ /* 0x000fc400078ec0ff */
[----:B------:R-:W-:Y:S02]  /*4000*/  LOP3.LUT R81, R81, 0xff0000, R82, 0xf8, !PT ;  /* 0x00ff000051517812 */ /* 0x000fe400078ef852 */
[----:B------:R-:W-:Y:S02]  /*4010*/  F2FP.F16.E4M3.UNPACK_B R82, R155.H1 ;  /* 0x0000009bff52723e */ /* 0x000fe400030006ff */
[----:B0-----:R-:W-:Y:S02]  /*4020*/  F2FP.F16.E4M3.UNPACK_B R156, R13 ;  /* 0x0000000dff9c723e */ /* 0x001fe400020006ff */
[----:B------:R-:W-:Y:S01]  /*4030*/  SHF.R.U32.HI R80, RZ, 0x10, R83 ;  /* 0x00000010ff507819 */ /* 0x000fe20000011653 */
[----:B------:R-:W-:Y:S01]  /*4040*/  HADD2.F32 R160, -RZ, R82.H0_H0 ;  /* 0x20000052ffa07230 */ /* 0x000fe20000004100 */
[----:B------:R-:W-:Y:S01]  /*4050*/  LOP3.LUT R158, R158, 0xff00, R157, 0xf8, !PT ;  /* 0x0000ff009e9e7812 */ /* 0x000fe200078ef89d */
[--C-:B------:R-:W-:Y:S01]  /*4060*/  HADD2.F32 R83, -RZ, R156.reuse.H1_H1 ;  /* 0x3000009cff537230 */ /* 0x100fe20000004100 */
[----:B------:R-:W-:Y:S01]  /*4070*/  F2FP.F16.E4M3.UNPACK_B R157, R154.H1 ;  /* 0x0000009aff9d723e */ /* 0x000fe200030006ff */
[----:B------:R-:W-:Y:S01]  /*4080*/  HADD2.F32 R156, -RZ, R156.H0_H0 ;  /* 0x2000009cff9c7230 */ /* 0x000fe20000004100 */
[----:B------:R-:W-:-:S02]  /*4090*/  F2FP.F16.E4M3.UNPACK_B R155, R155 ;  /* 0x0000009bff9b723e */ /* 0x000fc400020006ff */
[CC--:B------:R-:W-:Y:S01]  /*40a0*/  FMUL.FTZ R161, R83.reuse, R160.reuse ;  /* 0x000000a053a17220 */ /* 0x0c0fe20000410000 */
[--C-:B------:R-:W-:Y:S02]  /*40b0*/  HADD2.F32 R159, -RZ, R157.reuse.H0_H0 ;  /* 0x2000009dff9f7230 */ /* 0x100fe40000004100 */
[C---:B------:R-:W-:Y:S01]  /*40c0*/  FMUL.FTZ R160, R156.reuse, R160 ;  /* 0x000000a09ca07220 */ /* 0x040fe20000410000 */
[----:B------:R-:W-:Y:S01]  /*40d0*/  HADD2.F32 R157, -RZ, R157.H1_H1 ;  /* 0x3000009dff9d7230 */ /* 0x000fe20000004100 */
[----:B------:R-:W-:Y:S02]  /*40e0*/  F2FP.F16.E4M3.UNPACK_B R154, R154 ;  /* 0x0000009aff9a723e */ /* 0x000fe400020006ff */
[----:B------:R-:W-:Y:S01]  /*40f0*/  FFMA.FTZ R83, R83, R159, R160 ;  /* 0x0000009f53537223 */ /* 0x000fe200000100a0 */
[----:B------:R-:W-:Y:S01]  /*4100*/  F2FP.F16.E4M3.UNPACK_B R160, R13.H1 ;  /* 0x0000000dffa0723e */ /* 0x000fe200030006ff */
[----:B------:R-:W-:Y:S01]  /*4110*/  FFMA.FTZ R156, R156, R159, -R161 ;  /* 0x0000009f9c9c7223 */ /* 0x000fe200000108a1 */
[----:B------:R-:W-:-:S03]  /*4120*/  HADD2.F32 R159, -RZ, R82.H1_H1 ;  /* 0x30000052ff9f7230 */ /* 0x000fc60000004100 */
[--C-:B------:R-:W-:Y:S02]  /*4130*/  HADD2.F32 R13, -RZ, R160.reuse.H1_H1 ;  /* 0x300000a0ff0d7230 */ /* 0x100fe40000004100 */
[----:B------:R-:W-:-:S03]  /*4140*/  HADD2.F32 R82, -RZ, R160.H0_H0 ;  /* 0x200000a0ff527230 */ /* 0x000fc60000004100 */
[CC--:B------:R-:W-:Y:S02]  /*4150*/  FMUL.FTZ R160, R13.reuse, R159.reuse ;  /* 0x0000009f0da07220 */ /* 0x0c0fe40000410000 */
[C---:B------:R-:W-:Y:S02]  /*4160*/  FMUL.FTZ R159, R82.reuse, R159 ;  /* 0x0000009f529f7220 */ /* 0x040fe40000410000 */
[-C--:B------:R-:W-:Y:S02]  /*4170*/  FFMA.FTZ R82, R82, R157.reuse, -R160 ;  /* 0x0000009d52527223 */ /* 0x080fe400000108a0 */
[----:B------:R-:W-:Y:S01]  /*4180*/  FFMA.FTZ R157, R13, R157, R159 ;  /* 0x0000009d0d9d7223 */ /* 0x000fe2000001009f */
[----:B------:R-:W-:Y:S02]  /*4190*/  IMAD.U32 R13, R80, 0x10000, RZ ;  /* 0x00010000500d7824 */ /* 0x000fe400078e00ff */
[----:B------:R-:W-:Y:S01]  /*41a0*/  IMAD.MOV.U32 R80, RZ, RZ, R15 ;  /* 0x000000ffff507224 */ /* 0x000fe200078e000f */
[----:B------:R-:W-:-:S02]  /*41b0*/  F2FP.F16.E4M3.UNPACK_B R15, R81.H1 ;  /* 0x00000051ff0f723e */ /* 0x000fc400030006ff */
[----:B------:R-:W-:Y:S02]  /*41c0*/  LOP3.LUT R13, R158, 0xff0000, R13, 0xf8, !PT ;  /* 0x00ff00009e0d7812 */ /* 0x000fe400078ef80d */
[-C--:B------:R-:W-:Y:S01]  /*41d0*/  F2FP.F16.E4M3.UNPACK_B R161, R80.reuse ;  /* 0x00000050ffa1723e */ /* 0x080fe200020006ff */
[--C-:B------:R-:W-:Y:S01]  /*41e0*/  HADD2.F32 R160, -RZ, R15.reuse.H0_H0 ;  /* 0x2000000fffa07230 */ /* 0x100fe20000004100 */
[-C--:B------:R-:W-:Y:S01]  /*41f0*/  F2FP.F16.E4M3.UNPACK_B R158, R13.reuse.H1 ;  /* 0x0000000dff9e723e */ /* 0x080fe200030006ff */
[----:B------:R-:W-:Y:S01]  /*4200*/  HADD2.F32 R15, -RZ, R15.H1_H1 ;  /* 0x3000000fff0f7230 */ /* 0x000fe20000004100 */
[----:B------:R-:W-:Y:S01]  /*4210*/  F2FP.F16.E4M3.UNPACK_B R80, R80.H1 ;  /* 0x00000050ff50723e */ /* 0x000fe200030006ff */
[--C-:B------:R-:W-:Y:S01]  /*4220*/  HADD2.F32 R159, -RZ, R161.reuse.H1_H1 ;  /* 0x300000a1ff9f7230 */ /* 0x100fe20000004100 */
[----:B------:R-:W-:Y:S01]  /*4230*/  F2FP.SATFINITE.E4M3.F32.PACK_AB_MERGE_C R82, R157, R82, RZ ;  /* 0x000000529d52723e */ /* 0x000fe200048070ff */
[--C-:B------:R-:W-:Y:S01]  /*4240*/  HADD2.F32 R162, -RZ, R158.reuse.H0_H0 ;  /* 0x2000009effa27230 */ /* 0x100fe20000004100 */
[----:B------:R-:W-:Y:S01]  /*4250*/  F2FP.F16.E4M3.UNPACK_B R13, R13 ;  /* 0x0000000dff0d723e */ /* 0x000fe200020006ff */
[----:B------:R-:W-:Y:S01]  /*4260*/  HADD2.F32 R161, -RZ, R161.H0_H0 ;  /* 0x200000a1ffa17230 */ /* 0x000fe20000004100 */
[----:B------:R-:W-:Y:S01]  /*4270*/  F2FP.SATFINITE.E4M3.F32.PACK_AB_MERGE_C R83, R83, R156, R82 ;  /* 0x0000009c5353723e */ /* 0x000fe20004807052 */
[----:B------:R-:W-:-:S02]  /*4280*/  HADD2.F32 R158, -RZ, R158.H1_H1 ;  /* 0x3000009eff9e7230 */ /* 0x000fc40000004100 */
[----:B------:R-:W-:Y:S01]  /*4290*/  FMUL.FTZ R163, R159, R162 ;  /* 0x000000a29fa37220 */ /* 0x000fe20000410000 */
[----:B------:R-:W-:Y:S02]  /*42a0*/  F2FP.F16.E4M3.UNPACK_B R82, R14 ;  /* 0x0000000eff52723e */ /* 0x000fe400020006ff */
[----:B------:R-:W-:Y:S01]  /*42b0*/  F2FP.F16.E4M3.UNPACK_B R81, R81 ;  /* 0x00000051ff51723e */ /* 0x000fe200020006ff */
[C---:B------:R-:W-:Y:S01]  /*42c0*/  FFMA.FTZ R163, R161.reuse, R160, -R163 ;  /* 0x000000a0a1a37223 */ /* 0x040fe200000108a3 */
[----:B------:R-:W-:Y:S01]  /*42d0*/  FMUL.FTZ R161, R161, R162 ;  /* 0x000000a2a1a17220 */ /* 0x000fe20000410000 */
[----:B------:R-:W-:Y:S02]  /*42e0*/  F2FP.F16.E4M3.UNPACK_B R14, R14.H1 ;  /* 0x0000000eff0e723e */ /* 0x000fe400030006ff */
[----:B------:R-:W-:Y:S02]  /*42f0*/  HADD2.F32 R156, -RZ, R81.H0_H0 ;  /* 0x20000051ff9c7230 */ /* 0x000fe40000004100 */
[----:B------:R-:W-:Y:S01]  /*4300*/  FFMA.FTZ R161, R159, R160, R161 ;  /* 0x000000a09fa17223 */ /* 0x000fe200000100a1 */
[----:B------:R-:W-:-:S02]  /*4310*/  HADD2.F32 R159, -RZ, R80.H1_H1 ;  /* 0x30000050ff9f7230 */ /* 0x000fc40000004100 */
[----:B------:R-:W-:Y:S02]  /*4320*/  HADD2.F32 R80, -RZ, R80.H0_H0 ;  /* 0x20000050ff507230 */ /* 0x000fe40000004100 */
[----:B------:R-:W-:Y:S02]  /*4330*/  HADD2.F32 R81, -RZ, R81.H1_H1 ;  /* 0x30000051ff517230 */ /* 0x000fe40000004100 */
[----:B------:R-:W-:-:S04]  /*4340*/  FMUL.FTZ R160, R159, R158 ;  /* 0x0000009e9fa07220 */ /* 0x000fc80000410000 */
[CC--:B------:R-:W-:Y:S01]  /*4350*/  FFMA.FTZ R160, R80.reuse, R15.reuse, -R160 ;  /* 0x0000000f50a07223 */ /* 0x0c0fe200000108a0 */
[----:B------:R-:W-:Y:S01]  /*4360*/  FMUL.FTZ R80, R80, R158 ;  /* 0x0000009e50507220 */ /* 0x000fe20000410000 */
[--C-:B------:R-:W-:Y:S02]  /*4370*/  HADD2.F32 R158, -RZ, R13.reuse.H0_H0 ;  /* 0x2000000dff9e7230 */ /* 0x100fe40000004100 */
[----:B------:R-:W-:Y:S02]  /*4380*/  HADD2.F32 R13, -RZ, R13.H1_H1 ;  /* 0x3000000dff0d7230 */ /* 0x000fe40000004100 */
[----:B------:R-:W-:Y:S01]  /*4390*/  FFMA.FTZ R80, R159, R15, R80 ;  /* 0x0000000f9f507223 */ /* 0x000fe20000010050 */
[--C-:B------:R-:W-:Y:S02]  /*43a0*/  HADD2.F32 R15, -RZ, R82.reuse.H1_H1 ;  /* 0x30000052ff0f7230 */ /* 0x100fe40000004100 */
[----:B------:R-:W-:Y:S02]  /*43b0*/  HADD2.F32 R82, -RZ, R82.H0_H0 ;  /* 0x20000052ff527230 */ /* 0x000fe40000004100 */
[----:B------:R-:W-:-:S02]  /*43c0*/  HADD2.F32 R159, -RZ, R155.H1_H1 ;  /* 0x3000009bff9f7230 */ /* 0x000fc40000004100 */
[CC--:B------:R-:W-:Y:S01]  /*43d0*/  FMUL.FTZ R157, R15.reuse, R158.reuse ;  /* 0x0000009e0f9d7220 */ /* 0x0c0fe20000410000 */
[----:B------:R-:W-:Y:S02]  /*43e0*/  HADD2.F32 R155, -RZ, R155.H0_H0 ;  /* 0x2000009bff9b7230 */ /* 0x000fe40000004100 */
[----:B------:R-:W-:Y:S01]  /*43f0*/  FMUL.FTZ R158, R82, R158 ;  /* 0x0000009e529e7220 */ /* 0x000fe20000410000 */
[----:B------:R-:W-:Y:S01]  /*4400*/  F2FP.SATFINITE.E4M3.F32.PACK_AB_MERGE_C R80, R80, R160, RZ ;  /* 0x000000a05050723e */ /* 0x000fe200048070ff */
[-C--:B------:R-:W-:Y:S02]  /*4410*/  FFMA.FTZ R157, R82, R156.reuse, -R157 ;  /* 0x0000009c529d7223 */ /* 0x080fe4000001089d */
[----:B------:R-:W-:Y:S01]  /*4420*/  FFMA.FTZ R158, R15, R156, R158 ;  /* 0x0000009c0f9e7223 */ /* 0x000fe2000001009e */
[--C-:B------:R-:W-:Y:S01]  /*4430*/  HADD2.F32 R15, -RZ, R14.reuse.H1_H1 ;  /* 0x3000000eff0f7230 */ /* 0x100fe20000004100 */
[----:B------:R-:W-:Y:S01]  /*4440*/  F2FP.SATFINITE.E4M3.F32.PACK_AB_MERGE_C R80, R161, R163, R80 ;  /* 0x000000a3a150723e */ /* 0x000fe20004807050 */
[----:B------:R-:W-:-:S03]  /*4450*/  HADD2.F32 R14, -RZ, R14.H0_H0 ;  /* 0x2000000eff0e7230 */ /* 0x000fc60000004100 */
[CC--:B------:R-:W-:Y:S02]  /*4460*/  FMUL.FTZ R82, R15.reuse, R13.reuse ;  /* 0x0000000d0f527220 */ /* 0x0c0fe40000410000 */
[C---:B------:R-:W-:Y:S02]  /*4470*/  FMUL.FTZ R156, R14.reuse, R13 ;  /* 0x0000000d0e9c7220 */ /* 0x040fe40000410000 */
[-C--:B------:R-:W-:Y:S01]  /*4480*/  FFMA.FTZ R13, R14, R81.reuse, -R82 ;  /* 0x000000510e0d7223 */ /* 0x080fe20000010852 */
[----:B------:R-:W-:Y:S01]  /*4490*/  F2FP.F16.E4M3.UNPACK_B R82, R12.H1 ;  /* 0x0000000cff52723e */ /* 0x000fe200030006ff */
[----:B------:R-:W-:Y:S01]  /*44a0*/  FFMA.FTZ R14, R15, R81, R156 ;  /* 0x000000510f0e7223 */ /* 0x000fe2000001009c */
[--C-:B------:R-:W-:Y:S02]  /*44b0*/  HADD2.F32 R81, -RZ, R154.reuse.H1_H1 ;  /* 0x3000009aff517230 */ /* 0x100fe40000004100 */
[----:B------:R-:W-:Y:S02]  /*44c0*/  HADD2.F32 R154, -RZ, R154.H0_H0 ;  /* 0x2000009aff9a7230 */ /* 0x000fe40000004100 */
[--C-:B------:R-:W-:Y:S01]  /*44d0*/  HADD2.F32 R15, -RZ, R82.reuse.H1_H1 ;  /* 0x30000052ff0f7230 */ /* 0x100fe20000004100 */
[----:B------:R-:W-:Y:S01]  /*44e0*/  F2FP.SATFINITE.E4M3.F32.PACK_AB_MERGE_C R13, R14, R13, RZ ;  /* 0x0000000d0e0d723e */ /* 0x000fe200048070ff */
[----:B------:R-:W-:-:S03]  /*44f0*/  HADD2.F32 R82, -RZ, R82.H0_H0 ;  /* 0x20000052ff527230 */ /* 0x000fc60000004100 */
[C---:B------:R-:W-:Y:S01]  /*4500*/  FMUL.FTZ R156, R15.reuse, R159 ;  /* 0x0000009f0f9c7220 */ /* 0x040fe20000410000 */
[----:B------:R-:W-:Y:S01]  /*4510*/  F2FP.SATFINITE.E4M3.F32.PACK_AB_MERGE_C R157, R158, R157, R13 ;  /* 0x0000009d9e9d723e */ /* 0x000fe2000480700d */
[C---:B------:R-:W-:Y:S01]  /*4520*/  FMUL.FTZ R159, R82.reuse, R159 ;  /* 0x0000009f529f7220 */ /* 0x040fe20000410000 */
[----:B------:R-:W-:Y:S02]  /*4530*/  IMAD.MOV.U32 R13, RZ, RZ, R83 ;  /* 0x000000ffff0d7224 */ /* 0x000fe400078e0053 */
[-C--:B------:R-:W-:Y:S01]  /*4540*/  FFMA.FTZ R156, R82, R81.reuse, -R156 ;  /* 0x00000051529c7223 */ /* 0x080fe2000001089c */
[----:B------:R-:W-:Y:S01]  /*4550*/  FFMA.FTZ R159, R15, R81, R159 ;  /* 0x000000510f9f7223 */ /* 0x000fe2000001009f */
[----:B------:R-:W-:Y:S01]  /*4560*/  F2FP.F16.E4M3.UNPACK_B R15, R12 ;  /* 0x0000000cff0f723e */ /* 0x000fe200020006ff */
[----:B------:R-:W-:-:S03]  /*4570*/  IMAD.MOV.U32 R14, RZ, RZ, R157 ;  /* 0x000000ffff0e7224 */ /* 0x000fc600078e009d */
[----:B------:R-:W-:Y:S01]  /*4580*/  F2FP.SATFINITE.E4M3.F32.PACK_AB_MERGE_C R156, R159, R156, RZ ;  /* 0x0000009c9f9c723e */ /* 0x000fe200048070ff */
[--C-:B------:R-:W-:Y:S02]  /*4590*/  HADD2.F32 R12, -RZ, R15.reuse.H1_H1 ;  /* 0x3000000fff0c7230 */ /* 0x100fe40000004100 */
[----:B------:R-:W-:-:S03]  /*45a0*/  HADD2.F32 R15, -RZ, R15.H0_H0 ;  /* 0x2000000fff0f7230 */ /* 0x000fc60000004100 */
[CC--:B------:R-:W-:Y:S02]  /*45b0*/  FMUL.FTZ R81, R12.reuse, R155.reuse ;  /* 0x0000009b0c517220 */ /* 0x0c0fe40000410000 */
[C---:B------:R-:W-:Y:S02]  /*45c0*/  FMUL.FTZ R155, R15.reuse, R155 ;  /* 0x0000009b0f9b7220 */ /* 0x040fe40000410000 */
[-C--:B------:R-:W-:Y:S01]  /*45d0*/  FFMA.FTZ R81, R15, R154.reuse, -R81 ;  /* 0x0000009a0f517223 */ /* 0x080fe20000010851 */
[----:B------:R-:W-:Y:S02]  /*45e0*/  IMAD.MOV.U32 R15, RZ, RZ, R80 ;  /* 0x000000ffff0f7224 */ /* 0x000fe400078e0050 */
[----:B------:R-:W-:-:S05]  /*45f0*/  FFMA.FTZ R155, R12, R154, R155 ;  /* 0x0000009a0c9b7223 */ /* 0x000fca000001009b */
[----:B------:R-:W-:-:S05]  /*4600*/  F2FP.SATFINITE.E4M3.F32.PACK_AB_MERGE_C R81, R155, R81, R156 ;  /* 0x000000519b51723e */ /* 0x000fca000480709c */
[----:B------:R-:W-:-:S07]  /*4610*/  IMAD.MOV.U32 R12, RZ, RZ, R81 ;  /* 0x000000ffff0c7224 */ /* 0x000fce00078e0051 */
.L_x_450:
[----:B------:R-:W-:Y:S05]  /*4620*/  BSYNC B3 ;  /* 0x0000000000037941 */ /* 0x000fea0003800000 */
.L_x_449:
[----:B----4-:R-:W-:-:S04]  /*4630*/  IADD3 R80, P3, R16, R11, RZ ;  /* 0x0000000b10507210 */ /* 0x010fc80007f7e0ff */
[----:B---3--:R-:W-:-:S05]  /*4640*/  IADD3.X R81, R145, R17, RZ, P3, !PT ;  /* 0x0000001191517210 */ /* 0x008fca0001ffe4ff */
[----:B0-----:R0:W-:Y:S04]  /*4650*/  ST.E.128 desc[UR50][R80.64], R12 ;  /* 0x0000000c50007985 */ /* 0x0011e8000c101d32 */
.L_x_448:
[----:B------:R-:W-:Y:S05]  /*4660*/  BSYNC B2 ;  /* 0x0000000000027941 */ /* 0x000fea0003800000 */
.L_x_447:
[----:B------:R-:W-:Y:S01]  /*4670*/  ISETP.NE.AND P3, PT, R29, RZ, PT ;  /* 0x000000ff1d00720c */ /* 0x000fe20003f65270 */
[----:B------:R-:W-:-:S12]  /*4680*/  BSSY B2, `(.L_x_451) ;  /* 0x0000077000027945 */ /* 0x000fd80003800000 */
[----:B------:R-:W-:Y:S05]  /*4690*/  @!P3 BRA `(.L_x_452) ;  /* 0x0000000400d4b947 */ /* 0x000fea0003800000 */
[----:B0-----:R-:W5:Y:S01]  /*46a0*/  LDL R80, [R1+0x10] ;  /* 0x0000100001507983 */ /* 0x001f620000100800 */
[----:B------:R-:W-:Y:S03]  /*46b0*/  BSSY B3, `(.L_x_453) ;  /* 0x000006f000037945 */ /* 0x000fe60003800000 */
[----:B------:R0:W0:Y:S01]  /*46c0*/  LDS.128 R12, [R89+0x24200] ;  /* 0x02420000590c7984 */ /* 0x0000220000000c00 */
[----:B-----5:R-:W-:-:S13]  /*46d0*/  ISETP.GE.AND P3, PT, R80, R113, PT ;  /* 0x000000715000720c */ /* 0x020fda0003f66270 */
[----:B0-----:R-:W-:Y:S05]  /*46e0*/  @P3 BRA `(.L_x_454) ;  /* 0x0000000400ac3947 */ /* 0x001fea0003800000 */
[--C-:B------:R-:W-:Y:S02]  /*46f0*/  SHF.R.U32.HI R80, RZ, 0x8, R77.reuse ;  /* 0x00000008ff507819 */ /* 0x100fe4000001164d */
[----:B------:R-:W-:Y:S02]  /*4700*/  LOP3.LUT R78, R77, 0xff0000ff, RZ, 0xc0, !PT ;  /* 0xff0000ff4d4e7812 */ /* 0x000fe400078ec0ff */
[----:B------:R-:W-:Y:S01]  /*4710*/  SHF.R.U32.HI R77, RZ, 0x10, R77 ;  /* 0x00000010ff4d7819 */ /* 0x000fe2000001164d */
[----:B------:R-:W-:Y:S01]  /*4720*/  IMAD.SHL.U32 R80, R80, 0x100, RZ ;  /* 0x0000010050507824 */ /* 0x000fe200078e00ff */
[----:B------:R-:W-:Y:S02]  /*4730*/  SHF.R.U32.HI R81, RZ, 0x8, R79 ;  /* 0x00000008ff517819 */ /* 0x000fe4000001164f */
[----:B------:R-:W-:Y:S01]  /*4740*/  LOP3.LUT R82, R79, 0xff0000ff, RZ, 0xc0, !PT ;  /* 0xff0000ff4f527812 */ /* 0x000fe200078ec0ff */
[----:B------:R-:W-:Y:S01]  /*4750*/  IMAD.U32 R77, R77, 0x10000, RZ ;  /* 0x000100004d4d7824 */ /* 0x000fe200078e00ff */
[----:B------:R-:W-:Y:S01]  /*4760*/  LOP3.LUT R78, R78, 0xff00, R80, 0xf8, !PT ;  /* 0x0000ff004e4e7812 */ /* 0x000fe200078ef850 */
[----:B------:R-:W-:Y:S01]  /*4770*/  IMAD.SHL.U32 R81, R81, 0x100, RZ ;  /* 0x0000010051517824 */ /* 0x000fe200078e00ff */
[----:B------:R-:W-:-:S02]  /*4780*/  F2FP.F16.E4M3.UNPACK_B R80, R13 ;  /* 0x0000000dff50723e */ /* 0x000fc400020006ff */
[----:B------:R-:W-:Y:S02]  /*4790*/  LOP3.LUT R77, R78, 0xff0000, R77, 0xf8, !PT ;  /* 0x00ff00004e4d7812 */ /* 0x000fe400078ef84d */
[-C--:B------:R-:W-:Y:S02]  /*47a0*/  F2FP.F16.E4M3.UNPACK_B R78, R152.reuse.H1 ;  /* 0x00000098ff4e723e */ /* 0x080fe400030006ff */
[----:B------:R-:W-:Y:S01]  /*47b0*/  SHF.R.U32.HI R76, RZ, 0x10, R79 ;  /* 0x00000010ff4c7819 */ /* 0x000fe2000001164f */
[----:B------:R-:W-:Y:S01]  /*47c0*/  HADD2.F32 R79, -RZ, R80.H1_H1 ;  /* 0x30000050ff4f7230 */ /* 0x000fe20000004100 */
[----:B------:R-:W-:Y:S01]  /*47d0*/  LOP3.LUT R82, R82, 0xff00, R81, 0xf8, !PT ;  /* 0x0000ff0052527812 */ /* 0x000fe200078ef851 */
[----:B------:R-:W-:Y:S01]  /*47e0*/  HADD2.F32 R154, -RZ, R78.H0_H0 ;  /* 0x2000004eff9a7230 */ /* 0x000fe20000004100 */
        /* <DEDUP_REMOVED lines=76> */
[----:B------:R-:W-:Y:S01]  /*4cb0*/  MOV R13, R79 ;  /* 0x0000004f000d7202 */ /* 0x000fe20000000f00 */
[-C--:B------:R-:W-:Y:S02]  /*4cc0*/  FFMA.FTZ R80, R78, R77.reuse, -R80 ;  /* 0x0000004d4e507223 */ /* 0x080fe40000010850 */
        /* <DEDUP_REMOVED lines=13> */
.L_x_454:
[----:B------:R-:W-:Y:S05]  /*4da0*/  BSYNC B3 ;  /* 0x0000000000037941 */ /* 0x000fea0003800000 */
.L_x_453:
[----:B------:R-:W-:-:S05]  /*4db0*/  IMAD.SHL.U32 R77, R226, 0x10, RZ ;  /* 0x00000010e24d7824 */ /* 0x000fca00078e00ff */
[----:B----4-:R-:W-:-:S04]  /*4dc0*/  IADD3 R76, P3, R11, R77, RZ ;  /* 0x0000004d0b4c7210 */ /* 0x010fc80007f7e0ff */
[----:B---3--:R-:W-:-:S05]  /*4dd0*/  LEA.HI.X.SX32 R77, R77, R145, 0x1, P3 ;  /* 0x000000914d4d7211 */ /* 0x008fca00018f0eff */
[----:B------:R0:W-:Y:S04]  /*4de0*/  ST.E.128 desc[UR50][R76.64], R12 ;  /* 0x0000000c4c007985 */ /* 0x0001e8000c101d32 */
.L_x_452:
[----:B------:R-:W-:Y:S05]  /*4df0*/  BSYNC B2 ;  /* 0x0000000000027941 */ /* 0x000fea0003800000 */
.L_x_451:
        /* <DEDUP_REMOVED lines=9> */
[----:B------:R-:W-:Y:S02]  /*4e90*/  SHF.R.U32.HI R74, RZ, 0x10, R73 ;  /* 0x00000010ff4a7819 */ /* 0x000fe40000011649 */
[----:B------:R-:W-:Y:S01]  /*4ea0*/  LOP3.LUT R73, R73, 0xff0000ff, RZ, 0xc0, !PT ;  /* 0xff0000ff49497812 */ /* 0x000fe200078ec0ff */
[----:B------:R-:W-:Y:S01]  /*4eb0*/  IMAD.SHL.U32 R76, R72, 0x100, RZ ;  /* 0x00000100484c7824 */ /* 0x000fe200078e00ff */
[----:B------:R-:W-:Y:S01]  /*4ec0*/  SHF.R.U32.HI R77, RZ, 0x8, R75 ;  /* 0x00000008ff4d7819 */ /* 0x000fe2000001164b */
[----:B------:R-:W-:Y:S01]  /*4ed0*/  IMAD.U32 R74, R74, 0x10000, RZ ;  /* 0x000100004a4a7824 */ /* 0x000fe200078e00ff */
[----:B------:R-:W-:Y:S02]  /*4ee0*/  LOP3.LUT R78, R75, 0xff0000ff, RZ, 0xc0, !PT ;  /* 0xff0000ff4b4e7812 */ /* 0x000fe400078ec0ff */
        /* <DEDUP_REMOVED lines=27> */
[----:B------:R-:W-:Y:S01]  /*50a0*/  SHF.L.U32 R13, R72, 0x10, RZ ;  /* 0x00000010480d7819 */ /* 0x000fe200000006ff */
[----:B------:R-:W-:Y:S01]  /*50b0*/  IMAD.MOV.U32 R72, RZ, RZ, R15 ;  /* 0x000000ffff487224 */ /* 0x000fe200078e000f */
[----:B------:R-:W-:Y:S02]  /*50c0*/  F2FP.F16.E4M3.UNPACK_B R15, R73.H1 ;  /* 0x00000049ff0f723e */ /* 0x000fe400030006ff */
[----:B------:R-:W-:-:S02]  /*50d0*/  LOP3.LUT R13, R78, 0xff0000, R13, 0xf8, !PT ;  /* 0x00ff00004e0d7812 */ /* 0x000fc400078ef80d */
        /* <DEDUP_REMOVED lines=69> */
.L_x_458:
[----:B------:R-:W-:Y:S05]  /*5530*/  BSYNC B3 ;  /* 0x0000000000037941 */ /* 0x000fea0003800000 */
.L_x_457:
[----:B------:R-:W-:-:S05]  /*5540*/  IMAD.SHL.U32 R73, R227, 0x10, RZ ;  /* 0x00000010e3497824 */ /* 0x000fca00078e00ff */
[----:B----4-:R-:W-:-:S04]  /*5550*/  IADD3 R72, P3, R11, R73, RZ ;  /* 0x000000490b487210 */ /* 0x010fc80007f7e0ff */
[----:B---3--:R-:W-:-:S05]  /*5560*/  LEA.HI.X.SX32 R73, R73, R145, 0x1, P3 ;  /* 0x0000009149497211 */ /* 0x008fca00018f0eff */
[----:B------:R0:W-:Y:S04]  /*5570*/  ST.E.128 desc[UR50][R72.64], R12 ;  /* 0x0000000c48007985 */ /* 0x0001e8000c101d32 */
.L_x_456:
[----:B------:R-:W-:Y:S05]  /*5580*/  BSYNC B2 ;  /* 0x0000000000027941 */ /* 0x000fea0003800000 */
.L_x_455:
        /* <DEDUP_REMOVED lines=10> */
[----:B------:R-:W-:Y:S02]  /*5630*/  SHF.R.U32.HI R69, RZ, 0x10, R69 ;  /* 0x00000010ff457819 */ /* 0x000fe40000011645 */
[----:B------:R-:W-:Y:S02]  /*5640*/  SHF.L.U32 R72, R72, 0x8, RZ ;  /* 0x0000000848487819 */ /* 0x000fe400000006ff */
[----:B------:R-:W-:Y:S01]  /*5650*/  SHF.R.U32.HI R73, RZ, 0x8, R71 ;  /* 0x00000008ff497819 */ /* 0x000fe20000011647 */
[----:B------:R-:W-:Y:S01]  /*5660*/  IMAD.U32 R69, R69, 0x10000, RZ ;  /* 0x0001000045457824 */ /* 0x000fe200078e00ff */
[----:B------:R-:W-:-:S02]  /*5670*/  LOP3.LUT R70, R70, 0xff00, R72, 0xf8, !PT ;  /* 0x0000ff0046467812 */ /* 0x000fc400078ef848 */
[----:B------:R-:W-:Y:S01]  /*5680*/  LOP3.LUT R74, R71, 0xff0000ff, RZ, 0xc0, !PT ;  /* 0xff0000ff474a7812 */ /* 0x000fe200078ec0ff */
[----:B------:R-:W-:Y:S01]  /*5690*/  IMAD.SHL.U32 R73, R73, 0x100, RZ ;  /* 0x0000010049497824 */ /* 0x000fe200078e00ff */
[----:B------:R-:W-:Y:S02]  /*56a0*/  LOP3.LUT R69, R70, 0xff0000, R69, 0xf8, !PT ;  /* 0x00ff000046457812 */ /* 0x000fe400078ef845 */
[----:B------:R-:W-:Y:S02]  /*56b0*/  F2FP.F16.E4M3.UNPACK_B R70, R149.H1 ;  /* 0x00000095ff46723e */ /* 0x000fe400030006ff */
[----:B------:R-:W-:Y:S02]  /*56c0*/  F2FP.F16.E4M3.UNPACK_B R72, R13 ;  /* 0x0000000dff48723e */ /* 0x000fe400020006ff */
        /* <DEDUP_REMOVED lines=64> */
[--C-:B------:R-:W-:Y:S02]  /*5ad0*/  HADD2.F32 R15, -RZ, R14.reuse.H1_H1 ;  /* 0x3000000eff0f7230 */ /* 0x100fe40000004100 */
        /* <DEDUP_REMOVED lines=17> */
[----:B------:R-:W-:-:S04]  /*5bf0*/  F2FP.F16.E4M3.UNPACK_B R15, R12 ;  /* 0x0000000cff0f723e */ /* 0x000fc800020006ff */
[----:B------:R-:W-:Y:S01]  /*5c00*/  F2FP.SATFINITE.E4M3.F32.PACK_AB_MERGE_C R72, R75, R72, RZ ;  /* 0x000000484b48723e */ /* 0x000fe200048070ff */
[--C-:B------:R-:W-:Y:S02]  /*5c10*/  HADD2.F32 R12, -RZ, R15.reuse.H1_H1 ;  /* 0x3000000fff0c7230 */ /* 0x100fe40000004100 */
[----:B------:R-:W-:-:S03]  /*5c20*/  HADD2.F32 R15, -RZ, R15.H0_H0 ;  /* 0x2000000fff0f7230 */ /* 0x000fc60000004100 */
[CC--:B------:R-:W-:Y:S02]  /*5c30*/  FMUL.FTZ R69, R12.reuse, R149.reuse ;  /* 0x000000950c457220 */ /* 0x0c0fe40000410000 */
[C---:B------:R-:W-:Y:S02]  /*5c40*/  FMUL.FTZ R149, R15.reuse, R149 ;  /* 0x000000950f957220 */ /* 0x040fe40000410000 */
[-C--:B------:R-:W-:Y:S01]  /*5c50*/  FFMA.FTZ R69, R15, R148.reuse, -R69 ;  /* 0x000000940f457223 */ /* 0x080fe20000010845 */
[----:B------:R-:W-:Y:S01]  /*5c60*/  F2FP.SATFINITE.E4M3.F32.PACK_AB_MERGE_C R15, R77, R79, R68 ;  /* 0x0000004f4d0f723e */ /* 0x000fe20004807044 */
[----:B------:R-:W-:-:S05]  /*5c70*/  FFMA.FTZ R149, R12, R148, R149 ;  /* 0x000000940c957223 */ /* 0x000fca0000010095 */
[----:B------:R-:W-:-:S07]  /*5c80*/  F2FP.SATFINITE.E4M3.F32.PACK_AB_MERGE_C R12, R149, R69, R72 ;  /* 0x00000045950c723e */ /* 0x000fce0004807048 */
.L_x_462:
[----:B------:R-:W-:Y:S05]  /*5c90*/  BSYNC B3 ;  /* 0x0000000000037941 */ /* 0x000fea0003800000 */
.L_x_461:
[----:B------:R-:W3:Y:S01]  /*5ca0*/  LDL R70, [R1] ;  /* 0x0000000001467983 */ /* 0x000ee20000100800 */
[----:B----4-:R-:W-:-:S05]  /*5cb0*/  IADD3 R68, P3, R23, R11, RZ ;  /* 0x0000000b17447210 */ /* 0x010fca0007f7e0ff */
[----:B---3--:R-:W-:-:S05]  /*5cc0*/  IMAD.X R69, R145, 0x1, R70, P3 ;  /* 0x0000000191457824 */ /* 0x008fca00018e0646 */
[----:B------:R0:W-:Y:S03]  /*5cd0*/  ST.E.128 desc[UR50][R68.64], R12 ;  /* 0x0000000c44007985 */ /* 0x0001e6000c101d32 */
.L_x_460:
[----:B------:R-:W-:Y:S05]  /*5ce0*/  BSYNC B2 ;  /* 0x0000000000027941 */ /* 0x000fea0003800000 */
.L_x_459:
        /* <DEDUP_REMOVED lines=8> */
[----:B------:R-:W-:Y:S02]  /*5d70*/  SHF.R.U32.HI R70, RZ, 0x8, R67 ;  /* 0x00000008ff467819 */ /* 0x000fe40000011643 */
[--C-:B------:R-:W-:Y:S02]  /*5d80*/  SHF.R.U32.HI R66, RZ, 0x10, R65.reuse ;  /* 0x00000010ff427819 */ /* 0x100fe40000011641 */
[----:B------:R-:W-:Y:S02]  /*5d90*/  SHF.R.U32.HI R68, RZ, 0x8, R65 ;  /* 0x00000008ff447819 */ /* 0x000fe40000011641 */
[----:B------:R-:W-:Y:S02]  /*5da0*/  LOP3.LUT R69, R65, 0xff0000ff, RZ, 0xc0, !PT ;  /* 0xff0000ff41457812 */ /* 0x000fe400078ec0ff */
[----:B------:R-:W-:Y:S02]  /*5db0*/  SHF.R.U32.HI R65, RZ, 0x10, R67 ;  /* 0x00000010ff417819 */ /* 0x000fe40000011643 */
[----:B------:R-:W-:Y:S01]  /*5dc0*/  LOP3.LUT R64, R67, 0xff0000ff, RZ, 0xc0, !PT ;  /* 0xff0000ff43407812 */ /* 0x000fe200078ec0ff */
[----:B------:R-:W-:Y:S01]  /*5dd0*/  IMAD.SHL.U32 R67, R70, 0x100, RZ ;  /* 0x0000010046437824 */ /* 0x000fe200078e00ff */
[----:B------:R-:W-:-:S02]  /*5de0*/  SHF.L.U32 R68, R68, 0x8, RZ ;  /* 0x0000000844447819 */ /* 0x000fc400000006ff */
[----:B------:R-:W-:Y:S02]  /*5df0*/  F2FP.F16.E4M3.UNPACK_B R70, R13 ;  /* 0x0000000dff46723e */ /* 0x000fe400020006ff */
[----:B------:R-:W-:Y:S02]  /*5e00*/  LOP3.LUT R67, R64, 0xff00, R67, 0xf8, !PT ;  /* 0x0000ff0040437812 */ /* 0x000fe400078ef843 */
[-C--:B------:R-:W-:Y:S02]  /*5e10*/  F2FP.F16.E4M3.UNPACK_B R64, R147.reuse.H1 ;  /* 0x00000093ff40723e */ /* 0x080fe400030006ff */
[----:B------:R-:W-:Y:S01]  /*5e20*/  LOP3.LUT R68, R69, 0xff00, R68, 0xf8, !PT ;  /* 0x0000ff0045447812 */ /* 0x000fe200078ef844 */
[----:B------:R-:W-:Y:S01]  /*5e30*/  HADD2.F32 R69, -RZ, R70.H1_H1 ;  /* 0x30000046ff457230 */ /* 0x000fe20000004100 */
[-C--:B------:R-:W-:Y:S01]  /*5e40*/  F2FP.F16.E4M3.UNPACK_B R71, R146.reuse.H1 ;  /* 0x00000092ff47723e */ /* 0x080fe200030006ff */
[----:B------:R-:W-:Y:S01]  /*5e50*/  HADD2.F32 R73, -RZ, R64.H0_H0 ;  /* 0x20000040ff497230 */ /* 0x000fe20000004100 */
[----:B------:R-:W-:Y:S01]  /*5e60*/  F2FP.F16.E4M3.UNPACK_B R147, R147 ;  /* 0x00000093ff93723e */ /* 0x000fe200020006ff */
[----:B------:R-:W-:Y:S01]  /*5e70*/  HADD2.F32 R70, -RZ, R70.H0_H0 ;  /* 0x20000046ff467230 */ /* 0x000fe20000004100 */
[----:B------:R-:W-:Y:S01]  /*5e80*/  F2FP.F16.E4M3.UNPACK_B R146, R146 ;  /* 0x00000092ff92723e */ /* 0x000fe200020006ff */
[----:B------:R-:W-:-:S02]  /*5e90*/  HADD2.F32 R72, -RZ, R71.H0_H0 ;  /* 0x20000047ff487230 */ /* 0x000fc40000004100 */
[-C--:B------:R-:W-:Y:S01]  /*5ea0*/  FMUL.FTZ R74, R69, R73.reuse ;  /* 0x00000049454a7220 */ /* 0x080fe20000410000 */
[----:B------:R-:W-:Y:S02]  /*5eb0*/  HADD2.F32 R71, -RZ, R71.H1_H1 ;  /* 0x30000047ff477230 */ /* 0x000fe40000004100 */
[C---:B------:R-:W-:Y:S01]  /*5ec0*/  FMUL.FTZ R73, R70.reuse, R73 ;  /* 0x0000004946497220 */ /* 0x040fe20000410000 */
[----:B------:R-:W-:-:S03]  /*5ed0*/  FFMA.FTZ R70, R70, R72, -R74 ;  /* 0x0000004846467223 */ /* 0x000fc6000001084a */
[----:B------:R-:W-:Y:S01]  /*5ee0*/  FFMA.FTZ R69, R69, R72, R73 ;  /* 0x0000004845457223 */ /* 0x000fe20000010049 */
[----:B------:R-:W-:Y:S01]  /*5ef0*/  F2FP.F16.E4M3.UNPACK_B R73, R13.H1 ;  /* 0x0000000dff49723e */ /* 0x000fe200030006ff */
[----:B------:R-:W-:-:S04]  /*5f00*/  HADD2.F32 R72, -RZ, R64.H1_H1 ;  /* 0x30000040ff487230 */ /* 0x000fc80000004100 */
[--C-:B------:R-:W-:Y:S02]  /*5f10*/  HADD2.F32 R13, -RZ, R73.reuse.H1_H1 ;  /* 0x30000049ff0d7230 */ /* 0x100fe40000004100 */
[----:B------:R-:W-:-:S03]  /*5f20*/  HADD2.F32 R64, -RZ, R73.H0_H0 ;  /* 0x20000049ff407230 */ /* 0x000fc60000004100 */
[CC--:B------:R-:W-:Y:S02]  /*5f30*/  FMUL.FTZ R73, R13.reuse, R72.reuse ;  /* 0x000000480d497220 */ /* 0x0c0fe40000410000 */
[C---:B------:R-:W-:Y:S02]  /*5f40*/  FMUL.FTZ R72, R64.reuse, R72 ;  /* 0x0000004840487220 */ /* 0x040fe40000410000 */
[----:B------:R-:W-:Y:S01]  /*5f50*/  FFMA.FTZ R64, R64, R71, -R73 ;  /* 0x0000004740407223 */ /* 0x000fe20000010849 */
[----:B------:R-:W-:Y:S01]  /*5f60*/  F2FP.F16.E4M3.UNPACK_B R73, R15 ;  /* 0x0000000fff49723e */ /* 0x000fe200020006ff */
[----:B------:R-:W-:Y:S01]  /*5f70*/  FFMA.FTZ R13, R13, R71, R72 ;  /* 0x000000470d0d7223 */ /* 0x000fe20000010048 */
[----:B------:R-:W-:Y:S01]  /*5f80*/  IMAD.U32 R71, R66, 0x10000, RZ ;  /* 0x0001000042477824 */ /* 0x000fe200078e00ff */
[----:B------:R-:W-:Y:S01]  /*5f90*/  F2FP.F16.E4M3.UNPACK_B R15, R15.H1 ;  /* 0x0000000fff0f723e */ /* 0x000fe200030006ff */
[----:B------:R-:W-:Y:S02]  /*5fa0*/  IMAD.U32 R66, R65, 0x10000, RZ ;  /* 0x0001000041427824 */ /* 0x000fe400078e00ff */
[----:B------:R-:W-:-:S02]  /*5fb0*/  F2FP.SATFINITE.E4M3.F32.PACK_AB_MERGE_C R13, R13, R64, RZ ;  /* 0x000000400d0d723e */ /* 0x000fc400048070ff */
[----:B------:R-:W-:Y:S01]  /*5fc0*/  LOP3.LUT R65, R68, 0xff0000, R71, 0xf8, !PT ;  /* 0x00ff000044417812 */ /* 0x000fe200078ef847 */
[--C-:B------:R-:W-:Y:S01]  /*5fd0*/  HADD2.F32 R71, -RZ, R73.reuse.H1_H1 ;  /* 0x30000049ff477230 */ /* 0x100fe20000004100 */
[----:B------:R-:W-:Y:S01]  /*5fe0*/  LOP3.LUT R66, R67, 0xff0000, R66, 0xf8, !PT ;  /* 0x00ff000043427812 */ /* 0x000fe200078ef842 */
[----:B------:R-:W-:Y:S01]  /*5ff0*/  HADD2.F32 R73, -RZ, R73.H0_H0 ;  /* 0x20000049ff497230 */ /* 0x000fe20000004100 */
[----:B------:R-:W-:Y:S02]  /*6000*/  F2FP.F16.E4M3.UNPACK_B R68, R65.H1 ;  /* 0x00000041ff44723e */ /* 0x000fe400030006ff */
[-C--:B------:R-:W-:Y:S02]  /*6010*/  F2FP.F16.E4M3.UNPACK_B R67, R66.reuse.H1 ;  /* 0x00000042ff43723e */ /* 0x080fe400030006ff */
[----:B------:R-:W-:Y:S01]  /*6020*/  F2FP.F16.E4M3.UNPACK_B R66, R66 ;  /* 0x00000042ff42723e */ /* 0x000fe200020006ff */
[----:B------:R-:W-:Y:S01]  /*6030*/  HADD2.F32 R72, -RZ, R68.H0_H0 ;  /* 0x20000044ff487230 */ /* 0x000fe20000004100 */
[----:B------:R-:W-:Y:S01]  /*6040*/  F2FP.SATFINITE.E4M3.F32.PACK_AB_MERGE_C R13, R69, R70, R13 ;  /* 0x00000046450d723e */ /* 0x000fe2000480700d */
[----:B------:R-:W-:-:S02]  /*6050*/  HADD2.F32 R74, -RZ, R67.H0_H0 ;  /* 0x20000043ff4a7230 */ /* 0x000fc40000004100 */
[----:B------:R-:W-:Y:S02]  /*6060*/  HADD2.F32 R67, -RZ, R67.H1_H1 ;  /* 0x30000043ff437230 */ /* 0x000fe40000004100 */
[----:B------:R-:W-:Y:S02]  /*6070*/  HADD2.F32 R68, -RZ, R68.H1_H1 ;  /* 0x30000044ff447230 */ /* 0x000fe40000004100 */
[----:B------:R-:W-:-:S04]  /*6080*/  FMUL.FTZ R75, R71, R74 ;  /* 0x0000004a474b7220 */ /* 0x000fc80000410000 */
[C---:B------:R-:W-:Y:S01]  /*6090*/  FFMA.FTZ R75, R73.reuse, R72, -R75 ;  /* 0x00000048494b7223 */ /* 0x040fe2000001084b */
[----:B------:R-:W-:-:S04]  /*60a0*/  FMUL.FTZ R73, R73, R74 ;  /* 0x0000004a49497220 */ /* 0x000fc80000410000 */
[----:B------:R-:W-:Y:S01]  /*60b0*/  FFMA.FTZ R73, R71, R72, R73 ;  /* 0x0000004847497223 */ /* 0x000fe20000010049 */
[--C-:B------:R-:W-:Y:S02]  /*60c0*/  HADD2.F32 R71, -RZ, R15.reuse.H1_H1 ;  /* 0x3000000fff477230 */ /* 0x100fe40000004100 */
[----:B------:R-:W-:-:S03]  /*60d0*/  HADD2.F32 R15, -RZ, R15.H0_H0 ;  /* 0x2000000fff0f7230 */ /* 0x000fc60000004100 */
[----:B------:R-:W-:-:S04]  /*60e0*/  FMUL.FTZ R72, R71, R67 ;  /* 0x0000004347487220 */ /* 0x000fc80000410000 */
[C---:B------:R-:W-:Y:S01]  /*60f0*/  FFMA.FTZ R72, R15.reuse, R68, -R72 ;  /* 0x000000440f487223 */ /* 0x040fe20000010848 */
[----:B------:R-:W-:Y:S01]  /*6100*/  FMUL.FTZ R15, R15, R67 ;  /* 0x000000430f0f7220 */ /* 0x000fe20000410000 */
[----:B------:R-:W-:-:S03]  /*6110*/  F2FP.F16.E4M3.UNPACK_B R67, R65 ;  /* 0x00000041ff43723e */ /* 0x000fc600020006ff */
[----:B------:R-:W-:Y:S01]  /*6120*/  FFMA.FTZ R15, R71, R68, R15 ;  /* 0x00000044470f7223 */ /* 0x000fe2000001000f */
[-C--:B------:R-:W-:Y:S01]  /*6130*/  F2FP.F16.E4M3.UNPACK_B R68, R14.reuse ;  /* 0x0000000eff44723e */ /* 0x080fe200020006ff */
[----:B------:R-:W-:Y:S01]  /*6140*/  HADD2.F32 R71, -RZ, R66.H0_H0 ;  /* 0x20000042ff477230 */ /* 0x000fe20000004100 */
[----:B------:R-:W-:Y:S01]  /*6150*/  F2FP.F16.E4M3.UNPACK_B R14, R14.H1 ;  /* 0x0000000eff0e723e */ /* 0x000fe200030006ff */
[--C-:B------:R-:W-:Y:S01]  /*6160*/  HADD2.F32 R69, -RZ, R67.reuse.H0_H0 ;  /* 0x20000043ff457230 */ /* 0x100fe20000004100 */
[----:B------:R-:W-:Y:S01]  /*6170*/  F2FP.SATFINITE.E4M3.F32.PACK_AB_MERGE_C R72, R15, R72, RZ ;  /* 0x000000480f48723e */ /* 0x000fe200048070ff */
[--C-:B------:R-:W-:Y:S02]  /*6180*/  HADD2.F32 R64, -RZ, R68.reuse.H1_H1 ;  /* 0x30000044ff407230 */ /* 0x100fe40000004100 */
[----:B------:R-:W-:Y:S01]  /*6190*/  HADD2.F32 R68, -RZ, R68.H0_H0 ;  /* 0x20000044ff447230 */ /* 0x000fe20000004100 */
[----:B------:R-:W-:Y:S01]  /*61a0*/  F2FP.SATFINITE.E4M3.F32.PACK_AB_MERGE_C R15, R73, R75, R72 ;  /* 0x0000004b490f723e */ /* 0x000fe20004807048 */
[----:B------:R-:W-:-:S02]  /*61b0*/  HADD2.F32 R67, -RZ, R67.H1_H1 ;  /* 0x30000043ff437230 */ /* 0x000fc40000004100 */
[-C--:B------:R-:W-:Y:S01]  /*61c0*/  FMUL.FTZ R65, R64, R71.reuse ;  /* 0x0000004740417220 */ /* 0x080fe20000410000 */
[----:B------:R-:W-:-:S03]  /*61d0*/  FMUL.FTZ R71, R68, R71 ;  /* 0x0000004744477220 */ /* 0x000fc60000410000 */
[-C--:B------:R-:W-:Y:S01]  /*61e0*/  FFMA.FTZ R65, R68, R69.reuse, -R65 ;  /* 0x0000004544417223 */ /* 0x080fe20000010841 */
[----:B------:R-:W-:Y:S01]  /*61f0*/  F2FP.F16.E4M3.UNPACK_B R68, R12.H1 ;  /* 0x0000000cff44723e */ /* 0x000fe200030006ff */
[----:B------:R-:W-:Y:S01]  /*6200*/  FFMA.FTZ R64, R64, R69, R71 ;  /* 0x0000004540407223 */ /* 0x000fe20000010047 */
[----:B------:R-:W-:Y:S02]  /*6210*/  HADD2.F32 R69, -RZ, R66.H1_H1 ;  /* 0x30000042ff457230 */ /* 0x000fe40000004100 */
[--C-:B------:R-:W-:Y:S02]  /*6220*/  HADD2.F32 R66, -RZ, R14.reuse.H1_H1 ;  /* 0x3000000eff427230 */ /* 0x100fe40000004100 */
[----:B------:R-:W-:-:S03]  /*6230*/  HADD2.F32 R14, -RZ, R14.H0_H0 ;  /* 0x2000000eff0e7230 */ /* 0x000fc60000004100 */
[-C--:B------:R-:W-:Y:S02]  /*6240*/  FMUL.FTZ R71, R66, R69.reuse ;  /* 0x0000004542477220 */ /* 0x080fe40000410000 */
[C---:B------:R-:W-:Y:S02]  /*6250*/  FMUL.FTZ R69, R14.reuse, R69 ;  /* 0x000000450e457220 */ /* 0x040fe40000410000 */
[-C--:B------:R-:W-:Y:S01]  /*6260*/  FFMA.FTZ R14, R14, R67.reuse, -R71 ;  /* 0x000000430e0e7223 */ /* 0x080fe20000010847 */
[----:B------:R-:W-:Y:S02]  /*6270*/  HADD2.F32 R71, -RZ, R147.H1_H1 ;  /* 0x30000093ff477230 */ /* 0x000fe40000004100 */
[----:B------:R-:W-:Y:S01]  /*6280*/  FFMA.FTZ R67, R66, R67, R69 ;  /* 0x0000004342437223 */ /* 0x000fe20000010045 */
[--C-:B------:R-:W-:Y:S02]  /*6290*/  HADD2.F32 R66, -RZ, R68.reuse.H1_H1 ;  /* 0x30000044ff427230 */ /* 0x100fe40000004100 */
[----:B------:R-:W-:-:S02]  /*62a0*/  HADD2.F32 R68, -RZ, R68.H0_H0 ;  /* 0x20000044ff447230 */ /* 0x000fc40000004100 */
[--C-:B------:R-:W-:Y:S02]  /*62b0*/  HADD2.F32 R69, -RZ, R146.reuse.H1_H1 ;  /* 0x30000092ff457230 */ /* 0x100fe40000004100 */
[-C--:B------:R-:W-:Y:S01]  /*62c0*/  FMUL.FTZ R77, R66, R71.reuse ;  /* 0x00000047424d7220 */ /* 0x080fe20000410000 */
[----:B------:R-:W-:Y:S02]  /*62d0*/  HADD2.F32 R147, -RZ, R147.H0_H0 ;  /* 0x20000093ff937230 */ /* 0x000fe40000004100 */
[C---:B------:R-:W-:Y:S01]  /*62e0*/  FMUL.FTZ R71, R68.reuse, R71 ;  /* 0x0000004744477220 */ /* 0x040fe20000410000 */
[----:B------:R-:W-:Y:S01]  /*62f0*/  F2FP.SATFINITE.E4M3.F32.PACK_AB_MERGE_C R14, R67, R14, RZ ;  /* 0x0000000e430e723e */ /* 0x000fe200048070ff */
[-C--:B------:R-:W-:Y:S02]  /*6300*/  FFMA.FTZ R68, R68, R69.reuse, -R77 ;  /* 0x0000004544447223 */ /* 0x080fe4000001084d */
[----:B------:R-:W-:Y:S01]  /*6310*/  FFMA.FTZ R71, R66, R69, R71 ;  /* 0x0000004542477223 */ /* 0x000fe20000010047 */
[----:B------:R-:W-:Y:S01]  /*6320*/  F2FP.F16.E4M3.UNPACK_B R66, R12 ;  /* 0x0000000cff42723e */ /* 0x000fe200020006ff */
[----:B------:R-:W-:Y:S01]  /*6330*/  HADD2.F32 R69, -RZ, R146.H0_H0 ;  /* 0x20000092ff457230 */ /* 0x000fe20000004100 */
[----:B------:R-:W-:-:S02]  /*6340*/  F2FP.SATFINITE.E4M3.F32.PACK_AB_MERGE_C R14, R64, R65, R14 ;  /* 0x00000041400e723e */ /* 0x000fc4000480700e */
[----:B------:R-:W-:Y:S01]  /*6350*/  F2FP.SATFINITE.E4M3.F32.PACK_AB_MERGE_C R68, R71, R68, RZ ;  /* 0x000000444744723e */ /* 0x000fe200048070ff */
[--C-:B------:R-:W-:Y:S02]  /*6360*/  HADD2.F32 R12, -RZ, R66.reuse.H1_H1 ;  /* 0x30000042ff0c7230 */ /* 0x100fe40000004100 */
[----:B------:R-:W-:-:S03]  /*6370*/  HADD2.F32 R66, -RZ, R66.H0_H0 ;  /* 0x20000042ff427230 */ /* 0x000fc60000004100 */
[-C--:B------:R-:W-:Y:S02]  /*6380*/  FMUL.FTZ R77, R12, R147.reuse ;  /* 0x000000930c4d7220 */ /* 0x080fe40000410000 */
[C---:B------:R-:W-:Y:S02]  /*6390*/  FMUL.FTZ R147, R66.reuse, R147 ;  /* 0x0000009342937220 */ /* 0x040fe40000410000 */
[-C--:B------:R-:W-:Y:S02]  /*63a0*/  FFMA.FTZ R66, R66, R69.reuse, -R77 ;  /* 0x0000004542427223 */ /* 0x080fe4000001084d */
[----:B------:R-:W-:-:S05]  /*63b0*/  FFMA.FTZ R147, R12, R69, R147 ;  /* 0x000000450c937223 */ /* 0x000fca0000010093 */
[----:B------:R-:W-:-:S07]  /*63c0*/  F2FP.SATFINITE.E4M3.F32.PACK_AB_MERGE_C R12, R147, R66, R68 ;  /* 0x00000042930c723e */ /* 0x000fce0004807044 */
.L_x_466:
[----:B------:R-:W-:Y:S05]  /*63d0*/  BSYNC B3 ;  /* 0x0000000000037941 */ /* 0x000fea0003800000 */
.L_x_465:
[----:B----4-:R-:W-:-:S05]  /*63e0*/  IADD3 R64, P3, R22, R11, RZ ;  /* 0x0000000b16407210 */ /* 0x010fca0007f7e0ff */
[----:B---3--:R-:W-:-:S05]  /*63f0*/  IMAD.X R65, R145, 0x1, R229, P3 ;  /* 0x0000000191417824 */ /* 0x008fca00018e06e5 */
[----:B------:R0:W-:Y:S03]  /*6400*/  ST.E.128 desc[UR50][R64.64], R12 ;  /* 0x0000000c40007985 */ /* 0x0001e6000c101d32 */
.L_x_464:
[----:B------:R-:W-:Y:S05]  /*6410*/  BSYNC B2 ;  /* 0x0000000000027941 */ /* 0x000fea0003800000 */
.L_x_463:
[----:B------:R-:W-:-:S13]  /*6420*/  ISETP.NE.AND P3, PT, R33, RZ, PT ;  /* 0x000000ff2100720c */ /* 0x000fda0003f65270 */
[----:B------:R-:W-:Y:S05]  /*6430*/  @!P3 BRA `(.L_x_446) ;  /* 0x0000000400d0b947 */ /* 0x000fea0003800000 */
[----:B------:R-:W5:Y:S01]  /*6440*/  LDL R66, [R1+0x20] ;  /* 0x0000200001427983 */ /* 0x000f620000100800 */
[----:B0---4-:R-:W-:Y:S01]  /*6450*/  IADD3 R64, P3, R220, R11, RZ ;  /* 0x0000000bdc407210 */ /* 0x011fe20007f7e0ff */
[----:B------:R-:W-:Y:S02]  /*6460*/  BSSY B2, `(.L_x_467) ;  /* 0x0000070000027945 */ /* 0x000fe40003800000 */
[----:B------:R0:W4:Y:S02]  /*6470*/  LDS.128 R12, [R89+0x29200] ;  /* 0x02920000590c7984 */ /* 0x0001240000000c00 */
[----:B---3--:R-:W-:Y:S01]  /*6480*/  IMAD.X R65, R145, 0x1, R228, P3 ;  /* 0x0000000191417824 */ /* 0x008fe200018e06e4 */
[----:B-----5:R-:W-:-:S13]  /*6490*/  ISETP.GE.AND P3, PT, R66, R113, PT ;  /* 0x000000714200720c */ /* 0x020fda0003f66270 */
[----:B0---4-:R-:W-:Y:S05]  /*64a0*/  @P3 BRA `(.L_x_468) ;  /* 0x0000000400ac3947 */ /* 0x011fea0003800000 */
[----:B------:R-:W-:Y:S01]  /*64b0*/  IMAD.MOV.U32 R60, RZ, RZ, R13 ;  /* 0x000000ffff3c7224 */ /* 0x000fe200078e000d */
[----:B------:R-:W-:Y:S02]  /*64c0*/  F2FP.F16.E4M3.UNPACK_B R13, R143.H1 ;  /* 0x0000008fff0d723e */ /* 0x000fe400030006ff */
[----:B------:R-:W-:Y:S02]  /*64d0*/  F2FP.F16.E4M3.UNPACK_B R11, R142.H1 ;  /* 0x0000008eff0b723e */ /* 0x000fe400030006ff */
[----:B------:R-:W-:Y:S01]  /*64e0*/  F2FP.F16.E4M3.UNPACK_B R62, R60 ;  /* 0x0000003cff3e723e */ /* 0x000fe200020006ff */
[----:B------:R-:W-:Y:S02]  /*64f0*/  HADD2.F32 R68, -RZ, R13.H0_H0 ;  /* 0x2000000dff447230 */ /* 0x000fe40000004100 */
[----:B------:R-:W-:Y:S02]  /*6500*/  HADD2.F32 R66, -RZ, R11.H0_H0 ;  /* 0x2000000bff427230 */ /* 0x000fe40000004100 */
[----:B------:R-:W-:-:S02]  /*6510*/  HADD2.F32 R67, -RZ, R62.H1_H1 ;  /* 0x3000003eff437230 */ /* 0x000fc40000004100 */
[----:B------:R-:W-:Y:S02]  /*6520*/  HADD2.F32 R62, -RZ, R62.H0_H0 ;  /* 0x2000003eff3e7230 */ /* 0x000fe40000004100 */
[----:B------:R-:W-:Y:S02]  /*6530*/  HADD2.F32 R13, -RZ, R13.H1_H1 ;  /* 0x3000000dff0d7230 */ /* 0x000fe40000004100 */
[-C--:B------:R-:W-:Y:S01]  /*6540*/  FMUL.FTZ R69, R67, R68.reuse ;  /* 0x0000004443457220 */ /* 0x080fe20000410000 */
[----:B------:R-:W-:Y:S02]  /*6550*/  HADD2.F32 R11, -RZ, R11.H1_H1 ;  /* 0x3000000bff0b7230 */ /* 0x000fe40000004100 */
[C---:B------:R-:W-:Y:S01]  /*6560*/  FMUL.FTZ R68, R62.reuse, R68 ;  /* 0x000000443e447220 */ /* 0x040fe20000410000 */
[----:B------:R-:W-:-:S03]  /*6570*/  FFMA.FTZ R62, R62, R66, -R69 ;  /* 0x000000423e3e7223 */ /* 0x000fc60000010845 */
[----:B------:R-:W-:Y:S01]  /*6580*/  FFMA.FTZ R67, R67, R66, R68 ;  /* 0x0000004243437223 */ /* 0x000fe20000010044 */
[----:B------:R-:W-:Y:S02]  /*6590*/  F2FP.F16.E4M3.UNPACK_B R66, R60.H1 ;  /* 0x0000003cff42723e */ /* 0x000fe400030006ff */
[----:B------:R-:W-:-:S03]  /*65a0*/  MOV R60, R12 ;  /* 0x0000000c003c7202 */ /* 0x000fc60000000f00 */
[--C-:B------:R-:W-:Y:S02]  /*65b0*/  HADD2.F32 R68, -RZ, R66.reuse.H1_H1 ;  /* 0x30000042ff447230 */ /* 0x100fe40000004100 */
[----:B------:R-:W-:-:S03]  /*65c0*/  HADD2.F32 R66, -RZ, R66.H0_H0 ;  /* 0x20000042ff427230 */ /* 0x000fc60000004100 */
[-C--:B------:R-:W-:Y:S02]  /*65d0*/  FMUL.FTZ R69, R68, R13.reuse ;  /* 0x0000000d44457220 */ /* 0x080fe40000410000 */
[C---:B------:R-:W-:Y:S02]  /*65e0*/  FMUL.FTZ R71, R66.reuse, R13 ;  /* 0x0000000d42477220 */ /* 0x040fe40000410000 */
[----:B------:R-:W-:Y:S01]  /*65f0*/  FFMA.FTZ R13, R66, R11, -R69 ;  /* 0x0000000b420d7223 */ /* 0x000fe20000010845 */
[----:B------:R-:W-:Y:S01]  /*6600*/  F2FP.F16.E4M3.UNPACK_B R69, R143 ;  /* 0x0000008fff45723e */ /* 0x000fe200020006ff */
[----:B------:R-:W-:Y:S01]  /*6610*/  FFMA.FTZ R68, R68, R11, R71 ;  /* 0x0000000b44447223 */ /* 0x000fe20000010047 */
[----:B------:R-:W-:Y:S02]  /*6620*/  F2FP.F16.E4M3.UNPACK_B R11, R60.H1 ;  /* 0x0000003cff0b723e */ /* 0x000fe400030006ff */
[----:B------:R-:W-:Y:S01]  /*6630*/  F2FP.F16.E4M3.UNPACK_B R66, R142 ;  /* 0x0000008eff42723e */ /* 0x000fe200020006ff */
[----:B------:R-:W-:Y:S01]  /*6640*/  HADD2.F32 R71, -RZ, R69.H1_H1 ;  /* 0x30000045ff477230 */ /* 0x000fe20000004100 */
[----:B------:R-:W-:Y:S01]  /*6650*/  F2FP.F16.E4M3.UNPACK_B R60, R60 ;  /* 0x0000003cff3c723e */ /* 0x000fe200020006ff */
[----:B------:R-:W-:-:S02]  /*6660*/  HADD2.F32 R12, -RZ, R11.H1_H1 ;  /* 0x3000000bff0c7230 */ /* 0x000fc40000004100 */
[----:B------:R-:W-:Y:S02]  /*6670*/  HADD2.F32 R11, -RZ, R11.H0_H0 ;  /* 0x2000000bff0b7230 */ /* 0x000fe40000004100 */
[--C-:B------:R-:W-:Y:S02]  /*6680*/  HADD2.F32 R70, -RZ, R66.reuse.H1_H1 ;  /* 0x30000042ff467230 */ /* 0x100fe40000004100 */
[CC--:B------:R-:W-:Y:S01]  /*6690*/  FMUL.FTZ R72, R12.reuse, R71.reuse ;  /* 0x000000470c487220 */ /* 0x0c0fe20000410000 */
[----:B------:R-:W-:Y:S02]  /*66a0*/  HADD2.F32 R69, -RZ, R69.H0_H0 ;  /* 0x20000045ff457230 */ /* 0x000fe40000004100 */
[C---:B------:R-:W-:Y:S01]  /*66b0*/  FMUL.FTZ R71, R11.reuse, R71 ;  /* 0x000000470b477220 */ /* 0x040fe20000410000 */
[----:B------:R-:W-:Y:S02]  /*66c0*/  HADD2.F32 R66, -RZ, R66.H0_H0 ;  /* 0x20000042ff427230 */ /* 0x000fe40000004100 */
[-C--:B------:R-:W-:Y:S01]  /*66d0*/  FFMA.FTZ R11, R11, R70.reuse, -R72 ;  /* 0x000000460b0b7223 */ /* 0x080fe20000010848 */
[----:B------:R-:W-:Y:S01]  /*66e0*/  FFMA.FTZ R12, R12, R70, R71 ;  /* 0x000000460c0c7223 */ /* 0x000fe20000010047 */
[----:B------:R-:W-:Y:S01]  /*66f0*/  F2FP.SATFINITE.E4M3.F32.PACK_AB_MERGE_C R70, R68, R13, RZ ;  /* 0x0000000d4446723e */ /* 0x000fe200048070ff */
[----:B------:R-:W-:-:S02]  /*6700*/  HADD2.F32 R13, -RZ, R60.H1_H1 ;  /* 0x3000003cff0d7230 */ /* 0x000fc40000004100 */
[----:B------:R-:W-:Y:S01]  /*6710*/  HADD2.F32 R60, -RZ, R60.H0_H0 ;  /* 0x2000003cff3c7230 */ /* 0x000fe20000004100 */
[----:B------:R-:W-:Y:S02]  /*6720*/  F2FP.SATFINITE.E4M3.F32.PACK_AB_MERGE_C R62, R67, R62, R70 ;  /* 0x0000003e433e723e */ /* 0x000fe40004807046 */
[-C--:B------:R-:W-:Y:S01]  /*6730*/  FMUL.FTZ R71, R13, R69.reuse ;  /* 0x000000450d477220 */ /* 0x080fe20000410000 */
[----:B------:R-:W-:Y:S01]  /*6740*/  LOP3.LUT R67, R63, 0xff0000ff, RZ, 0xc0, !PT ;  /* 0xff0000ff3f437812 */ /* 0x000fe200078ec0ff */
[C---:B------:R-:W-:Y:S01]  /*6750*/  FMUL.FTZ R68, R60.reuse, R69 ;  /* 0x000000453c447220 */ /* 0x040fe20000410000 */
[----:B------:R-:W-:Y:S01]  /*6760*/  SHF.R.U32.HI R69, RZ, 0x10, R63 ;  /* 0x00000010ff457819 */ /* 0x000fe2000001163f */
[-C--:B------:R-:W-:Y:S01]  /*6770*/  FFMA.FTZ R60, R60, R66.reuse, -R71 ;  /* 0x000000423c3c7223 */ /* 0x080fe20000010847 */
[----:B------:R-:W-:Y:S01]  /*6780*/  SHF.R.U32.HI R71, RZ, 0x8, R61 ;  /* 0x00000008ff477819 */ /* 0x000fe2000001163d */
[----:B------:R-:W-:Y:S01]  /*6790*/  FFMA.FTZ R13, R13, R66, R68 ;  /* 0x000000420d0d7223 */ /* 0x000fe20000010044 */
[----:B------:R-:W-:-:S02]  /*67a0*/  SHF.R.U32.HI R68, RZ, 0x8, R63 ;  /* 0x00000008ff447819 */ /* 0x000fc4000001163f */
[----:B------:R-:W-:Y:S02]  /*67b0*/  LOP3.LUT R66, R61, 0xff0000ff, RZ, 0xc0, !PT ;  /* 0xff0000ff3d427812 */ /* 0x000fe400078ec0ff */
[----:B------:R-:W-:Y:S01]  /*67c0*/  SHF.R.U32.HI R70, RZ, 0x10, R61 ;  /* 0x00000010ff467819 */ /* 0x000fe2000001163d */
[----:B------:R-:W-:Y:S01]  /*67d0*/  IMAD.SHL.U32 R68, R68, 0x100, RZ ;  /* 0x0000010044447824 */ /* 0x000fe200078e00ff */
[----:B------:R-:W-:Y:S01]  /*67e0*/  F2FP.SATFINITE.E4M3.F32.PACK_AB_MERGE_C R11, R12, R11, RZ ;  /* 0x0000000b0c0b723e */ /* 0x000fe200048070ff */
[----:B------:R-:W-:-:S03]  /*67f0*/  IMAD.SHL.U32 R61, R71, 0x100, RZ ;  /* 0x00000100473d7824 */ /* 0x000fc600078e00ff */
[----:B------:R-:W-:Y:S01]  /*6800*/  LOP3.LUT R63, R67, 0xff00, R68, 0xf8, !PT ;  /* 0x0000ff00433f7812 */ /* 0x000fe200078ef844 */
[----:B------:R-:W-:Y:S01]  /*6810*/  IMAD.U32 R68, R69, 0x10000, RZ ;  /* 0x0001000045447824 */ /* 0x000fe200078e00ff */
[----:B------:R-:W-:Y:S01]  /*6820*/  LOP3.LUT R61, R66, 0xff00, R61, 0xf8, !PT ;  /* 0x0000ff00423d7812 */ /* 0x000fe200078ef83d */
[----:B------:R-:W-:Y:S01]  /*6830*/  IMAD.U32 R66, R70, 0x10000, RZ ;  /* 0x0001000046427824 */ /* 0x000fe200078e00ff */
[----:B------:R-:W-:Y:S01]  /*6840*/  F2FP.SATFINITE.E4M3.F32.PACK_AB_MERGE_C R12, R13, R60, R11 ;  /* 0x0000003c0d0c723e */ /* 0x000fe2000480700b */
[----:B------:R-:W-:Y:S01]  /*6850*/  IMAD.MOV.U32 R67, RZ, RZ, R15 ;  /* 0x000000ffff437224 */ /* 0x000fe200078e000f */
[----:B------:R-:W-:Y:S02]  /*6860*/  LOP3.LUT R63, R63, 0xff0000, R68, 0xf8, !PT ;  /* 0x00ff00003f3f7812 */ /* 0x000fe400078ef844 */
[----:B------:R-:W-:Y:S02]  /*6870*/  LOP3.LUT R61, R61, 0xff0000, R66, 0xf8, !PT ;  /* 0x00ff00003d3d7812 */ /* 0x000fe400078ef842 */
[----:B------:R-:W-:-:S02]  /*6880*/  F2FP.F16.E4M3.UNPACK_B R15, R67 ;  /* 0x00000043ff0f723e */ /* 0x000fc400020006ff */
[----:B------:R-:W-:Y:S02]  /*6890*/  F2FP.F16.E4M3.UNPACK_B R71, R63.H1 ;  /* 0x0000003fff47723e */ /* 0x000fe400030006ff */
[----:B------:R-:W-:Y:S01]  /*68a0*/  F2FP.F16.E4M3.UNPACK_B R68, R61.H1 ;  /* 0x0000003dff44723e */ /* 0x000fe200030006ff */
[----:B------:R-:W-:Y:S01]  /*68b0*/  HADD2.F32 R69, -RZ, R15.H1_H1 ;  /* 0x3000000fff457230 */ /* 0x000fe20000004100 */
[----:B------:R-:W-:Y:S01]  /*68c0*/  MOV R13, R62 ;  /* 0x0000003e000d7202 */ /* 0x000fe20000000f00 */
[----:B------:R-:W-:Y:S02]  /*68d0*/  HADD2.F32 R66, -RZ, R71.H0_H0 ;  /* 0x20000047ff427230 */ /* 0x000fe40000004100 */
[----:B------:R-:W-:Y:S02]  /*68e0*/  HADD2.F32 R15, -RZ, R15.H0_H0 ;  /* 0x2000000fff0f7230 */ /* 0x000fe40000004100 */
[----:B------:R-:W-:Y:S02]  /*68f0*/  HADD2.F32 R70, -RZ, R68.H0_H0 ;  /* 0x20000044ff467230 */ /* 0x000fe40000004100 */
[----:B------:R-:W-:Y:S01]  /*6900*/  FMUL.FTZ R72, R69, R66 ;  /* 0x0000004245487220 */ /* 0x000fe20000410000 */
[----:B------:R-:W-:-:S02]  /*6910*/  HADD2.F32 R71, -RZ, R71.H1_H1 ;  /* 0x30000047ff477230 */ /* 0x000fc40000004100 */
[C---:B------:R-:W-:Y:S01]  /*6920*/  FMUL.FTZ R74, R15.reuse, R66 ;  /* 0x000000420f4a7220 */ /* 0x040fe20000410000 */
[----:B------:R-:W-:Y:S02]  /*6930*/  HADD2.F32 R68, -RZ, R68.H1_H1 ;  /* 0x30000044ff447230 */ /* 0x000fe40000004100 */
[-C--:B------:R-:W-:Y:S01]  /*6940*/  FFMA.FTZ R66, R15, R70.reuse, -R72 ;  /* 0x000000460f427223 */ /* 0x080fe20000010848 */
[----:B------:R-:W-:Y:S01]  /*6950*/  F2FP.F16.E4M3.UNPACK_B R72, R63 ;  /* 0x0000003fff48723e */ /* 0x000fe200020006ff */
[----:B------:R-:W-:Y:S01]  /*6960*/  FFMA.FTZ R15, R69, R70, R74 ;  /* 0x00000046450f7223 */ /* 0x000fe2000001004a */
[----:B------:R-:W-:Y:S01]  /*6970*/  F2FP.F16.E4M3.UNPACK_B R69, R67.H1 ;  /* 0x00000043ff45723e */ /* 0x000fe200030006ff */
[----:B------:R-:W-:Y:S01]  /*6980*/  IMAD.MOV.U32 R67, RZ, RZ, R14 ;  /* 0x000000ffff437224 */ /* 0x000fe200078e000e */
[----:B------:R-:W-:Y:S01]  /*6990*/  F2FP.F16.E4M3.UNPACK_B R63, R61 ;  /* 0x0000003dff3f723e */ /* 0x000fe200020006ff */
[----:B------:R-:W-:Y:S02]  /*69a0*/  HADD2.F32 R61, -RZ, R72.H1_H1 ;  /* 0x30000048ff3d7230 */ /* 0x000fe40000004100 */
[----:B------:R-:W-:-:S02]  /*69b0*/  HADD2.F32 R70, -RZ, R69.H1_H1 ;  /* 0x30000045ff467230 */ /* 0x000fc40000004100 */
[----:B------:R-:W-:Y:S02]  /*69c0*/  HADD2.F32 R69, -RZ, R69.H0_H0 ;  /* 0x20000045ff457230 */ /* 0x000fe40000004100 */
[----:B------:R-:W-:Y:S02]  /*69d0*/  HADD2.F32 R72, -RZ, R72.H0_H0 ;  /* 0x20000048ff487230 */ /* 0x000fe40000004100 */
[-C--:B------:R-:W-:Y:S01]  /*69e0*/  FMUL.FTZ R14, R70, R71.reuse ;  /* 0x00000047460e7220 */ /* 0x080fe20000410000 */
[----:B------:R-:W-:-:S03]  /*69f0*/  FMUL.FTZ R71, R69, R71 ;  /* 0x0000004745477220 */ /* 0x000fc60000410000 */
[-C--:B------:R-:W-:Y:S01]  /*6a00*/  FFMA.FTZ R14, R69, R68.reuse, -R14 ;  /* 0x00000044450e7223 */ /* 0x080fe2000001080e */
[----:B------:R-:W-:Y:S01]  /*6a10*/  FFMA.FTZ R69, R70, R68, R71 ;  /* 0x0000004446457223 */ /* 0x000fe20000010047 */
[-C--:B------:R-:W-:Y:S01]  /*6a20*/  F2FP.F16.E4M3.UNPACK_B R68, R67.reuse.H1 ;  /* 0x00000043ff44723e */ /* 0x080fe200030006ff */
[--C-:B------:R-:W-:Y:S01]  /*6a30*/  HADD2.F32 R71, -RZ, R63.reuse.H1_H1 ;  /* 0x3000003fff477230 */ /* 0x100fe20000004100 */
[----:B------:R-:W-:Y:S01]  /*6a40*/  F2FP.F16.E4M3.UNPACK_B R67, R67 ;  /* 0x00000043ff43723e */ /* 0x000fe200020006ff */
[----:B------:R-:W-:Y:S01]  /*6a50*/  HADD2.F32 R63, -RZ, R63.H0_H0 ;  /* 0x2000003fff3f7230 */ /* 0x000fe20000004100 */
[----:B------:R-:W-:Y:S01]  /*6a60*/  F2FP.SATFINITE.E4M3.F32.PACK_AB_MERGE_C R69, R69, R14, RZ ;  /* 0x0000000e4545723e */ /* 0x000fe200048070ff */
[--C-:B------:R-:W-:Y:S02]  /*6a70*/  HADD2.F32 R70, -RZ, R68.reuse.H1_H1 ;  /* 0x30000044ff467230 */ /* 0x100fe40000004100 */
[----:B------:R-:W-:Y:S01]  /*6a80*/  HADD2.F32 R68, -RZ, R68.H0_H0 ;  /* 0x20000044ff447230 */ /* 0x000fe20000004100 */
[----:B------:R-:W-:-:S02]  /*6a90*/  F2FP.SATFINITE.E4M3.F32.PACK_AB_MERGE_C R15, R15, R66, R69 ;  /* 0x000000420f0f723e */ /* 0x000fc40004807045 */
[-C--:B------:R-:W-:Y:S02]  /*6aa0*/  FMUL.FTZ R73, R70, R61.reuse ;  /* 0x0000003d46497220 */ /* 0x080fe40000410000 */
[C---:B------:R-:W-:Y:S02]  /*6ab0*/  FMUL.FTZ R75, R68.reuse, R61 ;  /* 0x0000003d444b7220 */ /* 0x040fe40000410000 */
[-C--:B------:R-:W-:Y:S02]  /*6ac0*/  FFMA.FTZ R61, R68, R71.reuse, -R73 ;  /* 0x00000047443d7223 */ /* 0x080fe40000010849 */
[----:B------:R-:W-:Y:S01]  /*6ad0*/  FFMA.FTZ R68, R70, R71, R75 ;  /* 0x0000004746447223 */ /* 0x000fe2000001004b */
[--C-:B------:R-:W-:Y:S02]  /*6ae0*/  HADD2.F32 R70, -RZ, R67.reuse.H1_H1 ;  /* 0x30000043ff467230 */ /* 0x100fe40000004100 */
[----:B------:R-:W-:Y:S02]  /*6af0*/  HADD2.F32 R67, -RZ, R67.H0_H0 ;  /* 0x20000043ff437230 */ /* 0x000fe40000004100 */
[----:B------:R-:W-:Y:S01]  /*6b00*/  F2FP.SATFINITE.E4M3.F32.PACK_AB_MERGE_C R61, R68, R61, RZ ;  /* 0x0000003d443d723e */ /* 0x000fe200048070ff */
[----:B------:R-:W-:-:S02]  /*6b10*/  FMUL.FTZ R74, R70, R72 ;  /* 0x00000048464a7220 */ /* 0x000fc40000410000 */
[C---:B------:R-:W-:Y:S02]  /*6b20*/  FMUL.FTZ R71, R67.reuse, R72 ;  /* 0x0000004843477220 */ /* 0x040fe40000410000 */
[-C--:B------:R-:W-:Y:S02]  /*6b30*/  FFMA.FTZ R74, R67, R63.reuse, -R74 ;  /* 0x0000003f434a7223 */ /* 0x080fe4000001084a */
[----:B------:R-:W-:-:S05]  /*6b40*/  FFMA.FTZ R71, R70, R63, R71 ;  /* 0x0000003f46477223 */ /* 0x000fca0000010047 */
[----:B------:R-:W-:-:S07]  /*6b50*/  F2FP.SATFINITE.E4M3.F32.PACK_AB_MERGE_C R14, R71, R74, R61 ;  /* 0x0000004a470e723e */ /* 0x000fce000480703d */
.L_x_468:
[----:B------:R-:W-:Y:S05]  /*6b60*/  BSYNC B2 ;  /* 0x0000000000027941 */ /* 0x000fea0003800000 */
.L_x_467:
[----:B------:R0:W-:Y:S02]  /*6b70*/  ST.E.128 desc[UR50][R64.64], R12 ;  /* 0x0000000c40007985 */ /* 0x0001e4000c101d32 */
.L_x_446:
[----:B------:R-:W-:Y:S05]  /*6b80*/  BSYNC B1 ;  /* 0x0000000000017941 */ /* 0x000fea0003800000 */
.L_x_445:
[----:B------:R-:W-:-:S03]  /*6b90*/  UMOV UR4, 0xffffffff ;  /* 0xffffffff00047882 */ /* 0x000fc60000000000 */
[----:B------:R-:W-:Y:S05]  /*6ba0*/  BRA.DIV UR4, `(.L_x_469) ;  /* 0x00000282042c7947 */ /* 0x000fea000b800000 */
[----:B--2---:R-:W2:Y:S04]  /*6bb0*/  SHFL.IDX PT, R119, R119, 0x1, 0x1e1f ;  /* 0x003e1f0077777f89 */ /* 0x004ea800000e0000 */
[----:B------:R-:W0:Y:S02]  /*6bc0*/  SHFL.IDX PT, R120, R120, 0x1, 0x1e1f ;  /* 0x003e1f0078787f89 */ /* 0x000e2400000e0000 */
.L_x_788:
[----:B------:R-:W-:Y:S05]  /*6bd0*/  @P4 BRA `(.L_x_470) ;  /* 0x0000009800784947 */ /* 0x000fea0003800000 */
[----:B------:R-:W-:Y:S01]  /*6be0*/  ISETP.NE.AND P3, PT, R28, RZ, PT ;  /* 0x000000ff1c00720c */ /* 0x000fe20003f65270 */
[----:B------:R-:W-:-:S12]  /*6bf0*/  BSSY B1, `(.L_x_471) ;  /* 0x0000073000017945 */ /* 0x000fd80003800000 */
[----:B------:R-:W-:Y:S05]  /*6c00*/  @!P3 BRA `(.L_x_472) ;  /* 0x0000000400c4b947 */ /* 0x000fea0003800000 */
[----:B0-----:R0:W0:Y:S01]  /*6c10*/  LDS.128 R12, [R88+0x26200] ;  /* 0x02620000580c7984 */ /* 0x0010220000000c00 */
[----:B------:R-:W-:Y:S01]  /*6c20*/  IADD3 R60, P3, R16, R120, RZ ;  /* 0x00000078103c7210 */ /* 0x000fe20007f7e0ff */
[----:B------:R-:W-:Y:S04]  /*6c30*/  BSSY B2, `(.L_x_473) ;  /* 0x000006d000027945 */ /* 0x000fe80003800000 */
[----:B--2---:R-:W-:Y:S01]  /*6c40*/  IMAD.X R61, R119, 0x1, R17, P3 ;  /* 0x00000001773d7824 */ /* 0x004fe200018e0611 */
[----:B------:R-:W-:-:S13]  /*6c50*/  ISETP.GE.AND P3, PT, R224, R113, PT ;  /* 0x00000071e000720c */ /* 0x000fda0003f66270 */
[----:B------:R-:W-:Y:S05]  /*6c60*/  @P3 BRA `(.L_x_474) ;  /* 0x0000000400a43947 */ /* 0x000fea0003800000 */
[----:B0---4-:R-:W-:Y:S02]  /*6c70*/  F2FP.F16.E4M3.UNPACK_B R11, R13 ;  /* 0x0000000dff0b723e */ /* 0x011fe400020006ff */
[----:B------:R-:W-:Y:S02]  /*6c80*/  F2FP.F16.E4M3.UNPACK_B R64, R141.H1 ;  /* 0x0000008dff40723e */ /* 0x000fe400030006ff */
[----:B------:R-:W-:Y:S01]  /*6c90*/  F2FP.F16.E4M3.UNPACK_B R63, R140.H1 ;  /* 0x0000008cff3f723e */ /* 0x000fe200030006ff */
[--C-:B------:R-:W-:Y:S01]  /*6ca0*/  HADD2.F32 R56, -RZ, R11.reuse.H1_H1 ;  /* 0x3000000bff387230 */ /* 0x100fe20000004100 */
[----:B------:R-:W-:Y:S01]  /*6cb0*/  F2FP.F16.E4M3.UNPACK_B R13, R13.H1 ;  /* 0x0000000dff0d723e */ /* 0x000fe200030006ff */
[----:B------:R-:W-:Y:S02]  /*6cc0*/  HADD2.F32 R62, -RZ, R64.H0_H0 ;  /* 0x20000040ff3e7230 */ /* 0x000fe40000004100 */
[----:B------:R-:W-:Y:S02]  /*6cd0*/  HADD2.F32 R11, -RZ, R11.H0_H0 ;  /* 0x2000000bff0b7230 */ /* 0x000fe40000004100 */
[----:B------:R-:W-:-:S02]  /*6ce0*/  HADD2.F32 R58, -RZ, R63.H0_H0 ;  /* 0x2000003fff3a7230 */ /* 0x000fc40000004100 */
[CC--:B------:R-:W-:Y:S01]  /*6cf0*/  FMUL.FTZ R66, R56.reuse, R62.reuse ;  /* 0x0000003e38427220 */ /* 0x0c0fe20000410000 */
[----:B------:R-:W-:Y:S02]  /*6d00*/  HADD2.F32 R64, -RZ, R64.H1_H1 ;  /* 0x30000040ff407230 */ /* 0x000fe40000004100 */
[C---:B------:R-:W-:Y:S01]  /*6d10*/  FMUL.FTZ R65, R11.reuse, R62 ;  /* 0x0000003e0b417220 */ /* 0x040fe20000410000 */
[----:B------:R-:W-:Y:S02]  /*6d20*/  IMAD.MOV.U32 R62, RZ, RZ, R12 ;  /* 0x000000ffff3e7224 */ /* 0x000fe400078e000c */
[-C--:B------:R-:W-:Y:S01]  /*6d30*/  FFMA.FTZ R11, R11, R58.reuse, -R66 ;  /* 0x0000003a0b0b7223 */ /* 0x080fe20000010842 */
[----:B------:R-:W-:Y:S02]  /*6d40*/  HADD2.F32 R63, -RZ, R63.H1_H1 ;  /* 0x3000003fff3f7230 */ /* 0x000fe40000004100 */
[----:B------:R-:W-:Y:S01]  /*6d50*/  FFMA.FTZ R56, R56, R58, R65 ;  /* 0x0000003a38387223 */ /* 0x000fe20000010041 */
[--C-:B------:R-:W-:Y:S01]  /*6d60*/  HADD2.F32 R58, -RZ, R13.reuse.H1_H1 ;  /* 0x3000000dff3a7230 */ /* 0x100fe20000004100 */
[----:B------:R-:W-:Y:S01]  /*6d70*/  F2FP.F16.E4M3.UNPACK_B R66, R141 ;  /* 0x0000008dff42723e */ /* 0x000fe200020006ff */
[----:B------:R-:W-:-:S03]  /*6d80*/  HADD2.F32 R13, -RZ, R13.H0_H0 ;  /* 0x2000000dff0d7230 */ /* 0x000fc60000004100 */
[CC--:B------:R-:W-:Y:S01]  /*6d90*/  FMUL.FTZ R12, R58.reuse, R64.reuse ;  /* 0x000000403a0c7220 */ /* 0x0c0fe20000410000 */
[--C-:B------:R-:W-:Y:S02]  /*6da0*/  HADD2.F32 R67, -RZ, R66.reuse.H1_H1 ;  /* 0x30000042ff437230 */ /* 0x100fe40000004100 */
[C---:B------:R-:W-:Y:S01]  /*6db0*/  FMUL.FTZ R65, R13.reuse, R64 ;  /* 0x000000400d417220 */ /* 0x040fe20000410000 */
[----:B------:R-:W-:Y:S01]  /*6dc0*/  F2FP.F16.E4M3.UNPACK_B R64, R140 ;  /* 0x0000008cff40723e */ /* 0x000fe200020006ff */
[-C--:B------:R-:W-:Y:S01]  /*6dd0*/  FFMA.FTZ R12, R13, R63.reuse, -R12 ;  /* 0x0000003f0d0c7223 */ /* 0x080fe2000001080c */
[----:B------:R-:W-:Y:S02]  /*6de0*/  HADD2.F32 R66, -RZ, R66.H0_H0 ;  /* 0x20000042ff427230 */ /* 0x000fe40000004100 */
[----:B------:R-:W-:Y:S01]  /*6df0*/  FFMA.FTZ R13, R58, R63, R65 ;  /* 0x0000003f3a0d7223 */ /* 0x000fe20000010041 */
[-C--:B------:R-:W-:Y:S01]  /*6e00*/  F2FP.F16.E4M3.UNPACK_B R58, R62.reuse.H1 ;  /* 0x0000003eff3a723e */ /* 0x080fe200030006ff */
[--C-:B------:R-:W-:Y:S01]  /*6e10*/  HADD2.F32 R65, -RZ, R64.reuse.H1_H1 ;  /* 0x30000040ff417230 */ /* 0x100fe20000004100 */
[----:B------:R-:W-:Y:S01]  /*6e20*/  F2FP.F16.E4M3.UNPACK_B R62, R62 ;  /* 0x0000003eff3e723e */ /* 0x000fe200020006ff */
[----:B------:R-:W-:Y:S01]  /*6e30*/  HADD2.F32 R64, -RZ, R64.H0_H0 ;  /* 0x20000040ff407230 */ /* 0x000fe20000004100 */
[----:B------:R-:W-:Y:S01]  /*6e40*/  F2FP.SATFINITE.E4M3.F32.PACK_AB_MERGE_C R12, R13, R12, RZ ;  /* 0x0000000c0d0c723e */ /* 0x000fe200048070ff */
[----:B------:R-:W-:-:S02]  /*6e50*/  HADD2.F32 R63, -RZ, R58.H1_H1 ;  /* 0x3000003aff3f7230 */ /* 0x000fc40000004100 */
[----:B------:R-:W-:Y:S01]  /*6e60*/  HADD2.F32 R58, -RZ, R58.H0_H0 ;  /* 0x2000003aff3a7230 */ /* 0x000fe20000004100 */
[----:B------:R-:W-:Y:S02]  /*6e70*/  F2FP.SATFINITE.E4M3.F32.PACK_AB_MERGE_C R13, R56, R11, R12 ;  /* 0x0000000b380d723e */ /* 0x000fe4000480700c */
[CC--:B------:R-:W-:Y:S02]  /*6e80*/  FMUL.FTZ R69, R63.reuse, R67.reuse ;  /* 0x000000433f457220 */ /* 0x0c0fe40000410000 */
[C---:B------:R-:W-:Y:S02]  /*6e90*/  FMUL.FTZ R68, R58.reuse, R67 ;  /* 0x000000433a447220 */ /* 0x040fe40000410000 */
[-C--:B------:R-:W-:Y:S01]  /*6ea0*/  FFMA.FTZ R58, R58, R65.reuse, -R69 ;  /* 0x000000413a3a7223 */ /* 0x080fe20000010845 */
[--C-:B------:R-:W-:Y:S01]  /*6eb0*/  SHF.R.U32.HI R69, RZ, 0x8, R57.reuse ;  /* 0x00000008ff457819 */ /* 0x100fe20000011639 */
[----:B------:R-:W-:Y:S01]  /*6ec0*/  FFMA.FTZ R63, R63, R65, R68 ;  /* 0x000000413f3f7223 */ /* 0x000fe20000010044 */
[--C-:B------:R-:W-:Y:S01]  /*6ed0*/  HADD2.F32 R65, -RZ, R62.reuse.H1_H1 ;  /* 0x3000003eff417230 */ /* 0x100fe20000004100 */
[----:B------:R-:W-:Y:S01]  /*6ee0*/  SHF.R.U32.HI R68, RZ, 0x10, R57 ;  /* 0x00000010ff447819 */ /* 0x000fe20000011639 */
[----:B------:R-:W-:-:S02]  /*6ef0*/  HADD2.F32 R62, -RZ, R62.H0_H0 ;  /* 0x2000003eff3e7230 */ /* 0x000fc40000004100 */
[----:B------:R-:W-:Y:S01]  /*6f00*/  F2FP.SATFINITE.E4M3.F32.PACK_AB_MERGE_C R58, R63, R58, RZ ;  /* 0x0000003a3f3a723e */ /* 0x000fe200048070ff */
[CC--:B------:R-:W-:Y:S02]  /*6f10*/  FMUL.FTZ R67, R65.reuse, R66.reuse ;  /* 0x0000004241437220 */ /* 0x0c0fe40000410000 */
[C---:B------:R-:W-:Y:S02]  /*6f20*/  FMUL.FTZ R66, R62.reuse, R66 ;  /* 0x000000423e427220 */ /* 0x040fe40000410000 */
[-C--:B------:R-:W-:Y:S01]  /*6f30*/  FFMA.FTZ R62, R62, R64.reuse, -R67 ;  /* 0x000000403e3e7223 */ /* 0x080fe20000010843 */
[--C-:B------:R-:W-:Y:S01]  /*6f40*/  SHF.R.U32.HI R67, RZ, 0x8, R59.reuse ;  /* 0x00000008ff437819 */ /* 0x100fe2000001163b */
[----:B------:R-:W-:Y:S01]  /*6f50*/  FFMA.FTZ R65, R65, R64, R66 ;  /* 0x0000004041417223 */ /* 0x000fe20000010042 */
[----:B------:R-:W-:Y:S02]  /*6f60*/  LOP3.LUT R64, R59, 0xff0000ff, RZ, 0xc0, !PT ;  /* 0xff0000ff3b407812 */ /* 0x000fe400078ec0ff */
[----:B------:R-:W-:Y:S01]  /*6f70*/  SHF.R.U32.HI R66, RZ, 0x10, R59 ;  /* 0x00000010ff427819 */ /* 0x000fe2000001163b */
[----:B------:R-:W-:Y:S01]  /*6f80*/  IMAD.SHL.U32 R67, R67, 0x100, RZ ;  /* 0x0000010043437824 */ /* 0x000fe200078e00ff */
[----:B------:R-:W-:-:S02]  /*6f90*/  LOP3.LUT R59, R57, 0xff0000ff, RZ, 0xc0, !PT ;  /* 0xff0000ff393b7812 */ /* 0x000fc400078ec0ff */
[----:B------:R-:W-:Y:S01]  /*6fa0*/  F2FP.SATFINITE.E4M3.F32.PACK_AB_MERGE_C R12, R65, R62, R58 ;  /* 0x0000003e410c723e */ /* 0x000fe2000480703a */
[----:B------:R-:W-:Y:S01]  /*6fb0*/  IMAD.U32 R66, R66, 0x10000, RZ ;  /* 0x0001000042427824 */ /* 0x000fe200078e00ff */
[----:B------:R-:W-:Y:S01]  /*6fc0*/  LOP3.LUT R67, R64, 0xff00, R67, 0xf8, !PT ;  /* 0x0000ff0040437812 */ /* 0x000fe200078ef843 */
[----:B------:R-:W-:-:S05]  /*6fd0*/  IMAD.SHL.U32 R64, R69, 0x100, RZ ;  /* 0x0000010045407824 */ /* 0x000fca00078e00ff */
[----:B------:R-:W-:Y:S01]  /*6fe0*/  LOP3.LUT R57, R59, 0xff00, R64, 0xf8, !PT ;  /* 0x0000ff003b397812 */ /* 0x000fe200078ef840 */
[----:B------:R-:W-:Y:S01]  /*6ff0*/  IMAD.U32 R64, R68, 0x10000, RZ ;  /* 0x0001000044407824 */ /* 0x000fe200078e00ff */
[----:B------:R-:W-:Y:S02]  /*7000*/  LOP3.LUT R59, R67, 0xff0000, R66, 0xf8, !PT ;  /* 0x00ff0000433b7812 */ /* 0x000fe400078ef842 */
[----:B------:R-:W-:Y:S02]  /*7010*/  MOV R66, R15 ;  /* 0x0000000f00427202 */ /* 0x000fe40000000f00 */
[----:B------:R-:W-:Y:S02]  /*7020*/  LOP3.LUT R57, R57, 0xff0000, R64, 0xf8, !PT ;  /* 0x00ff000039397812 */ /* 0x000fe400078ef840 */
[----:B------:R-:W-:Y:S02]  /*7030*/  F2FP.F16.E4M3.UNPACK_B R15, R66 ;  /* 0x00000042ff0f723e */ /* 0x000fe400020006ff */
[----:B------:R-:W-:-:S02]  /*7040*/  F2FP.F16.E4M3.UNPACK_B R68, R59.H1 ;  /* 0x0000003bff44723e */ /* 0x000fc400030006ff */
[----:B------:R-:W-:Y:S01]  /*7050*/  F2FP.F16.E4M3.UNPACK_B R69, R57.H1 ;  /* 0x00000039ff45723e */ /* 0x000fe200030006ff */
[--C-:B------:R-:W-:Y:S02]  /*7060*/  HADD2.F32 R64, -RZ, R15.reuse.H1_H1 ;  /* 0x3000000fff407230 */ /* 0x100fe40000004100 */
[----:B------:R-:W-:Y:S02]  /*7070*/  HADD2.F32 R70, -RZ, R68.H0_H0 ;  /* 0x20000044ff467230 */ /* 0x000fe40000004100 */
[----:B------:R-:W-:Y:S02]  /*7080*/  HADD2.F32 R15, -RZ, R15.H0_H0 ;  /* 0x2000000fff0f7230 */ /* 0x000fe40000004100 */
[--C-:B------:R-:W-:Y:S02]  /*7090*/  HADD2.F32 R67, -RZ, R69.reuse.H0_H0 ;  /* 0x20000045ff437230 */ /* 0x100fe40000004100 */
[----:B------:R-:W-:Y:S01]  /*70a0*/  FMUL.FTZ R72, R64, R70 ;  /* 0x0000004640487220 */ /* 0x000fe20000410000 */
[----:B------:R-:W-:-:S02]  /*70b0*/  HADD2.F32 R69, -RZ, R69.H1_H1 ;  /* 0x30000045ff457230 */ /* 0x000fc40000004100 */
[C---:B------:R-:W-:Y:S01]  /*70c0*/  FMUL.FTZ R71, R15.reuse, R70 ;  /* 0x000000460f477220 */ /* 0x040fe20000410000 */
[----:B------:R-:W-:-:S03]  /*70d0*/  FFMA.FTZ R15, R15, R67, -R72 ;  /* 0x000000430f0f7223 */ /* 0x000fc60000010848 */
[----:B------:R-:W-:Y:S01]  /*70e0*/  FFMA.FTZ R64, R64, R67, R71 ;  /* 0x0000004340407223 */ /* 0x000fe20000010047 */
[----:B------:R-:W-:Y:S01]  /*70f0*/  F2FP.F16.E4M3.UNPACK_B R67, R66.H1 ;  /* 0x00000042ff43723e */ /* 0x000fe200030006ff */
[----:B------:R-:W-:Y:S02]  /*7100*/  IMAD.MOV.U32 R66, RZ, RZ, R14 ;  /* 0x000000ffff427224 */ /* 0x000fe400078e000e */
[----:B------:R-:W-:Y:S02]  /*7110*/  HADD2.F32 R14, -RZ, R68.H1_H1 ;  /* 0x30000044ff0e7230 */ /* 0x000fe40000004100 */
[--C-:B------:R-:W-:Y:S02]  /*7120*/  HADD2.F32 R68, -RZ, R67.reuse.H1_H1 ;  /* 0x30000043ff447230 */ /* 0x100fe40000004100 */
[----:B------:R-:W-:-:S03]  /*7130*/  HADD2.F32 R67, -RZ, R67.H0_H0 ;  /* 0x20000043ff437230 */ /* 0x000fc60000004100 */
[CC--:B------:R-:W-:Y:S02]  /*7140*/  FMUL.FTZ R70, R68.reuse, R14.reuse ;  /* 0x0000000e44467220 */ /* 0x0c0fe40000410000 */
[C---:B------:R-:W-:Y:S02]  /*7150*/  FMUL.FTZ R71, R67.reuse, R14 ;  /* 0x0000000e43477220 */ /* 0x040fe40000410000 */
[-C--:B------:R-:W-:Y:S02]  /*7160*/  FFMA.FTZ R14, R67, R69.reuse, -R70 ;  /* 0x00000045430e7223 */ /* 0x080fe40000010846 */
[----:B------:R-:W-:Y:S01]  /*7170*/  FFMA.FTZ R67, R68, R69, R71 ;  /* 0x0000004544437223 */ /* 0x000fe20000010047 */
[----:B------:R-:W-:Y:S02]  /*7180*/  F2FP.F16.E4M3.UNPACK_B R71, R59 ;  /* 0x0000003bff47723e */ /* 0x000fe400020006ff */
[-C--:B------:R-:W-:Y:S02]  /*7190*/  F2FP.F16.E4M3.UNPACK_B R59, R66.reuse.H1 ;  /* 0x00000042ff3b723e */ /* 0x080fe400030006ff */
[----:B------:R-:W-:Y:S01]  /*71a0*/  F2FP.F16.E4M3.UNPACK_B R69, R57 ;  /* 0x00000039ff45723e */ /* 0x000fe200020006ff */
[----:B------:R-:W-:Y:S01]  /*71b0*/  HADD2.F32 R57, -RZ, R71.H1_H1 ;  /* 0x30000047ff397230 */ /* 0x000fe20000004100 */
[----:B------:R-:W-:Y:S01]  /*71c0*/  F2FP.F16.E4M3.UNPACK_B R66, R66 ;  /* 0x00000042ff42723e */ /* 0x000fe200020006ff */
[--C-:B------:R-:W-:Y:S01]  /*71d0*/  HADD2.F32 R68, -RZ, R59.reuse.H1_H1 ;  /* 0x3000003bff447230 */ /* 0x100fe20000004100 */
[----:B------:R-:W-:Y:S01]  /*71e0*/  F2FP.SATFINITE.E4M3.F32.PACK_AB_MERGE_C R67, R67, R14, RZ ;  /* 0x0000000e4343723e */ /* 0x000fe200048070ff */
[----:B------:R-:W-:-:S02]  /*71f0*/  HADD2.F32 R59, -RZ, R59.H0_H0 ;  /* 0x2000003bff3b7230 */ /* 0x000fc40000004100 */
[----:B------:R-:W-:Y:S02]  /*7200*/  HADD2.F32 R70, -RZ, R69.H1_H1 ;  /* 0x30000045ff467230 */ /* 0x000fe40000004100 */
[CC--:B------:R-:W-:Y:S01]  /*7210*/  FMUL.FTZ R72, R68.reuse, R57.reuse ;  /* 0x0000003944487220 */ /* 0x0c0fe20000410000 */
[----:B------:R-:W-:Y:S02]  /*7220*/  HADD2.F32 R71, -RZ, R71.H0_H0 ;  /* 0x20000047ff477230 */ /* 0x000fe40000004100 */
[C---:B------:R-:W-:Y:S01]  /*7230*/  FMUL.FTZ R73, R59.reuse, R57 ;  /* 0x000000393b497220 */ /* 0x040fe20000410000 */
[----:B------:R-:W-:Y:S02]  /*7240*/  HADD2.F32 R69, -RZ, R69.H0_H0 ;  /* 0x20000045ff457230 */ /* 0x000fe40000004100 */
[-C--:B------:R-:W-:Y:S01]  /*7250*/  FFMA.FTZ R57, R59, R70.reuse, -R72 ;  /* 0x000000463b397223 */ /* 0x080fe20000010848 */
[--C-:B------:R-:W-:Y:S02]  /*7260*/  HADD2.F32 R59, -RZ, R66.reuse.H1_H1 ;  /* 0x30000042ff3b7230 */ /* 0x100fe40000004100 */
[----:B------:R-:W-:Y:S01]  /*7270*/  FFMA.FTZ R70, R68, R70, R73 ;  /* 0x0000004644467223 */ /* 0x000fe20000010049 */
[----:B------:R-:W-:Y:S01]  /*7280*/  HADD2.F32 R66, -RZ, R66.H0_H0 ;  /* 0x20000042ff427230 */ /* 0x000fe20000004100 */
[----:B------:R-:W-:Y:S01]  /*7290*/  F2FP.SATFINITE.E4M3.F32.PACK_AB_MERGE_C R15, R64, R15, R67 ;  /* 0x0000000f400f723e */ /* 0x000fe20004807043 */
[----:B------:R-:W-:-:S02]  /*72a0*/  FMUL.FTZ R73, R59, R71 ;  /* 0x000000473b497220 */ /* 0x000fc40000410000 */
[----:B------:R-:W-:Y:S01]  /*72b0*/  F2FP.SATFINITE.E4M3.F32.PACK_AB_MERGE_C R57, R70, R57, RZ ;  /* 0x000000394639723e */ /* 0x000fe200048070ff */
[C---:B------:R-:W-:Y:S01]  /*72c0*/  FMUL.FTZ R68, R66.reuse, R71 ;  /* 0x0000004742447220 */ /* 0x040fe20000410000 */
[----:B------:R-:W-:-:S03]  /*72d0*/  FFMA.FTZ R73, R66, R69, -R73 ;  /* 0x0000004542497223 */ /* 0x000fc60000010849 */
[----:B------:R-:W-:-:S05]  /*72e0*/  FFMA.FTZ R68, R59, R69, R68 ;  /* 0x000000453b447223 */ /* 0x000fca0000010044 */
[----:B------:R-:W-:-:S07]  /*72f0*/  F2FP.SATFINITE.E4M3.F32.PACK_AB_MERGE_C R14, R68, R73, R57 ;  /* 0x00000049440e723e */ /* 0x000fce0004807039 */
.L_x_474:
[----:B------:R-:W-:Y:S05]  /*7300*/  BSYNC B2 ;  /* 0x0000000000027941 */ /* 0x000fea0003800000 */
.L_x_473:
[----:B0-----:R0:W-:Y:S02]  /*7310*/  ST.E.128 desc[UR50][R60.64], R12 ;  /* 0x0000000c3c007985 */ /* 0x0011e4000c101d32 */
.L_x_472:
[----:B------:R-:W-:Y:S05]  /*7320*/  BSYNC B1 ;  /* 0x0000000000017941 */ /* 0x000fea0003800000 */
.L_x_471:
[----:B------:R-:W-:Y:S01]  /*7330*/  ISETP.NE.AND P3, PT, R29, RZ, PT ;  /* 0x000000ff1d00720c */ /* 0x000fe20003f65270 */
[----:B------:R-:W-:-:S12]  /*7340*/  BSSY B1, `(.L_x_475) ;  /* 0x0000074000017945 */ /* 0x000fd80003800000 */
[----:B------:R-:W-:Y:S05]  /*7350*/  @!P3 BRA `(.L_x_476) ;  /* 0x0000000400c8b947 */ /* 0x000fea0003800000 */
[----:B------:R-:W5:Y:S01]  /*7360*/  LDL R58, [R1+0x10] ;  /* 0x00001000013a7983 */ /* 0x000f620000100800 */
[----:B----4-:R-:W-:Y:S01]  /*7370*/  IMAD.SHL.U32 R11, R226, 0x10, RZ ;  /* 0x00000010e20b7824 */ /* 0x010fe200078e00ff */
[----:B------:R-:W-:Y:S02]  /*7380*/  BSSY B2, `(.L_x_477) ;  /* 0x000006e000027945 */ /* 0x000fe40003800000 */
[----:B0-----:R0:W4:Y:S02]  /*7390*/  LDS.128 R12, [R89+0x26200] ;  /* 0x02620000590c7984 */ /* 0x0011240000000c00 */
[----:B------:R-:W-:-:S04]  /*73a0*/  IADD3 R56, P3, R11, R120, RZ ;  /* 0x000000780b387210 */ /* 0x000fc80007f7e0ff */
[----:B--2---:R-:W-:Y:S02]  /*73b0*/  LEA.HI.X.SX32 R57, R11, R119, 0x1, P3 ;  /* 0x000000770b397211 */ /* 0x004fe400018f0eff */
[----:B-----5:R-:W-:-:S13]  /*73c0*/  ISETP.GE.AND P3, PT, R58, R113, PT ;  /* 0x000000713a00720c */ /* 0x020fda0003f66270 */
[----:B0---4-:R-:W-:Y:S05]  /*73d0*/  @P3 BRA `(.L_x_478) ;  /* 0x0000000400a03947 */ /* 0x011fea0003800000 */
[----:B------:R-:W-:Y:S01]  /*73e0*/  SHF.R.U32.HI R52, RZ, 0x8, R53 ;  /* 0x00000008ff347819 */ /* 0x000fe20000011635 */
[----:B------:R-:W-:Y:S01]  /*73f0*/  IMAD.MOV.U32 R11, RZ, RZ, R13 ;  /* 0x000000ffff0b7224 */ /* 0x000fe200078e000d */
[--C-:B------:R-:W-:Y:S02]  /*7400*/  SHF.R.U32.HI R54, RZ, 0x8, R55.reuse ;  /* 0x00000008ff367819 */ /* 0x100fe40000011637 */
[----:B------:R-:W-:Y:S01]  /*7410*/  LOP3.LUT R59, R53, 0xff0000ff, RZ, 0xc0, !PT ;  /* 0xff0000ff353b7812 */ /* 0x000fe200078ec0ff */
[----:B------:R-:W-:Y:S01]  /*7420*/  IMAD.SHL.U32 R52, R52, 0x100, RZ ;  /* 0x0000010034347824 */ /* 0x000fe200078e00ff */
[----:B------:R-:W-:Y:S01]  /*7430*/  SHF.R.U32.HI R58, RZ, 0x10, R55 ;  /* 0x00000010ff3a7819 */ /* 0x000fe20000011637 */
[----:B------:R-:W-:Y:S01]  /*7440*/  IMAD.SHL.U32 R54, R54, 0x100, RZ ;  /* 0x0000010036367824 */ /* 0x000fe200078e00ff */
[----:B------:R-:W-:Y:S02]  /*7450*/  LOP3.LUT R55, R55, 0xff0000ff, RZ, 0xc0, !PT ;  /* 0xff0000ff37377812 */ /* 0x000fe400078ec0ff */
[----:B------:R-:W-:Y:S01]  /*7460*/  SHF.R.U32.HI R60, RZ, 0x10, R53 ;  /* 0x00000010ff3c7819 */ /* 0x000fe20000011635 */
[----:B------:R-:W-:Y:S01]  /*7470*/  IMAD.MOV.U32 R53, RZ, RZ, R12 ;  /* 0x000000ffff357224 */ /* 0x000fe200078e000c */
[----:B------:R-:W-:-:S02]  /*7480*/  LOP3.LUT R52, R59, 0xff00, R52, 0xf8, !PT ;  /* 0x0000ff003b347812 */ /* 0x000fc400078ef834 */
[----:B------:R-:W-:Y:S01]  /*7490*/  LOP3.LUT R59, R55, 0xff00, R54, 0xf8, !PT ;  /* 0x0000ff00373b7812 */ /* 0x000fe200078ef836 */
[----:B------:R-:W-:Y:S01]  /*74a0*/  IMAD.U32 R54, R58, 0x10000, RZ ;  /* 0x000100003a367824 */ /* 0x000fe200078e00ff */
[----:B------:R-:W-:Y:S02]  /*74b0*/  SHF.L.U32 R13, R60, 0x10, RZ ;  /* 0x000000103c0d7819 */ /* 0x000fe400000006ff */
[----:B------:R-:W-:Y:S02]  /*74c0*/  F2FP.F16.E4M3.UNPACK_B R55, R139.H1 ;  /* 0x0000008bff37723e */ /* 0x000fe400030006ff */
[----:B------:R-:W-:Y:S02]  /*74d0*/  F2FP.F16.E4M3.UNPACK_B R12, R11 ;  /* 0x0000000bff0c723e */ /* 0x000fe400020006ff */
[----:B------:R-:W-:Y:S01]  /*74e0*/  LOP3.LUT R13, R52, 0xff0000, R13, 0xf8, !PT ;  /* 0x00ff0000340d7812 */ /* 0x000fe200078ef80d */
[--C-:B------:R-:W-:Y:S01]  /*74f0*/  HADD2.F32 R63, -RZ, R55.reuse.H0_H0 ;  /* 0x20000037ff3f7230 */ /* 0x100fe20000004100 */
[----:B------:R-:W-:Y:S01]  /*7500*/  LOP3.LUT R52, R59, 0xff0000, R54, 0xf8, !PT ;  /* 0x00ff00003b347812 */ /* 0x000fe200078ef836 */
[--C-:B------:R-:W-:Y:S01]  /*7510*/  HADD2.F32 R54, -RZ, R12.reuse.H1_H1 ;  /* 0x3000000cff367230 */ /* 0x100fe20000004100 */
[----:B------:R-:W-:Y:S01]  /*7520*/  F2FP.F16.E4M3.UNPACK_B R59, R137.H1 ;  /* 0x00000089ff3b723e */ /* 0x000fe200030006ff */
[----:B------:R-:W-:Y:S01]  /*7530*/  HADD2.F32 R12, -RZ, R12.H0_H0 ;  /* 0x2000000cff0c7230 */ /* 0x000fe20000004100 */
[----:B------:R-:W-:Y:S01]  /*7540*/  F2FP.F16.E4M3.UNPACK_B R11, R11.H1 ;  /* 0x0000000bff0b723e */ /* 0x000fe200030006ff */
[----:B------:R-:W-:-:S02]  /*7550*/  HADD2.F32 R60, -RZ, R55.H1_H1 ;  /* 0x30000037ff3c7230 */ /* 0x000fc40000004100 */
[-C--:B------:R-:W-:Y:S01]  /*7560*/  FMUL.FTZ R65, R54, R63.reuse ;  /* 0x0000003f36417220 */ /* 0x080fe20000410000 */
[----:B------:R-:W-:Y:S02]  /*7570*/  HADD2.F32 R61, -RZ, R59.H0_H0 ;  /* 0x2000003bff3d7230 */ /* 0x000fe40000004100 */
[C---:B------:R-:W-:Y:S01]  /*7580*/  FMUL.FTZ R63, R12.reuse, R63 ;  /* 0x0000003f0c3f7220 */ /* 0x040fe20000410000 */
[--C-:B------:R-:W-:Y:S01]  /*7590*/  HADD2.F32 R58, -RZ, R11.reuse.H1_H1 ;  /* 0x3000000bff3a7230 */ /* 0x100fe20000004100 */
[----:B------:R-:W-:Y:S01]  /*75a0*/  F2FP.F16.E4M3.UNPACK_B R139, R139 ;  /* 0x0000008bff8b723e */ /* 0x000fe200020006ff */
[----:B------:R-:W-:Y:S02]  /*75b0*/  HADD2.F32 R55, -RZ, R11.H0_H0 ;  /* 0x2000000bff377230 */ /* 0x000fe40000004100 */
[-C--:B------:R-:W-:Y:S01]  /*75c0*/  FFMA.FTZ R11, R12, R61.reuse, -R65 ;  /* 0x0000003d0c0b7223 */ /* 0x080fe20000010841 */
[----:B------:R-:W-:Y:S02]  /*75d0*/  HADD2.F32 R59, -RZ, R59.H1_H1 ;  /* 0x3000003bff3b7230 */ /* 0x000fe40000004100 */
[----:B------:R-:W-:Y:S01]  /*75e0*/  FFMA.FTZ R12, R54, R61, R63 ;  /* 0x0000003d360c7223 */ /* 0x000fe2000001003f */
[-C--:B------:R-:W-:Y:S01]  /*75f0*/  FMUL.FTZ R62, R58, R60.reuse ;  /* 0x0000003c3a3e7220 */ /* 0x080fe20000410000 */
[----:B------:R-:W-:Y:S01]  /*7600*/  FMUL.FTZ R65, R55, R60 ;  /* 0x0000003c37417220 */ /* 0x000fe20000410000 */
[----:B------:R-:W-:-:S02]  /*7610*/  F2FP.F16.E4M3.UNPACK_B R54, R53.H1 ;  /* 0x00000035ff36723e */ /* 0x000fc400030006ff */
[-C--:B------:R-:W-:Y:S01]  /*7620*/  FFMA.FTZ R63, R55, R59.reuse, -R62 ;  /* 0x0000003b373f7223 */ /* 0x080fe2000001083e */
[----:B------:R-:W-:Y:S01]  /*7630*/  FFMA.FTZ R66, R58, R59, R65 ;  /* 0x0000003b3a427223 */ /* 0x000fe20000010041 */
[----:B------:R-:W-:Y:S01]  /*7640*/  HADD2.F32 R62, -RZ, R139.H1_H1 ;  /* 0x3000008bff3e7230 */ /* 0x000fe20000004100 */
[----:B------:R-:W-:Y:S01]  /*7650*/  F2FP.F16.E4M3.UNPACK_B R137, R137 ;  /* 0x00000089ff89723e */ /* 0x000fe200020006ff */
[--C-:B------:R-:W-:Y:S01]  /*7660*/  HADD2.F32 R59, -RZ, R54.reuse.H1_H1 ;  /* 0x30000036ff3b7230 */ /* 0x100fe20000004100 */
[----:B------:R-:W-:Y:S01]  /*7670*/  F2FP.F16.E4M3.UNPACK_B R53, R53 ;  /* 0x00000035ff35723e */ /* 0x000fe200020006ff */
[----:B------:R-:W-:Y:S02]  /*7680*/  HADD2.F32 R55, -RZ, R54.H0_H0 ;  /* 0x20000036ff377230 */ /* 0x000fe40000004100 */
[----:B------:R-:W-:Y:S02]  /*7690*/  HADD2.F32 R60, -RZ, R137.H1_H1 ;  /* 0x30000089ff3c7230 */ /* 0x000fe40000004100 */
[----:B------:R-:W-:Y:S01]  /*76a0*/  FMUL.FTZ R64, R59, R62 ;  /* 0x0000003e3b407220 */ /* 0x000fe20000410000 */
[----:B------:R-:W-:-:S02]  /*76b0*/  HADD2.F32 R139, -RZ, R139.H0_H0 ;  /* 0x2000008bff8b7230 */ /* 0x000fc40000004100 */
[C---:B------:R-:W-:Y:S01]  /*76c0*/  FMUL.FTZ R62, R55.reuse, R62 ;  /* 0x0000003e373e7220 */ /* 0x040fe20000410000 */
[--C-:B------:R-:W-:Y:S02]  /*76d0*/  HADD2.F32 R58, -RZ, R53.reuse.H1_H1 ;  /* 0x30000035ff3a7230 */ /* 0x100fe40000004100 */
[-C--:B------:R-:W-:Y:S01]  /*76e0*/  FFMA.FTZ R64, R55, R60.reuse, -R64 ;  /* 0x0000003c37407223 */ /* 0x080fe20000010840 */
[----:B------:R-:W-:Y:S02]  /*76f0*/  HADD2.F32 R54, -RZ, R53.H0_H0 ;  /* 0x20000035ff367230 */ /* 0x000fe40000004100 */
[----:B------:R-:W-:Y:S01]  /*7700*/  FFMA.FTZ R61, R59, R60, R62 ;  /* 0x0000003c3b3d7223 */ /* 0x000fe2000001003e */
[----:B------:R-:W-:Y:S01]  /*7710*/  HADD2.F32 R137, -RZ, R137.H0_H0 ;  /* 0x20000089ff897230 */ /* 0x000fe20000004100 */
[----:B------:R-:W-:Y:S01]  /*7720*/  F2FP.F16.E4M3.UNPACK_B R59, R15.H1 ;  /* 0x0000000fff3b723e */ /* 0x000fe200030006ff */
[-C--:B------:R-:W-:Y:S01]  /*7730*/  FMUL.FTZ R53, R58, R139.reuse ;  /* 0x0000008b3a357220 */ /* 0x080fe20000410000 */
[----:B------:R-:W-:Y:S01]  /*7740*/  F2FP.F16.E4M3.UNPACK_B R62, R52.H1 ;  /* 0x00000034ff3e723e */ /* 0x000fe200030006ff */
[----:B------:R-:W-:Y:S01]  /*7750*/  FMUL.FTZ R139, R54, R139 ;  /* 0x0000008b368b7220 */ /* 0x000fe20000410000 */
[----:B------:R-:W-:Y:S01]  /*7760*/  F2FP.SATFINITE.E4M3.F32.PACK_AB_MERGE_C R55, R66, R63, RZ ;  /* 0x0000003f4237723e */ /* 0x000fe200048070ff */
[----:B------:R-:W-:Y:S01]  /*7770*/  FFMA.FTZ R53, R54, R137, -R53 ;  /* 0x0000008936357223 */ /* 0x000fe20000010835 */
[--C-:B------:R-:W-:Y:S01]  /*7780*/  HADD2.F32 R65, -RZ, R59.reuse.H0_H0 ;  /* 0x2000003bff417230 */ /* 0x100fe20000004100 */
[----:B------:R-:W-:Y:S01]  /*7790*/  F2FP.SATFINITE.E4M3.F32.PACK_AB_MERGE_C R54, R61, R64, RZ ;  /* 0x000000403d36723e */ /* 0x000fe200048070ff */
[----:B------:R-:W-:Y:S01]  /*77a0*/  HADD2.F32 R66, -RZ, R59.H1_H1 ;  /* 0x3000003bff427230 */ /* 0x000fe20000004100 */
[----:B------:R-:W-:Y:S01]  /*77b0*/  F2FP.F16.E4M3.UNPACK_B R59, R13.H1 ;  /* 0x0000000dff3b723e */ /* 0x000fe200030006ff */
[----:B------:R-:W-:Y:S01]  /*77c0*/  HADD2.F32 R67, -RZ, R62.H1_H1 ;  /* 0x3000003eff437230 */ /* 0x000fe20000004100 */
[----:B------:R-:W-:Y:S01]  /*77d0*/  F2FP.F16.E4M3.UNPACK_B R60, R14.H1 ;  /* 0x0000000eff3c723e */ /* 0x000fe200030006ff */
[----:B------:R-:W-:Y:S01]  /*77e0*/  FFMA.FTZ R58, R58, R137, R139 ;  /* 0x000000893a3a7223 */ /* 0x000fe2000001008b */
[----:B------:R-:W-:Y:S01]  /*77f0*/  F2FP.F16.E4M3.UNPACK_B R61, R52 ;  /* 0x00000034ff3d723e */ /* 0x000fe200020006ff */
[----:B------:R-:W-:Y:S01]  /*7800*/  HADD2.F32 R68, -RZ, R59.H1_H1 ;  /* 0x3000003bff447230 */ /* 0x000fe20000004100 */
[----:B------:R-:W-:Y:S01]  /*7810*/  F2FP.F16.E4M3.UNPACK_B R52, R13 ;  /* 0x0000000dff34723e */ /* 0x000fe200020006ff */
[----:B------:R-:W-:-:S02]  /*7820*/  HADD2.F32 R64, -RZ, R60.H1_H1 ;  /* 0x3000003cff407230 */ /* 0x000fc40000004100 */
[-C--:B------:R-:W-:Y:S01]  /*7830*/  FMUL.FTZ R70, R66, R67.reuse ;  /* 0x0000004342467220 */ /* 0x080fe20000410000 */
[----:B------:R-:W-:Y:S02]  /*7840*/  HADD2.F32 R69, -RZ, R61.H1_H1 ;  /* 0x3000003dff457230 */ /* 0x000fe40000004100 */
[C---:B------:R-:W-:Y:S01]  /*7850*/  FMUL.FTZ R71, R65.reuse, R67 ;  /* 0x0000004341477220 */ /* 0x040fe20000410000 */
[----:B------:R-:W-:Y:S02]  /*7860*/  HADD2.F32 R63, -RZ, R60.H0_H0 ;  /* 0x2000003cff3f7230 */ /* 0x000fe40000004100 */
[----:B------:R-:W-:Y:S01]  /*7870*/  FFMA.FTZ R13, R65, R68, -R70 ;  /* 0x00000044410d7223 */ /* 0x000fe20000010846 */
[----:B------:R-:W-:Y:S01]  /*7880*/  HADD2.F32 R67, -RZ, R52.H1_H1 ;  /* 0x30000034ff437230 */ /* 0x000fe20000004100 */
[----:B------:R-:W-:Y:S01]  /*7890*/  F2FP.F16.E4M3.UNPACK_B R14, R14 ;  /* 0x0000000eff0e723e */ /* 0x000fe200020006ff */
[----:B------:R-:W-:Y:S01]  /*78a0*/  FMUL.FTZ R70, R64, R69 ;  /* 0x0000004540467220 */ /* 0x000fe20000410000 */
[----:B------:R-:W-:Y:S01]  /*78b0*/  F2FP.F16.E4M3.UNPACK_B R65, R15 ;  /* 0x0000000fff41723e */ /* 0x000fe200020006ff */
[----:B------:R-:W-:Y:S01]  /*78c0*/  FFMA.FTZ R60, R66, R68, R71 ;  /* 0x00000044423c7223 */ /* 0x000fe20000010047 */
[----:B------:R-:W-:-:S02]  /*78d0*/  HADD2.F32 R66, -RZ, R62.H0_H0 ;  /* 0x2000003eff427230 */ /* 0x000fc40000004100 */
[C---:B------:R-:W-:Y:S01]  /*78e0*/  FMUL.FTZ R69, R63.reuse, R69 ;  /* 0x000000453f457220 */ /* 0x040fe20000410000 */
[----:B------:R-:W-:Y:S01]  /*78f0*/  FFMA.FTZ R15, R63, R67, -R70 ;  /* 0x000000433f0f7223 */ /* 0x000fe20000010846 */
[--C-:B------:R-:W-:Y:S01]  /*7900*/  HADD2.F32 R62, -RZ, R14.reuse.H0_H0 ;  /* 0x2000000eff3e7230 */ /* 0x100fe20000004100 */
[----:B------:R-:W-:Y:S01]  /*7910*/  F2FP.SATFINITE.E4M3.F32.PACK_AB_MERGE_C R60, R60, R13, RZ ;  /* 0x0000000d3c3c723e */ /* 0x000fe200048070ff */
[----:B------:R-:W-:Y:S02]  /*7920*/  HADD2.F32 R63, -RZ, R65.H0_H0 ;  /* 0x20000041ff3f7230 */ /* 0x000fe40000004100 */
[----:B------:R-:W-:Y:S01]  /*7930*/  FFMA.FTZ R68, R64, R67, R69 ;  /* 0x0000004340447223 */ /* 0x000fe20000010045 */
[----:B------:R-:W-:Y:S01]  /*7940*/  HADD2.F32 R14, -RZ, R14.H1_H1 ;  /* 0x3000000eff0e7230 */ /* 0x000fe20000004100 */
[----:B------:R-:W-:Y:S01]  /*7950*/  F2FP.SATFINITE.E4M3.F32.PACK_AB_MERGE_C R13, R12, R11, R55 ;  /* 0x0000000b0c0d723e */ /* 0x000fe20004807037 */
[----:B------:R-:W-:Y:S01]  /*7960*/  HADD2.F32 R61, -RZ, R61.H0_H0 ;  /* 0x2000003dff3d7230 */ /* 0x000fe20000004100 */
[----:B------:R-:W-:Y:S01]  /*7970*/  F2FP.SATFINITE.E4M3.F32.PACK_AB_MERGE_C R12, R58, R53, R54 ;  /* 0x000000353a0c723e */ /* 0x000fe20004807036 */
[----:B------:R-:W-:Y:S01]  /*7980*/  HADD2.F32 R65, -RZ, R65.H1_H1 ;  /* 0x30000041ff417230 */ /* 0x000fe20000004100 */
[----:B------:R-:W-:Y:S01]  /*7990*/  F2FP.SATFINITE.E4M3.F32.PACK_AB_MERGE_C R15, R68, R15, RZ ;  /* 0x0000000f440f723e */ /* 0x000fe200048070ff */
[----:B------:R-:W-:-:S02]  /*79a0*/  HADD2.F32 R64, -RZ, R59.H0_H0 ;  /* 0x2000003bff407230 */ /* 0x000fc40000004100 */
[-C--:B------:R-:W-:Y:S01]  /*79b0*/  FMUL.FTZ R67, R14, R61.reuse ;  /* 0x0000003d0e437220 */ /* 0x080fe20000410000 */
[----:B------:R-:W-:Y:S02]  /*79c0*/  HADD2.F32 R59, -RZ, R52.H0_H0 ;  /* 0x20000034ff3b7230 */ /* 0x000fe40000004100 */
[-C--:B------:R-:W-:Y:S01]  /*79d0*/  FMUL.FTZ R52, R65, R66.reuse ;  /* 0x0000004241347220 */ /* 0x080fe20000410000 */
[C---:B------:R-:W-:Y:S01]  /*79e0*/  FMUL.FTZ R61, R62.reuse, R61 ;  /* 0x0000003d3e3d7220 */ /* 0x040fe20000410000 */
[C---:B------:R-:W-:Y:S01]  /*79f0*/  FMUL.FTZ R66, R63.reuse, R66 ;  /* 0x000000423f427220 */ /* 0x040fe20000410000 */
[-C--:B------:R-:W-:Y:S02]  /*7a00*/  FFMA.FTZ R67, R62, R59.reuse, -R67 ;  /* 0x0000003b3e437223 */ /* 0x080fe40000010843 */
[----:B------:R-:W-:Y:S01]  /*7a10*/  FFMA.FTZ R14, R14, R59, R61 ;  /* 0x0000003b0e0e7223 */ /* 0x000fe2000001003d */
[-C--:B------:R-:W-:Y:S01]  /*7a20*/  FFMA.FTZ R52, R63, R64.reuse, -R52 ;  /* 0x000000403f347223 */ /* 0x080fe20000010834 */
[----:B------:R-:W-:-:S03]  /*7a30*/  FFMA.FTZ R65, R65, R64, R66 ;  /* 0x0000004041417223 */ /* 0x000fc60000010042 */
[----:B------:R-:W-:Y:S02]  /*7a40*/  F2FP.SATFINITE.E4M3.F32.PACK_AB_MERGE_C R14, R14, R67, R15 ;  /* 0x000000430e0e723e */ /* 0x000fe4000480700f */
[----:B------:R-:W-:-:S07]  /*7a50*/  F2FP.SATFINITE.E4M3.F32.PACK_AB_MERGE_C R15, R65, R52, R60 ;  /* 0x00000034410f723e */ /* 0x000fce000480703c */
.L_x_478:
[----:B------:R-:W-:Y:S05]  /*7a60*/  BSYNC B2 ;  /* 0x0000000000027941 */ /* 0x000fea0003800000 */
.L_x_477:
[----:B------:R0:W-:Y:S02]  /*7a70*/  ST.E.128 desc[UR50][R56.64], R12 ;  /* 0x0000000c38007985 */ /* 0x0001e4000c101d32 */
.L_x_476:
[----:B------:R-:W-:Y:S05]  /*7a80*/  BSYNC B1 ;  /* 0x0000000000017941 */ /* 0x000fea0003800000 */
.L_x_475:
        /* <DEDUP_REMOVED lines=11> */
[----:B------:R-:W-:Y:S02]  /*7b40*/  SHF.R.U32.HI R11, RZ, 0x8, R49 ;  /* 0x00000008ff0b7819 */ /* 0x000fe40000011631 */
[--C-:B------:R-:W-:Y:S02]  /*7b50*/  SHF.R.U32.HI R55, RZ, 0x8, R51.reuse ;  /* 0x00000008ff377819 */ /* 0x100fe40000011633 */
[----:B------:R-:W-:Y:S02]  /*7b60*/  LOP3.LUT R50, R51, 0xff0000ff, RZ, 0xc0, !PT ;  /* 0xff0000ff33327812 */ /* 0x000fe400078ec0ff */
[----:B------:R-:W-:Y:S01]  /*7b70*/  SHF.R.U32.HI R54, RZ, 0x10, R51 ;  /* 0x00000010ff367819 */ /* 0x000fe20000011633 */
[----:B------:R-:W-:Y:S01]  /*7b80*/  IMAD.SHL.U32 R51, R11, 0x100, RZ ;  /* 0x000001000b337824 */ /* 0x000fe200078e00ff */
[----:B------:R-:W-:Y:S01]  /*7b90*/  LOP3.LUT R48, R49, 0xff0000ff, RZ, 0xc0, !PT ;  /* 0xff0000ff31307812 */ /* 0x000fe200078ec0ff */
[----:B------:R-:W-:Y:S01]  /*7ba0*/  IMAD.SHL.U32 R55, R55, 0x100, RZ ;  /* 0x0000010037377824 */ /* 0x000fe200078e00ff */
[----:B------:R-:W-:Y:S01]  /*7bb0*/  SHF.R.U32.HI R56, RZ, 0x10, R49 ;  /* 0x00000010ff387819 */ /* 0x000fe20000011631 */
[----:B------:R-:W-:Y:S01]  /*7bc0*/  IMAD.MOV.U32 R11, RZ, RZ, R13 ;  /* 0x000000ffff0b7224 */ /* 0x000fe200078e000d */
[----:B------:R-:W-:Y:S01]  /*7bd0*/  LOP3.LUT R13, R48, 0xff00, R51, 0xf8, !PT ;  /* 0x0000ff00300d7812 */ /* 0x000fe200078ef833 */
[----:B------:R-:W-:Y:S01]  /*7be0*/  IMAD.MOV.U32 R49, RZ, RZ, R12 ;  /* 0x000000ffff317224 */ /* 0x000fe200078e000c */
[----:B------:R-:W-:Y:S01]  /*7bf0*/  LOP3.LUT R50, R50, 0xff00, R55, 0xf8, !PT ;  /* 0x0000ff0032327812 */ /* 0x000fe200078ef837 */
[----:B------:R-:W-:Y:S01]  /*7c00*/  IMAD.U32 R55, R54, 0x10000, RZ ;  /* 0x0001000036377824 */ /* 0x000fe200078e00ff */
[----:B------:R-:W-:-:S02]  /*7c10*/  SHF.L.U32 R48, R56, 0x10, RZ ;  /* 0x0000001038307819 */ /* 0x000fc400000006ff */
        /* <DEDUP_REMOVED lines=21> */
[----:B------:R-:W-:Y:S01]  /*7d70*/  F2FP.F16.E4M3.UNPACK_B R50, R49.H1 ;  /* 0x00000031ff32723e */ /* 0x000fe200030006ff */
[----:B------:R-:W-:-:S02]  /*7d80*/  HADD2.F32 R56, -RZ, R136.H1_H1 ;  /* 0x30000088ff387230 */ /* 0x000fc40000004100 */
[-C--:B------:R-:W-:Y:S01]  /*7d90*/  FFMA.FTZ R58, R51, R55.reuse, -R58 ;  /* 0x00000037333a7223 */ /* 0x080fe2000001083a */
[----:B------:R-:W-:Y:S01]  /*7da0*/  FFMA.FTZ R61, R54, R55, R61 ;  /* 0x00000037363d7223 */ /* 0x000fe2000001003d */
[----:B------:R-:W-:Y:S01]  /*7db0*/  F2FP.F16.E4M3.UNPACK_B R49, R49 ;  /* 0x00000031ff31723e */ /* 0x000fe200020006ff */
[--C-:B------:R-:W-:Y:S01]  /*7dc0*/  HADD2.F32 R55, -RZ, R50.reuse.H1_H1 ;  /* 0x30000032ff377230 */ /* 0x100fe20000004100 */
[----:B------:R-:W-:Y:S01]  /*7dd0*/  F2FP.F16.E4M3.UNPACK_B R135, R135 ;  /* 0x00000087ff87723e */ /* 0x000fe200020006ff */
[----:B------:R-:W-:Y:S01]  /*7de0*/  HADD2.F32 R54, -RZ, R50.H0_H0 ;  /* 0x20000032ff367230 */ /* 0x000fe20000004100 */
[----:B------:R-:W-:Y:S01]  /*7df0*/  F2FP.F16.E4M3.UNPACK_B R62, R48.H1 ;  /* 0x00000030ff3e723e */ /* 0x000fe200030006ff */
[--C-:B------:R-:W-:Y:S02]  /*7e00*/  HADD2.F32 R50, -RZ, R49.reuse.H0_H0 ;  /* 0x20000031ff327230 */ /* 0x100fe40000004100 */
[----:B------:R-:W-:Y:S01]  /*7e10*/  FMUL.FTZ R59, R55, R56 ;  /* 0x00000038373b7220 */ /* 0x000fe20000410000 */
[----:B------:R-:W-:-:S02]  /*7e20*/  HADD2.F32 R51, -RZ, R49.H1_H1 ;  /* 0x30000031ff337230 */ /* 0x000fc40000004100 */
[----:B------:R-:W-:Y:S01]  /*7e30*/  FMUL.FTZ R56, R54, R56 ;  /* 0x0000003836387220 */ /* 0x000fe20000410000 */
[----:B------:R-:W-:Y:S02]  /*7e40*/  HADD2.F32 R136, -RZ, R136.H0_H0 ;  /* 0x20000088ff887230 */ /* 0x000fe40000004100 */
[--C-:B------:R-:W-:Y:S02]  /*7e50*/  HADD2.F32 R49, -RZ, R135.reuse.H1_H1 ;  /* 0x30000087ff317230 */ /* 0x100fe40000004100 */
[----:B------:R-:W-:Y:S02]  /*7e60*/  HADD2.F32 R135, -RZ, R135.H0_H0 ;  /* 0x20000087ff877230 */ /* 0x000fe40000004100 */
[-C--:B------:R-:W-:Y:S01]  /*7e70*/  FMUL.FTZ R57, R51, R136.reuse ;  /* 0x0000008833397220 */ /* 0x080fe20000410000 */
[----:B------:R-:W-:Y:S01]  /*7e80*/  FMUL.FTZ R136, R50, R136 ;  /* 0x0000008832887220 */ /* 0x000fe20000410000 */
[-C--:B------:R-:W-:Y:S01]  /*7e90*/  FFMA.FTZ R55, R55, R49.reuse, R56 ;  /* 0x0000003137377223 */ /* 0x080fe20000010038 */
[----:B------:R-:W-:Y:S01]  /*7ea0*/  FFMA.FTZ R54, R54, R49, -R59 ;  /* 0x0000003136367223 */ /* 0x000fe2000001083b */
[----:B------:R-:W-:Y:S01]  /*7eb0*/  F2FP.F16.E4M3.UNPACK_B R56, R15.H1 ;  /* 0x0000000fff38723e */ /* 0x000fe200030006ff */
[-C--:B------:R-:W-:Y:S01]  /*7ec0*/  FFMA.FTZ R49, R50, R135.reuse, -R57 ;  /* 0x0000008732317223 */ /* 0x080fe20000010839 */
[----:B------:R-:W-:Y:S01]  /*7ed0*/  FFMA.FTZ R50, R51, R135, R136 ;  /* 0x0000008733327223 */ /* 0x000fe20000010088 */
[----:B------:R-:W-:Y:S01]  /*7ee0*/  F2FP.SATFINITE.E4M3.F32.PACK_AB_MERGE_C R51, R61, R58, RZ ;  /* 0x0000003a3d33723e */ /* 0x000fe200048070ff */
[----:B------:R-:W-:Y:S01]  /*7ef0*/  HADD2.F32 R64, -RZ, R62.H1_H1 ;  /* 0x3000003eff407230 */ /* 0x000fe20000004100 */
[----:B------:R-:W-:Y:S01]  /*7f00*/  F2FP.SATFINITE.E4M3.F32.PACK_AB_MERGE_C R54, R55, R54, RZ ;  /* 0x000000363736723e */ /* 0x000fe200048070ff */
[--C-:B------:R-:W-:Y:S01]  /*7f10*/  HADD2.F32 R57, -RZ, R56.reuse.H0_H0 ;  /* 0x20000038ff397230 */ /* 0x100fe20000004100 */
[-C--:B------:R-:W-:Y:S01]  /*7f20*/  F2FP.F16.E4M3.UNPACK_B R59, R13.reuse.H1 ;  /* 0x0000000dff3b723e */ /* 0x080fe200030006ff */
[----:B------:R-:W-:Y:S01]  /*7f30*/  HADD2.F32 R56, -RZ, R56.H1_H1 ;  /* 0x30000038ff387230 */ /* 0x000fe20000004100 */
[----:B------:R-:W-:Y:S01]  /*7f40*/  F2FP.F16.E4M3.UNPACK_B R55, R14.H1 ;  /* 0x0000000eff37723e */ /* 0x000fe200030006ff */
[----:B------:R-:W-:Y:S01]  /*7f50*/  HADD2.F32 R62, -RZ, R62.H0_H0 ;  /* 0x2000003eff3e7230 */ /* 0x000fe20000004100 */
        /* <DEDUP_REMOVED lines=9> */
[----:B------:R-:W-:Y:S02]  /*7ff0*/  HADD2.F32 R57, -RZ, R58.H1_H1 ;  /* 0x3000003aff397230 */ /* 0x000fe40000004100 */
[----:B------:R-:W-:Y:S01]  /*8000*/  FMUL.FTZ R64, R48, R63 ;  /* 0x0000003f30407220 */ /* 0x000fe20000410000 */
[----:B------:R-:W-:Y:S01]  /*8010*/  F2FP.F16.E4M3.UNPACK_B R15, R15 ;  /* 0x0000000fff0f723e */ /* 0x000fe200020006ff */
[C---:B------:R-:W-:Y:S01]  /*8020*/  FMUL.FTZ R63, R55.reuse, R63 ;  /* 0x0000003f373f7220 */ /* 0x040fe20000410000 */
[----:B------:R-:W-:Y:S01]  /*8030*/  F2FP.F16.E4M3.UNPACK_B R14, R14 ;  /* 0x0000000eff0e723e */ /* 0x000fe200020006ff */
[----:B------:R-:W-:Y:S01]  /*8040*/  FFMA.FTZ R64, R55, R57, -R64 ;  /* 0x0000003937407223 */ /* 0x000fe20000010840 */
[----:B------:R-:W-:-:S02]  /*8050*/  HADD2.F32 R61, -RZ, R61.H0_H0 ;  /* 0x2000003dff3d7230 */ /* 0x000fc40000004100 */
[----:B------:R-:W-:Y:S01]  /*8060*/  FFMA.FTZ R63, R48, R57, R63 ;  /* 0x00000039303f7223 */ /* 0x000fe2000001003f */
[--C-:B------:R-:W-:Y:S02]  /*8070*/  HADD2.F32 R48, -RZ, R15.reuse.H0_H0 ;  /* 0x2000000fff307230 */ /* 0x100fe40000004100 */
[----:B------:R-:W-:Y:S01]  /*8080*/  FFMA.FTZ R60, R56, R60, R65 ;  /* 0x0000003c383c7223 */ /* 0x000fe20000010041 */
[----:B------:R-:W-:Y:S02]  /*8090*/  HADD2.F32 R55, -RZ, R15.H1_H1 ;  /* 0x3000000fff377230 */ /* 0x000fe40000004100 */
[--C-:B------:R-:W-:Y:S01]  /*80a0*/  HADD2.F32 R15, -RZ, R14.reuse.H0_H0 ;  /* 0x2000000eff0f7230 */ /* 0x100fe20000004100 */
[----:B------:R-:W-:Y:S01]  /*80b0*/  F2FP.SATFINITE.E4M3.F32.PACK_AB_MERGE_C R63, R63, R64, RZ ;  /* 0x000000403f3f723e */ /* 0x000fe200048070ff */
[----:B------:R-:W-:Y:S02]  /*80c0*/  HADD2.F32 R14, -RZ, R14.H1_H1 ;  /* 0x3000000eff0e7230 */ /* 0x000fe40000004100 */
[----:B------:R-:W-:Y:S01]  /*80d0*/  FMUL.FTZ R57, R55, R62 ;  /* 0x0000003e37397220 */ /* 0x000fe20000410000 */
[----:B------:R-:W-:-:S02]  /*80e0*/  HADD2.F32 R59, -RZ, R59.H0_H0 ;  /* 0x2000003bff3b7230 */ /* 0x000fc40000004100 */
[----:B------:R-:W-:Y:S01]  /*80f0*/  FMUL.FTZ R62, R48, R62 ;  /* 0x0000003e303e7220 */ /* 0x000fe20000410000 */
[----:B------:R-:W-:Y:S02]  /*8100*/  HADD2.F32 R58, -RZ, R58.H0_H0 ;  /* 0x2000003aff3a7230 */ /* 0x000fe40000004100 */
[-C--:B------:R-:W-:Y:S01]  /*8110*/  FMUL.FTZ R56, R14, R61.reuse ;  /* 0x0000003d0e387220 */ /* 0x080fe20000410000 */
[----:B------:R-:W-:Y:S01]  /*8120*/  FMUL.FTZ R61, R15, R61 ;  /* 0x0000003d0f3d7220 */ /* 0x000fe20000410000 */
[-C--:B------:R-:W-:Y:S01]  /*8130*/  FFMA.FTZ R57, R48, R59.reuse, -R57 ;  /* 0x0000003b30397223 */ /* 0x080fe20000010839 */
[----:B------:R-:W-:Y:S01]  /*8140*/  FFMA.FTZ R62, R55, R59, R62 ;  /* 0x0000003b373e7223 */ /* 0x000fe2000001003e */
[-C--:B------:R-:W-:Y:S01]  /*8150*/  FFMA.FTZ R56, R15, R58.reuse, -R56 ;  /* 0x0000003a0f387223 */ /* 0x080fe20000010838 */
[----:B------:R-:W-:Y:S01]  /*8160*/  FFMA.FTZ R61, R14, R58, R61 ;  /* 0x0000003a0e3d7223 */ /* 0x000fe2000001003d */
[----:B------:R-:W-:Y:S02]  /*8170*/  F2FP.SATFINITE.E4M3.F32.PACK_AB_MERGE_C R60, R60, R13, RZ ;  /* 0x0000000d3c3c723e */ /* 0x000fe400048070ff */
[----:B------:R-:W-:-:S02]  /*8180*/  F2FP.SATFINITE.E4M3.F32.PACK_AB_MERGE_C R13, R12, R11, R51 ;  /* 0x0000000b0c0d723e */ /* 0x000fc40004807033 */
[----:B------:R-:W-:Y:S02]  /*8190*/  F2FP.SATFINITE.E4M3.F32.PACK_AB_MERGE_C R12, R50, R49, R54 ;  /* 0x00000031320c723e */ /* 0x000fe40004807036 */
[----:B------:R-:W-:Y:S02]  /*81a0*/  F2FP.SATFINITE.E4M3.F32.PACK_AB_MERGE_C R14, R61, R56, R63 ;  /* 0x000000383d0e723e */ /* 0x000fe4000480703f */
[----:B------:R-:W-:-:S07]  /*81b0*/  F2FP.SATFINITE.E4M3.F32.PACK_AB_MERGE_C R15, R62, R57, R60 ;  /* 0x000000393e0f723e */ /* 0x000fce000480703c */
.L_x_482:
[----:B------:R-:W-:Y:S05]  /*81c0*/  BSYNC B2 ;  /* 0x0000000000027941 */ /* 0x000fea0003800000 */
.L_x_481:
[----:B------:R0:W-:Y:S02]  /*81d0*/  ST.E.128 desc[UR50][R52.64], R12 ;  /* 0x0000000c34007985 */ /* 0x0001e4000c101d32 */
.L_x_480:
[----:B------:R-:W-:Y:S05]  /*81e0*/  BSYNC B1 ;  /* 0x0000000000017941 */ /* 0x000fea0003800000 */
.L_x_479:
[----:B------:R-:W-:Y:S01]  /*81f0*/  ISETP.NE.AND P3, PT, R31, RZ, PT ;  /* 0x000000ff1f00720c */ /* 0x000fe20003f65270 */
[----:B------:R-:W-:-:S12]  /*8200*/  BSSY B1, `(.L_x_483) ;  /* 0x0000074000017945 */ /* 0x000fd80003800000 */
[----:B------:R-:W-:Y:S05]  /*8210*/  @!P3 BRA `(.L_x_484) ;  /* 0x0000000400c8b947 */ /* 0x000fea0003800000 */
[----:B0-----:R-:W2:Y:S04]  /*8220*/  LDL R12, [R1] ;  /* 0x00000000010c7983 */ /* 0x001ea80000100800 */
[----:B----4-:R-:W4:Y:S01]  /*8230*/  LDL R11, [R1+0x1c] ;  /* 0x00001c00010b7983 */ /* 0x010f220000100800 */
[----:B------:R-:W-:Y:S01]  /*8240*/  IADD3 R48, P3, R23, R120, RZ ;  /* 0x0000007817307210 */ /* 0x000fe20007f7e0ff */
[----:B------:R-:W-:Y:S04]  /*8250*/  BSSY B2, `(.L_x_485) ;  /* 0x000006d000027945 */ /* 0x000fe80003800000 */
[----:B--2---:R-:W-:-:S02]  /*8260*/  IMAD.X R49, R119, 0x1, R12, P3 ;  /* 0x0000000177317824 */ /* 0x004fc400018e060c */
[----:B------:R0:W2:Y:S01]  /*8270*/  LDS.128 R12, [R89+0x28a00] ;  /* 0x028a0000590c7984 */ /* 0x0000a20000000c00 */
[----:B----4-:R-:W-:-:S13]  /*8280*/  ISETP.GE.AND P3, PT, R11, R113, PT ;  /* 0x000000710b00720c */ /* 0x010fda0003f66270 */
[----:B0-----:R-:W-:Y:S05]  /*8290*/  @P3 BRA `(.L_x_486) ;  /* 0x0000000400a03947 */ /* 0x001fea0003800000 */
[----:B------:R-:W-:Y:S01]  /*82a0*/  SHF.R.U32.HI R44, RZ, 0x8, R45 ;  /* 0x00000008ff2c7819 */ /* 0x000fe2000001162d */
[----:B--2---:R-:W-:Y:S01]  /*82b0*/  IMAD.MOV.U32 R11, RZ, RZ, R13 ;  /* 0x000000ffff0b7224 */ /* 0x004fe200078e000d */
[--C-:B------:R-:W-:Y:S02]  /*82c0*/  SHF.R.U32.HI R46, RZ, 0x8, R47.reuse ;  /* 0x00000008ff2e7819 */ /* 0x100fe4000001162f */
[----:B------:R-:W-:Y:S01]  /*82d0*/  SHF.R.U32.HI R50, RZ, 0x10, R47 ;  /* 0x00000010ff327819 */ /* 0x000fe2000001162f */
[----:B------:R-:W-:Y:S01]  /*82e0*/  IMAD.SHL.U32 R44, R44, 0x100, RZ ;  /* 0x000001002c2c7824 */ /* 0x000fe200078e00ff */
[----:B------:R-:W-:Y:S01]  /*82f0*/  SHF.R.U32.HI R52, RZ, 0x10, R45 ;  /* 0x00000010ff347819 */ /* 0x000fe2000001162d */
[----:B------:R-:W-:Y:S01]  /*8300*/  IMAD.SHL.U32 R46, R46, 0x100, RZ ;  /* 0x000001002e2e7824 */ /* 0x000fe200078e00ff */
[----:B------:R-:W-:Y:S01]  /*8310*/  LOP3.LUT R51, R45, 0xff0000ff, RZ, 0xc0, !PT ;  /* 0xff0000ff2d337812 */ /* 0x000fe200078ec0ff */
[----:B------:R-:W-:Y:S01]  /*8320*/  IMAD.MOV.U32 R45, RZ, RZ, R12 ;  /* 0x000000ffff2d7224 */ /* 0x000fe200078e000c */
[----:B------:R-:W-:Y:S01]  /*8330*/  LOP3.LUT R47, R47, 0xff0000ff, RZ, 0xc0, !PT ;  /* 0xff0000ff2f2f7812 */ /* 0x000fe200078ec0ff */
[----:B------:R-:W-:Y:S01]  /*8340*/  IMAD.U32 R13, R50, 0x10000, RZ ;  /* 0x00010000320d7824 */ /* 0x000fe200078e00ff */
[----:B------:R-:W-:-:S02]  /*8350*/  LOP3.LUT R51, R51, 0xff00, R44, 0xf8, !PT ;  /* 0x0000ff0033337812 */ /* 0x000fc400078ef82c */
[----:B------:R-:W-:Y:S02]  /*8360*/  LOP3.LUT R46, R47, 0xff00, R46, 0xf8, !PT ;  /* 0x0000ff002f2e7812 */ /* 0x000fe400078ef82e */
        /* <DEDUP_REMOVED lines=49> */
[----:B------:R-:W-:Y:S01]  /*8680*/  F2FP.F16.E4M3.UNPACK_B R55, R12.H1 ;  /* 0x0000000cff37723e */ /* 0x000fe200030006ff */
[----:B------:R-:W-:Y:S01]  /*8690*/  HADD2.F32 R52, -RZ, R52.H1_H1 ;  /* 0x30000034ff347230 */ /* 0x000fe20000004100 */
[----:B------:R-:W-:Y:S01]  /*86a0*/  F2FP.F16.E4M3.UNPACK_B R51, R14.H1 ;  /* 0x0000000eff33723e */ /* 0x000fe200030006ff */
[----:B------:R-:W-:Y:S01]  /*86b0*/  HADD2.F32 R58, -RZ, R58.H0_H0 ;  /* 0x2000003aff3a7230 */ /* 0x000fe20000004100 */
[----:B------:R-:W-:Y:S01]  /*86c0*/  F2FP.F16.E4M3.UNPACK_B R57, R13 ;  /* 0x0000000dff39723e */ /* 0x000fe200020006ff */
[----:B------:R-:W-:Y:S01]  /*86d0*/  HADD2.F32 R56, -RZ, R55.H1_H1 ;  /* 0x30000037ff387230 */ /* 0x000fe20000004100 */
[----:B------:R-:W-:Y:S01]  /*86e0*/  F2FP.F16.E4M3.UNPACK_B R54, R12 ;  /* 0x0000000cff36723e */ /* 0x000fe200020006ff */
[----:B------:R-:W-:-:S02]  /*86f0*/  HADD2.F32 R13, -RZ, R51.H1_H1 ;  /* 0x30000033ff0d7230 */ /* 0x000fc40000004100 */
[CC--:B------:R-:W-:Y:S01]  /*8700*/  FMUL.FTZ R12, R52.reuse, R59.reuse ;  /* 0x0000003b340c7220 */ /* 0x0c0fe20000410000 */
[----:B------:R-:W-:Y:S02]  /*8710*/  HADD2.F32 R60, -RZ, R57.H1_H1 ;  /* 0x30000039ff3c7230 */ /* 0x000fe40000004100 */
[C---:B------:R-:W-:Y:S01]  /*8720*/  FMUL.FTZ R59, R53.reuse, R59 ;  /* 0x0000003b353b7220 */ /* 0x040fe20000410000 */
[----:B------:R-:W-:Y:S02]  /*8730*/  HADD2.F32 R51, -RZ, R51.H0_H0 ;  /* 0x20000033ff337230 */ /* 0x000fe40000004100 */
[----:B------:R-:W-:Y:S01]  /*8740*/  FFMA.FTZ R61, R53, R56, -R12 ;  /* 0x00000038353d7223 */ /* 0x000fe2000001080c */
[----:B------:R-:W-:Y:S02]  /*8750*/  HADD2.F32 R12, -RZ, R54.H1_H1 ;  /* 0x30000036ff0c7230 */ /* 0x000fe40000004100 */
[-C--:B------:R-:W-:Y:S01]  /*8760*/  FMUL.FTZ R62, R13, R60.reuse ;  /* 0x0000003c0d3e7220 */ /* 0x080fe20000410000 */
[----:B------:R-:W-:Y:S01]  /*8770*/  F2FP.F16.E4M3.UNPACK_B R15, R15 ;  /* 0x0000000fff0f723e */ /* 0x000fe200020006ff */
[C---:B------:R-:W-:Y:S01]  /*8780*/  FMUL.FTZ R60, R51.reuse, R60 ;  /* 0x0000003c333c7220 */ /* 0x040fe20000410000 */
[----:B------:R-:W-:Y:S01]  /*8790*/  F2FP.F16.E4M3.UNPACK_B R14, R14 ;  /* 0x0000000eff0e723e */ /* 0x000fe200020006ff */
[----:B------:R-:W-:Y:S01]  /*87a0*/  FFMA.FTZ R56, R52, R56, R59 ;  /* 0x0000003834387223 */ /* 0x000fe2000001003b */
[-C--:B------:R-:W-:Y:S01]  /*87b0*/  FFMA.FTZ R62, R51, R12.reuse, -R62 ;  /* 0x0000000c333e7223 */ /* 0x080fe2000001083e */
[----:B------:R-:W-:Y:S01]  /*87c0*/  FFMA.FTZ R59, R13, R12, R60 ;  /* 0x0000000c0d3b7223 */ /* 0x000fe2000001003c */
[----:B------:R-:W-:-:S02]  /*87d0*/  HADD2.F32 R13, -RZ, R15.H0_H0 ;  /* 0x2000000fff0d7230 */ /* 0x000fc40000004100 */
[--C-:B------:R-:W-:Y:S01]  /*87e0*/  HADD2.F32 R12, -RZ, R14.reuse.H0_H0 ;  /* 0x2000000eff0c7230 */ /* 0x100fe20000004100 */
[----:B------:R-:W-:Y:S01]  /*87f0*/  F2FP.SATFINITE.E4M3.F32.PACK_AB_MERGE_C R56, R56, R61, RZ ;  /* 0x0000003d3838723e */ /* 0x000fe200048070ff */
[----:B------:R-:W-:Y:S01]  /*8800*/  HADD2.F32 R15, -RZ, R15.H1_H1 ;  /* 0x3000000fff0f7230 */ /* 0x000fe20000004100 */
[----:B------:R-:W-:Y:S01]  /*8810*/  F2FP.SATFINITE.E4M3.F32.PACK_AB_MERGE_C R59, R59, R62, RZ ;  /* 0x0000003e3b3b723e */ /* 0x000fe200048070ff */
[----:B------:R-:W-:Y:S02]  /*8820*/  HADD2.F32 R14, -RZ, R14.H1_H1 ;  /* 0x3000000eff0e7230 */ /* 0x000fe40000004100 */
[----:B------:R-:W-:Y:S02]  /*8830*/  HADD2.F32 R57, -RZ, R57.H0_H0 ;  /* 0x20000039ff397230 */ /* 0x000fe40000004100 */
[----:B------:R-:W-:Y:S02]  /*8840*/  HADD2.F32 R51, -RZ, R54.H0_H0 ;  /* 0x20000036ff337230 */ /* 0x000fe40000004100 */
[----:B------:R-:W-:Y:S01]  /*8850*/  FMUL.FTZ R54, R15, R58 ;  /* 0x0000003a0f367220 */ /* 0x000fe20000410000 */
[----:B------:R-:W-:-:S02]  /*8860*/  HADD2.F32 R52, -RZ, R55.H0_H0 ;  /* 0x20000037ff347230 */ /* 0x000fc40000004100 */
[-C--:B------:R-:W-:Y:S01]  /*8870*/  FMUL.FTZ R53, R14, R57.reuse ;  /* 0x000000390e357220 */ /* 0x080fe20000410000 */
[C---:B------:R-:W-:Y:S01]  /*8880*/  FMUL.FTZ R58, R13.reuse, R58 ;  /* 0x0000003a0d3a7220 */ /* 0x040fe20000410000 */
[C---:B------:R-:W-:Y:S01]  /*8890*/  FMUL.FTZ R57, R12.reuse, R57 ;  /* 0x000000390c397220 */ /* 0x040fe20000410000 */
[-C--:B------:R-:W-:Y:S02]  /*88a0*/  FFMA.FTZ R54, R13, R52.reuse, -R54 ;  /* 0x000000340d367223 */ /* 0x080fe40000010836 */
[----:B------:R-:W-:Y:S01]  /*88b0*/  FFMA.FTZ R15, R15, R52, R58 ;  /* 0x000000340f0f7223 */ /* 0x000fe2000001003a */
[-C--:B------:R-:W-:Y:S01]  /*88c0*/  FFMA.FTZ R53, R12, R51.reuse, -R53 ;  /* 0x000000330c357223 */ /* 0x080fe20000010835 */
[----:B------:R-:W-:Y:S01]  /*88d0*/  FFMA.FTZ R14, R14, R51, R57 ;  /* 0x000000330e0e7223 */ /* 0x000fe20000010039 */
[----:B------:R-:W-:Y:S02]  /*88e0*/  F2FP.SATFINITE.E4M3.F32.PACK_AB_MERGE_C R13, R44, R11, R47 ;  /* 0x0000000b2c0d723e */ /* 0x000fe4000480702f */
[----:B------:R-:W-:-:S02]  /*88f0*/  F2FP.SATFINITE.E4M3.F32.PACK_AB_MERGE_C R12, R46, R45, R50 ;  /* 0x0000002d2e0c723e */ /* 0x000fc40004807032 */
[----:B------:R-:W-:Y:S02]  /*8900*/  F2FP.SATFINITE.E4M3.F32.PACK_AB_MERGE_C R14, R14, R53, R59 ;  /* 0x000000350e0e723e */ /* 0x000fe4000480703b */
[----:B------:R-:W-:-:S07]  /*8910*/  F2FP.SATFINITE.E4M3.F32.PACK_AB_MERGE_C R15, R15, R54, R56 ;  /* 0x000000360f0f723e */ /* 0x000fce0004807038 */
.L_x_486:
[----:B------:R-:W-:Y:S05]  /*8920*/  BSYNC B2 ;  /* 0x0000000000027941 */ /* 0x000fea0003800000 */
.L_x_485:
[----:B--2---:R0:W-:Y:S02]  /*8930*/  ST.E.128 desc[UR50][R48.64], R12 ;  /* 0x0000000c30007985 */ /* 0x0041e4000c101d32 */
.L_x_484:
[----:B------:R-:W-:Y:S05]  /*8940*/  BSYNC B1 ;  /* 0x0000000000017941 */ /* 0x000fea0003800000 */
.L_x_483:
[----:B------:R-:W-:Y:S01]  /*8950*/  ISETP.NE.AND P3, PT, R32, RZ, PT ;  /* 0x000000ff2000720c */ /* 0x000fe20003f65270 */
[----:B------:R-:W-:-:S12]  /*8960*/  BSSY B1, `(.L_x_487) ;  /* 0x0000073000017945 */ /* 0x000fd80003800000 */
[----:B------:R-:W-:Y:S05]  /*8970*/  @!P3 BRA `(.L_x_488) ;  /* 0x0000000400c4b947 */ /* 0x000fea0003800000 */
[----:B----4-:R-:W4:Y:S01]  /*8980*/  LDL R11, [R1+0x14] ;  /* 0x00001400010b7983 */ /* 0x010f220000100800 */
[----:B0-----:R-:W-:Y:S01]  /*8990*/  IADD3 R44, P3, R22, R120, RZ ;  /* 0x00000078162c7210 */ /* 0x001fe20007f7e0ff */
[----:B------:R-:W-:Y:S02]  /*89a0*/  BSSY B2, `(.L_x_489) ;  /* 0x000006d000027945 */ /* 0x000fe40003800000 */
[----:B------:R0:W0:Y:S02]  /*89b0*/  LDS.128 R12, [R88+0x2b200] ;  /* 0x02b20000580c7984 */ /* 0x0000240000000c00 */
[----:B--2---:R-:W-:Y:S01]  /*89c0*/  IMAD.X R45, R119, 0x1, R229, P3 ;  /* 0x00000001772d7824 */ /* 0x004fe200018e06e5 */
[----:B----4-:R-:W-:-:S13]  /*89d0*/  ISETP.GE.AND P3, PT, R11, R113, PT ;  /* 0x000000710b00720c */ /* 0x010fda0003f66270 */
[----:B0-----:R-:W-:Y:S05]  /*89e0*/  @P3 BRA `(.L_x_490) ;  /* 0x0000000400a03947 */ /* 0x001fea0003800000 */
        /* <DEDUP_REMOVED lines=15> */
[-C--:B------:R-:W-:Y:S02]  /*8ae0*/  F2FP.F16.E4M3.UNPACK_B R12, R11.reuse ;  /* 0x0000000bff0c723e */ /* 0x080fe400020006ff */
        /* <DEDUP_REMOVED lines=17> */
[CC--:B------:R-:W-:Y:S01]  /*8c00*/  FMUL.FTZ R50, R46.reuse, R48.reuse ;  /* 0x000000302e327220 */ /* 0x0c0fe20000410000 */
[C---:B------:R-:W-:Y:S01]  /*8c10*/  FMUL.FTZ R53, R43.reuse, R48 ;  /* 0x000000302b357220 */ /* 0x040fe20000410000 */
[-C--:B------:R-:W-:Y:S01]  /*8c20*/  F2FP.F16.E4M3.UNPACK_B R42, R41.reuse.H1 ;  /* 0x00000029ff2a723e */ /* 0x080fe200030006ff */
[----:B------:R-:W-:Y:S01]  /*8c30*/  HADD2.F32 R48, -RZ, R87.H1_H1 ;  /* 0x30000057ff307230 */ /* 0x000fe20000004100 */
[----:B------:R-:W-:Y:S01]  /*8c40*/  F2FP.F16.E4M3.UNPACK_B R41, R41 ;  /* 0x00000029ff29723e */ /* 0x000fe200020006ff */
[-C--:B------:R-:W-:Y:S01]  /*8c50*/  FFMA.FTZ R52, R43, R47.reuse, -R50 ;  /* 0x0000002f2b347223 */ /* 0x080fe20000010832 */
[----:B------:R-:W-:Y:S01]  /*8c60*/  FFMA.FTZ R53, R46, R47, R53 ;  /* 0x0000002f2e357223 */ /* 0x000fe20000010035 */
[----:B------:R-:W-:Y:S01]  /*8c70*/  F2FP.F16.E4M3.UNPACK_B R86, R86 ;  /* 0x00000056ff56723e */ /* 0x000fe200020006ff */
[----:B------:R-:W-:-:S02]  /*8c80*/  HADD2.F32 R46, -RZ, R42.H0_H0 ;  /* 0x2000002aff2e7230 */ /* 0x000fc40000004100 */
[----:B------:R-:W-:Y:S02]  /*8c90*/  HADD2.F32 R47, -RZ, R42.H1_H1 ;  /* 0x3000002aff2f7230 */ /* 0x000fe40000004100 */
[----:B------:R-:W-:Y:S02]  /*8ca0*/  HADD2.F32 R87, -RZ, R87.H0_H0 ;  /* 0x20000057ff577230 */ /* 0x000fe40000004100 */
[-C--:B------:R-:W-:Y:S01]  /*8cb0*/  FMUL.FTZ R50, R46, R48.reuse ;  /* 0x000000302e327220 */ /* 0x080fe20000410000 */
[--C-:B------:R-:W-:Y:S02]  /*8cc0*/  HADD2.F32 R43, -RZ, R41.reuse.H1_H1 ;  /* 0x30000029ff2b7230 */ /* 0x100fe40000004100 */
[----:B------:R-:W-:Y:S01]  /*8cd0*/  FMUL.FTZ R51, R47, R48 ;  /* 0x000000302f337220 */ /* 0x000fe20000410000 */
[----:B------:R-:W-:Y:S02]  /*8ce0*/  HADD2.F32 R42, -RZ, R41.H0_H0 ;  /* 0x20000029ff2a7230 */ /* 0x000fe40000004100 */
[----:B------:R-:W-:-:S02]  /*8cf0*/  HADD2.F32 R41, -RZ, R86.H1_H1 ;  /* 0x30000056ff297230 */ /* 0x000fc40000004100 */
[-C--:B------:R-:W-:Y:S01]  /*8d00*/  FMUL.FTZ R49, R43, R87.reuse ;  /* 0x000000572b317220 */ /* 0x080fe20000410000 */
[----:B------:R-:W-:Y:S02]  /*8d10*/  HADD2.F32 R86, -RZ, R86.H0_H0 ;  /* 0x20000056ff567230 */ /* 0x000fe40000004100 */
[----:B------:R-:W-:Y:S01]  /*8d20*/  FMUL.FTZ R48, R42, R87 ;  /* 0x000000572a307220 */ /* 0x000fe20000410000 */
[-C--:B------:R-:W-:Y:S01]  /*8d30*/  FFMA.FTZ R51, R46, R41.reuse, -R51 ;  /* 0x000000292e337223 */ /* 0x080fe20000010833 */
[----:B------:R-:W-:Y:S01]  /*8d40*/  FFMA.FTZ R50, R47, R41, R50 ;  /* 0x000000292f327223 */ /* 0x000fe20000010032 */
[-C--:B------:R-:W-:Y:S01]  /*8d50*/  FFMA.FTZ R41, R42, R86.reuse, -R49 ;  /* 0x000000562a297223 */ /* 0x080fe20000010831 */
[----:B------:R-:W-:Y:S01]  /*8d60*/  FFMA.FTZ R42, R43, R86, R48 ;  /* 0x000000562b2a7223 */ /* 0x000fe20000010030 */
[----:B------:R-:W-:Y:S02]  /*8d70*/  F2FP.F16.E4M3.UNPACK_B R47, R15.H1 ;  /* 0x0000000fff2f723e */ /* 0x000fe400030006ff */
[----:B------:R-:W-:-:S02]  /*8d80*/  F2FP.SATFINITE.E4M3.F32.PACK_AB_MERGE_C R43, R53, R52, RZ ;  /* 0x00000034352b723e */ /* 0x000fc400048070ff */
[----:B------:R-:W-:Y:S01]  /*8d90*/  F2FP.F16.E4M3.UNPACK_B R53, R40.H1 ;  /* 0x00000028ff35723e */ /* 0x000fe200030006ff */
[--C-:B------:R-:W-:Y:S01]  /*8da0*/  HADD2.F32 R48, -RZ, R47.reuse.H0_H0 ;  /* 0x2000002fff307230 */ /* 0x100fe20000004100 */
[----:B------:R-:W-:Y:S01]  /*8db0*/  F2FP.SATFINITE.E4M3.F32.PACK_AB_MERGE_C R58, R50, R51, RZ ;  /* 0x00000033323a723e */ /* 0x000fe200048070ff */
[----:B------:R-:W-:Y:S01]  /*8dc0*/  HADD2.F32 R47, -RZ, R47.H1_H1 ;  /* 0x3000002fff2f7230 */ /* 0x000fe20000004100 */
[-C--:B------:R-:W-:Y:S01]  /*8dd0*/  F2FP.F16.E4M3.UNPACK_B R50, R13.reuse.H1 ;  /* 0x0000000dff32723e */ /* 0x080fe200030006ff */
[--C-:B------:R-:W-:Y:S01]  /*8de0*/  HADD2.F32 R54, -RZ, R53.reuse.H1_H1 ;  /* 0x30000035ff367230 */ /* 0x100fe20000004100 */
[----:B------:R-:W-:Y:S01]  /*8df0*/  F2FP.F16.E4M3.UNPACK_B R46, R14.H1 ;  /* 0x0000000eff2e723e */ /* 0x000fe200030006ff */
[----:B------:R-:W-:Y:S01]  /*8e00*/  HADD2.F32 R53, -RZ, R53.H0_H0 ;  /* 0x20000035ff357230 */ /* 0x000fe20000004100 */
[----:B------:R-:W-:Y:S01]  /*8e10*/  F2FP.F16.E4M3.UNPACK_B R52, R40 ;  /* 0x00000028ff34723e */ /* 0x000fe200020006ff */
[----:B------:R-:W-:Y:S01]  /*8e20*/  HADD2.F32 R51, -RZ, R50.H1_H1 ;  /* 0x30000032ff337230 */ /* 0x000fe20000004100 */
[----:B------:R-:W-:Y:S01]  /*8e30*/  F2FP.F16.E4M3.UNPACK_B R49, R13 ;  /* 0x0000000dff31723e */ /* 0x000fe200020006ff */
[----:B------:R-:W-:-:S02]  /*8e40*/  HADD2.F32 R40, -RZ, R46.H1_H1 ;  /* 0x3000002eff287230 */ /* 0x000fc40000004100 */
[----:B------:R-:W-:Y:S01]  /*8e50*/  FMUL.FTZ R13, R47, R54 ;  /* 0x000000362f0d7220 */ /* 0x000fe20000410000 */
[----:B------:R-:W-:Y:S01]  /*8e60*/  HADD2.F32 R55, -RZ, R52.H1_H1 ;  /* 0x30000034ff377230 */ /* 0x000fe20000004100 */
[----:B------:R-:W-:Y:S01]  /*8e70*/  F2FP.F16.E4M3.UNPACK_B R15, R15 ;  /* 0x0000000fff0f723e */ /* 0x000fe200020006ff */
[----:B------:R-:W-:Y:S02]  /*8e80*/  HADD2.F32 R46, -RZ, R46.H0_H0 ;  /* 0x2000002eff2e7230 */ /* 0x000fe40000004100 */
[----:B------:R-:W-:Y:S01]  /*8e90*/  FFMA.FTZ R56, R48, R51, -R13 ;  /* 0x0000003330387223 */ /* 0x000fe2000001080d */
[----:B------:R-:W-:Y:S02]  /*8ea0*/  HADD2.F32 R13, -RZ, R49.H1_H1 ;  /* 0x30000031ff0d7230 */ /* 0x000fe40000004100 */
[-C--:B------:R-:W-:Y:S01]  /*8eb0*/  FMUL.FTZ R57, R40, R55.reuse ;  /* 0x0000003728397220 */ /* 0x080fe20000410000 */
[----:B------:R-:W-:Y:S01]  /*8ec0*/  F2FP.F16.E4M3.UNPACK_B R14, R14 ;  /* 0x0000000eff0e723e */ /* 0x000fe200020006ff */
[----:B------:R-:W-:Y:S01]  /*8ed0*/  FMUL.FTZ R55, R46, R55 ;  /* 0x000000372e377220 */ /* 0x000fe20000410000 */
[----:B------:R-:W-:Y:S01]  /*8ee0*/  FMUL.FTZ R54, R48, R54 ;  /* 0x0000003630367220 */ /* 0x000fe20000410000 */
[----:B------:R-:W-:Y:S01]  /*8ef0*/  FFMA.FTZ R57, R46, R13, -R57 ;  /* 0x0000000d2e397223 */ /* 0x000fe20000010839 */
[----:B------:R-:W-:-:S02]  /*8f00*/  HADD2.F32 R52, -RZ, R52.H0_H0 ;  /* 0x20000034ff347230 */ /* 0x000fc40000004100 */
[----:B------:R-:W-:Y:S01]  /*8f10*/  FFMA.FTZ R48, R40, R13, R55 ;  /* 0x0000000d28307223 */ /* 0x000fe20000010037 */
[--C-:B------:R-:W-:Y:S02]  /*8f20*/  HADD2.F32 R40, -RZ, R15.reuse.H0_H0 ;  /* 0x2000000fff287230 */ /* 0x100fe40000004100 */
[----:B------:R-:W-:Y:S01]  /*8f30*/  FFMA.FTZ R59, R47, R51, R54 ;  /* 0x000000332f3b7223 */ /* 0x000fe20000010036 */
[--C-:B------:R-:W-:Y:S02]  /*8f40*/  HADD2.F32 R13, -RZ, R14.reuse.H0_H0 ;  /* 0x2000000eff0d7230 */ /* 0x100fe40000004100 */
[----:B------:R-:W-:Y:S02]  /*8f50*/  HADD2.F32 R15, -RZ, R15.H1_H1 ;  /* 0x3000000fff0f7230 */ /* 0x000fe40000004100 */
[----:B------:R-:W-:Y:S01]  /*8f60*/  FMUL.FTZ R54, R40, R53 ;  /* 0x0000003528367220 */ /* 0x000fe20000410000 */
[----:B------:R-:W-:Y:S02]  /*8f70*/  HADD2.F32 R14, -RZ, R14.H1_H1 ;  /* 0x3000000eff0e7230 */ /* 0x000fe40000004100 */
[----:B------:R-:W-:Y:S01]  /*8f80*/  FMUL.FTZ R47, R13, R52 ;  /* 0x000000340d2f7220 */ /* 0x000fe20000410000 */
[----:B------:R-:W-:-:S02]  /*8f90*/  HADD2.F32 R50, -RZ, R50.H0_H0 ;  /* 0x20000032ff327230 */ /* 0x000fc40000004100 */
[C---:B------:R-:W-:Y:S01]  /*8fa0*/  FMUL.FTZ R51, R15.reuse, R53 ;  /* 0x000000350f337220 */ /* 0x040fe20000410000 */
[----:B------:R-:W-:Y:S02]  /*8fb0*/  HADD2.F32 R49, -RZ, R49.H0_H0 ;  /* 0x20000031ff317230 */ /* 0x000fe40000004100 */
[----:B------:R-:W-:Y:S01]  /*8fc0*/  FMUL.FTZ R46, R14, R52 ;  /* 0x000000340e2e7220 */ /* 0x000fe20000410000 */
[----:B------:R-:W-:Y:S01]  /*8fd0*/  F2FP.SATFINITE.E4M3.F32.PACK_AB_MERGE_C R48, R48, R57, RZ ;  /* 0x000000393030723e */ /* 0x000fe200048070ff */
        /* <DEDUP_REMOVED lines=9> */
.L_x_490:
[----:B------:R-:W-:Y:S05]  /*9070*/  BSYNC B2 ;  /* 0x0000000000027941 */ /* 0x000fea0003800000 */
.L_x_489:
[----:B------:R0:W-:Y:S02]  /*9080*/  ST.E.128 desc[UR50][R44.64], R12 ;  /* 0x0000000c2c007985 */ /* 0x0001e4000c101d32 */
.L_x_488:
[----:B------:R-:W-:Y:S05]  /*9090*/  BSYNC B1 ;  /* 0x0000000000017941 */ /* 0x000fea0003800000 */
.L_x_487:
[----:B------:R-:W-:-:S13]  /*90a0*/  ISETP.NE.AND P3, PT, R33, RZ, PT ;  /* 0x000000ff2100720c */ /* 0x000fda0003f65270 */
        /* <DEDUP_REMOVED lines=10> */
[----:B------:R-:W-:Y:S01]  /*9150*/  SHF.R.U32.HI R44, RZ, 0x10, R39 ;  /* 0x00000010ff2c7819 */ /* 0x000fe20000011627 */
[----:B------:R-:W-:Y:S01]  /*9160*/  IMAD.SHL.U32 R11, R11, 0x100, RZ ;  /* 0x000001000b0b7824 */ /* 0x000fe200078e00ff */
[----:B------:R-:W-:Y:S01]  /*9170*/  LOP3.LUT R42, R39, 0xff0000ff, RZ, 0xc0, !PT ;  /* 0xff0000ff272a7812 */ /* 0x000fe200078ec0ff */
[----:B------:R-:W-:Y:S01]  /*9180*/  IMAD.SHL.U32 R39, R36, 0x100, RZ ;  /* 0x0000010024277824 */ /* 0x000fe200078e00ff */
[----:B------:R-:W-:Y:S01]  /*9190*/  SHF.R.U32.HI R45, RZ, 0x10, R37 ;  /* 0x00000010ff2d7819 */ /* 0x000fe20000011625 */
[----:B------:R-:W-:Y:S01]  /*91a0*/  IMAD.MOV.U32 R36, RZ, RZ, R12 ;  /* 0x000000ffff247224 */ /* 0x000fe200078e000c */
[----:B------:R-:W-:-:S02]  /*91b0*/  LOP3.LUT R38, R37, 0xff0000ff, RZ, 0xc0, !PT ;  /* 0xff0000ff25267812 */ /* 0x000fc400078ec0ff */
[----:B------:R-:W-:Y:S01]  /*91c0*/  LOP3.LUT R43, R42, 0xff00, R39, 0xf8, !PT ;  /* 0x0000ff002a2b7812 */ /* 0x000fe200078ef827 */
[----:B------:R-:W-:Y:S01]  /*91d0*/  IMAD.U32 R12, R45, 0x10000, RZ ;  /* 0x000100002d0c7824 */ /* 0x000fe200078e00ff */
[----:B------:R-:W-:Y:S02]  /*91e0*/  LOP3.LUT R37, R38, 0xff00, R11, 0xf8, !PT ;  /* 0x0000ff0026257812 */ /* 0x000fe400078ef80b */
[----:B------:R-:W-:Y:S02]  /*91f0*/  SHF.L.U32 R38, R44, 0x10, RZ ;  /* 0x000000102c267819 */ /* 0x000fe400000006ff */
[----:B------:R-:W-:Y:S02]  /*9200*/  F2FP.F16.E4M3.UNPACK_B R39, R85.H1 ;  /* 0x00000055ff27723e */ /* 0x000fe400030006ff */
[-C--:B------:R-:W-:Y:S02]  /*9210*/  F2FP.F16.E4M3.UNPACK_B R11, R13.reuse ;  /* 0x0000000dff0b723e */ /* 0x080fe400020006ff */
[----:B------:R-:W-:Y:S01]  /*9220*/  LOP3.LUT R45, R43, 0xff0000, R38, 0xf8, !PT ;  /* 0x00ff00002b2d7812 */ /* 0x000fe200078ef826 */
[----:B------:R-:W-:Y:S01]  /*9230*/  HADD2.F32 R43, -RZ, R39.H0_H0 ;  /* 0x20000027ff2b7230 */ /* 0x000fe20000004100 */
[----:B------:R-:W-:Y:S01]  /*9240*/  LOP3.LUT R42, R37, 0xff0000, R12, 0xf8, !PT ;  /* 0x00ff0000252a7812 */ /* 0x000fe200078ef80c */
[----:B------:R-:W-:Y:S01]  /*9250*/  HADD2.F32 R12, -RZ, R11.H1_H1 ;  /* 0x3000000bff0c7230 */ /* 0x000fe20000004100 */
[----:B------:R-:W-:Y:S01]  /*9260*/  F2FP.F16.E4M3.UNPACK_B R38, R84.H1 ;  /* 0x00000054ff26723e */ /* 0x000fe200030006ff */
[----:B------:R-:W-:Y:S01]  /*9270*/  HADD2.F32 R44, -RZ, R39.H1_H1 ;  /* 0x30000027ff2c7230 */ /* 0x000fe20000004100 */
[----:B------:R-:W-:Y:S01]  /*9280*/  F2FP.F16.E4M3.UNPACK_B R13, R13.H1 ;  /* 0x0000000dff0d723e */ /* 0x000fe200030006ff */
[----:B------:R-:W-:-:S02]  /*9290*/  HADD2.F32 R11, -RZ, R11.H0_H0 ;  /* 0x2000000bff0b7230 */ /* 0x000fc40000004100 */
[C---:B------:R-:W-:Y:S01]  /*92a0*/  FMUL.FTZ R46, R12.reuse, R43 ;  /* 0x0000002b0c2e7220 */ /* 0x040fe20000410000 */
[--C-:B------:R-:W-:Y:S01]  /*92b0*/  HADD2.F32 R39, -RZ, R38.reuse.H0_H0 ;  /* 0x20000026ff277230 */ /* 0x100fe20000004100 */
[----:B------:R-:W-:Y:S01]  /*92c0*/  F2FP.F16.E4M3.UNPACK_B R85, R85 ;  /* 0x00000055ff55723e */ /* 0x000fe200020006ff */
[--C-:B------:R-:W-:Y:S02]  /*92d0*/  HADD2.F32 R37, -RZ, R13.reuse.H1_H1 ;  /* 0x3000000dff257230 */ /* 0x100fe40000004100 */
[C---:B------:R-:W-:Y:S01]  /*92e0*/  FMUL.FTZ R43, R11.reuse, R43 ;  /* 0x0000002b0b2b7220 */ /* 0x040fe20000410000 */
[----:B------:R-:W-:Y:S02]  /*92f0*/  HADD2.F32 R13, -RZ, R13.H0_H0 ;  /* 0x2000000dff0d7230 */ /* 0x000fe40000004100 */
[-C--:B------:R-:W-:Y:S01]  /*9300*/  FFMA.FTZ R11, R11, R39.reuse, -R46 ;  /* 0x000000270b0b7223 */ /* 0x080fe2000001082e */
[----:B------:R-:W-:Y:S02]  /*9310*/  HADD2.F32 R38, -RZ, R38.H1_H1 ;  /* 0x30000026ff267230 */ /* 0x000fe40000004100 */
[-C--:B------:R-:W-:Y:S01]  /*9320*/  FMUL.FTZ R46, R37, R44.reuse ;  /* 0x0000002c252e7220 */ /* 0x080fe20000410000 */
[----:B------:R-:W-:Y:S01]  /*9330*/  FFMA.FTZ R12, R12, R39, R43 ;  /* 0x000000270c0c7223 */ /* 0x000fe2000001002b */
[----:B------:R-:W-:Y:S01]  /*9340*/  FMUL.FTZ R44, R13, R44 ;  /* 0x0000002c0d2c7220 */ /* 0x000fe20000410000 */
[----:B------:R-:W-:-:S02]  /*9350*/  HADD2.F32 R43, -RZ, R85.H1_H1 ;  /* 0x30000055ff2b7230 */ /* 0x000fc40000004100 */
[----:B------:R-:W-:Y:S01]  /*9360*/  FFMA.FTZ R47, R13, R38, -R46 ;  /* 0x000000260d2f7223 */ /* 0x000fe2000001082e */
[----:B------:R-:W-:Y:S01]  /*9370*/  F2FP.F16.E4M3.UNPACK_B R13, R36.H1 ;  /* 0x00000024ff0d723e */ /* 0x000fe200030006ff */
[----:B------:R-:W-:Y:S01]  /*9380*/  FFMA.FTZ R50, R37, R38, R44 ;  /* 0x0000002625327223 */ /* 0x000fe2000001002c */
[----:B------:R-:W-:Y:S01]  /*9390*/  F2FP.F16.E4M3.UNPACK_B R36, R36 ;  /* 0x00000024ff24723e */ /* 0x000fe200020006ff */
[----:B------:R-:W-:Y:S01]  /*93a0*/  HADD2.F32 R85, -RZ, R85.H0_H0 ;  /* 0x20000055ff557230 */ /* 0x000fe20000004100 */
[----:B------:R-:W-:Y:S01]  /*93b0*/  F2FP.F16.E4M3.UNPACK_B R84, R84 ;  /* 0x00000054ff54723e */ /* 0x000fe200020006ff */
[--C-:B------:R-:W-:Y:S01]  /*93c0*/  HADD2.F32 R37, -RZ, R13.reuse.H0_H0 ;  /* 0x2000000dff257230 */ /* 0x100fe20000004100 */
[----:B------:R-:W-:Y:S01]  /*93d0*/  F2FP.SATFINITE.E4M3.F32.PACK_AB_MERGE_C R53, R50, R47, RZ ;  /* 0x0000002f3235723e */ /* 0x000fe200048070ff */
[----:B------:R-:W-:Y:S02]  /*93e0*/  HADD2.F32 R38, -RZ, R13.H1_H1 ;  /* 0x3000000dff267230 */ /* 0x000fe40000004100 */
[----:B------:R-:W-:-:S02]  /*93f0*/  HADD2.F32 R13, -RZ, R36.H0_H0 ;  /* 0x20000024ff0d7230 */ /* 0x000fc40000004100 */
[----:B------:R-:W-:Y:S02]  /*9400*/  HADD2.F32 R36, -RZ, R36.H1_H1 ;  /* 0x30000024ff247230 */ /* 0x000fe40000004100 */
[-C--:B------:R-:W-:Y:S01]  /*9410*/  FMUL.FTZ R46, R38, R43.reuse ;  /* 0x0000002b262e7220 */ /* 0x080fe20000410000 */
[--C-:B------:R-:W-:Y:S02]  /*9420*/  HADD2.F32 R39, -RZ, R84.reuse.H1_H1 ;  /* 0x30000054ff277230 */ /* 0x100fe40000004100 */
        /* <DEDUP_REMOVED lines=8> */
[----:B------:R-:W-:-:S02]  /*94b0*/  F2FP.F16.E4M3.UNPACK_B R36, R15.H1 ;  /* 0x0000000fff24723e */ /* 0x000fc400030006ff */
[-C--:B------:R-:W-:Y:S02]  /*94c0*/  F2FP.F16.E4M3.UNPACK_B R44, R45.reuse.H1 ;  /* 0x0000002dff2c723e */ /* 0x080fe400030006ff */
[----:B------:R-:W-:Y:S01]  /*94d0*/  F2FP.F16.E4M3.UNPACK_B R39, R42.H1 ;  /* 0x0000002aff27723e */ /* 0x000fe200030006ff */
[----:B------:R-:W-:Y:S01]  /*94e0*/  HADD2.F32 R38, -RZ, R36.H1_H1 ;  /* 0x30000024ff267230 */ /* 0x000fe20000004100 */
[----:B------:R-:W-:Y:S01]  /*94f0*/  F2FP.F16.E4M3.UNPACK_B R13, R14.H1 ;  /* 0x0000000eff0d723e */ /* 0x000fe200030006ff */
[----:B------:R-:W-:Y:S01]  /*9500*/  HADD2.F32 R47, -RZ, R44.H1_H1 ;  /* 0x3000002cff2f7230 */ /* 0x000fe20000004100 */
[----:B------:R-:W-:Y:S01]  /*9510*/  F2FP.F16.E4M3.UNPACK_B R45, R45 ;  /* 0x0000002dff2d723e */ /* 0x000fe200020006ff */
[----:B------:R-:W-:Y:S01]  /*9520*/  HADD2.F32 R37, -RZ, R36.H0_H0 ;  /* 0x20000024ff257230 */ /* 0x000fe20000004100 */
[----:B------:R-:W-:Y:S01]  /*9530*/  F2FP.SATFINITE.E4M3.F32.PACK_AB_MERGE_C R52, R43, R46, RZ ;  /* 0x0000002e2b34723e */ /* 0x000fe200048070ff */
        /* <DEDUP_REMOVED lines=18> */
[--C-:B------:R-:W-:Y:S02]  /*9660*/  HADD2.F32 R13, -RZ, R14.reuse.H0_H0 ;  /* 0x2000000eff0d7230 */ /* 0x100fe40000004100 */
[----:B------:R-:W-:Y:S01]  /*9670*/  HADD2.F32 R15, -RZ, R15.H1_H1 ;  /* 0x3000000fff0f7230 */ /* 0x000fe20000004100 */
[----:B------:R-:W-:Y:S01]  /*9680*/  F2FP.SATFINITE.E4M3.F32.PACK_AB_MERGE_C R47, R47, R50, RZ ;  /* 0x000000322f2f723e */ /* 0x000fe200048070ff */
[----:B------:R-:W-:Y:S01]  /*9690*/  HADD2.F32 R14, -RZ, R14.H1_H1 ;  /* 0x3000000eff0e7230 */ /* 0x000fe20000004100 */
[----:B------:R-:W-:Y:S01]  /*96a0*/  F2FP.SATFINITE.E4M3.F32.PACK_AB_MERGE_C R46, R46, R49, RZ ;  /* 0x000000312e2e723e */ /* 0x000fe200048070ff */
[----:B------:R-:W-:-:S02]  /*96b0*/  HADD2.F32 R45, -RZ, R45.H0_H0 ;  /* 0x2000002dff2d7230 */ /* 0x000fc40000004100 */
[-C--:B------:R-:W-:Y:S01]  /*96c0*/  FMUL.FTZ R37, R15, R44.reuse ;  /* 0x0000002c0f257220 */ /* 0x080fe20000410000 */
[----:B------:R-:W-:Y:S02]  /*96d0*/  HADD2.F32 R39, -RZ, R39.H0_H0 ;  /* 0x20000027ff277230 */ /* 0x000fe40000004100 */
        /* <DEDUP_REMOVED lines=8> */
[----:B------:R-:W-:-:S02]  /*9760*/  F2FP.SATFINITE.E4M3.F32.PACK_AB_MERGE_C R13, R12, R11, R53 ;  /* 0x0000000b0c0d723e */ /* 0x000fc40004807035 */
[----:B------:R-:W-:Y:S02]  /*9770*/  F2FP.SATFINITE.E4M3.F32.PACK_AB_MERGE_C R12, R85, R48, R52 ;  /* 0x00000030550c723e */ /* 0x000fe40004807034 */
[----:B------:R-:W-:Y:S02]  /*9780*/  F2FP.SATFINITE.E4M3.F32.PACK_AB_MERGE_C R14, R45, R38, R47 ;  /* 0x000000262d0e723e */ /* 0x000fe4000480702f */
[----:B------:R-:W-:-:S07]  /*9790*/  F2FP.SATFINITE.E4M3.F32.PACK_AB_MERGE_C R15, R44, R37, R46 ;  /* 0x000000252c0f723e */ /* 0x000fce000480702e */
.L_x_492:
[----:B------:R-:W-:Y:S05]  /*97a0*/  BSYNC B1 ;  /* 0x0000000000017941 */ /* 0x000fea0003800000 */
.L_x_491:
[----:B------:R0:W-:Y:S01]  /*97b0*/  ST.E.128 desc[UR50][R40.64], R12 ;  /* 0x0000000c28007985 */ /* 0x0001e2000c101d32 */
[----:B------:R-:W-:Y:S05]  /*97c0*/  BRA `(.L_x_470) ;  /* 0x0000006c007c7947 */ /* 0x000fea0003800000 */
.L_x_436:
[----:B------:R-:W0:Y:S01]  /*97d0*/  S2R R66, SR_TID.X ;  /* 0x0000000000427919 */ /* 0x000e220000002100 */
[----:B------:R-:W-:Y:S01]  /*97e0*/  BSSY B1, `(.L_x_493) ;  /* 0x0000034000017945 */ /* 0x000fe20003800000 */
        /* <DEDUP_REMOVED lines=17> */
[----:B0-----:R-:W-:-:S02]  /*9900*/  VIADD R73, R66, 0xffffff80 ;  /* 0xffffff8042497836 */ /* 0x001fc40000000000 */
[----:B------:R-:W-:Y:S01]  /*9910*/  VIADD R72, R66, 0xffffff80 ;  /* 0xffffff8042487836 */ /* 0x000fe20000000000 */
[----:B------:R-:W-:-:S04]  /*9920*/  CS2R R66, SRZ ;  /* 0x0000000000427805 */ /* 0x000fc8000001ff00 */
[----:B------:R-:W-:-:S04]  /*9930*/  LEA.HI R72, R72, R73, RZ, 0x1 ;  /* 0x0000004948487211 */ /* 0x000fc800078f08ff */
[----:B------:R-:W-:-:S04]  /*9940*/  SHF.R.S32.HI R72, RZ, 0x1, R72 ;  /* 0x00000001ff487819 */ /* 0x000fc80000011448 */
[----:B------:R-:W-:-:S13]  /*9950*/  ISETP.GE.AND P3, PT, R72, R92, PT ;  /* 0x0000005c4800720c */ /* 0x000fda0003f66270 */
[----:B------:R-:W-:Y:S05]  /*9960*/  @P3 BRA `(.L_x_494) ;  /* 0x00000000006c3947 */ /* 0x000fea0003800000 */
[----:B------:R-:W-:Y:S01]  /*9970*/  ULDC.64 UR4, c[0x0][0x3e8] ;  /* 0x0000fa0000047ab9 */ /* 0x000fe20000000a00 */
[----:B------:R-:W-:Y:S02]  /*9980*/  CS2R R48, SRZ ;  /* 0x0000000000307805 */ /* 0x000fe4000001ff00 */
[----:B------:R-:W-:Y:S02]  /*9990*/  IADD3 R72, P2, P4, R104, UR4, R14 ;  /* 0x0000000468487c10 */ /* 0x000fe4000fc5e00e */
[----:B------:R-:W-:Y:S02]  /*99a0*/  CS2R R50, SRZ ;  /* 0x0000000000327805 */ /* 0x000fe4000001ff00 */
[----:B------:R-:W-:Y:S02]  /*99b0*/  CS2R R36, SRZ ;  /* 0x0000000000247805 */ /* 0x000fe4000001ff00 */
[----:B------:R-:W-:Y:S02]  /*99c0*/  CS2R R38, SRZ ;  /* 0x0000000000267805 */ /* 0x000fe4000001ff00 */
[----:B------:R-:W-:Y:S01]  /*99d0*/  IADD3.X R73, R9, UR5, R11, P2, P4 ;  /* 0x0000000509497c10 */ /* 0x000fe200097e840b */
[----:B------:R-:W-:-:S02]  /*99e0*/  ULDC.64 UR4, c[0x0][0x400] ;  /* 0x0001000000047ab9 */ /* 0x000fc40000000a00 */
[----:B------:R-:W-:-:S04]  /*99f0*/  IADD3 R74, P2, P4, R96, UR4, R12 ;  /* 0x00000004604a7c10 */ /* 0x000fc8000fc5e00c */
[----:B------:R-:W-:Y:S02]  /*9a00*/  IADD3.X R75, R20, UR5, R86, P2, P4 ;  /* 0x00000005144b7c10 */ /* 0x000fe400097e8456 */
[----:B------:R-:W-:Y:S02]  /*9a10*/  ISETP.GE.AND P2, PT, R16, R113, PT ;  /* 0x000000711000720c */ /* 0x000fe40003f46270 */
[----:B------:R-:W-:Y:S02]  /*9a20*/  CS2R R52, SRZ ;  /* 0x0000000000347805 */ /* 0x000fe4000001ff00 */
[----:B------:R-:W-:Y:S02]  /*9a30*/  CS2R R54, SRZ ;  /* 0x0000000000367805 */ /* 0x000fe4000001ff00 */
[----:B------:R-:W-:Y:S02]  /*9a40*/  CS2R R40, SRZ ;  /* 0x0000000000287805 */ /* 0x000fe4000001ff00 */
[----:B------:R-:W-:-:S05]  /*9a50*/  CS2R R42, SRZ ;  /* 0x00000000002a7805 */ /* 0x000fca000001ff00 */
[----:B------:R0:W5:Y:S04]  /*9a60*/  @!P2 LDG.E.128 R48, desc[UR50][R72.64] ;  /* 0x000000324830a981 */ /* 0x000168000c1e1d00 */
[----:B------:R0:W5:Y:S01]  /*9a70*/  @!P2 LDG.E.128 R36, desc[UR50][R74.64] ;  /* 0x000000324a24a981 */ /* 0x000162000c1e1d00 */
[----:B------:R-:W-:Y:S02]  /*9a80*/  ISETP.GE.AND P2, PT, R221, R113, PT ;  /* 0x00000071dd00720c */ /* 0x000fe40003f46270 */
[----:B------:R-:W-:Y:S02]  /*9a90*/  CS2R R56, SRZ ;  /* 0x0000000000387805 */ /* 0x000fe4000001ff00 */
[----:B------:R-:W-:Y:S02]  /*9aa0*/  CS2R R58, SRZ ;  /* 0x00000000003a7805 */ /* 0x000fe4000001ff00 */
[----:B------:R-:W-:-:S02]  /*9ab0*/  CS2R R44, SRZ ;  /* 0x00000000002c7805 */ /* 0x000fc4000001ff00 */
[----:B------:R-:W-:-:S05]  /*9ac0*/  CS2R R46, SRZ ;  /* 0x00000000002e7805 */ /* 0x000fca000001ff00 */
[----:B------:R0:W5:Y:S04]  /*9ad0*/  @!P2 LDG.E.128 R52, desc[UR50][R72.64+0x20] ;  /* 0x000020324834a981 */ /* 0x000168000c1e1d00 */
[----:B------:R0:W5:Y:S01]  /*9ae0*/  @!P2 LDG.E.128 R40, desc[UR50][R74.64+0x20] ;  /* 0x000020324a28a981 */ /* 0x000162000c1e1d00 */
[----:B------:R-:W-:-:S13]  /*9af0*/  ISETP.GE.AND P2, PT, R222, R113, PT ;  /* 0x00000071de00720c */ /* 0x000fda0003f46270 */
[----:B------:R0:W5:Y:S04]  /*9b00*/  @!P2 LDG.E.128 R56, desc[UR50][R72.64+0x40] ;  /* 0x000040324838a981 */ /* 0x000168000c1e1d00 */
[----:B------:R0:W5:Y:S02]  /*9b10*/  @!P2 LDG.E.128 R44, desc[UR50][R74.64+0x40] ;  /* 0x000040324a2ca981 */ /* 0x000164000c1e1d00 */
.L_x_494:
[----:B------:R-:W-:Y:S05]  /*9b20*/  BSYNC B1 ;  /* 0x0000000000017941 */ /* 0x000fea0003800000 */
.L_x_493:
[----:B------:R-:W1:Y:S01]  /*9b30*/  S2R R78, SR_TID.X ;  /* 0x00000000004e7919 */ /* 0x000e620000002100 */
[----:B------:R-:W-:Y:S01]  /*9b40*/  BSSY B1, `(.L_x_495) ;  /* 0x000002d000017945 */ /* 0x000fe20003800000 */
[----:B0-----:R-:W-:Y:S02]  /*9b50*/  CS2R R72, SRZ ;  /* 0x0000000000487805 */ /* 0x001fe4000001ff00 */
[----:B------:R-:W-:Y:S02]  /*9b60*/  CS2R R74, SRZ ;  /* 0x00000000004a7805 */ /* 0x000fe4000001ff00 */
[----:B------:R-:W-:Y:S02]  /*9b70*/  CS2R R76, SRZ ;  /* 0x00000000004c7805 */ /* 0x000fe4000001ff00 */
[----:B------:R-:W-:Y:S02]  /*9b80*/  CS2R R80, SRZ ;  /* 0x0000000000507805 */ /* 0x000fe4000001ff00 */
[----:B------:R-:W-:Y:S01]  /*9b90*/  CS2R R82, SRZ ;  /* 0x0000000000527805 */ /* 0x000fe2000001ff00 */
[----:B-1----:R-:W-:-:S02]  /*9ba0*/  VIADD R85, R78, 0xffffff80 ;  /* 0xffffff804e557836 */ /* 0x002fc40000000000 */
[----:B------:R-:W-:Y:S01]  /*9bb0*/  VIADD R84, R78, 0xffffff80 ;  /* 0xffffff804e547836 */ /* 0x000fe20000000000 */
[----:B------:R-:W-:-:S04]  /*9bc0*/  CS2R R78, SRZ ;  /* 0x00000000004e7805 */ /* 0x000fc8000001ff00 */
[----:B------:R-:W-:-:S04]  /*9bd0*/  LEA.HI R84, R84, R85, RZ, 0x1 ;  /* 0x0000005554547211 */ /* 0x000fc800078f08ff */
[----:B------:R-:W-:-:S05]  /*9be0*/  SHF.R.S32.HI R84, RZ, 0x1, R84 ;  /* 0x00000001ff547819 */ /* 0x000fca0000011454 */
[----:B------:R-:W-:-:S05]  /*9bf0*/  VIADD R84, R84, 0x80 ;  /* 0x0000008054547836 */ /* 0x000fca0000000000 */
[----:B------:R-:W-:-:S13]  /*9c00*/  ISETP.GE.AND P4, PT, R84, R92, PT ;  /* 0x0000005c5400720c */ /* 0x000fda0003f86270 */
[----:B------:R-:W-:Y:S05]  /*9c10*/  @P4 BRA `(.L_x_496) ;  /* 0x00000000007c4947 */ /* 0x000fea0003800000 */
[----:B------:R-:W-:Y:S01]  /*9c20*/  IADD3 R14, P2, P5, R104, R14, R5 ;  /* 0x0000000e680e7210 */ /* 0x000fe20007d5e005 */
[----:B------:R-:W-:Y:S01]  /*9c30*/  ULDC.64 UR4, c[0x0][0x3e8] ;  /* 0x0000fa0000047ab9 */ /* 0x000fe20000000a00 */
[----:B------:R-:W-:Y:S02]  /*9c40*/  CS2R R72, SRZ ;  /* 0x0000000000487805 */ /* 0x000fe4000001ff00 */
[----:B------:R-:W-:Y:S02]  /*9c50*/  CS2R R74, SRZ ;  /* 0x00000000004a7805 */ /* 0x000fe4000001ff00 */
[----:B------:R-:W-:Y:S02]  /*9c60*/  IADD3.X R11, R9, R11, R4, P2, P5 ;  /* 0x0000000b090b7210 */ /* 0x000fe400017ea404 */
[----:B------:R-:W-:Y:S02]  /*9c70*/  CS2R R60, SRZ ;  /* 0x00000000003c7805 */ /* 0x000fe4000001ff00 */
[----:B------:R-:W-:-:S02]  /*9c80*/  IADD3 R12, P2, P5, R96, R12, R7 ;  /* 0x0000000c600c7210 */ /* 0x000fc40007d5e007 */
[----:B------:R-:W-:Y:S02]  /*9c90*/  CS2R R62, SRZ ;  /* 0x00000000003e7805 */ /* 0x000fe4000001ff00 */
        /* <DEDUP_REMOVED lines=23> */
.L_x_496:
[----:B------:R-:W-:Y:S05]  /*9e10*/  BSYNC B1 ;  /* 0x0000000000017941 */ /* 0x000fea0003800000 */
.L_x_495:
        /* <DEDUP_REMOVED lines=9> */
[----:B------:R-:W-:Y:S01]  /*9eb0*/  IMAD.MOV.U32 R151, RZ, RZ, R46 ;  /* 0x000000ffff977224 */ /* 0x000fe200078e002e */
[----:B------:R-:W-:Y:S01]  /*9ec0*/  MOV R135, R80 ;  /* 0x0000005000877202 */ /* 0x000fe20000000f00 */
        /* <DEDUP_REMOVED lines=14> */
[----:B------:R-:W-:Y:S01]  /*9fb0*/  IMAD.MOV.U32 R134, RZ, RZ, R82 ;  /* 0x000000ffff867224 */ /* 0x000fe200078e0052 */
[----:B------:R-:W-:Y:S06]  /*9fc0*/  @!P2 BRA `(.L_x_497) ;  /* 0x000000000004a947 */ /* 0x000fec0003800000 */
[----:B------:R-:W-:Y:S01]  /*9fd0*/  BPT.TRAP 0x1 ;  /* 0x000000040000795c */ /* 0x000fe20000300000 */
.L_x_497:
[----:B------:R-:W2:Y:S01]  /*9fe0*/  LDL R11, [R1+0xc] ;  /* 0x00000c00010b7983 */ /* 0x000ea20000100800 */
[----:B------:R-:W-:Y:S01]  /*9ff0*/  IMAD R93, R19, 0x8, R18 ;  /* 0x00000008135d7824 */ /* 0x000fe200078e0212 */
[----:B------:R-:W-:Y:S01]  /*a000*/  BSSY B1, `(.L_x_498) ;  /* 0x0000004000017945 */ /* 0x000fe20003800000 */
[----:B--2---:R-:W-:-:S04]  /*a010*/  SHF.L.U32 R94, R11, 0x1f, RZ ;  /* 0x0000001f0b5e7819 */ /* 0x004fc800000006ff */
[----:B------:R-:W1:Y:S02]  /*a020*/  SYNCS.PHASECHK.TRANS64.TRYWAIT P5, [R93+URZ+0x33490], R94 ;  /* 0x0334905e5d0075a7 */ /* 0x000e6400080a017f */
[----:B-1----:R-:W-:Y:S05]  /*a030*/  @!P5 BRA `(.L_x_499) ;  /* 0x0000024c0054d947 */ /* 0x002fea0003800000 */
.L_x_789:
[----:B------:R-:W-:Y:S05]  /*a040*/  BSYNC B1 ;  /* 0x0000000000017941 */ /* 0x000fea0003800000 */
.L_x_498:
[----:B------:R-:W2:Y:S01]  /*a050*/  LDC R133, c[0x0][0x2f4] ;  /* 0x0000bd00ff857b82 */ /* 0x000ea20000000800 */
[----:B------:R-:W-:Y:S01]  /*a060*/  UMOV UR4, 0xffffffff ;  /* 0xffffffff00047882 */ /* 0x000fe20000000000 */
[----:B--2---:R-:W-:Y:S02]  /*a070*/  IMAD.IADD R139, R133, 0x1, -R114 ;  /* 0x00000001858b7824 */ /* 0x004fe400078e0a72 */
[----:B------:R-:W-:Y:S05]  /*a080*/  BRA.DIV UR4, `(.L_x_500) ;  /* 0x0000024e04547947 */ /* 0x000fea000b800000 */
[----:B------:R2:W3:Y:S04]  /*a090*/  SHFL.IDX PT, R149, R119, RZ, 0x1e1f ;  /* 0x001e1fff77957589 */ /* 0x0004e800000e0000 */
[----:B------:R2:W4:Y:S02]  /*a0a0*/  SHFL.IDX PT, R11, R120, RZ, 0x1e1f ;  /* 0x001e1fff780b7589 */ /* 0x00052400000e0000 */
.L_x_793:
[----:B------:R-:W-:Y:S04]  /*a0b0*/  BSSY B1, `(.L_x_501) ;  /* 0x00002f2000017945 */ /* 0x000fe80003800000 */
[----:B------:R-:W-:Y:S05]  /*a0c0*/  @P3 BRA `(.L_x_502) ;  /* 0x0000002c00c03947 */ /* 0x000fea0003800000 */
[----:B------:R-:W-:Y:S01]  /*a0d0*/  ISETP.NE.AND P3, PT, R28, RZ, PT ;  /* 0x000000ff1c00720c */ /* 0x000fe20003f65270 */
[----:B------:R-:W-:-:S12]  /*a0e0*/  BSSY B2, `(.L_x_503) ;  /* 0x00000f9000027945 */ /* 0x000fd80003800000 */
[----:B------:R-:W-:Y:S05]  /*a0f0*/  @!P3 BRA `(.L_x_504) ;  /* 0x0000000c00dcb947 */ /* 0x000fea0003800000 */
[----:B------:R-:W5:Y:S04]  /*a100*/  LDL R84, [R1+0x28] ;  /* 0x0000280001547983 */ /* 0x000f680000100800 */
[----:B0-----:R-:W2:Y:S04]  /*a110*/  LDL R14, [R1+0x2c] ;  /* 0x00002c00010e7983 */ /* 0x001ea80000100800 */
[----:B------:R-:W3:Y:S01]  /*a120*/  LDL R15, [R1+0x30] ;  /* 0x00003000010f7983 */ /* 0x000ee20000100800 */
[----:B------:R-:W-:-:S04]  /*a130*/  SEL R12, R114, R139, !P0 ;  /* 0x0000008b720c7207 */ /* 0x000fc80004000000 */
[----:B------:R-:W-:-:S04]  /*a140*/  SHF.R.S32.HI R13, RZ, 0x1f, R12 ;  /* 0x0000001fff0d7819 */ /* 0x000fc8000001140c */
[----:B------:R-:W-:-:S04]  /*a150*/  LEA.HI R13, R13, R12, RZ, 0x5 ;  /* 0x0000000c0d0d7211 */ /* 0x000fc800078f28ff */
[----:B------:R-:W-:-:S04]  /*a160*/  LEA.HI.SX32 R162, R13, R112, 0x1b ;  /* 0x000000700da27211 */ /* 0x000fc800078fdaff */
[----:B------:R-:W-:-:S04]  /*a170*/  SHF.R.S32.HI R13, RZ, 0x1f, R162 ;  /* 0x0000001fff0d7819 */ /* 0x000fc800000114a2 */
[----:B------:R-:W-:Y:S01]  /*a180*/  LEA.HI R13, R13, R162, RZ, 0x2 ;  /* 0x000000a20d0d7211 */ /* 0x000fe200078f10ff */
[----:B------:R-:W-:-:S03]  /*a190*/  IMAD.SHL.U32 R162, R162, 0x10, RZ ;  /* 0x00000010a2a27824 */ /* 0x000fc600078e00ff */
[----:B------:R-:W-:Y:S02]  /*a1a0*/  SHF.R.S32.HI R13, RZ, 0x2, R13 ;  /* 0x00000002ff0d7819 */ /* 0x000fe4000001140d */
[----:B------:R-:W-:Y:S01]  /*a1b0*/  ISETP.GE.AND P3, PT, R16, R113, PT ;  /* 0x000000711000720c */ /* 0x000fe20003f66270 */
[----:B------:R-:W-:Y:S01]  /*a1c0*/  BSSY B3, `(.L_x_505) ;  /* 0x00000e3000037945 */ /* 0x000fe20003800000 */
[----:B-----5:R-:W-:-:S04]  /*a1d0*/  LOP3.LUT R12, R84, 0x30, R162, 0xf8, !PT ;  /* 0x00000030540c7812 */ /* 0x020fc800078ef8a2 */
[----:B--2---:R-:W-:Y:S01]  /*a1e0*/  LOP3.LUT R12, R12, R14, RZ, 0x3c, !PT ;  /* 0x0000000e0c0c7212 */ /* 0x004fe200078e3cff */
[----:B---3--:R-:W-:-:S04]  /*a1f0*/  IMAD R13, R13, 0x2800, R15 ;  /* 0x000028000d0d7824 */ /* 0x008fc800078e020f */
[----:B------:R-:W-:-:S04]  /*a200*/  IMAD.IADD R12, R13, 0x1, R12 ;  /* 0x000000010d0c7824 */ /* 0x000fc800078e020c */
[C---:B------:R-:W-:Y:S02]  /*a210*/  IMAD R84, R19.reuse, 0x7800, R12 ;  /* 0x0000780013547824 */ /* 0x040fe400078e020c */
[----:B------:R-:W-:-:S03]  /*a220*/  IMAD R12, R19, 0x7800, R128 ;  /* 0x00007800130c7824 */ /* 0x000fc600078e0280 */
[C---:B------:R-:W-:Y:S01]  /*a230*/  IADD3 R84, R18.reuse, R84, RZ ;  /* 0x0000005412547210 */ /* 0x040fe20007ffe0ff */
[----:B------:R-:W-:-:S05]  /*a240*/  IMAD.IADD R12, R18, 0x1, R12 ;  /* 0x00000001120c7824 */ /* 0x000fca00078e020c */
[----:B------:R-:W0:Y:S04]  /*a250*/  LDS.128 R84, [R84+0x24200] ;  /* 0x0242000054547984 */ /* 0x000e280000000c00 */
[----:B------:R-:W2:Y:S01]  /*a260*/  LDS.128 R12, [R12+0x24200] ;  /* 0x024200000c0c7984 */ /* 0x000ea20000000c00 */
[----:B------:R-:W-:Y:S05]  /*a270*/  @P3 BRA `(.L_x_506) ;  /* 0x0000000c005c3947 */ /* 0x000fea0003800000 */
[----:B------:R-:W-:Y:S02]  /*a280*/  SHF.R.U32.HI R38, RZ, 0x8, R49 ;  /* 0x00000008ff267819 */ /* 0x000fe40000011631 */
[--C-:B------:R-:W-:Y:S02]  /*a290*/  SHF.R.U32.HI R36, RZ, 0x10, R51.reuse ;  /* 0x00000010ff247819 */ /* 0x100fe40000011633 */
[----:B------:R-:W-:Y:S01]  /*a2a0*/  SHF.R.U32.HI R163, RZ, 0x8, R51 ;  /* 0x00000008ffa37819 */ /* 0x000fe20000011633 */
[----:B------:R-:W-:Y:S01]  /*a2b0*/  IMAD.SHL.U32 R167, R38, 0x100, RZ ;  /* 0x0000010026a77824 */ /* 0x000fe200078e00ff */
[----:B------:R-:W-:Y:S02]  /*a2c0*/  LOP3.LUT R165, R51, 0xff0000ff, RZ, 0xc0, !PT ;  /* 0xff0000ff33a57812 */ /* 0x000fe400078ec0ff */
[----:B------:R-:W-:Y:S01]  /*a2d0*/  SHF.R.U32.HI R51, RZ, 0x8, R37 ;  /* 0x00000008ff337819 */ /* 0x000fe20000011625 */
[----:B------:R-:W-:Y:S01]  /*a2e0*/  IMAD.SHL.U32 R163, R163, 0x100, RZ ;  /* 0x00000100a3a37824 */ /* 0x000fe200078e00ff */
[----:B------:R-:W-:-:S02]  /*a2f0*/  SHF.R.U32.HI R48, RZ, 0x10, R49 ;  /* 0x00000010ff307819 */ /* 0x000fc40000011631 */
[----:B------:R-:W-:Y:S02]  /*a300*/  LOP3.LUT R50, R49, 0xff0000ff, RZ, 0xc0, !PT ;  /* 0xff0000ff31327812 */ /* 0x000fe400078ec0ff */
[----:B------:R-:W-:Y:S01]  /*a310*/  SHF.R.U32.HI R164, RZ, 0x10, R37 ;  /* 0x00000010ffa47819 */ /* 0x000fe20000011625 */
[----:B------:R-:W-:Y:S01]  /*a320*/  IMAD.U32 R48, R48, 0x10000, RZ ;  /* 0x0001000030307824 */ /* 0x000fe200078e00ff */
[----:B------:R-:W-:Y:S02]  /*a330*/  LOP3.LUT R166, R37, 0xff0000ff, RZ, 0xc0, !PT ;  /* 0xff0000ff25a67812 */ /* 0x000fe400078ec0ff */
[--C-:B------:R-:W-:Y:S01]  /*a340*/  SHF.R.U32.HI R37, RZ, 0x10, R39.reuse ;  /* 0x00000010ff257819 */ /* 0x100fe20000011627 */
[----:B------:R-:W-:Y:S01]  /*a350*/  IMAD.U32 R164, R164, 0x10000, RZ ;  /* 0x00010000a4a47824 */ /* 0x000fe200078e00ff */
[----:B------:R-:W-:Y:S02]  /*a360*/  SHF.R.U32.HI R38, RZ, 0x8, R39 ;  /* 0x00000008ff267819 */ /* 0x000fe40000011627 */
[----:B------:R-:W-:Y:S01]  /*a370*/  LOP3.LUT R49, R39, 0xff0000ff, RZ, 0xc0, !PT ;  /* 0xff0000ff27317812 */ /* 0x000fe200078ec0ff */
[----:B------:R-:W-:Y:S01]  /*a380*/  IMAD.SHL.U32 R39, R51, 0x100, RZ ;  /* 0x0000010033277824 */ /* 0x000fe200078e00ff */
[----:B------:R-:W-:Y:S01]  /*a390*/  LOP3.LUT R50, R50, 0xff00, R167, 0xf8, !PT ;  /* 0x0000ff0032327812 */ /* 0x000fe200078ef8a7 */
[----:B------:R-:W-:Y:S01]  /*a3a0*/  IMAD.SHL.U32 R38, R38, 0x100, RZ ;  /* 0x0000010026267824 */ /* 0x000fe200078e00ff */
[----:B------:R-:W-:Y:S01]  /*a3b0*/  LOP3.LUT R51, R165, 0xff00, R163, 0xf8, !PT ;  /* 0x0000ff00a5337812 */ /* 0x000fe200078ef8a3 */
[----:B------:R-:W-:Y:S01]  /*a3c0*/  IMAD.U32 R37, R37, 0x10000, RZ ;  /* 0x0001000025257824 */ /* 0x000fe200078e00ff */
[----:B------:R-:W-:-:S02]  /*a3d0*/  LOP3.LUT R39, R166, 0xff00, R39, 0xf8, !PT ;  /* 0x0000ff00a6277812 */ /* 0x000fc400078ef827 */
[----:B------:R-:W-:Y:S02]  /*a3e0*/  LOP3.LUT R165, R50, 0xff0000, R48, 0xf8, !PT ;  /* 0x00ff000032a57812 */ /* 0x000fe400078ef830 */
[----:B------:R-:W-:Y:S02]  /*a3f0*/  LOP3.LUT R50, R39, 0xff0000, R164, 0xf8, !PT ;  /* 0x00ff000027327812 */ /* 0x000fe400078ef8a4 */
[----:B0-----:R-:W-:Y:S02]  /*a400*/  F2FP.F16.E4M3.UNPACK_B R163, R85 ;  /* 0x00000055ffa3723e */ /* 0x001fe400020006ff */
[----:B------:R-:W-:Y:S02]  /*a410*/  F2FP.F16.E4M3.UNPACK_B R166, R50 ;  /* 0x00000032ffa6723e */ /* 0x000fe400020006ff */
[----:B--2---:R-:W-:Y:S01]  /*a420*/  F2FP.F16.E4M3.UNPACK_B R39, R13 ;  /* 0x0000000dff27723e */ /* 0x004fe200020006ff */
[----:B------:R-:W-:Y:S01]  /*a430*/  HADD2.F32 R48, -RZ, R163.H0_H0 ;  /* 0x200000a3ff307230 */ /* 0x000fe20000004100 */
[----:B------:R-:W-:Y:S01]  /*a440*/  F2FP.F16.E4M3.UNPACK_B R167, R165 ;  /* 0x000000a5ffa7723e */ /* 0x000fe200020006ff */
[----:B------:R-:W-:Y:S01]  /*a450*/  HADD2.F32 R169, -RZ, R166.H0_H0 ;  /* 0x200000a6ffa97230 */ /* 0x000fe20000004100 */
[----:B------:R-:W-:Y:S01]  /*a460*/  F2FP.F16.E4M3.UNPACK_B R85, R85.H1 ;  /* 0x00000055ff55723e */ /* 0x000fe200030006ff */
[----:B------:R-:W-:Y:S01]  /*a470*/  HADD2.F32 R164, -RZ, R39.H0_H0 ;  /* 0x20000027ffa47230 */ /* 0x000fe20000004100 */
[----:B------:R-:W-:Y:S01]  /*a480*/  F2FP.F16.E4M3.UNPACK_B R165, R165.H1 ;  /* 0x000000a5ffa5723e */ /* 0x000fe200030006ff */
[----:B------:R-:W-:-:S02]  /*a490*/  HADD2.F32 R168, -RZ, R167.H0_H0 ;  /* 0x200000a7ffa87230 */ /* 0x000fc40000004100 */
[-C--:B------:R-:W-:Y:S01]  /*a4a0*/  FMUL.FTZ R170, R48, R169.reuse ;  /* 0x000000a930aa7220 */ /* 0x080fe20000410000 */
[----:B------:R-:W-:Y:S02]  /*a4b0*/  HADD2.F32 R166, -RZ, R166.H1_H1 ;  /* 0x300000a6ffa67230 */ /* 0x000fe40000004100 */
[C---:B------:R-:W-:Y:S01]  /*a4c0*/  FMUL.FTZ R169, R164.reuse, R169 ;  /* 0x000000a9a4a97220 */ /* 0x040fe20000410000 */
[----:B------:R-:W-:Y:S02]  /*a4d0*/  HADD2.F32 R39, -RZ, R39.H1_H1 ;  /* 0x30000027ff277230 */ /* 0x000fe40000004100 */
[-C--:B------:R-:W-:Y:S01]  /*a4e0*/  FFMA.FTZ R164, R164, R168.reuse, -R170 ;  /* 0x000000a8a4a47223 */ /* 0x080fe200000108aa */
[----:B------:R-:W-:Y:S02]  /*a4f0*/  HADD2.F32 R167, -RZ, R167.H1_H1 ;  /* 0x300000a7ffa77230 */ /* 0x000fe40000004100 */
[----:B------:R-:W-:Y:S01]  /*a500*/  FFMA.FTZ R48, R48, R168, R169 ;  /* 0x000000a830307223 */ /* 0x000fe200000100a9 */
[----:B------:R-:W-:Y:S01]  /*a510*/  HADD2.F32 R168, -RZ, R163.H1_H1 ;  /* 0x300000a3ffa87230 */ /* 0x000fe20000004100 */
[----:B------:R-:W-:-:S02]  /*a520*/  SHF.L.U32 R36, R36, 0x10, RZ ;  /* 0x0000001024247819 */ /* 0x000fc400000006ff */
[----:B------:R-:W-:Y:S02]  /*a530*/  LOP3.LUT R49, R49, 0xff00, R38, 0xf8, !PT ;  /* 0x0000ff0031317812 */ /* 0x000fe400078ef826 */
[CC--:B------:R-:W-:Y:S01]  /*a540*/  FMUL.FTZ R163, R168.reuse, R166.reuse ;  /* 0x000000a6a8a37220 */ /* 0x0c0fe20000410000 */
[----:B------:R-:W-:Y:S01]  /*a550*/  FMUL.FTZ R166, R39, R166 ;  /* 0x000000a627a67220 */ /* 0x000fe20000410000 */
[----:B------:R-:W-:Y:S02]  /*a560*/  LOP3.LUT R51, R51, 0xff0000, R36, 0xf8, !PT ;  /* 0x00ff000033337812 */ /* 0x000fe400078ef824 */
[-C--:B------:R-:W-:Y:S01]  /*a570*/  FFMA.FTZ R163, R39, R167.reuse, -R163 ;  /* 0x000000a727a37223 */ /* 0x080fe200000108a3 */
[----:B------:R-:W-:Y:S01]  /*a580*/  FFMA.FTZ R39, R168, R167, R166 ;  /* 0x000000a7a8277223 */ /* 0x000fe200000100a6 */
[----:B------:R-:W-:Y:S01]  /*a590*/  F2FP.F16.E4M3.UNPACK_B R166, R50.H1 ;  /* 0x00000032ffa6723e */ /* 0x000fe200030006ff */
[----:B------:R-:W-:Y:S01]  /*a5a0*/  HADD2.F32 R168, -RZ, R165.H0_H0 ;  /* 0x200000a5ffa87230 */ /* 0x000fe20000004100 */
[----:B------:R-:W-:Y:S01]  /*a5b0*/  F2FP.F16.E4M3.UNPACK_B R167, R13.H1 ;  /* 0x0000000dffa7723e */ /* 0x000fe200030006ff */
[----:B------:R-:W-:Y:S01]  /*a5c0*/  HADD2.F32 R13, -RZ, R85.H0_H0 ;  /* 0x20000055ff0d7230 */ /* 0x000fe20000004100 */
[----:B------:R-:W-:Y:S01]  /*a5d0*/  LOP3.LUT R36, R49, 0xff0000, R37, 0xf8, !PT ;  /* 0x00ff000031247812 */ /* 0x000fe200078ef825 */
[----:B------:R-:W-:-:S02]  /*a5e0*/  HADD2.F32 R169, -RZ, R166.H0_H0 ;  /* 0x200000a6ffa97230 */ /* 0x000fc40000004100 */
[----:B------:R-:W-:Y:S02]  /*a5f0*/  HADD2.F32 R50, -RZ, R167.H0_H0 ;  /* 0x200000a7ff327230 */ /* 0x000fe40000004100 */
[----:B------:R-:W-:Y:S02]  /*a600*/  HADD2.F32 R85, -RZ, R85.H1_H1 ;  /* 0x30000055ff557230 */ /* 0x000fe40000004100 */
[-C--:B------:R-:W-:Y:S01]  /*a610*/  FMUL.FTZ R170, R13, R169.reuse ;  /* 0x000000a90daa7220 */ /* 0x080fe20000410000 */
[----:B------:R-:W-:Y:S02]  /*a620*/  HADD2.F32 R166, -RZ, R166.H1_H1 ;  /* 0x300000a6ffa67230 */ /* 0x000fe40000004100 */
[C---:B------:R-:W-:Y:S01]  /*a630*/  FMUL.FTZ R169, R50.reuse, R169 ;  /* 0x000000a932a97220 */ /* 0x040fe20000410000 */
[----:B------:R-:W-:Y:S02]  /*a640*/  IMAD.MOV.U32 R37, RZ, RZ, R87 ;  /* 0x000000ffff257224 */ /* 0x000fe400078e0057 */
[----:B------:R-:W-:Y:S01]  /*a650*/  FFMA.FTZ R50, R50, R168, -R170 ;  /* 0x000000a832327223 */ /* 0x000fe200000108aa */
[----:B------:R-:W-:-:S02]  /*a660*/  IMAD.MOV.U32 R87, RZ, RZ, R15 ;  /* 0x000000ffff577224 */ /* 0x000fc400078e000f */
[----:B------:R-:W-:Y:S01]  /*a670*/  FFMA.FTZ R13, R13, R168, R169 ;  /* 0x000000a80d0d7223 */ /* 0x000fe200000100a9 */
[----:B------:R-:W-:Y:S01]  /*a680*/  HADD2.F32 R168, -RZ, R167.H1_H1 ;  /* 0x300000a7ffa87230 */ /* 0x000fe20000004100 */
[----:B------:R-:W-:Y:S01]  /*a690*/  F2FP.F16.E4M3.UNPACK_B R38, R37 ;  /* 0x00000025ff26723e */ /* 0x000fe200020006ff */
[----:B------:R-:W-:Y:S02]  /*a6a0*/  HADD2.F32 R167, -RZ, R165.H1_H1 ;  /* 0x300000a5ffa77230 */ /* 0x000fe40000004100 */
[-C--:B------:R-:W-:Y:S01]  /*a6b0*/  FMUL.FTZ R165, R85, R166.reuse ;  /* 0x000000a655a57220 */ /* 0x080fe20000410000 */
[----:B------:R-:W-:Y:S01]  /*a6c0*/  F2FP.F16.E4M3.UNPACK_B R15, R87 ;  /* 0x00000057ff0f723e */ /* 0x000fe200020006ff */
[C---:B------:R-:W-:Y:S01]  /*a6d0*/  FMUL.FTZ R166, R168.reuse, R166 ;  /* 0x000000a6a8a67220 */ /* 0x040fe20000410000 */
[----:B------:R-:W-:Y:S01]  /*a6e0*/  F2FP.F16.E4M3.UNPACK_B R37, R37.H1 ;  /* 0x00000025ff25723e */ /* 0x000fe200030006ff */
[----:B------:R-:W-:Y:S01]  /*a6f0*/  FFMA.FTZ R165, R168, R167, -R165 ;  /* 0x000000a7a8a57223 */ /* 0x000fe200000108a5 */
[----:B------:R-:W-:-:S02]  /*a700*/  HADD2.F32 R168, -RZ, R38.H0_H0 ;  /* 0x20000026ffa87230 */ /* 0x000fc40000004100 */
[----:B------:R-:W-:Y:S01]  /*a710*/  FFMA.FTZ R85, R85, R167, R166 ;  /* 0x000000a755557223 */ /* 0x000fe200000100a6 */
[-C--:B------:R-:W-:Y:S01]  /*a720*/  F2FP.F16.E4M3.UNPACK_B R166, R36.reuse ;  /* 0x00000024ffa6723e */ /* 0x080fe200020006ff */
[--C-:B------:R-:W-:Y:S01]  /*a730*/  HADD2.F32 R170, -RZ, R15.reuse.H0_H0 ;  /* 0x2000000fffaa7230 */ /* 0x100fe20000004100 */
[-C--:B------:R-:W-:Y:S01]  /*a740*/  F2FP.F16.E4M3.UNPACK_B R167, R51.reuse ;  /* 0x00000033ffa7723e */ /* 0x080fe200020006ff */
[----:B------:R-:W-:Y:S01]  /*a750*/  HADD2.F32 R15, -RZ, R15.H1_H1 ;  /* 0x3000000fff0f7230 */ /* 0x000fe20000004100 */
[----:B------:R-:W-:Y:S01]  /*a760*/  F2FP.F16.E4M3.UNPACK_B R36, R36.H1 ;  /* 0x00000024ff24723e */ /* 0x000fe200030006ff */
[--C-:B------:R-:W-:Y:S01]  /*a770*/  HADD2.F32 R49, -RZ, R166.reuse.H0_H0 ;  /* 0x200000a6ff317230 */ /* 0x100fe20000004100 */
[----:B------:R-:W-:Y:S01]  /*a780*/  F2FP.F16.E4M3.UNPACK_B R51, R51.H1 ;  /* 0x00000033ff33723e */ /* 0x000fe200030006ff */
[----:B------:R-:W-:Y:S01]  /*a790*/  HADD2.F32 R169, -RZ, R167.H0_H0 ;  /* 0x200000a7ffa97230 */ /* 0x000fe20000004100 */
[----:B------:R-:W-:Y:S01]  /*a7a0*/  F2FP.SATFINITE.E4M3.F32.PACK_AB_MERGE_C R50, R165, R50, RZ ;  /* 0x00000032a532723e */ /* 0x000fe200048070ff */
[----:B------:R-:W-:-:S02]  /*a7b0*/  HADD2.F32 R166, -RZ, R166.H1_H1 ;  /* 0x300000a6ffa67230 */ /* 0x000fc40000004100 */
[-C--:B------:R-:W-:Y:S01]  /*a7c0*/  FMUL.FTZ R171, R168, R49.reuse ;  /* 0x00000031a8ab7220 */ /* 0x080fe20000410000 */
[C---:B------:R-:W-:Y:S01]  /*a7d0*/  FMUL.FTZ R49, R170.reuse, R49 ;  /* 0x00000031aa317220 */ /* 0x040fe20000410000 */
[----:B------:R-:W-:Y:S01]  /*a7e0*/  HADD2.F32 R167, -RZ, R167.H1_H1 ;  /* 0x300000a7ffa77230 */ /* 0x000fe20000004100 */
[----:B------:R-:W-:Y:S01]  /*a7f0*/  F2FP.SATFINITE.E4M3.F32.PACK_AB_MERGE_C R163, R163, R164, R50 ;  /* 0x000000a4a3a3723e */ /* 0x000fe20004807032 */
[-C--:B------:R-:W-:Y:S01]  /*a800*/  FFMA.FTZ R171, R170, R169.reuse, -R171 ;  /* 0x000000a9aaab7223 */ /* 0x080fe200000108ab */
[----:B------:R-:W-:Y:S01]  /*a810*/  FFMA.FTZ R168, R168, R169, R49 ;  /* 0x000000a9a8a87223 */ /* 0x000fe20000010031 */
[----:B------:R-:W-:Y:S01]  /*a820*/  HADD2.F32 R49, -RZ, R38.H1_H1 ;  /* 0x30000026ff317230 */ /* 0x000fe20000004100 */
[----:B------:R-:W-:Y:S01]  /*a830*/  F2FP.F16.E4M3.UNPACK_B R50, R84.H1 ;  /* 0x00000054ff32723e */ /* 0x000fe200030006ff */
[--C-:B------:R-:W-:Y:S01]  /*a840*/  HADD2.F32 R169, -RZ, R36.reuse.H0_H0 ;  /* 0x20000024ffa97230 */ /* 0x100fe20000004100 */
[----:B------:R-:W-:Y:S01]  /*a850*/  F2FP.SATFINITE.E4M3.F32.PACK_AB_MERGE_C R13, R85, R13, RZ ;  /* 0x0000000d550d723e */ /* 0x000fe200048070ff */
[----:B------:R-:W-:-:S02]  /*a860*/  HADD2.F32 R36, -RZ, R36.H1_H1 ;  /* 0x30000024ff247230 */ /* 0x000fc40000004100 */
[----:B------:R-:W-:Y:S01]  /*a870*/  FMUL.FTZ R38, R49, R166 ;  /* 0x000000a631267220 */ /* 0x000fe20000410000 */
[----:B------:R-:W-:Y:S02]  /*a880*/  F2FP.F16.E4M3.UNPACK_B R85, R158.H1 ;  /* 0x0000009eff55723e */ /* 0x000fe400030006ff */
[----:B------:R-:W-:Y:S01]  /*a890*/  F2FP.F16.E4M3.UNPACK_B R84, R84 ;  /* 0x00000054ff54723e */ /* 0x000fe200020006ff */
[CC--:B------:R-:W-:Y:S01]  /*a8a0*/  FFMA.FTZ R38, R15.reuse, R167.reuse, -R38 ;  /* 0x000000a70f267223 */ /* 0x0c0fe20000010826 */
[----:B------:R-:W-:Y:S01]  /*a8b0*/  FMUL.FTZ R15, R15, R166 ;  /* 0x000000a60f0f7220 */ /* 0x000fe20000410000 */
[--C-:B------:R-:W-:Y:S01]  /*a8c0*/  HADD2.F32 R166, -RZ, R51.reuse.H0_H0 ;  /* 0x20000033ffa67230 */ /* 0x100fe20000004100 */
[----:B------:R-:W-:Y:S01]  /*a8d0*/  F2FP.F16.E4M3.UNPACK_B R158, R158 ;  /* 0x0000009eff9e723e */ /* 0x000fe200020006ff */
[----:B------:R-:W-:Y:S02]  /*a8e0*/  HADD2.F32 R51, -RZ, R51.H1_H1 ;  /* 0x30000033ff337230 */ /* 0x000fe40000004100 */
[----:B------:R-:W-:Y:S01]  /*a8f0*/  FFMA.FTZ R15, R49, R167, R15 ;  /* 0x000000a7310f7223 */ /* 0x000fe2000001000f */
[----:B------:R-:W-:Y:S01]  /*a900*/  F2FP.F16.E4M3.UNPACK_B R49, R87.H1 ;  /* 0x00000057ff31723e */ /* 0x000fe200030006ff */
[--C-:B------:R-:W-:Y:S01]  /*a910*/  HADD2.F32 R87, -RZ, R37.reuse.H0_H0 ;  /* 0x20000025ff577230 */ /* 0x100fe20000004100 */
[----:B------:R-:W-:Y:S01]  /*a920*/  F2FP.SATFINITE.E4M3.F32.PACK_AB_MERGE_C R39, R39, R48, R13 ;  /* 0x000000302727723e */ /* 0x000fe2000480700d */
[----:B------:R-:W-:-:S02]  /*a930*/  HADD2.F32 R37, -RZ, R37.H1_H1 ;  /* 0x30000025ff257230 */ /* 0x000fc40000004100 */
[--C-:B------:R-:W-:Y:S02]  /*a940*/  HADD2.F32 R167, -RZ, R49.reuse.H0_H0 ;  /* 0x20000031ffa77230 */ /* 0x100fe40000004100 */
[-C--:B------:R-:W-:Y:S01]  /*a950*/  FMUL.FTZ R170, R87, R169.reuse ;  /* 0x000000a957aa7220 */ /* 0x080fe20000410000 */
[----:B------:R-:W-:Y:S02]  /*a960*/  HADD2.F32 R49, -RZ, R49.H1_H1 ;  /* 0x30000031ff317230 */ /* 0x000fe40000004100 */
[--C-:B------:R-:W-:Y:S02]  /*a970*/  HADD2.F32 R165, -RZ, R85.reuse.H0_H0 ;  /* 0x20000055ffa57230 */ /* 0x100fe40000004100 */
[C---:B------:R-:W-:Y:S01]  /*a980*/  FFMA.FTZ R170, R167.reuse, R166, -R170 ;  /* 0x000000a6a7aa7223 */ /* 0x040fe200000108aa */
[----:B------:R-:W-:Y:S01]  /*a990*/  FMUL.FTZ R167, R167, R169 ;  /* 0x000000a9a7a77220 */ /* 0x000fe20000410000 */
[----:B------:R-:W-:Y:S02]  /*a9a0*/  HADD2.F32 R85, -RZ, R85.H1_H1 ;  /* 0x30000055ff557230 */ /* 0x000fe40000004100 */
[----:B------:R-:W-:-:S02]  /*a9b0*/  IMAD.MOV.U32 R13, RZ, RZ, R163 ;  /* 0x000000ffff0d7224 */ /* 0x000fc400078e00a3 */
[----:B------:R-:W-:Y:S01]  /*a9c0*/  FFMA.FTZ R167, R87, R166, R167 ;  /* 0x000000a657a77223 */ /* 0x000fe200000100a7 */
[-C--:B------:R-:W-:Y:S01]  /*a9d0*/  FMUL.FTZ R87, R37, R36.reuse ;  /* 0x0000002425577220 */ /* 0x080fe20000410000 */
[----:B------:R-:W-:-:S03]  /*a9e0*/  FMUL.FTZ R36, R49, R36 ;  /* 0x0000002431247220 */ /* 0x000fc60000410000 */
[-C--:B------:R-:W-:Y:S01]  /*a9f0*/  FFMA.FTZ R87, R49, R51.reuse, -R87 ;  /* 0x0000003331577223 */ /* 0x080fe20000010857 */
[----:B------:R-:W-:Y:S01]  /*aa00*/  FFMA.FTZ R37, R37, R51, R36 ;  /* 0x0000003325257223 */ /* 0x000fe20000010024 */
[-C--:B------:R-:W-:Y:S01]  /*aa10*/  F2FP.F16.E4M3.UNPACK_B R36, R159.reuse.H1 ;  /* 0x0000009fff24723e */ /* 0x080fe200030006ff */
[--C-:B------:R-:W-:Y:S01]  /*aa20*/  HADD2.F32 R51, -RZ, R50.reuse.H0_H0 ;  /* 0x20000032ff337230 */ /* 0x100fe20000004100 */
[-C--:B------:R-:W-:Y:S01]  /*aa30*/  F2FP.F16.E4M3.UNPACK_B R49, R12.reuse.H1 ;  /* 0x0000000cff31723e */ /* 0x080fe200030006ff */
[----:B------:R-:W-:Y:S01]  /*aa40*/  HADD2.F32 R50, -RZ, R50.H1_H1 ;  /* 0x30000032ff327230 */ /* 0x000fe20000004100 */
[----:B------:R-:W-:Y:S01]  /*aa50*/  F2FP.F16.E4M3.UNPACK_B R159, R159 ;  /* 0x0000009fff9f723e */ /* 0x000fe200020006ff */
[--C-:B------:R-:W-:Y:S01]  /*aa60*/  HADD2.F32 R169, -RZ, R36.reuse.H0_H0 ;  /* 0x20000024ffa97230 */ /* 0x100fe20000004100 */
[----:B------:R-:W-:Y:S01]  /*aa70*/  F2FP.F16.E4M3.UNPACK_B R12, R12 ;  /* 0x0000000cff0c723e */ /* 0x000fe200020006ff */
[----:B------:R-:W-:Y:S01]  /*aa80*/  HADD2.F32 R164, -RZ, R49.H0_H0 ;  /* 0x20000031ffa47230 */ /* 0x000fe20000004100 */
[----:B------:R-:W-:Y:S01]  /*aa90*/  F2FP.SATFINITE.E4M3.F32.PACK_AB_MERGE_C R87, R87, R170, RZ ;  /* 0x000000aa5757723e */ /* 0x000fe200048070ff */
[----:B------:R-:W-:-:S02]  /*aaa0*/  HADD2.F32 R36, -RZ, R36.H1_H1 ;  /* 0x30000024ff247230 */ /* 0x000fc40000004100 */
[-C--:B------:R-:W-:Y:S01]  /*aab0*/  FMUL.FTZ R166, R51, R169.reuse ;  /* 0x000000a933a67220 */ /* 0x080fe20000410000 */
[----:B------:R-:W-:Y:S02]  /*aac0*/  HADD2.F32 R49, -RZ, R49.H1_H1 ;  /* 0x30000031ff317230 */ /* 0x000fe40000004100 */
[C---:B------:R-:W-:Y:S01]  /*aad0*/  FMUL.FTZ R169, R164.reuse, R169 ;  /* 0x000000a9a4a97220 */ /* 0x040fe20000410000 */
[----:B------:R-:W-:Y:S01]  /*aae0*/  F2FP.SATFINITE.E4M3.F32.PACK_AB_MERGE_C R37, R37, R167, RZ ;  /* 0x000000a72525723e */ /* 0x000fe200048070ff */
[----:B------:R-:W-:Y:S01]  /*aaf0*/  FFMA.FTZ R166, R164, R165, -R166 ;  /* 0x000000a5a4a67223 */ /* 0x000fe200000108a6 */
[----:B------:R-:W-:Y:S01]  /*ab00*/  F2FP.SATFINITE.E4M3.F32.PACK_AB_MERGE_C R38, R38, R171, R87 ;  /* 0x000000ab2626723e */ /* 0x000fe20004807057 */
[----:B------:R-:W-:Y:S01]  /*ab10*/  FFMA.FTZ R169, R51, R165, R169 ;  /* 0x000000a533a97223 */ /* 0x000fe200000100a9 */
[CC--:B------:R-:W-:Y:S01]  /*ab20*/  FMUL.FTZ R51, R50.reuse, R36.reuse ;  /* 0x0000002432337220 */ /* 0x0c0fe20000410000 */
[----:B------:R-:W-:Y:S01]  /*ab30*/  FMUL.FTZ R36, R49, R36 ;  /* 0x0000002431247220 */ /* 0x000fe20000410000 */
[----:B------:R-:W-:Y:S01]  /*ab40*/  HADD2.F32 R165, -RZ, R159.H0_H0 ;  /* 0x2000009fffa57230 */ /* 0x000fe20000004100 */
[----:B------:R-:W-:Y:S01]  /*ab50*/  F2FP.SATFINITE.E4M3.F32.PACK_AB_MERGE_C R37, R15, R168, R37 ;  /* 0x000000a80f25723e */ /* 0x000fe20004807025 */
[-C--:B------:R-:W-:Y:S01]  /*ab60*/  FFMA.FTZ R49, R49, R85.reuse, -R51 ;  /* 0x0000005531317223 */ /* 0x080fe20000010833 */
[----:B------:R-:W-:Y:S01]  /*ab70*/  FFMA.FTZ R36, R50, R85, R36 ;  /* 0x0000005532247223 */ /* 0x000fe20000010024 */
[----:B------:R-:W-:-:S02]  /*ab80*/  HADD2.F32 R50, -RZ, R84.H0_H0 ;  /* 0x20000054ff327230 */ /* 0x000fc40000004100 */
[----:B------:R-:W-:Y:S01]  /*ab90*/  HADD2.F32 R85, -RZ, R12.H0_H0 ;  /* 0x2000000cff557230 */ /* 0x000fe20000004100 */
[----:B------:R-:W-:Y:S01]  /*aba0*/  F2FP.SATFINITE.E4M3.F32.PACK_AB_MERGE_C R49, R49, R166, RZ ;  /* 0x000000a63131723e */ /* 0x000fe200048070ff */
[----:B------:R-:W-:Y:S02]  /*abb0*/  HADD2.F32 R51, -RZ, R158.H0_H0 ;  /* 0x2000009eff337230 */ /* 0x000fe40000004100 */
[-C--:B------:R-:W-:Y:S01]  /*abc0*/  FMUL.FTZ R164, R50, R165.reuse ;  /* 0x000000a532a47220 */ /* 0x080fe20000410000 */
[----:B------:R-:W-:Y:S02]  /*abd0*/  HADD2.F32 R159, -RZ, R159.H1_H1 ;  /* 0x3000009fff9f7230 */ /* 0x000fe40000004100 */
[C---:B------:R-:W-:Y:S01]  /*abe0*/  FMUL.FTZ R165, R85.reuse, R165 ;  /* 0x000000a555a57220 */ /* 0x040fe20000410000 */
[----:B------:R-:W-:Y:S02]  /*abf0*/  HADD2.F32 R84, -RZ, R84.H1_H1 ;  /* 0x30000054ff547230 */ /* 0x000fe40000004100 */
[----:B------:R-:W-:Y:S01]  /*ac00*/  FFMA.FTZ R164, R85, R51, -R164 ;  /* 0x0000003355a47223 */ /* 0x000fe200000108a4 */
[----:B------:R-:W-:-:S02]  /*ac10*/  HADD2.F32 R12, -RZ, R12.H1_H1 ;  /* 0x3000000cff0c7230 */ /* 0x000fc40000004100 */
[----:B------:R-:W-:Y:S01]  /*ac20*/  FFMA.FTZ R165, R50, R51, R165 ;  /* 0x0000003332a57223 */ /* 0x000fe200000100a5 */
[----:B------:R-:W-:Y:S02]  /*ac30*/  HADD2.F32 R158, -RZ, R158.H1_H1 ;  /* 0x3000009eff9e7230 */ /* 0x000fe40000004100 */
[-C--:B------:R-:W-:Y:S01]  /*ac40*/  FMUL.FTZ R50, R84, R159.reuse ;  /* 0x0000009f54327220 */ /* 0x080fe20000410000 */
[----:B------:R-:W-:Y:S01]  /*ac50*/  F2FP.F16.E4M3.UNPACK_B R51, R86.H1 ;  /* 0x00000056ff33723e */ /* 0x000fe200030006ff */
[C---:B------:R-:W-:Y:S01]  /*ac60*/  FMUL.FTZ R159, R12.reuse, R159 ;  /* 0x0000009f0c9f7220 */ /* 0x040fe20000410000 */
[-C--:B------:R-:W-:Y:S01]  /*ac70*/  F2FP.F16.E4M3.UNPACK_B R85, R161.reuse.H1 ;  /* 0x000000a1ff55723e */ /* 0x080fe200030006ff */
[----:B------:R-:W-:Y:S01]  /*ac80*/  FFMA.FTZ R50, R12, R158, -R50 ;  /* 0x0000009e0c327223 */ /* 0x000fe20000010832 */
[----:B------:R-:W-:Y:S01]  /*ac90*/  F2FP.F16.E4M3.UNPACK_B R86, R86 ;  /* 0x00000056ff56723e */ /* 0x000fe200020006ff */
[----:B------:R-:W-:Y:S01]  /*aca0*/  FFMA.FTZ R12, R84, R158, R159 ;  /* 0x0000009e540c7223 */ /* 0x000fe2000001009f */
[----:B------:R-:W-:Y:S01]  /*acb0*/  HADD2.F32 R84, -RZ, R51.H0_H0 ;  /* 0x20000033ff547230 */ /* 0x000fe20000004100 */
[----:B------:R-:W-:Y:S01]  /*acc0*/  F2FP.F16.E4M3.UNPACK_B R161, R161 ;  /* 0x000000a1ffa1723e */ /* 0x000fe200020006ff */
[----:B------:R-:W-:Y:S01]  /*acd0*/  HADD2.F32 R159, -RZ, R85.H0_H0 ;  /* 0x20000055ff9f7230 */ /* 0x000fe20000004100 */
[----:B------:R-:W-:Y:S01]  /*ace0*/  F2FP.SATFINITE.E4M3.F32.PACK_AB_MERGE_C R164, R50, R164, R49 ;  /* 0x000000a432a4723e */ /* 0x000fe20004807031 */
[----:B------:R-:W-:Y:S01]  /*acf0*/  IMAD.MOV.U32 R49, RZ, RZ, R14 ;  /* 0x000000ffff317224 */ /* 0x000fe200078e000e */
[-C--:B------:R-:W-:Y:S01]  /*ad00*/  F2FP.F16.E4M3.UNPACK_B R14, R160.reuse.H1 ;  /* 0x000000a0ff0e723e */ /* 0x080fe200030006ff */
[----:B------:R-:W-:Y:S01]  /*ad10*/  HADD2.F32 R51, -RZ, R51.H1_H1 ;  /* 0x30000033ff337230 */ /* 0x000fe20000004100 */
[----:B------:R-:W-:Y:S01]  /*ad20*/  F2FP.F16.E4M3.UNPACK_B R160, R160 ;  /* 0x000000a0ffa0723e */ /* 0x000fe200020006ff */
[----:B------:R-:W-:Y:S01]  /*ad30*/  HADD2.F32 R85, -RZ, R85.H1_H1 ;  /* 0x30000055ff557230 */ /* 0x000fe20000004100 */
[-C--:B------:R-:W-:Y:S01]  /*ad40*/  F2FP.F16.E4M3.UNPACK_B R50, R49.reuse.H1 ;  /* 0x00000031ff32723e */ /* 0x080fe200030006ff */
[--C-:B------:R-:W-:Y:S01]  /*ad50*/  HADD2.F32 R170, -RZ, R14.reuse.H0_H0 ;  /* 0x2000000effaa7230 */ /* 0x100fe20000004100 */
[----:B------:R-:W-:Y:S01]  /*ad60*/  F2FP.F16.E4M3.UNPACK_B R49, R49 ;  /* 0x00000031ff31723e */ /* 0x000fe200020006ff */
[----:B------:R-:W-:Y:S01]  /*ad70*/  HADD2.F32 R14, -RZ, R14.H1_H1 ;  /* 0x3000000eff0e7230 */ /* 0x000fe20000004100 */
[----:B------:R-:W-:Y:S01]  /*ad80*/  F2FP.SATFINITE.E4M3.F32.PACK_AB_MERGE_C R36, R36, R169, RZ ;  /* 0x000000a92424723e */ /* 0x000fe200048070ff */
[----:B------:R-:W-:-:S02]  /*ad90*/  HADD2.F32 R158, -RZ, R50.H0_H0 ;  /* 0x20000032ff9e7230 */ /* 0x000fc40000004100 */
[-C--:B------:R-:W-:Y:S01]  /*ada0*/  FMUL.FTZ R166, R84, R170.reuse ;  /* 0x000000aa54a67220 */ /* 0x080fe20000410000 */
[----:B------:R-:W-:Y:S01]  /*adb0*/  HADD2.F32 R50, -RZ, R50.H1_H1 ;  /* 0x30000032ff327230 */ /* 0x000fe20000004100 */
[----:B------:R-:W-:Y:S01]  /*adc0*/  F2FP.SATFINITE.E4M3.F32.PACK_AB_MERGE_C R36, R12, R165, R36 ;  /* 0x000000a50c24723e */ /* 0x000fe20004807024 */
[----:B------:R-:W-:Y:S02]  /*add0*/  IMAD.MOV.U32 R12, RZ, RZ, R164 ;  /* 0x000000ffff0c7224 */ /* 0x000fe400078e00a4 */
[C---:B------:R-:W-:Y:S01]  /*ade0*/  FMUL.FTZ R170, R158.reuse, R170 ;  /* 0x000000aa9eaa7220 */ /* 0x040fe20000410000 */
[-C--:B------:R-:W-:Y:S01]  /*adf0*/  FFMA.FTZ R166, R158, R159.reuse, -R166 ;  /* 0x0000009f9ea67223 */ /* 0x080fe200000108a6 */
[----:B------:R-:W-:Y:S02]  /*ae00*/  IMAD.MOV.U32 R15, RZ, RZ, R38 ;  /* 0x000000ffff0f7224 */ /* 0x000fe400078e0026 */
[----:B------:R-:W-:Y:S01]  /*ae10*/  FFMA.FTZ R170, R84, R159, R170 ;  /* 0x0000009f54aa7223 */ /* 0x000fe200000100aa */
[-C--:B------:R-:W-:Y:S01]  /*ae20*/  FMUL.FTZ R84, R51, R14.reuse ;  /* 0x0000000e33547220 */ /* 0x080fe20000410000 */
[----:B------:R-:W-:Y:S01]  /*ae30*/  FMUL.FTZ R14, R50, R14 ;  /* 0x0000000e320e7220 */ /* 0x000fe20000410000 */
[----:B------:R-:W-:-:S02]  /*ae40*/  HADD2.F32 R159, -RZ, R160.H0_H0 ;  /* 0x200000a0ff9f7230 */ /* 0x000fc40000004100 */
[-C--:B------:R-:W-:Y:S01]  /*ae50*/  FFMA.FTZ R50, R50, R85.reuse, -R84 ;  /* 0x0000005532327223 */ /* 0x080fe20000010854 */
[----:B------:R-:W-:Y:S01]  /*ae60*/  FFMA.FTZ R14, R51, R85, R14 ;  /* 0x00000055330e7223 */ /* 0x000fe2000001000e */
[----:B------:R-:W-:Y:S02]  /*ae70*/  HADD2.F32 R51, -RZ, R86.H0_H0 ;  /* 0x20000056ff337230 */ /* 0x000fe40000004100 */
[----:B------:R-:W-:Y:S01]  /*ae80*/  HADD2.F32 R85, -RZ, R49.H0_H0 ;  /* 0x20000031ff557230 */ /* 0x000fe20000004100 */
[----:B------:R-:W-:Y:S01]  /*ae90*/  F2FP.SATFINITE.E4M3.F32.PACK_AB_MERGE_C R50, R50, R166, RZ ;  /* 0x000000a63232723e */ /* 0x000fe200048070ff */
[----:B------:R-:W-:Y:S02]  /*aea0*/  HADD2.F32 R84, -RZ, R161.H0_H0 ;  /* 0x200000a1ff547230 */ /* 0x000fe40000004100 */
[-C--:B------:R-:W-:Y:S01]  /*aeb0*/  FMUL.FTZ R158, R51, R159.reuse ;  /* 0x0000009f339e7220 */ /* 0x080fe20000410000 */
[----:B------:R-:W-:Y:S02]  /*aec0*/  HADD2.F32 R160, -RZ, R160.H1_H1 ;  /* 0x300000a0ffa07230 */ /* 0x000fe40000004100 */
[----:B------:R-:W-:Y:S01]  /*aed0*/  FMUL.FTZ R159, R85, R159 ;  /* 0x0000009f559f7220 */ /* 0x000fe20000410000 */
[----:B------:R-:W-:-:S02]  /*aee0*/  HADD2.F32 R86, -RZ, R86.H1_H1 ;  /* 0x30000056ff567230 */ /* 0x000fc40000004100 */
[-C--:B------:R-:W-:Y:S01]  /*aef0*/  FFMA.FTZ R158, R85, R84.reuse, -R158 ;  /* 0x00000054559e7223 */ /* 0x080fe2000001089e */
[----:B------:R-:W-:Y:S02]  /*af00*/  HADD2.F32 R49, -RZ, R49.H1_H1 ;  /* 0x30000031ff317230 */ /* 0x000fe40000004100 */
[----:B------:R-:W-:Y:S01]  /*af10*/  FFMA.FTZ R159, R51, R84, R159 ;  /* 0x00000054339f7223 */ /* 0x000fe2000001009f */
[----:B------:R-:W-:Y:S02]  /*af20*/  HADD2.F32 R161, -RZ, R161.H1_H1 ;  /* 0x300000a1ffa17230 */ /* 0x000fe40000004100 */
[----:B------:R-:W-:Y:S01]  /*af30*/  FMUL.FTZ R51, R86, R160 ;  /* 0x000000a056337220 */ /* 0x000fe20000410000 */
[----:B------:R-:W-:Y:S01]  /*af40*/  F2FP.SATFINITE.E4M3.F32.PACK_AB_MERGE_C R14, R14, R170, RZ ;  /* 0x000000aa0e0e723e */ /* 0x000fe200048070ff */
[C---:B------:R-:W-:Y:S01]  /*af50*/  FMUL.FTZ R160, R49.reuse, R160 ;  /* 0x000000a031a07220 */ /* 0x040fe20000410000 */
[----:B------:R-:W-:Y:S01]  /*af60*/  MOV R84, R36 ;  /* 0x0000002400547202 */ /* 0x000fe20000000f00 */
[----:B------:R-:W-:Y:S01]  /*af70*/  FFMA.FTZ R51, R49, R161, -R51 ;  /* 0x000000a131337223 */ /* 0x000fe20000010833 */
[----:B------:R-:W-:-:S02]  /*af80*/  IMAD.MOV.U32 R85, RZ, RZ, R39 ;  /* 0x000000ffff557224 */ /* 0x000fc400078e0027 */
[----:B------:R-:W-:Y:S01]  /*af90*/  FFMA.FTZ R160, R86, R161, R160 ;  /* 0x000000a156a07223 */ /* 0x000fe200000100a0 */
[----:B------:R-:W-:Y:S01]  /*afa0*/  IMAD.MOV.U32 R87, RZ, RZ, R37 ;  /* 0x000000ffff577224 */ /* 0x000fe200078e0025 */
[----:B------:R-:W-:-:S03]  /*afb0*/  F2FP.SATFINITE.E4M3.F32.PACK_AB_MERGE_C R50, R51, R158, R50 ;  /* 0x0000009e3332723e */ /* 0x000fc60004807032 */
[----:B------:R-:W-:Y:S02]  /*afc0*/  F2FP.SATFINITE.E4M3.F32.PACK_AB_MERGE_C R159, R160, R159, R14 ;  /* 0x0000009fa09f723e */ /* 0x000fe4000480700e */
[----:B------:R-:W-:-:S03]  /*afd0*/  IMAD.MOV.U32 R14, RZ, RZ, R50 ;  /* 0x000000ffff0e7224 */ /* 0x000fc600078e0032 */
[----:B------:R-:W-:-:S07]  /*afe0*/  IMAD.MOV.U32 R86, RZ, RZ, R159 ;  /* 0x000000ffff567224 */ /* 0x000fce00078e009f */
.L_x_506:
[----:B------:R-:W-:Y:S05]  /*aff0*/  BSYNC B3 ;  /* 0x0000000000037941 */ /* 0x000fea0003800000 */
.L_x_505:
[----:B----4-:R-:W-:-:S05]  /*b000*/  IADD3 R36, P3, R21, R11, RZ ;  /* 0x0000000b15247210 */ /* 0x010fca0007f7e0ff */
[----:B------:R-:W-:Y:S01]  /*b010*/  IMAD.X R37, R149, 0x1, R108, P3 ;  /* 0x0000000195257824 */ /* 0x000fe200018e066c */
[----:B------:R-:W-:-:S04]  /*b020*/  ISETP.GE.AND P3, PT, R162, R133, PT ;  /* 0x00000085a200720c */ /* 0x000fc80003f66270 */
[----:B--2---:R2:W-:Y:S09]  /*b030*/  ST.E.128 desc[UR50][R36.64], R12 ;  /* 0x0000000c24007985 */ /* 0x0045f2000c101d32 */
[----:B------:R-:W-:-:S04]  /*b040*/  @!P3 IADD3 R38, P5, R11, R162, RZ ;  /* 0x000000a20b26b210 */ /* 0x000fc80007fbe0ff */
[----:B------:R-:W-:-:S05]  /*b050*/  @!P3 LEA.HI.X.SX32 R39, R162, R149, 0x1, P5 ;  /* 0x00000095a227b211 */ /* 0x000fca00028f0eff */
[----:B0-----:R2:W-:Y:S04]  /*b060*/  @!P3 ST.E.128 desc[UR50][R38.64], R84 ;  /* 0x000000542600b985 */ /* 0x0015e8000c101d32 */
.L_x_504:
[----:B------:R-:W-:Y:S05]  /*b070*/  BSYNC B2 ;  /* 0x0000000000027941 */ /* 0x000fea0003800000 */
.L_x_503:
[----:B------:R-:W-:Y:S01]  /*b080*/  ISETP.NE.AND P3, PT, R29, RZ, PT ;  /* 0x000000ff1d00720c */ /* 0x000fe20003f65270 */
[----:B------:R-:W-:-:S12]  /*b090*/  BSSY B2, `(.L_x_507) ;  /* 0x00000f7000027945 */ /* 0x000fd80003800000 */
[----:B------:R-:W-:Y:S05]  /*b0a0*/  @!P3 BRA `(.L_x_508) ;  /* 0x0000000c00d4b947 */ /* 0x000fea0003800000 */
[----:B--2---:R-:W2:Y:S04]  /*b0b0*/  LDL R36, [R1+0x28] ;  /* 0x0000280001247983 */ /* 0x004ea80000100800 */
[----:B0-----:R-:W5:Y:S04]  /*b0c0*/  LDL R14, [R1+0x2c] ;  /* 0x00002c00010e7983 */ /* 0x001f680000100800 */
[----:B------:R-:W3:Y:S01]  /*b0d0*/  LDL R15, [R1+0x30] ;  /* 0x00003000010f7983 */ /* 0x000ee20000100800 */
[----:B------:R-:W-:-:S04]  /*b0e0*/  SEL R12, R114, R139, !P1 ;  /* 0x0000008b720c7207 */ /* 0x000fc80004800000 */
[----:B------:R-:W-:-:S04]  /*b0f0*/  SHF.R.S32.HI R13, RZ, 0x1f, R12 ;  /* 0x0000001fff0d7819 */ /* 0x000fc8000001140c */
[----:B------:R-:W-:-:S04]  /*b100*/  LEA.HI R13, R13, R12, RZ, 0x5 ;  /* 0x0000000c0d0d7211 */ /* 0x000fc800078f28ff */
[----:B------:R-:W-:-:S04]  /*b110*/  LEA.HI.SX32 R48, R13, R111, 0x1b ;  /* 0x0000006f0d307211 */ /* 0x000fc800078fdaff */
[----:B------:R-:W-:-:S04]  /*b120*/  SHF.R.S32.HI R13, RZ, 0x1f, R48 ;  /* 0x0000001fff0d7819 */ /* 0x000fc80000011430 */
[----:B------:R-:W-:Y:S02]  /*b130*/  LEA.HI R13, R13, R48, RZ, 0x2 ;  /* 0x000000300d0d7211 */ /* 0x000fe400078f10ff */
[----:B------:R-:W-:Y:S02]  /*b140*/  SHF.L.U32 R48, R48, 0x4, RZ ;  /* 0x0000000430307819 */ /* 0x000fe400000006ff */
[----:B------:R-:W-:Y:S02]  /*b150*/  SHF.R.S32.HI R13, RZ, 0x2, R13 ;  /* 0x00000002ff0d7819 */ /* 0x000fe4000001140d */
[----:B------:R-:W-:Y:S01]  /*b160*/  ISETP.GE.AND P3, PT, R221, R113, PT ;  /* 0x00000071dd00720c */ /* 0x000fe20003f66270 */
[----:B------:R-:W-:Y:S01]  /*b170*/  BSSY B3, `(.L_x_509) ;  /* 0x00000e1000037945 */ /* 0x000fe20003800000 */
[----:B--2---:R-:W-:-:S04]  /*b180*/  LOP3.LUT R12, R36, 0x30, R48, 0xf8, !PT ;  /* 0x00000030240c7812 */ /* 0x004fc800078ef830 */
[----:B-----5:R-:W-:Y:S01]  /*b190*/  LOP3.LUT R12, R12, R14, RZ, 0x3c, !PT ;  /* 0x0000000e0c0c7212 */ /* 0x020fe200078e3cff */
[----:B---3--:R-:W-:-:S04]  /*b1a0*/  IMAD R13, R13, 0x2800, R15 ;  /* 0x000028000d0d7824 */ /* 0x008fc800078e020f */
[----:B------:R-:W-:-:S04]  /*b1b0*/  IMAD.IADD R12, R13, 0x1, R12 ;  /* 0x000000010d0c7824 */ /* 0x000fc800078e020c */
[C---:B------:R-:W-:Y:S02]  /*b1c0*/  IMAD R36, R19.reuse, 0x7800, R12 ;  /* 0x0000780013247824 */ /* 0x040fe400078e020c */
[----:B------:R-:W-:Y:S02]  /*b1d0*/  IMAD R12, R19, 0x7800, R127 ;  /* 0x00007800130c7824 */ /* 0x000fe400078e027f */
[C---:B------:R-:W-:Y:S02]  /*b1e0*/  IMAD.IADD R36, R18.reuse, 0x1, R36 ;  /* 0x0000000112247824 */ /* 0x040fe400078e0224 */
[----:B------:R-:W-:-:S04]  /*b1f0*/  IMAD.IADD R12, R18, 0x1, R12 ;  /* 0x00000001120c7824 */ /* 0x000fc800078e020c */
[----:B------:R-:W0:Y:S04]  /*b200*/  LDS.128 R36, [R36+0x24200] ;  /* 0x0242000024247984 */ /* 0x000e280000000c00 */
[----:B------:R-:W2:Y:S01]  /*b210*/  LDS.128 R12, [R12+0x24200] ;  /* 0x024200000c0c7984 */ /* 0x000ea20000000c00 */
[----:B------:R-:W-:Y:S05]  /*b220*/  @P3 BRA `(.L_x_510) ;  /* 0x0000000c00543947 */ /* 0x000fea0003800000 */
[----:B------:R-:W-:Y:S02]  /*b230*/  SHF.R.U32.HI R50, RZ, 0x8, R53 ;  /* 0x00000008ff327819 */ /* 0x000fe40000011635 */
[----:B------:R-:W-:Y:S02]  /*b240*/  SHF.R.U32.HI R54, RZ, 0x8, R41 ;  /* 0x00000008ff367819 */ /* 0x000fe40000011629 */
[----:B------:R-:W-:Y:S02]  /*b250*/  LOP3.LUT R42, R53, 0xff0000ff, RZ, 0xc0, !PT ;  /* 0xff0000ff352a7812 */ /* 0x000fe400078ec0ff */
[----:B------:R-:W-:Y:S01]  /*b260*/  SHF.R.U32.HI R49, RZ, 0x10, R53 ;  /* 0x00000010ff317819 */ /* 0x000fe20000011635 */
[----:B------:R-:W-:Y:S01]  /*b270*/  IMAD.SHL.U32 R54, R54, 0x100, RZ ;  /* 0x0000010036367824 */ /* 0x000fe200078e00ff */
[----:B------:R-:W-:Y:S02]  /*b280*/  SHF.R.U32.HI R51, RZ, 0x8, R55 ;  /* 0x00000008ff337819 */ /* 0x000fe40000011637 */
[----:B------:R-:W-:-:S02]  /*b290*/  LOP3.LUT R84, R55, 0xff0000ff, RZ, 0xc0, !PT ;  /* 0xff0000ff37547812 */ /* 0x000fc400078ec0ff */
[----:B------:R-:W-:Y:S01]  /*b2a0*/  SHF.R.U32.HI R40, RZ, 0x10, R55 ;  /* 0x00000010ff287819 */ /* 0x000fe20000011637 */
[----:B------:R-:W-:Y:S01]  /*b2b0*/  IMAD.SHL.U32 R55, R50, 0x100, RZ ;  /* 0x0000010032377824 */ /* 0x000fe200078e00ff */
[----:B------:R-:W-:Y:S01]  /*b2c0*/  LOP3.LUT R53, R41, 0xff0000ff, RZ, 0xc0, !PT ;  /* 0xff0000ff29357812 */ /* 0x000fe200078ec0ff */
[----:B------:R-:W-:Y:S01]  /*b2d0*/  IMAD.SHL.U32 R51, R51, 0x100, RZ ;  /* 0x0000010033337824 */ /* 0x000fe200078e00ff */
[----:B------:R-:W-:Y:S01]  /*b2e0*/  SHF.R.U32.HI R41, RZ, 0x10, R41 ;  /* 0x00000010ff297819 */ /* 0x000fe20000011629 */
[----:B------:R-:W-:Y:S01]  /*b2f0*/  IMAD.U32 R40, R40, 0x10000, RZ ;  /* 0x0001000028287824 */ /* 0x000fe200078e00ff */
[----:B------:R-:W-:Y:S02]  /*b300*/  LOP3.LUT R42, R42, 0xff00, R55, 0xf8, !PT ;  /* 0x0000ff002a2a7812 */ /* 0x000fe400078ef837 */
[----:B------:R-:W-:Y:S01]  /*b310*/  SHF.L.U32 R49, R49, 0x10, RZ ;  /* 0x0000001031317819 */ /* 0x000fe200000006ff */
[----:B------:R-:W-:Y:S01]  /*b320*/  IMAD.U32 R41, R41, 0x10000, RZ ;  /* 0x0001000029297824 */ /* 0x000fe200078e00ff */
[----:B------:R-:W-:-:S02]  /*b330*/  LOP3.LUT R53, R53, 0xff00, R54, 0xf8, !PT ;  /* 0x0000ff0035357812 */ /* 0x000fc400078ef836 */
[----:B------:R-:W-:Y:S02]  /*b340*/  LOP3.LUT R84, R84, 0xff00, R51, 0xf8, !PT ;  /* 0x0000ff0054547812 */ /* 0x000fe400078ef833 */
        /* <DEDUP_REMOVED lines=20> */
[----:B------:R-:W-:-:S02]  /*b490*/  SHF.R.U32.HI R50, RZ, 0x8, R43 ;  /* 0x00000008ff327819 */ /* 0x000fc4000001162b */
[----:B------:R-:W-:Y:S02]  /*b4a0*/  LOP3.LUT R52, R43, 0xff0000ff, RZ, 0xc0, !PT ;  /* 0xff0000ff2b347812 */ /* 0x000fe400078ec0ff */
[CC--:B------:R-:W-:Y:S01]  /*b4b0*/  FMUL.FTZ R53, R86.reuse, R55.reuse ;  /* 0x0000003756357220 */ /* 0x0c0fe20000410000 */
[C---:B------:R-:W-:Y:S01]  /*b4c0*/  FMUL.FTZ R55, R41.reuse, R55 ;  /* 0x0000003729377220 */ /* 0x040fe20000410000 */
[----:B------:R-:W-:Y:S02]  /*b4d0*/  SHF.R.U32.HI R43, RZ, 0x10, R43 ;  /* 0x00000010ff2b7819 */ /* 0x000fe4000001162b */
[-C--:B------:R-:W-:Y:S01]  /*b4e0*/  FFMA.FTZ R53, R41, R85.reuse, -R53 ;  /* 0x0000005529357223 */ /* 0x080fe20000010835 */
[----:B------:R-:W-:Y:S01]  /*b4f0*/  FFMA.FTZ R41, R86, R85, R55 ;  /* 0x0000005556297223 */ /* 0x000fe20000010037 */
[----:B------:R-:W-:Y:S01]  /*b500*/  F2FP.F16.E4M3.UNPACK_B R55, R49.H1 ;  /* 0x00000031ff37723e */ /* 0x000fe200030006ff */
[----:B------:R-:W-:Y:S01]  /*b510*/  HADD2.F32 R86, -RZ, R51.H0_H0 ;  /* 0x20000033ff567230 */ /* 0x000fe20000004100 */
[----:B------:R-:W-:Y:S01]  /*b520*/  F2FP.F16.E4M3.UNPACK_B R85, R13.H1 ;  /* 0x0000000dff55723e */ /* 0x000fe200030006ff */
[----:B------:R-:W-:-:S02]  /*b530*/  HADD2.F32 R13, -RZ, R37.H0_H0 ;  /* 0x20000025ff0d7230 */ /* 0x000fc40000004100 */
[----:B------:R-:W-:Y:S02]  /*b540*/  HADD2.F32 R87, -RZ, R55.H0_H0 ;  /* 0x20000037ff577230 */ /* 0x000fe40000004100 */
[----:B------:R-:W-:Y:S02]  /*b550*/  HADD2.F32 R49, -RZ, R85.H0_H0 ;  /* 0x20000055ff317230 */ /* 0x000fe40000004100 */
[----:B------:R-:W-:Y:S02]  /*b560*/  HADD2.F32 R37, -RZ, R37.H1_H1 ;  /* 0x30000025ff257230 */ /* 0x000fe40000004100 */
[-C--:B------:R-:W-:Y:S01]  /*b570*/  FMUL.FTZ R158, R13, R87.reuse ;  /* 0x000000570d9e7220 */ /* 0x080fe20000410000 */
[----:B------:R-:W-:Y:S02]  /*b580*/  HADD2.F32 R55, -RZ, R55.H1_H1 ;  /* 0x30000037ff377230 */ /* 0x000fe40000004100 */
[----:B------:R-:W-:Y:S01]  /*b590*/  FMUL.FTZ R87, R49, R87 ;  /* 0x0000005731577220 */ /* 0x000fe20000410000 */
[----:B------:R-:W-:-:S02]  /*b5a0*/  HADD2.F32 R85, -RZ, R85.H1_H1 ;  /* 0x30000055ff557230 */ /* 0x000fc40000004100 */
[-C--:B------:R-:W-:Y:S01]  /*b5b0*/  FFMA.FTZ R49, R49, R86.reuse, -R158 ;  /* 0x0000005631317223 */ /* 0x080fe2000001089e */
[----:B------:R-:W-:Y:S02]  /*b5c0*/  HADD2.F32 R51, -RZ, R51.H1_H1 ;  /* 0x30000033ff337230 */ /* 0x000fe40000004100 */
[----:B------:R-:W-:Y:S01]  /*b5d0*/  FFMA.FTZ R13, R13, R86, R87 ;  /* 0x000000560d0d7223 */ /* 0x000fe20000010057 */
[-C--:B------:R-:W-:Y:S01]  /*b5e0*/  FMUL.FTZ R86, R37, R55.reuse ;  /* 0x0000003725567220 */ /* 0x080fe20000410000 */
[----:B------:R-:W-:Y:S01]  /*b5f0*/  FMUL.FTZ R87, R85, R55 ;  /* 0x0000003755577220 */ /* 0x000fe20000410000 */
[----:B------:R-:W-:Y:S02]  /*b600*/  IMAD.U32 R43, R43, 0x10000, RZ ;  /* 0x000100002b2b7824 */ /* 0x000fe400078e00ff */
[-C--:B------:R-:W-:Y:S01]  /*b610*/  FFMA.FTZ R55, R85, R51.reuse, -R86 ;  /* 0x0000003355377223 */ /* 0x080fe20000010856 */
[----:B------:R-:W-:Y:S01]  /*b620*/  FFMA.FTZ R51, R37, R51, R87 ;  /* 0x0000003325337223 */ /* 0x000fe20000010057 */
[----:B------:R-:W-:Y:S01]  /*b630*/  IMAD.SHL.U32 R37, R50, 0x100, RZ ;  /* 0x0000010032257824 */ /* 0x000fe200078e00ff */
[----:B------:R-:W-:-:S02]  /*b640*/  LOP3.LUT R50, R84, 0xff0000, R40, 0xf8, !PT ;  /* 0x00ff000054327812 */ /* 0x000fc400078ef828 */
[----:B------:R-:W-:Y:S02]  /*b650*/  F2FP.F16.E4M3.UNPACK_B R40, R39 ;  /* 0x00000027ff28723e */ /* 0x000fe400020006ff */
[----:B------:R-:W-:Y:S01]  /*b660*/  LOP3.LUT R37, R52, 0xff00, R37, 0xf8, !PT ;  /* 0x0000ff0034257812 */ /* 0x000fe200078ef825 */
[----:B------:R-:W-:Y:S01]  /*b670*/  IMAD.MOV.U32 R52, RZ, RZ, R15 ;  /* 0x000000ffff347224 */ /* 0x000fe200078e000f */
[----:B------:R-:W-:Y:S01]  /*b680*/  F2FP.F16.E4M3.UNPACK_B R85, R50 ;  /* 0x00000032ff55723e */ /* 0x000fe200020006ff */
[----:B------:R-:W-:Y:S01]  /*b690*/  HADD2.F32 R86, -RZ, R40.H0_H0 ;  /* 0x20000028ff567230 */ /* 0x000fe20000004100 */
[----:B------:R-:W-:Y:S02]  /*b6a0*/  LOP3.LUT R37, R37, 0xff0000, R43, 0xf8, !PT ;  /* 0x00ff000025257812 */ /* 0x000fe400078ef82b */
[----:B------:R-:W-:Y:S01]  /*b6b0*/  F2FP.F16.E4M3.UNPACK_B R15, R52 ;  /* 0x00000034ff0f723e */ /* 0x000fe200020006ff */
[--C-:B------:R-:W-:Y:S01]  /*b6c0*/  HADD2.F32 R87, -RZ, R85.reuse.H0_H0 ;  /* 0x20000055ff577230 */ /* 0x100fe20000004100 */
[----:B------:R-:W-:Y:S01]  /*b6d0*/  F2FP.F16.E4M3.UNPACK_B R84, R37 ;  /* 0x00000025ff54723e */ /* 0x000fe200020006ff */
[----:B------:R-:W-:Y:S01]  /*b6e0*/  HADD2.F32 R85, -RZ, R85.H1_H1 ;  /* 0x30000055ff557230 */ /* 0x000fe20000004100 */
[----:B------:R-:W-:Y:S01]  /*b6f0*/  F2FP.F16.E4M3.UNPACK_B R39, R39.H1 ;  /* 0x00000027ff27723e */ /* 0x000fe200030006ff */
[--C-:B------:R-:W-:Y:S01]  /*b700*/  HADD2.F32 R158, -RZ, R15.reuse.H0_H0 ;  /* 0x2000000fff9e7230 */ /* 0x100fe20000004100 */
[----:B------:R-:W-:Y:S01]  /*b710*/  F2FP.F16.E4M3.UNPACK_B R37, R37.H1 ;  /* 0x00000025ff25723e */ /* 0x000fe200030006ff */
[--C-:B------:R-:W-:Y:S01]  /*b720*/  HADD2.F32 R43, -RZ, R84.reuse.H0_H0 ;  /* 0x20000054ff2b7230 */ /* 0x100fe20000004100 */
[----:B------:R-:W-:Y:S01]  /*b730*/  F2FP.F16.E4M3.UNPACK_B R50, R50.H1 ;  /* 0x00000032ff32723e */ /* 0x000fe200030006ff */
[----:B------:R-:W-:Y:S01]  /*b740*/  HADD2.F32 R84, -RZ, R84.H1_H1 ;  /* 0x30000054ff547230 */ /* 0x000fe20000004100 */
[----:B------:R-:W-:Y:S01]  /*b750*/  F2FP.SATFINITE.E4M3.F32.PACK_AB_MERGE_C R49, R55, R49, RZ ;  /* 0x000000313731723e */ /* 0x000fe200048070ff */
[----:B------:R-:W-:-:S02]  /*b760*/  HADD2.F32 R15, -RZ, R15.H1_H1 ;  /* 0x3000000fff0f7230 */ /* 0x000fc40000004100 */
[-C--:B------:R-:W-:Y:S01]  /*b770*/  FMUL.FTZ R159, R86, R43.reuse ;  /* 0x0000002b569f7220 */ /* 0x080fe20000410000 */
[C---:B------:R-:W-:Y:S01]  /*b780*/  FMUL.FTZ R43, R158.reuse, R43 ;  /* 0x0000002b9e2b7220 */ /* 0x040fe20000410000 */
[----:B------:R-:W-:Y:S02]  /*b790*/  F2FP.SATFINITE.E4M3.F32.PACK_AB_MERGE_C R53, R53, R54, R49 ;  /* 0x000000363535723e */ /* 0x000fe40004807031 */
        /* <DEDUP_REMOVED lines=33> */
[----:B------:R-:W-:Y:S01]  /*b9b0*/  F2FP.F16.E4M3.UNPACK_B R37, R154.H1 ;  /* 0x0000009aff25723e */ /* 0x000fe200030006ff */
[--C-:B------:R-:W-:Y:S01]  /*b9c0*/  HADD2.F32 R50, -RZ, R49.reuse.H0_H0 ;  /* 0x20000031ff327230 */ /* 0x100fe20000004100 */
[----:B------:R-:W-:Y:S01]  /*b9d0*/  F2FP.F16.E4M3.UNPACK_B R43, R12.H1 ;  /* 0x0000000cff2b723e */ /* 0x000fe200030006ff */
[----:B------:R-:W-:Y:S01]  /*b9e0*/  HADD2.F32 R49, -RZ, R49.H1_H1 ;  /* 0x30000031ff317230 */ /* 0x000fe20000004100 */
[----:B------:R-:W-:Y:S01]  /*b9f0*/  F2FP.F16.E4M3.UNPACK_B R154, R154 ;  /* 0x0000009aff9a723e */ /* 0x000fe200020006ff */
[----:B------:R-:W-:Y:S01]  /*ba00*/  HADD2.F32 R87, -RZ, R37.H0_H0 ;  /* 0x20000025ff577230 */ /* 0x000fe20000004100 */
        /* <DEDUP_REMOVED lines=11> */
[-C--:B------:R-:W-:Y:S01]  /*bac0*/  FMUL.FTZ R50, R49, R37.reuse ;  /* 0x0000002531327220 */ /* 0x080fe20000410000 */
        /* <DEDUP_REMOVED lines=18> */
[-C--:B------:R-:W-:Y:S01]  /*bbf0*/  F2FP.F16.E4M3.UNPACK_B R51, R157.reuse.H1 ;  /* 0x0000009dff33723e */ /* 0x080fe200030006ff */
[C---:B------:R-:W-:Y:S01]  /*bc00*/  FMUL.FTZ R154, R12.reuse, R154 ;  /* 0x0000009a0c9a7220 */ /* 0x040fe20000410000 */
[----:B------:R-:W-:Y:S01]  /*bc10*/  F2FP.F16.E4M3.UNPACK_B R157, R157 ;  /* 0x0000009dff9d723e */ /* 0x000fe200020006ff */
[-C--:B------:R-:W-:Y:S01]  /*bc20*/  FFMA.FTZ R49, R12, R156.reuse, -R49 ;  /* 0x0000009c0c317223 */ /* 0x080fe20000010831 */
[----:B------:R-:W-:Y:S01]  /*bc30*/  F2FP.SATFINITE.E4M3.F32.PACK_AB_MERGE_C R37, R37, R87, RZ ;  /* 0x000000572525723e */ /* 0x000fe200048070ff */
[----:B------:R-:W-:Y:S01]  /*bc40*/  FFMA.FTZ R12, R36, R156, R154 ;  /* 0x0000009c240c7223 */ /* 0x000fe2000001009a */
[----:B------:R-:W-:Y:S01]  /*bc50*/  IMAD.MOV.U32 R36, RZ, RZ, R14 ;  /* 0x000000ffff247224 */ /* 0x000fe200078e000e */
[-C--:B------:R-:W-:Y:S01]  /*bc60*/  F2FP.F16.E4M3.UNPACK_B R14, R155.reuse.H1 ;  /* 0x0000009bff0e723e */ /* 0x080fe200030006ff */
[--C-:B------:R-:W-:Y:S01]  /*bc70*/  HADD2.F32 R154, -RZ, R51.reuse.H0_H0 ;  /* 0x20000033ff9a7230 */ /* 0x100fe20000004100 */
[----:B------:R-:W-:Y:S01]  /*bc80*/  F2FP.SATFINITE.E4M3.F32.PACK_AB_MERGE_C R54, R49, R54, R43 ;  /* 0x000000363136723e */ /* 0x000fe2000480702b */
[----:B------:R-:W-:Y:S01]  /*bc90*/  HADD2.F32 R51, -RZ, R51.H1_H1 ;  /* 0x30000033ff337230 */ /* 0x000fe20000004100 */
        /* <DEDUP_REMOVED lines=8> */
[----:B------:R-:W-:Y:S01]  /*bd20*/  F2FP.F16.E4M3.UNPACK_B R36, R36 ;  /* 0x00000024ff24723e */ /* 0x000fe200020006ff */
[----:B------:R-:W-:-:S02]  /*bd30*/  HADD2.F32 R49, -RZ, R49.H1_H1 ;  /* 0x30000031ff317230 */ /* 0x000fc40000004100 */
[-C--:B------:R-:W-:Y:S01]  /*bd40*/  FMUL.FTZ R156, R50, R158.reuse ;  /* 0x0000009e329c7220 */ /* 0x080fe20000410000 */
[----:B------:R-:W-:Y:S02]  /*bd50*/  HADD2.F32 R43, -RZ, R43.H1_H1 ;  /* 0x3000002bff2b7230 */ /* 0x000fe40000004100 */
[----:B------:R-:W-:Y:S01]  /*bd60*/  FMUL.FTZ R158, R84, R158 ;  /* 0x0000009e549e7220 */ /* 0x000fe20000410000 */
[----:B------:R-:W-:Y:S01]  /*bd70*/  F2FP.SATFINITE.E4M3.F32.PACK_AB_MERGE_C R37, R12, R55, R37 ;  /* 0x000000370c25723e */ /* 0x000fe20004807025 */
[----:B------:R-:W-:Y:S01]  /*bd80*/  FFMA.FTZ R156, R84, R154, -R156 ;  /* 0x0000009a549c7223 */ /* 0x000fe2000001089c */
[----:B------:R-:W-:Y:S01]  /*bd90*/  MOV R12, R54 ;  /* 0x00000036000c7202 */ /* 0x000fe20000000f00 */
        /* <DEDUP_REMOVED lines=18> */
[-C--:B------:R-:W-:Y:S01]  /*bec0*/  FMUL.FTZ R49, R38, R155.reuse ;  /* 0x0000009b26317220 */ /* 0x080fe20000410000 */
[----:B------:R-:W-:Y:S01]  /*bed0*/  F2FP.SATFINITE.E4M3.F32.PACK_AB_MERGE_C R14, R14, R158, RZ ;  /* 0x0000009e0e0e723e */ /* 0x000fe200048070ff */
[C---:B------:R-:W-:Y:S01]  /*bee0*/  FMUL.FTZ R155, R36.reuse, R155 ;  /* 0x0000009b249b7220 */ /* 0x040fe20000410000 */
[----:B------:R-:W-:Y:S02]  /*bef0*/  IMAD.MOV.U32 R15, RZ, RZ, R40 ;  /* 0x000000ffff0f7224 */ /* 0x000fe400078e0028 */
        /* <DEDUP_REMOVED lines=8> */
.L_x_510:
[----:B------:R-:W-:Y:S05]  /*bf80*/  BSYNC B3 ;  /* 0x0000000000037941 */ /* 0x000fea0003800000 */
.L_x_509:
[----:B----4-:R-:W-:-:S04]  /*bf90*/  IADD3 R40, P3, R25, R11, RZ ;  /* 0x0000000b19287210 */ /* 0x010fc80007f7e0ff */
[----:B------:R-:W-:Y:S02]  /*bfa0*/  IADD3.X R41, R149, R95, RZ, P3, !PT ;  /* 0x0000005f95297210 */ /* 0x000fe40001ffe4ff */
[----:B------:R-:W-:-:S03]  /*bfb0*/  ISETP.GE.AND P3, PT, R48, R133, PT ;  /* 0x000000853000720c */ /* 0x000fc60003f66270 */
[----:B--2---:R2:W-:Y:S10]  /*bfc0*/  ST.E.128 desc[UR50][R40.64], R12 ;  /* 0x0000000c28007985 */ /* 0x0045f4000c101d32 */
[----:B------:R-:W-:-:S04]  /*bfd0*/  @!P3 IADD3 R42, P5, R11, R48, RZ ;  /* 0x000000300b2ab210 */ /* 0x000fc80007fbe0ff */
[----:B------:R-:W-:-:S05]  /*bfe0*/  @!P3 LEA.HI.X.SX32 R43, R48, R149, 0x1, P5 ;  /* 0x00000095302bb211 */ /* 0x000fca00028f0eff */
[----:B0-----:R2:W-:Y:S04]  /*bff0*/  @!P3 ST.E.128 desc[UR50][R42.64], R36 ;  /* 0x000000242a00b985 */ /* 0x0015e8000c101d32 */
.L_x_508:
[----:B------:R-:W-:Y:S05]  /*c000*/  BSYNC B2 ;  /* 0x0000000000027941 */ /* 0x000fea0003800000 */
.L_x_507:
[----:B------:R-:W-:-:S13]  /*c010*/  ISETP.NE.AND P3, PT, R30, RZ, PT ;  /* 0x000000ff1e00720c */ /* 0x000fda0003f65270 */
[----:B------:R-:W-:Y:S05]  /*c020*/  @!P3 BRA `(.L_x_502) ;  /* 0x0000000c00e8b947 */ /* 0x000fea0003800000 */
[----:B0-2---:R-:W2:Y:S04]  /*c030*/  LDL R12, [R1+0x8] ;  /* 0x00000800010c7983 */ /* 0x005ea80000100800 */
[----:B------:R-:W5:Y:S04]  /*c040*/  LDL R15, [R1+0x28] ;  /* 0x00002800010f7983 */ /* 0x000f680000100800 */
[----:B------:R-:W3:Y:S04]  /*c050*/  LDL R14, [R1+0x30] ;  /* 0x00003000010e7983 */ /* 0x000ee80000100800 */
[----:B------:R-:W4:Y:S01]  /*c060*/  LDL R13, [R1+0x2c] ;  /* 0x00002c00010d7983 */ /* 0x000f220000100800 */
[----:B------:R-:W-:Y:S01]  /*c070*/  ISETP.GE.AND P3, PT, R222, R113, PT ;  /* 0x00000071de00720c */ /* 0x000fe20003f66270 */
[----:B------:R-:W-:Y:S01]  /*c080*/  BSSY B2, `(.L_x_511) ;  /* 0x00000ed000027945 */ /* 0x000fe20003800000 */
[----:B--2---:R-:W-:-:S04]  /*c090*/  LOP3.LUT P5, RZ, R12, 0x1, RZ, 0xc0, !PT ;  /* 0x000000010cff7812 */ /* 0x004fc800078ac0ff */
[----:B------:R-:W-:Y:S01]  /*c0a0*/  SEL R12, R114, R139, !P5 ;  /* 0x0000008b720c7207 */ /* 0x000fe20006800000 */
[----:B-----5:R-:W-:Y:S02]  /*c0b0*/  IMAD.MOV.U32 R36, RZ, RZ, R15 ;  /* 0x000000ffff247224 */ /* 0x020fe400078e000f */
[----:B---3--:R-:W-:Y:S02]  /*c0c0*/  IMAD.MOV.U32 R15, RZ, RZ, R14 ;  /* 0x000000ffff0f7224 */ /* 0x008fe400078e000e */
[----:B----4-:R-:W-:Y:S01]  /*c0d0*/  IMAD.MOV.U32 R14, RZ, RZ, R13 ;  /* 0x000000ffff0e7224 */ /* 0x010fe200078e000d */
[----:B------:R-:W-:-:S04]  /*c0e0*/  SHF.R.S32.HI R13, RZ, 0x1f, R12 ;  /* 0x0000001fff0d7819 */ /* 0x000fc8000001140c */
[----:B------:R-:W-:-:S04]  /*c0f0*/  LEA.HI R13, R13, R12, RZ, 0x5 ;  /* 0x0000000c0d0d7211 */ /* 0x000fc800078f28ff */
[----:B------:R-:W-:-:S04]  /*c100*/  LEA.HI.SX32 R13, R13, R110, 0x1b ;  /* 0x0000006e0d0d7211 */ /* 0x000fc800078fdaff */
[----:B------:R-:W-:Y:S01]  /*c110*/  SHF.R.S32.HI R12, RZ, 0x1f, R13 ;  /* 0x0000001fff0c7819 */ /* 0x000fe2000001140d */
[----:B------:R-:W-:-:S03]  /*c120*/  IMAD.SHL.U32 R41, R13, 0x10, RZ ;  /* 0x000000100d297824 */ /* 0x000fc600078e00ff */
[----:B------:R-:W-:-:S04]  /*c130*/  LEA.HI R12, R12, R13, RZ, 0x2 ;  /* 0x0000000d0c0c7211 */ /* 0x000fc800078f10ff */
[----:B------:R-:W-:Y:S02]  /*c140*/  SHF.R.S32.HI R13, RZ, 0x2, R12 ;  /* 0x00000002ff0d7819 */ /* 0x000fe4000001140c */
[----:B------:R-:W-:-:S03]  /*c150*/  LOP3.LUT R12, R36, 0x30, R41, 0xf8, !PT ;  /* 0x00000030240c7812 */ /* 0x000fc600078ef829 */
[----:B------:R-:W-:Y:S01]  /*c160*/  IMAD R13, R13, 0x2800, R15 ;  /* 0x000028000d0d7824 */ /* 0x000fe200078e020f */
[----:B------:R-:W-:-:S05]  /*c170*/  LOP3.LUT R12, R12, R14, RZ, 0x3c, !PT ;  /* 0x0000000e0c0c7212 */ /* 0x000fca00078e3cff */
[----:B------:R-:W-:Y:S02]  /*c180*/  IMAD.IADD R12, R13, 0x1, R12 ;  /* 0x000000010d0c7824 */ /* 0x000fe400078e020c */
[C---:B------:R-:W-:Y:S02]  /*c190*/  IMAD R13, R19.reuse, 0x7800, R125 ;  /* 0x00007800130d7824 */ /* 0x040fe400078e027d */
[----:B------:R-:W-:Y:S02]  /*c1a0*/  IMAD R15, R19, 0x7800, R12 ;  /* 0x00007800130f7824 */ /* 0x000fe400078e020c */
[----:B------:R-:W-:-:S03]  /*c1b0*/  IMAD.IADD R13, R18, 0x1, R13 ;  /* 0x00000001120d7824 */ /* 0x000fc600078e020d */
[----:B------:R-:W-:-:S03]  /*c1c0*/  IADD3 R36, R18, R15, RZ ;  /* 0x0000000f12247210 */ /* 0x000fc60007ffe0ff */
[----:B------:R-:W0:Y:S04]  /*c1d0*/  LDS.128 R12, [R13+0x24200] ;  /* 0x024200000d0c7984 */ /* 0x000e280000000c00 */
[----:B------:R-:W2:Y:S01]  /*c1e0*/  LDS.128 R36, [R36+0x24200] ;  /* 0x0242000024247984 */ /* 0x000ea20000000c00 */
[----:B------:R-:W-:Y:S05]  /*c1f0*/  @P3 BRA `(.L_x_512) ;  /* 0x0000000c00543947 */ /* 0x000fea0003800000 */
[----:B------:R-:W-:Y:S02]  /*c200*/  SHF.R.U32.HI R51, RZ, 0x8, R45 ;  /* 0x00000008ff337819 */ /* 0x000fe4000001162d */
[----:B------:R-:W-:Y:S02]  /*c210*/  SHF.R.U32.HI R44, RZ, 0x8, R57 ;  /* 0x00000008ff2c7819 */ /* 0x000fe40000011639 */
[----:B------:R-:W-:Y:S01]  /*c220*/  SHF.R.U32.HI R50, RZ, 0x10, R45 ;  /* 0x00000010ff327819 */ /* 0x000fe2000001162d */
[----:B------:R-:W-:Y:S01]  /*c230*/  IMAD.SHL.U32 R51, R51, 0x100, RZ ;  /* 0x0000010033337824 */ /* 0x000fe200078e00ff */
[----:B------:R-:W-:Y:S01]  /*c240*/  LOP3.LUT R45, R45, 0xff0000ff, RZ, 0xc0, !PT ;  /* 0xff0000ff2d2d7812 */ /* 0x000fe200078ec0ff */
[----:B------:R-:W-:Y:S01]  /*c250*/  IMAD.SHL.U32 R53, R44, 0x100, RZ ;  /* 0x000001002c357824 */ /* 0x000fe200078e00ff */
[----:B------:R-:W-:Y:S01]  /*c260*/  SHF.R.U32.HI R49, RZ, 0x8, R59 ;  /* 0x00000008ff317819 */ /* 0x000fe2000001163b */
[----:B------:R-:W-:Y:S01]  /*c270*/  IMAD.U32 R50, R50, 0x10000, RZ ;  /* 0x0001000032327824 */ /* 0x000fe200078e00ff */
[----:B------:R-:W-:-:S02]  /*c280*/  SHF.R.U32.HI R42, RZ, 0x10, R57 ;  /* 0x00000010ff2a7819 */ /* 0x000fc40000011639 */
[----:B------:R-:W-:Y:S01]  /*c290*/  LOP3.LUT R43, R57, 0xff0000ff, RZ, 0xc0, !PT ;  /* 0xff0000ff392b7812 */ /* 0x000fe200078ec0ff */
[----:B------:R-:W-:Y:S01]  /*c2a0*/  IMAD.SHL.U32 R49, R49, 0x100, RZ ;  /* 0x0000010031317824 */ /* 0x000fe200078e00ff */
[----:B------:R-:W-:Y:S01]  /*c2b0*/  LOP3.LUT R45, R45, 0xff00, R51, 0xf8, !PT ;  /* 0x0000ff002d2d7812 */ /* 0x000fe200078ef833 */
[----:B------:R-:W-:Y:S01]  /*c2c0*/  IMAD.U32 R42, R42, 0x10000, RZ ;  /* 0x000100002a2a7824 */ /* 0x000fe200078e00ff */
[----:B------:R-:W-:Y:S02]  /*c2d0*/  LOP3.LUT R52, R59, 0xff0000ff, RZ, 0xc0, !PT ;  /* 0xff0000ff3b347812 */ /* 0x000fe400078ec0ff */
[----:B------:R-:W-:Y:S02]  /*c2e0*/  LOP3.LUT R43, R43, 0xff00, R53, 0xf8, !PT ;  /* 0x0000ff002b2b7812 */ /* 0x000fe400078ef835 */
[----:B------:R-:W-:Y:S02]  /*c2f0*/  LOP3.LUT R45, R45, 0xff0000, R50, 0xf8, !PT ;  /* 0x00ff00002d2d7812 */ /* 0x000fe400078ef832 */
[----:B------:R-:W-:-:S02]  /*c300*/  SHF.R.U32.HI R44, RZ, 0x10, R47 ;  /* 0x00000010ff2c7819 */ /* 0x000fc4000001162f */
[----:B------:R-:W-:Y:S02]  /*c310*/  SHF.R.U32.HI R46, RZ, 0x8, R47 ;  /* 0x00000008ff2e7819 */ /* 0x000fe4000001162f */
[----:B------:R-:W-:Y:S01]  /*c320*/  LOP3.LUT R48, R47, 0xff0000ff, RZ, 0xc0, !PT ;  /* 0xff0000ff2f307812 */ /* 0x000fe200078ec0ff */
[----:B------:R-:W-:Y:S01]  /*c330*/  IMAD.U32 R44, R44, 0x10000, RZ ;  /* 0x000100002c2c7824 */ /* 0x000fe200078e00ff */
[----:B------:R-:W-:Y:S02]  /*c340*/  LOP3.LUT R52, R52, 0xff00, R49, 0xf8, !PT ;  /* 0x0000ff0034347812 */ /* 0x000fe400078ef831 */
[----:B------:R-:W-:Y:S02]  /*c350*/  LOP3.LUT R47, R43, 0xff0000, R42, 0xf8, !PT ;  /* 0x00ff00002b2f7812 */ /* 0x000fe400078ef82a */
[----:B--2---:R-:W-:Y:S02]  /*c360*/  F2FP.F16.E4M3.UNPACK_B R49, R37 ;  /* 0x00000025ff31723e */ /* 0x004fe400020006ff */
[----:B------:R-:W-:-:S02]  /*c370*/  F2FP.F16.E4M3.UNPACK_B R51, R45 ;  /* 0x0000002dff33723e */ /* 0x000fc400020006ff */
[----:B0-----:R-:W-:Y:S01]  /*c380*/  F2FP.F16.E4M3.UNPACK_B R42, R13 ;  /* 0x0000000dff2a723e */ /* 0x001fe200020006ff */
[----:B------:R-:W-:Y:S01]  /*c390*/  HADD2.F32 R43, -RZ, R49.H0_H0 ;  /* 0x20000031ff2b7230 */ /* 0x000fe20000004100 */
[----:B------:R-:W-:Y:S01]  /*c3a0*/  F2FP.F16.E4M3.UNPACK_B R53, R47 ;  /* 0x0000002fff35723e */ /* 0x000fe200020006ff */
[----:B------:R-:W-:Y:S01]  /*c3b0*/  HADD2.F32 R55, -RZ, R51.H0_H0 ;  /* 0x20000033ff377230 */ /* 0x000fe20000004100 */
[----:B------:R-:W-:Y:S01]  /*c3c0*/  F2FP.F16.E4M3.UNPACK_B R37, R37.H1 ;  /* 0x00000025ff25723e */ /* 0x000fe200030006ff */
[----:B------:R-:W-:Y:S01]  /*c3d0*/  HADD2.F32 R50, -RZ, R42.H0_H0 ;  /* 0x2000002aff327230 */ /* 0x000fe20000004100 */
[----:B------:R-:W-:Y:S01]  /*c3e0*/  F2FP.F16.E4M3.UNPACK_B R47, R47.H1 ;  /* 0x0000002fff2f723e */ /* 0x000fe200030006ff */
[----:B------:R-:W-:Y:S02]  /*c3f0*/  HADD2.F32 R54, -RZ, R53.H0_H0 ;  /* 0x20000035ff367230 */ /* 0x000fe40000004100 */
[----:B------:R-:W-:Y:S01]  /*c400*/  FMUL.FTZ R56, R43, R55 ;  /* 0x000000372b387220 */ /* 0x000fe20000410000 */
[----:B------:R-:W-:-:S02]  /*c410*/  HADD2.F32 R51, -RZ, R51.H1_H1 ;  /* 0x30000033ff337230 */ /* 0x000fc40000004100 */
[C---:B------:R-:W-:Y:S01]  /*c420*/  FMUL.FTZ R55, R50.reuse, R55 ;  /* 0x0000003732377220 */ /* 0x040fe20000410000 */
[----:B------:R-:W-:Y:S02]  /*c430*/  HADD2.F32 R42, -RZ, R42.H1_H1 ;  /* 0x3000002aff2a7230 */ /* 0x000fe40000004100 */
[-C--:B------:R-:W-:Y:S01]  /*c440*/  FFMA.FTZ R50, R50, R54.reuse, -R56 ;  /* 0x0000003632327223 */ /* 0x080fe20000010838 */
[----:B------:R-:W-:Y:S02]  /*c450*/  HADD2.F32 R53, -RZ, R53.H1_H1 ;  /* 0x30000035ff357230 */ /* 0x000fe40000004100 */
[----:B------:R-:W-:Y:S01]  /*c460*/  FFMA.FTZ R43, R43, R54, R55 ;  /* 0x000000362b2b7223 */ /* 0x000fe20000010037 */
[----:B------:R-:W-:Y:S01]  /*c470*/  HADD2.F32 R54, -RZ, R49.H1_H1 ;  /* 0x30000031ff367230 */ /* 0x000fe20000004100 */
[----:B------:R-:W-:-:S04]  /*c480*/  SHF.R.U32.HI R40, RZ, 0x10, R59 ;  /* 0x00000010ff287819 */ /* 0x000fc8000001163b */
[-C--:B------:R-:W-:Y:S01]  /*c490*/  FMUL.FTZ R49, R54, R51.reuse ;  /* 0x0000003336317220 */ /* 0x080fe20000410000 */
[----:B------:R-:W-:Y:S01]  /*c4a0*/  FMUL.FTZ R51, R42, R51 ;  /* 0x000000332a337220 */ /* 0x000fe20000410000 */
[----:B------:R-:W-:Y:S02]  /*c4b0*/  SHF.L.U32 R40, R40, 0x10, RZ ;  /* 0x0000001028287819 */ /* 0x000fe400000006ff */
[-C--:B------:R-:W-:Y:S01]  /*c4c0*/  FFMA.FTZ R49, R42, R53.reuse, -R49 ;  /* 0x000000352a317223 */ /* 0x080fe20000010831 */
[----:B------:R-:W-:Y:S01]  /*c4d0*/  FFMA.FTZ R42, R54, R53, R51 ;  /* 0x00000035362a7223 */ /* 0x000fe20000010033 */
[----:B------:R-:W-:Y:S01]  /*c4e0*/  F2FP.F16.E4M3.UNPACK_B R51, R45.H1 ;  /* 0x0000002dff33723e */ /* 0x000fe200030006ff */
[----:B------:R-:W-:Y:S01]  /*c4f0*/  HADD2.F32 R54, -RZ, R47.H0_H0 ;  /* 0x2000002fff367230 */ /* 0x000fe20000004100 */
[----:B------:R-:W-:Y:S01]  /*c500*/  F2FP.F16.E4M3.UNPACK_B R53, R13.H1 ;  /* 0x0000000dff35723e */ /* 0x000fe200030006ff */
[----:B------:R-:W-:Y:S02]  /*c510*/  HADD2.F32 R13, -RZ, R37.H0_H0 ;  /* 0x20000025ff0d7230 */ /* 0x000fe40000004100 */
[----:B------:R-:W-:-:S02]  /*c520*/  HADD2.F32 R55, -RZ, R51.H0_H0 ;  /* 0x20000033ff377230 */ /* 0x000fc40000004100 */
[----:B------:R-:W-:Y:S02]  /*c530*/  HADD2.F32 R45, -RZ, R53.H0_H0 ;  /* 0x20000035ff2d7230 */ /* 0x000fe40000004100 */
[----:B------:R-:W-:Y:S02]  /*c540*/  HADD2.F32 R37, -RZ, R37.H1_H1 ;  /* 0x30000025ff257230 */ /* 0x000fe40000004100 */
[-C--:B------:R-:W-:Y:S01]  /*c550*/  FMUL.FTZ R56, R13, R55.reuse ;  /* 0x000000370d387220 */ /* 0x080fe20000410000 */
[----:B------:R-:W-:Y:S02]  /*c560*/  HADD2.F32 R51, -RZ, R51.H1_H1 ;  /* 0x30000033ff337230 */ /* 0x000fe40000004100 */
[C---:B------:R-:W-:Y:S01]  /*c570*/  FMUL.FTZ R55, R45.reuse, R55 ;  /* 0x000000372d377220 */ /* 0x040fe20000410000 */
[----:B------:R-:W-:Y:S02]  /*c580*/  HADD2.F32 R53, -RZ, R53.H1_H1 ;  /* 0x30000035ff357230 */ /* 0x000fe40000004100 */
[----:B------:R-:W-:Y:S01]  /*c590*/  FFMA.FTZ R45, R45, R54, -R56 ;  /* 0x000000362d2d7223 */ /* 0x000fe20000010838 */
[----:B------:R-:W-:-:S02]  /*c5a0*/  HADD2.F32 R47, -RZ, R47.H1_H1 ;  /* 0x3000002fff2f7230 */ /* 0x000fc40000004100 */
[----:B------:R-:W-:Y:S01]  /*c5b0*/  FFMA.FTZ R13, R13, R54, R55 ;  /* 0x000000360d0d7223 */ /* 0x000fe20000010037 */
[-C--:B------:R-:W-:Y:S01]  /*c5c0*/  FMUL.FTZ R54, R37, R51.reuse ;  /* 0x0000003325367220 */ /* 0x080fe20000410000 */
[----:B------:R-:W-:-:S03]  /*c5d0*/  FMUL.FTZ R55, R53, R51 ;  /* 0x0000003335377220 */ /* 0x000fc60000410000 */
[-C--:B------:R-:W-:Y:S01]  /*c5e0*/  FFMA.FTZ R51, R53, R47.reuse, -R54 ;  /* 0x0000002f35337223 */ /* 0x080fe20000010836 */
[----:B------:R-:W-:Y:S01]  /*c5f0*/  FFMA.FTZ R47, R37, R47, R55 ;  /* 0x0000002f252f7223 */ /* 0x000fe20000010037 */
[----:B------:R-:W-:Y:S01]  /*c600*/  IMAD.SHL.U32 R37, R46, 0x100, RZ ;  /* 0x000001002e257824 */ /* 0x000fe200078e00ff */
[----:B------:R-:W-:Y:S02]  /*c610*/  LOP3.LUT R46, R52, 0xff0000, R40, 0xf8, !PT ;  /* 0x00ff0000342e7812 */ /* 0x000fe400078ef828 */
[----:B------:R-:W-:Y:S02]  /*c620*/  F2FP.F16.E4M3.UNPACK_B R40, R39 ;  /* 0x00000027ff28723e */ /* 0x000fe400020006ff */
[----:B------:R-:W-:Y:S01]  /*c630*/  LOP3.LUT R37, R48, 0xff00, R37, 0xf8, !PT ;  /* 0x0000ff0030257812 */ /* 0x000fe200078ef825 */
[----:B------:R-:W-:Y:S01]  /*c640*/  IMAD.MOV.U32 R48, RZ, RZ, R15 ;  /* 0x000000ffff307224 */ /* 0x000fe200078e000f */
[----:B------:R-:W-:Y:S01]  /*c650*/  F2FP.F16.E4M3.UNPACK_B R53, R46 ;  /* 0x0000002eff35723e */ /* 0x000fe200020006ff */
[----:B------:R-:W-:Y:S01]  /*c660*/  HADD2.F32 R54, -RZ, R40.H0_H0 ;  /* 0x20000028ff367230 */ /* 0x000fe20000004100 */
[----:B------:R-:W-:-:S02]  /*c670*/  LOP3.LUT R37, R37, 0xff0000, R44, 0xf8, !PT ;  /* 0x00ff000025257812 */ /* 0x000fc400078ef82c */
        /* <DEDUP_REMOVED lines=22> */
[C---:B------:R-:W-:Y:S01]  /*c7e0*/  FMUL.FTZ R40, R44.reuse, R52 ;  /* 0x000000342c287220 */ /* 0x040fe20000410000 */
        /* <DEDUP_REMOVED lines=39> */
[-C--:B------:R-:W-:Y:S02]  /*ca60*/  FFMA.FTZ R52, R50, R51.reuse, -R52 ;  /* 0x0000003332347223 */ /* 0x080fe40000010834 */
[----:B------:R-:W-:Y:S01]  /*ca70*/  FFMA.FTZ R55, R46, R51, R55 ;  /* 0x000000332e377223 */ /* 0x000fe20000010037 */
[-C--:B------:R-:W-:Y:S01]  /*ca80*/  FMUL.FTZ R46, R45, R37.reuse ;  /* 0x000000252d2e7220 */ /* 0x080fe20000410000 */
[C---:B------:R-:W-:Y:S01]  /*ca90*/  FMUL.FTZ R37, R44.reuse, R37 ;  /* 0x000000252c257220 */ /* 0x040fe20000410000 */
        /* <DEDUP_REMOVED lines=64> */
[C---:B------:R-:W-:Y:S02]  /*cea0*/  FMUL.FTZ R151, R36.reuse, R151 ;  /* 0x0000009724977220 */ /* 0x040fe40000410000 */
[----:B------:R-:W-:Y:S01]  /*ceb0*/  FFMA.FTZ R45, R36, R153, -R45 ;  /* 0x00000099242d7223 */ /* 0x000fe2000001082d */
[----:B------:R-:W-:-:S02]  /*cec0*/  IMAD.MOV.U32 R36, RZ, RZ, R37 ;  /* 0x000000ffff247224 */ /* 0x000fc400078e0025 */
[----:B------:R-:W-:Y:S01]  /*ced0*/  FFMA.FTZ R151, R38, R153, R151 ;  /* 0x0000009926977223 */ /* 0x000fe20000010097 */
[----:B------:R-:W-:Y:S02]  /*cee0*/  MOV R37, R42 ;  /* 0x0000002a00257202 */ /* 0x000fe40000000f00 */
[----:B------:R-:W-:Y:S02]  /*cef0*/  F2FP.SATFINITE.E4M3.F32.PACK_AB_MERGE_C R44, R45, R52, R44 ;  /* 0x000000342d2c723e */ /* 0x000fe4000480702c */
[----:B------:R-:W-:Y:S02]  /*cf00*/  F2FP.SATFINITE.E4M3.F32.PACK_AB_MERGE_C R56, R151, R56, R14 ;  /* 0x000000389738723e */ /* 0x000fe4000480700e */
[----:B------:R-:W-:Y:S01]  /*cf10*/  F2FP.SATFINITE.E4M3.F32.PACK_AB_MERGE_C R45, R40, R57, R48 ;  /* 0x00000039282d723e */ /* 0x000fe20004807030 */
[----:B------:R-:W-:Y:S02]  /*cf20*/  IMAD.MOV.U32 R14, RZ, RZ, R44 ;  /* 0x000000ffff0e7224 */ /* 0x000fe400078e002c */
[----:B------:R-:W-:-:S02]  /*cf30*/  IMAD.MOV.U32 R38, RZ, RZ, R56 ;  /* 0x000000ffff267224 */ /* 0x000fc400078e0038 */
[----:B------:R-:W-:-:S07]  /*cf40*/  IMAD.MOV.U32 R15, RZ, RZ, R45 ;  /* 0x000000ffff0f7224 */ /* 0x000fce00078e002d */
.L_x_512:
[----:B------:R-:W-:Y:S05]  /*cf50*/  BSYNC B2 ;  /* 0x0000000000027941 */ /* 0x000fea0003800000 */
.L_x_511:
[----:B------:R-:W-:-:S13]  /*cf60*/  ISETP.GE.AND P3, PT, R41, R133, PT ;  /* 0x000000852900720c */ /* 0x000fda0003f66270 */
[----:B------:R-:W-:-:S04]  /*cf70*/  @!P3 IADD3 R40, P5, R11, R41, RZ ;  /* 0x000000290b28b210 */ /* 0x000fc80007fbe0ff */
[----:B------:R-:W-:Y:S02]  /*cf80*/  @!P3 LEA.HI.X.SX32 R41, R41, R149, 0x1, P5 ;  /* 0x000000952929b211 */ /* 0x000fe400028f0eff */
[----:B------:R-:W-:-:S05]  /*cf90*/  IADD3 R42, P5, R26, R11, RZ ;  /* 0x0000000b1a2a7210 */ /* 0x000fca0007fbe0ff */
[----:B------:R-:W-:-:S05]  /*cfa0*/  IMAD.X R43, R149, 0x1, R27, P5 ;  /* 0x00000001952b7824 */ /* 0x000fca00028e061b */
[----:B0-----:R0:W-:Y:S04]  /*cfb0*/  ST.E.128 desc[UR50][R42.64], R12 ;  /* 0x0000000c2a007985 */ /* 0x0011e8000c101d32 */
[----:B--2---:R0:W-:Y:S02]  /*cfc0*/  @!P3 ST.E.128 desc[UR50][R40.64], R36 ;  /* 0x000000242800b985 */ /* 0x0041e4000c101d32 */
.L_x_502:
[----:B------:R-:W-:Y:S05]  /*cfd0*/  BSYNC B1 ;  /* 0x0000000000017941 */ /* 0x000fea0003800000 */
.L_x_501:
[----:B------:R-:W-:-:S03]  /*cfe0*/  UMOV UR4, 0xffffffff ;  /* 0xffffffff00047882 */ /* 0x000fc60000000000 */
[----:B------:R-:W-:Y:S05]  /*cff0*/  BRA.DIV UR4, `(.L_x_513) ;  /* 0x0000021e04c47947 */ /* 0x000fea000b800000 */
[----:B--2---:R-:W2:Y:S04]  /*d000*/  SHFL.IDX PT, R119, R119, 0x1, 0x1e1f ;  /* 0x003e1f0077777f89 */ /* 0x004ea800000e0000 */
[----:B------:R-:W0:Y:S02]  /*d010*/  SHFL.IDX PT, R120, R120, 0x1, 0x1e1f ;  /* 0x003e1f0078787f89 */ /* 0x000e2400000e0000 */
.L_x_797:
[----:B------:R-:W-:Y:S05]  /*d020*/  @P4 BRA `(.L_x_470) ;  /* 0x0000003400644947 */ /* 0x000fea0003800000 */
[----:B------:R-:W-:Y:S01]  /*d030*/  ISETP.NE.AND P3, PT, R28, RZ, PT ;  /* 0x000000ff1c00720c */ /* 0x000fe20003f65270 */
[----:B------:R-:W-:-:S12]  /*d040*/  BSSY B1, `(.L_x_514) ;  /* 0x00000f0000017945 */ /* 0x000fd80003800000 */
[----:B------:R-:W-:Y:S05]  /*d050*/  @!P3 BRA `(.L_x_515) ;  /* 0x0000000c00b8b947 */ /* 0x000fea0003800000 */
[----:B0-----:R-:W5:Y:S04]  /*d060*/  LDL R15, [R1+0x38] ;  /* 0x00003800010f7983 */ /* 0x001f680000100800 */
[----:B------:R-:W3:Y:S01]  /*d070*/  LDL R14, [R1+0x3c] ;  /* 0x00003c00010e7983 */ /* 0x000ee20000100800 */
[----:B----4-:R-:W-:Y:S01]  /*d080*/  SEL R11, R114, R139, !P0 ;  /* 0x0000008b720b7207 */ /* 0x010fe20004000000 */
[----:B------:R-:W-:Y:S01]  /*d090*/  BSSY B2, `(.L_x_516) ;  /* 0x00000e5000027945 */ /* 0x000fe20003800000 */
[----:B------:R-:W-:Y:S02]  /*d0a0*/  IADD3 R40, P3, R21, R120, RZ ;  /* 0x0000007815287210 */ /* 0x000fe40007f7e0ff */
[----:B------:R-:W-:-:S03]  /*d0b0*/  SHF.R.S32.HI R12, RZ, 0x1f, R11 ;  /* 0x0000001fff0c7819 */ /* 0x000fc6000001140b */
[----:B--2---:R-:W-:Y:S01]  /*d0c0*/  IMAD.X R41, R119, 0x1, R108, P3 ;  /* 0x0000000177297824 */ /* 0x004fe200018e066c */
[----:B------:R-:W-:Y:S02]  /*d0d0*/  LEA.HI R11, R12, R11, RZ, 0x5 ;  /* 0x0000000b0c0b7211 */ /* 0x000fe400078f28ff */
[----:B------:R-:W-:Y:S02]  /*d0e0*/  ISETP.GE.AND P3, PT, R16, R113, PT ;  /* 0x000000711000720c */ /* 0x000fe40003f66270 */
[----:B------:R-:W-:-:S04]  /*d0f0*/  LEA.HI.SX32 R11, R11, R112, 0x1b ;  /* 0x000000700b0b7211 */ /* 0x000fc800078fdaff */
[----:B------:R-:W-:-:S04]  /*d100*/  SHF.R.S32.HI R12, RZ, 0x1f, R11 ;  /* 0x0000001fff0c7819 */ /* 0x000fc8000001140b */
[----:B------:R-:W-:Y:S01]  /*d110*/  LEA.HI R12, R12, R11, RZ, 0x2 ;  /* 0x0000000b0c0c7211 */ /* 0x000fe200078f10ff */
[----:B------:R-:W-:-:S03]  /*d120*/  IMAD.SHL.U32 R11, R11, 0x10, RZ ;  /* 0x000000100b0b7824 */ /* 0x000fc600078e00ff */
[----:B------:R-:W-:Y:S02]  /*d130*/  SHF.R.S32.HI R13, RZ, 0x2, R12 ;  /* 0x00000002ff0d7819 */ /* 0x000fe4000001140c */
[----:B-----5:R-:W-:-:S03]  /*d140*/  LOP3.LUT R12, R15, 0x30, R11, 0xf8, !PT ;  /* 0x000000300f0c7812 */ /* 0x020fc600078ef80b */
[----:B---3--:R-:W-:Y:S01]  /*d150*/  IMAD R13, R13, 0x2800, R14 ;  /* 0x000028000d0d7824 */ /* 0x008fe200078e020e */
[----:B------:R-:W-:-:S04]  /*d160*/  LOP3.LUT R12, R12, R3, RZ, 0x3c, !PT ;  /* 0x000000030c0c7212 */ /* 0x000fc800078e3cff */
[----:B------:R-:W-:Y:S01]  /*d170*/  IADD3 R12, R13, R12, RZ ;  /* 0x0000000c0d0c7210 */ /* 0x000fe20007ffe0ff */
[----:B------:R-:W-:-:S04]  /*d180*/  IMAD R13, R19, 0x7800, R126 ;  /* 0x00007800130d7824 */ /* 0x000fc800078e027e */
[----:B------:R-:W-:Y:S02]  /*d190*/  IMAD R15, R19, 0x7800, R12 ;  /* 0x00007800130f7824 */ /* 0x000fe400078e020c */
[C---:B------:R-:W-:Y:S02]  /*d1a0*/  IMAD.IADD R13, R18.reuse, 0x1, R13 ;  /* 0x00000001120d7824 */ /* 0x040fe400078e020d */
[----:B------:R-:W-:-:S04]  /*d1b0*/  IMAD.IADD R36, R18, 0x1, R15 ;  /* 0x0000000112247824 */ /* 0x000fc800078e020f */
[----:B------:R-:W0:Y:S04]  /*d1c0*/  LDS.128 R12, [R13+0x24200] ;  /* 0x024200000d0c7984 */ /* 0x000e280000000c00 */
[----:B------:R-:W2:Y:S01]  /*d1d0*/  LDS.128 R36, [R36+0x24200] ;  /* 0x0242000024247984 */ /* 0x000ea20000000c00 */
[----:B------:R-:W-:Y:S05]  /*d1e0*/  @P3 BRA `(.L_x_517) ;  /* 0x0000000c003c3947 */ /* 0x000fea0003800000 */
[----:B------:R-:W-:Y:S02]  /*d1f0*/  SHF.R.U32.HI R43, RZ, 0x8, R73 ;  /* 0x00000008ff2b7819 */ /* 0x000fe40000011649 */
[--C-:B------:R-:W-:Y:S02]  /*d200*/  SHF.R.U32.HI R45, RZ, 0x8, R61.reuse ;  /* 0x00000008ff2d7819 */ /* 0x100fe4000001163d */
[----:B------:R-:W-:Y:S01]  /*d210*/  LOP3.LUT R42, R73, 0xff0000ff, RZ, 0xc0, !PT ;  /* 0xff0000ff492a7812 */ /* 0x000fe200078ec0ff */
[----:B------:R-:W-:Y:S01]  /*d220*/  IMAD.SHL.U32 R43, R43, 0x100, RZ ;  /* 0x000001002b2b7824 */ /* 0x000fe200078e00ff */
[----:B------:R-:W-:Y:S01]  /*d230*/  SHF.R.U32.HI R46, RZ, 0x10, R61 ;  /* 0x00000010ff2e7819 */ /* 0x000fe2000001163d */
[----:B------:R-:W-:Y:S01]  /*d240*/  IMAD.SHL.U32 R45, R45, 0x100, RZ ;  /* 0x000001002d2d7824 */ /* 0x000fe200078e00ff */
[----:B------:R-:W-:Y:S02]  /*d250*/  LOP3.LUT R44, R61, 0xff0000ff, RZ, 0xc0, !PT ;  /* 0xff0000ff3d2c7812 */ /* 0x000fe400078ec0ff */
[----:B------:R-:W-:-:S02]  /*d260*/  SHF.R.U32.HI R47, RZ, 0x10, R73 ;  /* 0x00000010ff2f7819 */ /* 0x000fc40000011649 */
[----:B------:R-:W-:Y:S01]  /*d270*/  LOP3.LUT R42, R42, 0xff00, R43, 0xf8, !PT ;  /* 0x0000ff002a2a7812 */ /* 0x000fe200078ef82b */
[----:B------:R-:W-:Y:S01]  /*d280*/  IMAD.U32 R43, R46, 0x10000, RZ ;  /* 0x000100002e2b7824 */ /* 0x000fe200078e00ff */
[----:B------:R-:W-:Y:S01]  /*d290*/  LOP3.LUT R44, R44, 0xff00, R45, 0xf8, !PT ;  /* 0x0000ff002c2c7812 */ /* 0x000fe200078ef82d */
[----:B------:R-:W-:Y:S01]  /*d2a0*/  IMAD.U32 R45, R47, 0x10000, RZ ;  /* 0x000100002f2d7824 */ /* 0x000fe200078e00ff */
[----:B--2---:R-:W-:Y:S02]  /*d2b0*/  MOV R47, R37 ;  /* 0x00000025002f7202 */ /* 0x004fe40000000f00 */
[----:B------:R-:W-:Y:S02]  /*d2c0*/  LOP3.LUT R46, R44, 0xff0000, R43, 0xf8, !PT ;  /* 0x00ff00002c2e7812 */ /* 0x000fe400078ef82b */
[----:B------:R-:W-:Y:S02]  /*d2d0*/  F2FP.F16.E4M3.UNPACK_B R49, R47 ;  /* 0x0000002fff31723e */ /* 0x000fe400020006ff */
[----:B------:R-:W-:-:S02]  /*d2e0*/  F2FP.F16.E4M3.UNPACK_B R48, R46 ;  /* 0x0000002eff30723e */ /* 0x000fc400020006ff */
[----:B0-----:R-:W-:Y:S02]  /*d2f0*/  F2FP.F16.E4M3.UNPACK_B R43, R13 ;  /* 0x0000000dff2b723e */ /* 0x001fe400020006ff */
[----:B------:R-:W-:Y:S01]  /*d300*/  LOP3.LUT R45, R42, 0xff0000, R45, 0xf8, !PT ;  /* 0x00ff00002a2d7812 */ /* 0x000fe200078ef82d */
[----:B------:R-:W-:Y:S01]  /*d310*/  HADD2.F32 R42, -RZ, R49.H0_H0 ;  /* 0x20000031ff2a7230 */ /* 0x000fe20000004100 */
[----:B------:R-:W-:Y:S01]  /*d320*/  F2FP.F16.E4M3.UNPACK_B R47, R47.H1 ;  /* 0x0000002fff2f723e */ /* 0x000fe200030006ff */
[----:B------:R-:W-:Y:S01]  /*d330*/  HADD2.F32 R44, -RZ, R43.H0_H0 ;  /* 0x2000002bff2c7230 */ /* 0x000fe20000004100 */
[-C--:B------:R-:W-:Y:S01]  /*d340*/  F2FP.F16.E4M3.UNPACK_B R37, R45.reuse ;  /* 0x0000002dff25723e */ /* 0x080fe200020006ff */
[----:B------:R-:W-:Y:S01]  /*d350*/  HADD2.F32 R49, -RZ, R49.H1_H1 ;  /* 0x30000031ff317230 */ /* 0x000fe20000004100 */
[----:B------:R-:W-:Y:S01]  /*d360*/  F2FP.F16.E4M3.UNPACK_B R46, R46.H1 ;  /* 0x0000002eff2e723e */ /* 0x000fe200030006ff */
[----:B------:R-:W-:Y:S01]  /*d370*/  HADD2.F32 R50, -RZ, R48.H1_H1 ;  /* 0x30000030ff327230 */ /* 0x000fe20000004100 */
[----:B------:R-:W-:Y:S01]  /*d380*/  F2FP.F16.E4M3.UNPACK_B R45, R45.H1 ;  /* 0x0000002dff2d723e */ /* 0x000fe200030006ff */
[----:B------:R-:W-:-:S02]  /*d390*/  HADD2.F32 R43, -RZ, R43.H1_H1 ;  /* 0x3000002bff2b7230 */ /* 0x000fc40000004100 */
[----:B------:R-:W-:Y:S02]  /*d3a0*/  HADD2.F32 R53, -RZ, R48.H0_H0 ;  /* 0x20000030ff357230 */ /* 0x000fe40000004100 */
[-C--:B------:R-:W-:Y:S01]  /*d3b0*/  FMUL.FTZ R52, R49, R50.reuse ;  /* 0x0000003231347220 */ /* 0x080fe20000410000 */
[--C-:B------:R-:W-:Y:S02]  /*d3c0*/  HADD2.F32 R48, -RZ, R37.reuse.H1_H1 ;  /* 0x30000025ff307230 */ /* 0x100fe40000004100 */
[C---:B------:R-:W-:Y:S01]  /*d3d0*/  FMUL.FTZ R50, R43.reuse, R50 ;  /* 0x000000322b327220 */ /* 0x040fe20000410000 */
[----:B------:R-:W-:Y:S02]  /*d3e0*/  HADD2.F32 R51, -RZ, R37.H0_H0 ;  /* 0x20000025ff337230 */ /* 0x000fe40000004100 */
[-C--:B------:R-:W-:Y:S01]  /*d3f0*/  FMUL.FTZ R55, R42, R53.reuse ;  /* 0x000000352a377220 */ /* 0x080fe20000410000 */
[----:B------:R-:W-:Y:S01]  /*d400*/  FMUL.FTZ R53, R44, R53 ;  /* 0x000000352c357220 */ /* 0x000fe20000410000 */
[-C--:B------:R-:W-:Y:S01]  /*d410*/  FFMA.FTZ R43, R43, R48.reuse, -R52 ;  /* 0x000000302b2b7223 */ /* 0x080fe20000010834 */
[----:B------:R-:W-:Y:S01]  /*d420*/  FFMA.FTZ R37, R49, R48, R50 ;  /* 0x0000003031257223 */ /* 0x000fe20000010032 */
[----:B------:R-:W-:Y:S01]  /*d430*/  F2FP.F16.E4M3.UNPACK_B R48, R13.H1 ;  /* 0x0000000dff30723e */ /* 0x000fe200030006ff */
[----:B------:R-:W-:-:S02]  /*d440*/  HADD2.F32 R13, -RZ, R47.H0_H0 ;  /* 0x2000002fff0d7230 */ /* 0x000fc40000004100 */
[-C--:B------:R-:W-:Y:S01]  /*d450*/  FFMA.FTZ R42, R42, R51.reuse, R53 ;  /* 0x000000332a2a7223 */ /* 0x080fe20000010035 */
[----:B------:R-:W-:Y:S02]  /*d460*/  HADD2.F32 R50, -RZ, R46.H0_H0 ;  /* 0x2000002eff327230 */ /* 0x000fe40000004100 */
[----:B------:R-:W-:Y:S01]  /*d470*/  FFMA.FTZ R44, R44, R51, -R55 ;  /* 0x000000332c2c7223 */ /* 0x000fe20000010837 */
[----:B------:R-:W-:Y:S02]  /*d480*/  HADD2.F32 R52, -RZ, R48.H0_H0 ;  /* 0x20000030ff347230 */ /* 0x000fe40000004100 */
[----:B------:R-:W-:Y:S02]  /*d490*/  HADD2.F32 R47, -RZ, R47.H1_H1 ;  /* 0x3000002fff2f7230 */ /* 0x000fe40000004100 */
[-C--:B------:R-:W-:Y:S01]  /*d4a0*/  FMUL.FTZ R51, R13, R50.reuse ;  /* 0x000000320d337220 */ /* 0x080fe20000410000 */
[----:B------:R-:W-:Y:S02]  /*d4b0*/  HADD2.F32 R46, -RZ, R46.H1_H1 ;  /* 0x3000002eff2e7230 */ /* 0x000fe40000004100 */
[----:B------:R-:W-:Y:S01]  /*d4c0*/  FMUL.FTZ R50, R52, R50 ;  /* 0x0000003234327220 */ /* 0x000fe20000410000 */
[----:B------:R-:W-:-:S02]  /*d4d0*/  HADD2.F32 R48, -RZ, R48.H1_H1 ;  /* 0x30000030ff307230 */ /* 0x000fc40000004100 */
[--C-:B------:R-:W-:Y:S02]  /*d4e0*/  HADD2.F32 R49, -RZ, R45.reuse.H0_H0 ;  /* 0x2000002dff317230 */ /* 0x100fe40000004100 */
[-C--:B------:R-:W-:Y:S01]  /*d4f0*/  FMUL.FTZ R53, R47, R46.reuse ;  /* 0x0000002e2f357220 */ /* 0x080fe20000410000 */
[----:B------:R-:W-:Y:S02]  /*d500*/  HADD2.F32 R45, -RZ, R45.H1_H1 ;  /* 0x3000002dff2d7230 */ /* 0x000fe40000004100 */
[----:B------:R-:W-:Y:S01]  /*d510*/  FMUL.FTZ R46, R48, R46 ;  /* 0x0000002e302e7220 */ /* 0x000fe20000410000 */
[-C--:B------:R-:W-:Y:S01]  /*d520*/  FFMA.FTZ R52, R52, R49.reuse, -R51 ;  /* 0x0000003134347223 */ /* 0x080fe20000010833 */
[----:B------:R-:W-:Y:S01]  /*d530*/  FFMA.FTZ R13, R13, R49, R50 ;  /* 0x000000310d0d7223 */ /* 0x000fe20000010032 */
[-C--:B------:R-:W-:Y:S01]  /*d540*/  FFMA.FTZ R53, R48, R45.reuse, -R53 ;  /* 0x0000002d30357223 */ /* 0x080fe20000010835 */
[----:B------:R-:W-:Y:S01]  /*d550*/  FFMA.FTZ R45, R47, R45, R46 ;  /* 0x0000002d2f2d7223 */ /* 0x000fe2000001002e */
[----:B------:R-:W-:-:S02]  /*d560*/  SHF.R.U32.HI R47, RZ, 0x8, R75 ;  /* 0x00000008ff2f7819 */ /* 0x000fc4000001164b */
[--C-:B------:R-:W-:Y:S02]  /*d570*/  SHF.R.U32.HI R49, RZ, 0x8, R63.reuse ;  /* 0x00000008ff317819 */ /* 0x100fe4000001163f */
[----:B------:R-:W-:Y:S01]  /*d580*/  LOP3.LUT R46, R75, 0xff0000ff, RZ, 0xc0, !PT ;  /* 0xff0000ff4b2e7812 */ /* 0x000fe200078ec0ff */
[----:B------:R-:W-:Y:S01]  /*d590*/  IMAD.SHL.U32 R47, R47, 0x100, RZ ;  /* 0x000001002f2f7824 */ /* 0x000fe200078e00ff */
[----:B------:R-:W-:Y:S01]  /*d5a0*/  SHF.R.U32.HI R50, RZ, 0x10, R63 ;  /* 0x00000010ff327819 */ /* 0x000fe2000001163f */
[----:B------:R-:W-:Y:S01]  /*d5b0*/  IMAD.SHL.U32 R49, R49, 0x100, RZ ;  /* 0x0000010031317824 */ /* 0x000fe200078e00ff */
[----:B------:R-:W-:Y:S02]  /*d5c0*/  LOP3.LUT R48, R63, 0xff0000ff, RZ, 0xc0, !PT ;  /* 0xff0000ff3f307812 */ /* 0x000fe400078ec0ff */
[----:B------:R-:W-:Y:S02]  /*d5d0*/  SHF.R.U32.HI R51, RZ, 0x10, R75 ;  /* 0x00000010ff337819 */ /* 0x000fe4000001164b */
[----:B------:R-:W-:Y:S01]  /*d5e0*/  LOP3.LUT R46, R46, 0xff00, R47, 0xf8, !PT ;  /* 0x0000ff002e2e7812 */ /* 0x000fe200078ef82f */
[----:B------:R-:W-:Y:S01]  /*d5f0*/  IMAD.U32 R47, R50, 0x10000, RZ ;  /* 0x00010000322f7824 */ /* 0x000fe200078e00ff */
[----:B------:R-:W-:Y:S01]  /*d600*/  LOP3.LUT R48, R48, 0xff00, R49, 0xf8, !PT ;  /* 0x0000ff0030307812 */ /* 0x000fe200078ef831 */
[----:B------:R-:W-:Y:S01]  /*d610*/  IMAD.U32 R51, R51, 0x10000, RZ ;  /* 0x0001000033337824 */ /* 0x000fe200078e00ff */
[----:B------:R-:W-:-:S02]  /*d620*/  F2FP.SATFINITE.E4M3.F32.PACK_AB_MERGE_C R52, R53, R52, RZ ;  /* 0x000000343534723e */ /* 0x000fc400048070ff */
[----:B------:R-:W-:Y:S02]  /*d630*/  LOP3.LUT R50, R48, 0xff0000, R47, 0xf8, !PT ;  /* 0x00ff000030327812 */ /* 0x000fe400078ef82f */
[----:B------:R-:W-:Y:S02]  /*d640*/  LOP3.LUT R51, R46, 0xff0000, R51, 0xf8, !PT ;  /* 0x00ff00002e337812 */ /* 0x000fe400078ef833 */
[----:B------:R-:W-:Y:S02]  /*d650*/  F2FP.F16.E4M3.UNPACK_B R46, R39 ;  /* 0x00000027ff2e723e */ /* 0x000fe400020006ff */
[-C--:B------:R-:W-:Y:S02]  /*d660*/  F2FP.F16.E4M3.UNPACK_B R54, R50.reuse ;  /* 0x00000032ff36723e */ /* 0x080fe400020006ff */
[----:B------:R-:W-:Y:S01]  /*d670*/  F2FP.F16.E4M3.UNPACK_B R48, R15 ;  /* 0x0000000fff30723e */ /* 0x000fe200020006ff */
[----:B------:R-:W-:Y:S01]  /*d680*/  HADD2.F32 R47, -RZ, R46.H0_H0 ;  /* 0x2000002eff2f7230 */ /* 0x000fe20000004100 */
[-C--:B------:R-:W-:Y:S01]  /*d690*/  F2FP.F16.E4M3.UNPACK_B R55, R51.reuse ;  /* 0x00000033ff37723e */ /* 0x080fe200020006ff */
        /* <DEDUP_REMOVED lines=13> */
[----:B------:R-:W-:Y:S01]  /*d770*/  F2FP.F16.E4M3.UNPACK_B R54, R39.H1 ;  /* 0x00000027ff36723e */ /* 0x000fe200030006ff */
[----:B------:R-:W-:Y:S01]  /*d780*/  HADD2.F32 R56, -RZ, R51.H0_H0 ;  /* 0x20000033ff387230 */ /* 0x000fe20000004100 */
[----:B------:R-:W-:-:S02]  /*d790*/  F2FP.F16.E4M3.UNPACK_B R53, R145.H1 ;  /* 0x00000091ff35723e */ /* 0x000fc400030006ff */
[-C--:B------:R-:W-:Y:S01]  /*d7a0*/  FMUL.FTZ R59, R46, R57.reuse ;  /* 0x000000392e3b7220 */ /* 0x080fe20000410000 */
[C---:B------:R-:W-:Y:S01]  /*d7b0*/  FMUL.FTZ R57, R48.reuse, R57 ;  /* 0x0000003930397220 */ /* 0x040fe20000410000 */
[----:B------:R-:W-:Y:S01]  /*d7c0*/  F2FP.F16.E4M3.UNPACK_B R145, R145 ;  /* 0x00000091ff91723e */ /* 0x000fe200020006ff */
[----:B------:R-:W-:Y:S02]  /*d7d0*/  HADD2.F32 R61, -RZ, R53.H0_H0 ;  /* 0x20000035ff3d7230 */ /* 0x000fe40000004100 */
[-C--:B------:R-:W-:Y:S01]  /*d7e0*/  FFMA.FTZ R48, R48, R55.reuse, -R59 ;  /* 0x0000003730307223 */ /* 0x080fe2000001083b */
[----:B------:R-:W-:Y:S01]  /*d7f0*/  FFMA.FTZ R46, R46, R55, R57 ;  /* 0x000000372e2e7223 */ /* 0x000fe20000010039 */
[----:B------:R-:W-:Y:S01]  /*d800*/  F2FP.F16.E4M3.UNPACK_B R55, R15.H1 ;  /* 0x0000000fff37723e */ /* 0x000fe200030006ff */
[----:B------:R-:W-:Y:S01]  /*d810*/  HADD2.F32 R15, -RZ, R54.H0_H0 ;  /* 0x20000036ff0f7230 */ /* 0x000fe20000004100 */
[----:B------:R-:W-:Y:S01]  /*d820*/  F2FP.SATFINITE.E4M3.F32.PACK_AB_MERGE_C R45, R45, R13, RZ ;  /* 0x0000000d2d2d723e */ /* 0x000fe200048070ff */
[----:B------:R-:W-:Y:S01]  /*d830*/  HADD2.F32 R57, -RZ, R50.H0_H0 ;  /* 0x20000032ff397230 */ /* 0x000fe20000004100 */
[----:B------:R-:W-:Y:S01]  /*d840*/  F2FP.SATFINITE.E4M3.F32.PACK_AB_MERGE_C R13, R43, R44, R52 ;  /* 0x0000002c2b0d723e */ /* 0x000fe20004807034 */
[----:B------:R-:W-:Y:S01]  /*d850*/  HADD2.F32 R39, -RZ, R55.H0_H0 ;  /* 0x20000037ff277230 */ /* 0x000fe20000004100 */
[----:B------:R-:W-:Y:S01]  /*d860*/  F2FP.SATFINITE.E4M3.F32.PACK_AB_MERGE_C R37, R37, R42, R45 ;  /* 0x0000002a2525723e */ /* 0x000fe2000480702d */
[----:B------:R-:W-:-:S02]  /*d870*/  HADD2.F32 R54, -RZ, R54.H1_H1 ;  /* 0x30000036ff367230 */ /* 0x000fc40000004100 */
[-C--:B------:R-:W-:Y:S01]  /*d880*/  FMUL.FTZ R58, R15, R57.reuse ;  /* 0x000000390f3a7220 */ /* 0x080fe20000410000 */
[----:B------:R-:W-:Y:S02]  /*d890*/  HADD2.F32 R53, -RZ, R53.H1_H1 ;  /* 0x30000035ff357230 */ /* 0x000fe40000004100 */
[C---:B------:R-:W-:Y:S01]  /*d8a0*/  FMUL.FTZ R57, R39.reuse, R57 ;  /* 0x0000003927397220 */ /* 0x040fe20000410000 */
[----:B------:R-:W-:-:S03]  /*d8b0*/  FFMA.FTZ R39, R39, R56, -R58 ;  /* 0x0000003827277223 */ /* 0x000fc6000001083a */
[----:B------:R-:W-:Y:S01]  /*d8c0*/  FFMA.FTZ R15, R15, R56, R57 ;  /* 0x000000380f0f7223 */ /* 0x000fe20000010039 */
[----:B------:R-:W-:Y:S02]  /*d8d0*/  HADD2.F32 R57, -RZ, R50.H1_H1 ;  /* 0x30000032ff397230 */ /* 0x000fe40000004100 */
[----:B------:R-:W-:Y:S02]  /*d8e0*/  HADD2.F32 R50, -RZ, R55.H1_H1 ;  /* 0x30000037ff327230 */ /* 0x000fe40000004100 */
[----:B------:R-:W-:Y:S02]  /*d8f0*/  HADD2.F32 R55, -RZ, R51.H1_H1 ;  /* 0x30000033ff377230 */ /* 0x000fe40000004100 */
[-C--:B------:R-:W-:Y:S01]  /*d900*/  FMUL.FTZ R51, R54, R57.reuse ;  /* 0x0000003936337220 */ /* 0x080fe20000410000 */
[----:B------:R-:W-:-:S03]  /*d910*/  FMUL.FTZ R57, R50, R57 ;  /* 0x0000003932397220 */ /* 0x000fc60000410000 */
[-C--:B------:R-:W-:Y:S01]  /*d920*/  FFMA.FTZ R51, R50, R55.reuse, -R51 ;  /* 0x0000003732337223 */ /* 0x080fe20000010833 */
[----:B------:R-:W-:Y:S01]  /*d930*/  FFMA.FTZ R50, R54, R55, R57 ;  /* 0x0000003736327223 */ /* 0x000fe20000010039 */
[----:B------:R-:W-:Y:S02]  /*d940*/  F2FP.F16.E4M3.UNPACK_B R55, R36.H1 ;  /* 0x00000024ff37723e */ /* 0x000fe400030006ff */
[----:B------:R-:W-:Y:S02]  /*d950*/  F2FP.F16.E4M3.UNPACK_B R54, R12.H1 ;  /* 0x0000000cff36723e */ /* 0x000fe400030006ff */
[----:B------:R-:W-:Y:S01]  /*d960*/  F2FP.F16.E4M3.UNPACK_B R57, R147.H1 ;  /* 0x00000093ff39723e */ /* 0x000fe200030006ff */
        /* <DEDUP_REMOVED lines=12> */
[-C--:B------:R-:W-:Y:S01]  /*da30*/  FMUL.FTZ R56, R55, R53.reuse ;  /* 0x0000003537387220 */ /* 0x080fe20000410000 */
[----:B------:R-:W-:Y:S01]  /*da40*/  FMUL.FTZ R53, R54, R53 ;  /* 0x0000003536357220 */ /* 0x000fe20000410000 */
[----:B------:R-:W-:Y:S01]  /*da50*/  F2FP.F16.E4M3.UNPACK_B R147, R147 ;  /* 0x00000093ff93723e */ /* 0x000fe200020006ff */
[----:B------:R-:W-:-:S02]  /*da60*/  HADD2.F32 R59, -RZ, R145.H0_H0 ;  /* 0x20000091ff3b7230 */ /* 0x000fc40000004100 */
[-C--:B------:R-:W-:Y:S01]  /*da70*/  FFMA.FTZ R54, R54, R57.reuse, -R56 ;  /* 0x0000003936367223 */ /* 0x080fe20000010838 */
[----:B------:R-:W-:Y:S01]  /*da80*/  FFMA.FTZ R53, R55, R57, R53 ;  /* 0x0000003937357223 */ /* 0x000fe20000010035 */
[----:B------:R-:W-:Y:S01]  /*da90*/  HADD2.F32 R55, -RZ, R36.H0_H0 ;  /* 0x20000024ff377230 */ /* 0x000fe20000004100 */
[----:B------:R-:W-:Y:S01]  /*daa0*/  F2FP.SATFINITE.E4M3.F32.PACK_AB_MERGE_C R39, R51, R39, RZ ;  /* 0x000000273327723e */ /* 0x000fe200048070ff */
        /* <DEDUP_REMOVED lines=12> */
[-C--:B------:R-:W-:Y:S01]  /*db70*/  F2FP.F16.E4M3.UNPACK_B R57, R148.reuse.H1 ;  /* 0x00000094ff39723e */ /* 0x080fe200030006ff */
[C---:B------:R-:W-:Y:S01]  /*db80*/  FMUL.FTZ R145, R12.reuse, R145 ;  /* 0x000000910c917220 */ /* 0x040fe20000410000 */
[----:B------:R-:W-:Y:S01]  /*db90*/  F2FP.F16.E4M3.UNPACK_B R148, R148 ;  /* 0x00000094ff94723e */ /* 0x000fe200020006ff */
[----:B------:R-:W-:Y:S01]  /*dba0*/  FFMA.FTZ R55, R12, R147, -R55 ;  /* 0x000000930c377223 */ /* 0x000fe20000010837 */
[----:B------:R-:W-:Y:S01]  /*dbb0*/  F2FP.SATFINITE.E4M3.F32.PACK_AB_MERGE_C R50, R50, R15, RZ ;  /* 0x0000000f3232723e */ /* 0x000fe200048070ff */
[----:B------:R-:W-:Y:S01]  /*dbc0*/  FFMA.FTZ R12, R36, R147, R145 ;  /* 0x00000093240c7223 */ /* 0x000fe20000010091 */
[----:B------:R-:W-:Y:S01]  /*dbd0*/  IMAD.MOV.U32 R36, RZ, RZ, R14 ;  /* 0x000000ffff247224 */ /* 0x000fe200078e000e */
[----:B------:R-:W-:Y:S01]  /*dbe0*/  F2FP.F16.E4M3.UNPACK_B R14, R146.H1 ;  /* 0x00000092ff0e723e */ /* 0x000fe200030006ff */
[----:B------:R-:W-:Y:S01]  /*dbf0*/  HADD2.F32 R62, -RZ, R57.H0_H0 ;  /* 0x20000039ff3e7230 */ /* 0x000fe20000004100 */
[----:B------:R-:W-:-:S02]  /*dc00*/  F2FP.SATFINITE.E4M3.F32.PACK_AB_MERGE_C R58, R55, R58, R54 ;  /* 0x0000003a373a723e */ /* 0x000fc40004807036 */
[----:B------:R-:W-:Y:S01]  /*dc10*/  F2FP.F16.E4M3.UNPACK_B R55, R38.H1 ;  /* 0x00000026ff37723e */ /* 0x000fe200030006ff */
[--C-:B------:R-:W-:Y:S01]  /*dc20*/  HADD2.F32 R72, -RZ, R14.reuse.H0_H0 ;  /* 0x2000000eff487230 */ /* 0x100fe20000004100 */
[----:B------:R-:W-:Y:S01]  /*dc30*/  F2FP.F16.E4M3.UNPACK_B R54, R36.H1 ;  /* 0x00000024ff36723e */ /* 0x000fe200030006ff */
[----:B------:R-:W-:Y:S01]  /*dc40*/  HADD2.F32 R14, -RZ, R14.H1_H1 ;  /* 0x3000000eff0e7230 */ /* 0x000fe20000004100 */
[----:B------:R-:W-:Y:S01]  /*dc50*/  F2FP.F16.E4M3.UNPACK_B R146, R146 ;  /* 0x00000092ff92723e */ /* 0x000fe200020006ff */
[--C-:B------:R-:W-:Y:S01]  /*dc60*/  HADD2.F32 R56, -RZ, R55.reuse.H0_H0 ;  /* 0x20000037ff387230 */ /* 0x100fe20000004100 */
[----:B------:R-:W-:Y:S01]  /*dc70*/  F2FP.F16.E4M3.UNPACK_B R38, R38 ;  /* 0x00000026ff26723e */ /* 0x000fe200020006ff */
[--C-:B------:R-:W-:Y:S01]  /*dc80*/  HADD2.F32 R60, -RZ, R54.reuse.H0_H0 ;  /* 0x20000036ff3c7230 */ /* 0x100fe20000004100 */
[----:B------:R-:W-:Y:S01]  /*dc90*/  F2FP.F16.E4M3.UNPACK_B R36, R36 ;  /* 0x00000024ff24723e */ /* 0x000fe200020006ff */
[----:B------:R-:W-:Y:S02]  /*dca0*/  HADD2.F32 R55, -RZ, R55.H1_H1 ;  /* 0x30000037ff377230 */ /* 0x000fe40000004100 */
[----:B------:R-:W-:Y:S01]  /*dcb0*/  FMUL.FTZ R63, R56, R72 ;  /* 0x00000048383f7220 */ /* 0x000fe20000410000 */
[----:B------:R-:W-:-:S02]  /*dcc0*/  HADD2.F32 R73, -RZ, R54.H1_H1 ;  /* 0x30000036ff497230 */ /* 0x000fc40000004100 */
[----:B------:R-:W-:Y:S01]  /*dcd0*/  FMUL.FTZ R72, R60, R72 ;  /* 0x000000483c487220 */ /* 0x000fe20000410000 */
[----:B------:R-:W-:Y:S01]  /*dce0*/  F2FP.SATFINITE.E4M3.F32.PACK_AB_MERGE_C R15, R48, R49, R39 ;  /* 0x00000031300f723e */ /* 0x000fe20004807027 */
[----:B------:R-:W-:Y:S01]  /*dcf0*/  FMUL.FTZ R54, R55, R14 ;  /* 0x0000000e37367220 */ /* 0x000fe20000410000 */
[-C--:B------:R-:W-:Y:S01]  /*dd00*/  FFMA.FTZ R63, R60, R62.reuse, -R63 ;  /* 0x0000003e3c3f7223 */ /* 0x080fe2000001083f */
[----:B------:R-:W-:Y:S01]  /*dd10*/  FFMA.FTZ R72, R56, R62, R72 ;  /* 0x0000003e38487223 */ /* 0x000fe20000010048 */
[----:B------:R-:W-:Y:S02]  /*dd20*/  HADD2.F32 R56, -RZ, R57.H1_H1 ;  /* 0x30000039ff387230 */ /* 0x000fe40000004100 */
[----:B------:R-:W-:Y:S01]  /*dd30*/  FMUL.FTZ R14, R73, R14 ;  /* 0x0000000e490e7220 */ /* 0x000fe20000410000 */
[----:B------:R-:W-:Y:S01]  /*dd40*/  HADD2.F32 R62, -RZ, R146.H0_H0 ;  /* 0x20000092ff3e7230 */ /* 0x000fe20000004100 */
[----:B------:R-:W-:Y:S01]  /*dd50*/  F2FP.SATFINITE.E4M3.F32.PACK_AB_MERGE_C R39, R46, R47, R50 ;  /* 0x0000002f2e27723e */ /* 0x000fe20004807032 */
[----:B------:R-:W-:-:S02]  /*dd60*/  HADD2.F32 R57, -RZ, R36.H0_H0 ;  /* 0x20000024ff397230 */ /* 0x000fc40000004100 */
[-C--:B------:R-:W-:Y:S01]  /*dd70*/  FFMA.FTZ R14, R55, R56.reuse, R14 ;  /* 0x00000038370e7223 */ /* 0x080fe2000001000e */
[----:B------:R-:W-:Y:S02]  /*dd80*/  HADD2.F32 R55, -RZ, R38.H0_H0 ;  /* 0x20000026ff377230 */ /* 0x000fe40000004100 */
[----:B------:R-:W-:Y:S01]  /*dd90*/  FFMA.FTZ R54, R73, R56, -R54 ;  /* 0x0000003849367223 */ /* 0x000fe20000010836 */
[----:B------:R-:W-:Y:S02]  /*dda0*/  HADD2.F32 R56, -RZ, R148.H0_H0 ;  /* 0x20000094ff387230 */ /* 0x000fe40000004100 */
[----:B------:R-:W-:Y:S02]  /*ddb0*/  HADD2.F32 R146, -RZ, R146.H1_H1 ;  /* 0x30000092ff927230 */ /* 0x000fe40000004100 */
[-C--:B------:R-:W-:Y:S01]  /*ddc0*/  FMUL.FTZ R60, R55, R62.reuse ;  /* 0x0000003e373c7220 */ /* 0x080fe20000410000 */
[C---:B------:R-:W-:Y:S01]  /*ddd0*/  FMUL.FTZ R62, R57.reuse, R62 ;  /* 0x0000003e393e7220 */ /* 0x040fe20000410000 */
[----:B------:R-:W-:Y:S01]  /*dde0*/  HADD2.F32 R148, -RZ, R148.H1_H1 ;  /* 0x30000094ff947230 */ /* 0x000fe20000004100 */
[----:B------:R-:W-:Y:S01]  /*ddf0*/  F2FP.SATFINITE.E4M3.F32.PACK_AB_MERGE_C R54, R54, R63, RZ ;  /* 0x0000003f3636723e */ /* 0x000fe200048070ff */
[-C--:B------:R-:W-:Y:S01]  /*de00*/  FFMA.FTZ R60, R57, R56.reuse, -R60 ;  /* 0x00000038393c7223 */ /* 0x080fe2000001083c */
[----:B------:R-:W-:Y:S01]  /*de10*/  FFMA.FTZ R62, R55, R56, R62 ;  /* 0x00000038373e7223 */ /* 0x000fe2000001003e */
[----:B------:R-:W-:Y:S01]  /*de20*/  HADD2.F32 R55, -RZ, R38.H1_H1 ;  /* 0x30000026ff377230 */ /* 0x000fe20000004100 */
[----:B------:R-:W-:Y:S01]  /*de30*/  F2FP.SATFINITE.E4M3.F32.PACK_AB_MERGE_C R72, R14, R72, RZ ;  /* 0x000000480e48723e */ /* 0x000fe200048070ff */
[----:B------:R-:W-:-:S03]  /*de40*/  HADD2.F32 R57, -RZ, R36.H1_H1 ;  /* 0x30000024ff397230 */ /* 0x000fc60000004100 */
[-C--:B------:R-:W-:Y:S02]  /*de50*/  FMUL.FTZ R36, R55, R146.reuse ;  /* 0x0000009237247220 */ /* 0x080fe40000410000 */
[C---:B------:R-:W-:Y:S02]  /*de60*/  FMUL.FTZ R146, R57.reuse, R146 ;  /* 0x0000009239927220 */ /* 0x040fe40000410000 */
[-C--:B------:R-:W-:Y:S01]  /*de70*/  FFMA.FTZ R57, R57, R148.reuse, -R36 ;  /* 0x0000009439397223 */ /* 0x080fe20000010824 */
[----:B------:R-:W-:Y:S01]  /*de80*/  F2FP.SATFINITE.E4M3.F32.PACK_AB_MERGE_C R36, R53, R61, RZ ;  /* 0x0000003d3524723e */ /* 0x000fe200048070ff */
[----:B------:R-:W-:-:S03]  /*de90*/  FFMA.FTZ R55, R55, R148, R146 ;  /* 0x0000009437377223 */ /* 0x000fc60000010092 */
[----:B------:R-:W-:Y:S01]  /*dea0*/  F2FP.SATFINITE.E4M3.F32.PACK_AB_MERGE_C R36, R12, R59, R36 ;  /* 0x0000003b0c24723e */ /* 0x000fe20004807024 */
[----:B------:R-:W-:Y:S01]  /*deb0*/  IMAD.MOV.U32 R12, RZ, RZ, R58 ;  /* 0x000000ffff0c7224 */ /* 0x000fe200078e003a */
[----:B------:R-:W-:Y:S02]  /*dec0*/  F2FP.SATFINITE.E4M3.F32.PACK_AB_MERGE_C R14, R57, R60, R54 ;  /* 0x0000003c390e723e */ /* 0x000fe40004807036 */
[----:B------:R-:W-:-:S07]  /*ded0*/  F2FP.SATFINITE.E4M3.F32.PACK_AB_MERGE_C R38, R55, R62, R72 ;  /* 0x0000003e3726723e */ /* 0x000fce0004807048 */
.L_x_517:
[----:B------:R-:W-:Y:S05]  /*dee0*/  BSYNC B2 ;  /* 0x0000000000027941 */ /* 0x000fea0003800000 */
.L_x_516:
[----:B------:R-:W-:Y:S01]  /*def0*/  ISETP.GE.AND P3, PT, R11, R133, PT ;  /* 0x000000850b00720c */ /* 0x000fe20003f66270 */
[----:B0-----:R0:W-:-:S12]  /*df00*/  ST.E.128 desc[UR50][R40.64], R12 ;  /* 0x0000000c28007985 */ /* 0x0011d8000c101d32 */
[----:B------:R-:W-:-:S04]  /*df10*/  @!P3 IADD3 R42, P4, R11, R120, RZ ;  /* 0x000000780b2ab210 */ /* 0x000fc80007f9e0ff */
[----:B------:R-:W-:-:S05]  /*df20*/  @!P3 LEA.HI.X.SX32 R43, R11, R119, 0x1, P4 ;  /* 0x000000770b2bb211 */ /* 0x000fca00020f0eff */
[----:B--2---:R0:W-:Y:S04]  /*df30*/  @!P3 ST.E.128 desc[UR50][R42.64], R36 ;  /* 0x000000242a00b985 */ /* 0x0041e8000c101d32 */
.L_x_515:
[----:B------:R-:W-:Y:S05]  /*df40*/  BSYNC B1 ;  /* 0x0000000000017941 */ /* 0x000fea0003800000 */
.L_x_514:
        /* <DEDUP_REMOVED lines=8> */
[----:B------:R-:W-:Y:S02]  /*dfd0*/  SHF.R.S32.HI R12, RZ, 0x1f, R11 ;  /* 0x0000001fff0c7819 */ /* 0x000fe4000001140b */
[----:B--2---:R-:W-:-:S02]  /*dfe0*/  IADD3.X R41, R119, R95, RZ, P3, !PT ;  /* 0x0000005f77297210 */ /* 0x004fc40001ffe4ff */
[----:B------:R-:W-:Y:S02]  /*dff0*/  LEA.HI R12, R12, R11, RZ, 0x5 ;  /* 0x0000000b0c0c7211 */ /* 0x000fe400078f28ff */
[----:B------:R-:W-:Y:S02]  /*e000*/  ISETP.GE.AND P3, PT, R221, R113, PT ;  /* 0x00000071dd00720c */ /* 0x000fe40003f66270 */
[----:B------:R-:W-:-:S04]  /*e010*/  LEA.HI.SX32 R12, R12, R111, 0x1b ;  /* 0x0000006f0c0c7211 */ /* 0x000fc800078fdaff */
[----:B------:R-:W-:Y:S01]  /*e020*/  SHF.R.S32.HI R11, RZ, 0x1f, R12 ;  /* 0x0000001fff0b7819 */ /* 0x000fe2000001140c */
[----:B------:R-:W-:-:S03]  /*e030*/  IMAD.SHL.U32 R44, R12, 0x10, RZ ;  /* 0x000000100c2c7824 */ /* 0x000fc600078e00ff */
[----:B------:R-:W-:-:S04]  /*e040*/  LEA.HI R11, R11, R12, RZ, 0x2 ;  /* 0x0000000c0b0b7211 */ /* 0x000fc800078f10ff */
[----:B------:R-:W-:Y:S02]  /*e050*/  SHF.R.S32.HI R11, RZ, 0x2, R11 ;  /* 0x00000002ff0b7819 */ /* 0x000fe4000001140b */
[----:B-----5:R-:W-:-:S04]  /*e060*/  LOP3.LUT R12, R14, 0x30, R44, 0xf8, !PT ;  /* 0x000000300e0c7812 */ /* 0x020fc800078ef82c */
[----:B------:R-:W-:Y:S01]  /*e070*/  LOP3.LUT R12, R12, R3, RZ, 0x3c, !PT ;  /* 0x000000030c0c7212 */ /* 0x000fe200078e3cff */
[----:B---3--:R-:W-:-:S04]  /*e080*/  IMAD R11, R11, 0x2800, R13 ;  /* 0x000028000b0b7824 */ /* 0x008fc800078e020d */
[----:B------:R-:W-:Y:S02]  /*e090*/  IMAD.IADD R12, R11, 0x1, R12 ;  /* 0x000000010b0c7824 */ /* 0x000fe400078e020c */
[C---:B------:R-:W-:Y:S02]  /*e0a0*/  IMAD R11, R19.reuse, 0x7800, R124 ;  /* 0x00007800130b7824 */ /* 0x040fe400078e027c */
[----:B------:R-:W-:Y:S02]  /*e0b0*/  IMAD R13, R19, 0x7800, R12 ;  /* 0x00007800130d7824 */ /* 0x000fe400078e020c */
[C---:B------:R-:W-:Y:S02]  /*e0c0*/  IMAD.IADD R11, R18.reuse, 0x1, R11 ;  /* 0x00000001120b7824 */ /* 0x040fe400078e020b */
[----:B------:R-:W-:-:S03]  /*e0d0*/  IMAD.IADD R36, R18, 0x1, R13 ;  /* 0x0000000112247824 */ /* 0x000fc600078e020d */
[----:B------:R0:W2:Y:S04]  /*e0e0*/  LDS.128 R12, [R11+0x24200] ;  /* 0x024200000b0c7984 */ /* 0x0000a80000000c00 */
[----:B------:R-:W3:Y:S01]  /*e0f0*/  LDS.128 R36, [R36+0x24200] ;  /* 0x0242000024247984 */ /* 0x000ee20000000c00 */
[----:B------:R-:W-:Y:S05]  /*e100*/  @P3 BRA `(.L_x_521) ;  /* 0x0000000c004c3947 */ /* 0x000fea0003800000 */
[----:B------:R-:W-:Y:S01]  /*e110*/  SHF.R.U32.HI R42, RZ, 0x8, R77 ;  /* 0x00000008ff2a7819 */ /* 0x000fe2000001164d */
[----:B--2---:R-:W-:Y:S01]  /*e120*/  IMAD.MOV.U32 R46, RZ, RZ, R12 ;  /* 0x000000ffff2e7224 */ /* 0x004fe200078e000c */
[----:B------:R-:W-:Y:S01]  /*e130*/  LOP3.LUT R51, R77, 0xff0000ff, RZ, 0xc0, !PT ;  /* 0xff0000ff4d337812 */ /* 0x000fe200078ec0ff */
[----:B---3--:R-:W-:Y:S01]  /*e140*/  IMAD.MOV.U32 R47, RZ, RZ, R36 ;  /* 0x000000ffff2f7224 */ /* 0x008fe200078e0024 */
[----:B------:R-:W-:Y:S01]  /*e150*/  SHF.R.U32.HI R54, RZ, 0x8, R79 ;  /* 0x00000008ff367819 */ /* 0x000fe2000001164f */
[----:B------:R-:W-:Y:S01]  /*e160*/  IMAD.MOV.U32 R43, RZ, RZ, R38 ;  /* 0x000000ffff2b7224 */ /* 0x000fe200078e0026 */
[----:B------:R-:W-:Y:S01]  /*e170*/  SHF.L.U32 R12, R42, 0x8, RZ ;  /* 0x000000082a0c7819 */ /* 0x000fe200000006ff */
[----:B------:R-:W-:Y:S01]  /*e180*/  IMAD.MOV.U32 R42, RZ, RZ, R14 ;  /* 0x000000ffff2a7224 */ /* 0x000fe200078e000e */
[----:B------:R-:W-:Y:S02]  /*e190*/  SHF.R.U32.HI R49, RZ, 0x10, R77 ;  /* 0x00000010ff317819 */ /* 0x000fe4000001164d */
[----:B------:R-:W-:Y:S01]  /*e1a0*/  LOP3.LUT R51, R51, 0xff00, R12, 0xf8, !PT ;  /* 0x0000ff0033337812 */ /* 0x000fe200078ef80c */
[----:B------:R-:W-:Y:S01]  /*e1b0*/  IMAD.SHL.U32 R12, R54, 0x100, RZ ;  /* 0x00000100360c7824 */ /* 0x000fe200078e00ff */
[----:B------:R-:W-:Y:S01]  /*e1c0*/  SHF.R.U32.HI R52, RZ, 0x8, R65 ;  /* 0x00000008ff347819 */ /* 0x000fe20000011641 */
[----:B------:R-:W-:Y:S01]  /*e1d0*/  IMAD.U32 R14, R49, 0x10000, RZ ;  /* 0x00010000310e7824 */ /* 0x000fe200078e00ff */
[----:B------:R-:W-:-:S02]  /*e1e0*/  LOP3.LUT R53, R79, 0xff0000ff, RZ, 0xc0, !PT ;  /* 0xff0000ff4f357812 */ /* 0x000fc400078ec0ff */
[----:B------:R-:W-:Y:S01]  /*e1f0*/  SHF.R.U32.HI R50, RZ, 0x8, R67 ;  /* 0x00000008ff327819 */ /* 0x000fe20000011643 */
[----:B------:R-:W-:Y:S01]  /*e200*/  IMAD.SHL.U32 R36, R52, 0x100, RZ ;  /* 0x0000010034247824 */ /* 0x000fe200078e00ff */
[----:B------:R-:W-:Y:S02]  /*e210*/  LOP3.LUT R12, R53, 0xff00, R12, 0xf8, !PT ;  /* 0x0000ff00350c7812 */ /* 0x000fe400078ef80c */
[----:B------:R-:W-:Y:S01]  /*e220*/  LOP3.LUT R55, R65, 0xff0000ff, RZ, 0xc0, !PT ;  /* 0xff0000ff41377812 */ /* 0x000fe200078ec0ff */
[----:B------:R-:W-:Y:S01]  /*e230*/  IMAD.SHL.U32 R38, R50, 0x100, RZ ;  /* 0x0000010032267824 */ /* 0x000fe200078e00ff */
[----:B------:R-:W-:Y:S02]  /*e240*/  F2FP.F16.E4M3.UNPACK_B R53, R140.H1 ;  /* 0x0000008cff35723e */ /* 0x000fe400030006ff */
[----:B------:R-:W-:Y:S02]  /*e250*/  F2FP.F16.E4M3.UNPACK_B R52, R47.H1 ;  /* 0x0000002fff34723e */ /* 0x000fe400030006ff */
[----:B------:R-:W-:-:S02]  /*e260*/  LOP3.LUT R59, R67, 0xff0000ff, RZ, 0xc0, !PT ;  /* 0xff0000ff433b7812 */ /* 0x000fc400078ec0ff */
[----:B------:R-:W-:Y:S01]  /*e270*/  F2FP.F16.E4M3.UNPACK_B R49, R46.H1 ;  /* 0x0000002eff31723e */ /* 0x000fe200030006ff */
[----:B------:R-:W-:Y:S01]  /*e280*/  HADD2.F32 R50, -RZ, R52.H0_H0 ;  /* 0x20000034ff327230 */ /* 0x000fe20000004100 */
[----:B------:R-:W-:Y:S02]  /*e290*/  SHF.R.U32.HI R45, RZ, 0x10, R65 ;  /* 0x00000010ff2d7819 */ /* 0x000fe40000011641 */
[----:B------:R-:W-:Y:S02]  /*e2a0*/  LOP3.LUT R14, R51, 0xff0000, R14, 0xf8, !PT ;  /* 0x00ff0000330e7812 */ /* 0x000fe400078ef80e */
[----:B------:R-:W-:Y:S01]  /*e2b0*/  LOP3.LUT R57, R55, 0xff00, R36, 0xf8, !PT ;  /* 0x0000ff0037397812 */ /* 0x000fe200078ef824 */
[----:B------:R-:W-:Y:S01]  /*e2c0*/  HADD2.F32 R55, -RZ, R53.H0_H0 ;  /* 0x20000035ff377230 */ /* 0x000fe20000004100 */
[----:B------:R-:W-:Y:S01]  /*e2d0*/  F2FP.F16.E4M3.UNPACK_B R51, R142.H1 ;  /* 0x0000008eff33723e */ /* 0x000fe200030006ff */
[----:B------:R-:W-:Y:S01]  /*e2e0*/  IMAD.U32 R36, R45, 0x10000, RZ ;  /* 0x000100002d247824 */ /* 0x000fe200078e00ff */
[----:B------:R-:W-:Y:S01]  /*e2f0*/  LOP3.LUT R59, R59, 0xff00, R38, 0xf8, !PT ;  /* 0x0000ff003b3b7812 */ /* 0x000fe200078ef826 */
[----:B------:R-:W-:Y:S01]  /*e300*/  HADD2.F32 R38, -RZ, R49.H0_H0 ;  /* 0x20000031ff267230 */ /* 0x000fe20000004100 */
[----:B0-----:R-:W-:Y:S01]  /*e310*/  SHF.R.U32.HI R11, RZ, 0x10, R79 ;  /* 0x00000010ff0b7819 */ /* 0x001fe2000001164f */
[----:B------:R-:W-:-:S02]  /*e320*/  HADD2.F32 R45, -RZ, R51.H0_H0 ;  /* 0x20000033ff2d7230 */ /* 0x000fc40000004100 */
[-C--:B------:R-:W-:Y:S01]  /*e330*/  FMUL.FTZ R61, R50, R55.reuse ;  /* 0x00000037323d7220 */ /* 0x080fe20000410000 */
[----:B------:R-:W-:Y:S01]  /*e340*/  SHF.R.U32.HI R48, RZ, 0x10, R67 ;  /* 0x00000010ff307819 */ /* 0x000fe20000011643 */
[C---:B------:R-:W-:Y:S01]  /*e350*/  FMUL.FTZ R55, R38.reuse, R55 ;  /* 0x0000003726377220 */ /* 0x040fe20000410000 */
[----:B------:R-:W-:Y:S01]  /*e360*/  SHF.L.U32 R11, R11, 0x10, RZ ;  /* 0x000000100b0b7819 */ /* 0x000fe200000006ff */
[-C--:B------:R-:W-:Y:S01]  /*e370*/  FFMA.FTZ R38, R38, R45.reuse, -R61 ;  /* 0x0000002d26267223 */ /* 0x080fe2000001083d */
[----:B------:R-:W-:Y:S02]  /*e380*/  HADD2.F32 R54, -RZ, R51.H1_H1 ;  /* 0x30000033ff367230 */ /* 0x000fe40000004100 */
[----:B------:R-:W-:Y:S01]  /*e390*/  FFMA.FTZ R45, R50, R45, R55 ;  /* 0x0000002d322d7223 */ /* 0x000fe20000010037 */
[----:B------:R-:W-:Y:S01]  /*e3a0*/  F2FP.F16.E4M3.UNPACK_B R140, R140 ;  /* 0x0000008cff8c723e */ /* 0x000fe200020006ff */
[----:B------:R-:W-:Y:S01]  /*e3b0*/  HADD2.F32 R55, -RZ, R53.H1_H1 ;  /* 0x30000035ff377230 */ /* 0x000fe20000004100 */
[----:B------:R-:W-:Y:S01]  /*e3c0*/  F2FP.F16.E4M3.UNPACK_B R51, R47 ;  /* 0x0000002fff33723e */ /* 0x000fe200020006ff */
[----:B------:R-:W-:Y:S01]  /*e3d0*/  HADD2.F32 R49, -RZ, R49.H1_H1 ;  /* 0x30000031ff317230 */ /* 0x000fe20000004100 */
[----:B------:R-:W-:Y:S01]  /*e3e0*/  F2FP.F16.E4M3.UNPACK_B R50, R46 ;  /* 0x0000002eff32723e */ /* 0x000fe200020006ff */
[----:B------:R-:W-:Y:S01]  /*e3f0*/  HADD2.F32 R47, -RZ, R140.H0_H0 ;  /* 0x2000008cff2f7230 */ /* 0x000fe20000004100 */
[----:B------:R-:W-:Y:S01]  /*e400*/  LOP3.LUT R11, R12, 0xff0000, R11, 0xf8, !PT ;  /* 0x00ff00000c0b7812 */ /* 0x000fe200078ef80b */
[----:B------:R-:W-:Y:S01]  /*e410*/  IMAD.U32 R12, R48, 0x10000, RZ ;  /* 0x00010000300c7824 */ /* 0x000fe200078e00ff */
[----:B------:R-:W-:Y:S01]  /*e420*/  F2FP.F16.E4M3.UNPACK_B R142, R142 ;  /* 0x0000008eff8e723e */ /* 0x000fe200020006ff */
[----:B------:R-:W-:Y:S01]  /*e430*/  HADD2.F32 R48, -RZ, R52.H1_H1 ;  /* 0x30000034ff307230 */ /* 0x000fe20000004100 */
[----:B------:R-:W-:Y:S01]  /*e440*/  LOP3.LUT R36, R57, 0xff0000, R36, 0xf8, !PT ;  /* 0x00ff000039247812 */ /* 0x000fe200078ef824 */
[----:B------:R-:W-:Y:S01]  /*e450*/  HADD2.F32 R52, -RZ, R51.H0_H0 ;  /* 0x20000033ff347230 */ /* 0x000fe20000004100 */
[----:B------:R-:W-:Y:S01]  /*e460*/  LOP3.LUT R12, R59, 0xff0000, R12, 0xf8, !PT ;  /* 0x00ff00003b0c7812 */ /* 0x000fe200078ef80c */
[----:B------:R-:W-:-:S02]  /*e470*/  HADD2.F32 R46, -RZ, R50.H0_H0 ;  /* 0x20000032ff2e7230 */ /* 0x000fc40000004100 */
[-C--:B------:R-:W-:Y:S01]  /*e480*/  FMUL.FTZ R56, R48, R55.reuse ;  /* 0x0000003730387220 */ /* 0x080fe20000410000 */
[----:B------:R-:W-:Y:S02]  /*e490*/  HADD2.F32 R53, -RZ, R142.H0_H0 ;  /* 0x2000008eff357230 */ /* 0x000fe40000004100 */
[C---:B------:R-:W-:Y:S01]  /*e4a0*/  FMUL.FTZ R59, R49.reuse, R55 ;  /* 0x00000037313b7220 */ /* 0x040fe20000410000 */
[-C--:B------:R-:W-:Y:S01]  /*e4b0*/  FMUL.FTZ R55, R52, R47.reuse ;  /* 0x0000002f34377220 */ /* 0x080fe20000410000 */
[----:B------:R-:W-:Y:S01]  /*e4c0*/  FMUL.FTZ R57, R46, R47 ;  /* 0x0000002f2e397220 */ /* 0x000fe20000410000 */
[-C--:B------:R-:W-:Y:S01]  /*e4d0*/  FFMA.FTZ R47, R49, R54.reuse, -R56 ;  /* 0x00000036312f7223 */ /* 0x080fe20000010838 */
[----:B------:R-:W-:Y:S01]  /*e4e0*/  FFMA.FTZ R48, R48, R54, R59 ;  /* 0x0000003630307223 */ /* 0x000fe2000001003b */
[-C--:B------:R-:W-:Y:S01]  /*e4f0*/  FFMA.FTZ R46, R46, R53.reuse, -R55 ;  /* 0x000000352e2e7223 */ /* 0x080fe20000010837 */
[----:B------:R-:W-:Y:S01]  /*e500*/  FFMA.FTZ R49, R52, R53, R57 ;  /* 0x0000003534317223 */ /* 0x000fe20000010039 */
[----:B------:R-:W-:Y:S01]  /*e510*/  HADD2.F32 R140, -RZ, R140.H1_H1 ;  /* 0x3000008cff8c7230 */ /* 0x000fe20000004100 */
[----:B------:R-:W-:Y:S01]  /*e520*/  F2FP.F16.E4M3.UNPACK_B R57, R141.H1 ;  /* 0x0000008dff39723e */ /* 0x000fe200030006ff */
[----:B------:R-:W-:Y:S01]  /*e530*/  HADD2.F32 R53, -RZ, R51.H1_H1 ;  /* 0x30000033ff357230 */ /* 0x000fe20000004100 */
[----:B------:R-:W-:Y:S01]  /*e540*/  F2FP.F16.E4M3.UNPACK_B R55, R43.H1 ;  /* 0x0000002bff37723e */ /* 0x000fe200030006ff */
[----:B------:R-:W-:Y:S01]  /*e550*/  HADD2.F32 R50, -RZ, R50.H1_H1 ;  /* 0x30000032ff327230 */ /* 0x000fe20000004100 */
[----:B------:R-:W-:Y:S01]  /*e560*/  F2FP.F16.E4M3.UNPACK_B R54, R42.H1 ;  /* 0x0000002aff36723e */ /* 0x000fe200030006ff */
[----:B------:R-:W-:-:S02]  /*e570*/  HADD2.F32 R142, -RZ, R142.H1_H1 ;  /* 0x3000008eff8e7230 */ /* 0x000fc40000004100 */
[CC--:B------:R-:W-:Y:S01]  /*e580*/  FMUL.FTZ R51, R53.reuse, R140.reuse ;  /* 0x0000008c35337220 */ /* 0x0c0fe20000410000 */
[----:B------:R-:W-:Y:S01]  /*e590*/  HADD2.F32 R59, -RZ, R57.H0_H0 ;  /* 0x20000039ff3b7230 */ /* 0x000fe20000004100 */
[----:B------:R-:W-:Y:S01]  /*e5a0*/  F2FP.F16.E4M3.UNPACK_B R58, R143.H1 ;  /* 0x0000008fff3a723e */ /* 0x000fe200030006ff */
[----:B------:R-:W-:Y:S02]  /*e5b0*/  HADD2.F32 R56, -RZ, R55.H0_H0 ;  /* 0x20000037ff387230 */ /* 0x000fe40000004100 */
[C---:B------:R-:W-:Y:S01]  /*e5c0*/  FMUL.FTZ R140, R50.reuse, R140 ;  /* 0x0000008c328c7220 */ /* 0x040fe20000410000 */
[--C-:B------:R-:W-:Y:S02]  /*e5d0*/  HADD2.F32 R52, -RZ, R54.reuse.H0_H0 ;  /* 0x20000036ff347230 */ /* 0x100fe40000004100 */
[-C--:B------:R-:W-:Y:S01]  /*e5e0*/  FFMA.FTZ R51, R50, R142.reuse, -R51 ;  /* 0x0000008e32337223 */ /* 0x080fe20000010833 */
[----:B------:R-:W-:Y:S02]  /*e5f0*/  HADD2.F32 R54, -RZ, R54.H1_H1 ;  /* 0x30000036ff367230 */ /* 0x000fe40000004100 */
[----:B------:R-:W-:Y:S01]  /*e600*/  FFMA.FTZ R50, R53, R142, R140 ;  /* 0x0000008e35327223 */ /* 0x000fe2000001008c */
[-C--:B------:R-:W-:Y:S01]  /*e610*/  FMUL.FTZ R61, R56, R59.reuse ;  /* 0x0000003b383d7220 */ /* 0x080fe20000410000 */
[----:B------:R-:W-:Y:S01]  /*e620*/  FMUL.FTZ R63, R52, R59 ;  /* 0x0000003b343f7220 */ /* 0x000fe20000410000 */
[----:B------:R-:W-:Y:S01]  /*e630*/  HADD2.F32 R53, -RZ, R58.H0_H0 ;  /* 0x2000003aff357230 */ /* 0x000fe20000004100 */
[----:B------:R-:W-:Y:S01]  /*e640*/  F2FP.F16.E4M3.UNPACK_B R141, R141 ;  /* 0x0000008dff8d723e */ /* 0x000fe200020006ff */
[----:B------:R-:W-:Y:S01]  /*e650*/  HADD2.F32 R59, -RZ, R57.H1_H1 ;  /* 0x30000039ff3b7230 */ /* 0x000fe20000004100 */
[----:B------:R-:W-:Y:S01]  /*e660*/  F2FP.F16.E4M3.UNPACK_B R143, R143 ;  /* 0x0000008fff8f723e */ /* 0x000fe200020006ff */
[----:B------:R-:W-:-:S02]  /*e670*/  HADD2.F32 R57, -RZ, R55.H1_H1 ;  /* 0x30000037ff397230 */ /* 0x000fc40000004100 */
[----:B------:R-:W-:Y:S01]  /*e680*/  FFMA.FTZ R52, R52, R53, -R61 ;  /* 0x0000003534347223 */ /* 0x000fe2000001083d */
[----:B------:R-:W-:Y:S01]  /*e690*/  HADD2.F32 R58, -RZ, R58.H1_H1 ;  /* 0x3000003aff3a7230 */ /* 0x000fe20000004100 */
[----:B------:R-:W-:Y:S01]  /*e6a0*/  F2FP.F16.E4M3.UNPACK_B R55, R43 ;  /* 0x0000002bff37723e */ /* 0x000fe200020006ff */
[----:B------:R-:W-:Y:S01]  /*e6b0*/  FFMA.FTZ R53, R56, R53, R63 ;  /* 0x0000003538357223 */ /* 0x000fe2000001003f */
[-C--:B------:R-:W-:Y:S01]  /*e6c0*/  FMUL.FTZ R61, R57, R59.reuse ;  /* 0x0000003b393d7220 */ /* 0x080fe20000410000 */
[----:B------:R-:W-:Y:S01]  /*e6d0*/  F2FP.F16.E4M3.UNPACK_B R42, R42 ;  /* 0x0000002aff2a723e */ /* 0x000fe200020006ff */
[C---:B------:R-:W-:Y:S01]  /*e6e0*/  FMUL.FTZ R60, R54.reuse, R59 ;  /* 0x0000003b363c7220 */ /* 0x040fe20000410000 */
[----:B------:R-:W-:Y:S02]  /*e6f0*/  HADD2.F32 R56, -RZ, R55.H0_H0 ;  /* 0x20000037ff387230 */ /* 0x000fe40000004100 */
[----:B------:R-:W-:Y:S01]  /*e700*/  FFMA.FTZ R43, R54, R58, -R61 ;  /* 0x0000003a362b7223 */ /* 0x000fe2000001083d */
[----:B------:R-:W-:-:S02]  /*e710*/  HADD2.F32 R61, -RZ, R141.H0_H0 ;  /* 0x2000008dff3d7230 */ /* 0x000fc40000004100 */
[----:B------:R-:W-:Y:S01]  /*e720*/  FFMA.FTZ R62, R57, R58, R60 ;  /* 0x0000003a393e7223 */ /* 0x000fe2000001003c */
[--C-:B------:R-:W-:Y:S01]  /*e730*/  HADD2.F32 R54, -RZ, R42.reuse.H0_H0 ;  /* 0x2000002aff367230 */ /* 0x100fe20000004100 */
[----:B------:R-:W-:Y:S01]  /*e740*/  F2FP.SATFINITE.E4M3.F32.PACK_AB_MERGE_C R38, R47, R38, RZ ;  /* 0x000000262f26723e */ /* 0x000fe200048070ff */
[----:B------:R-:W-:Y:S02]  /*e750*/  HADD2.F32 R59, -RZ, R143.H0_H0 ;  /* 0x2000008fff3b7230 */ /* 0x000fe40000004100 */
[-C--:B------:R-:W-:Y:S01]  /*e760*/  FMUL.FTZ R63, R56, R61.reuse ;  /* 0x0000003d383f7220 */ /* 0x080fe20000410000 */
[----:B------:R-:W-:Y:S02]  /*e770*/  HADD2.F32 R58, -RZ, R141.H1_H1 ;  /* 0x3000008dff3a7230 */ /* 0x000fe40000004100 */
[----:B------:R-:W-:Y:S01]  /*e780*/  FMUL.FTZ R61, R54, R61 ;  /* 0x0000003d363d7220 */ /* 0x000fe20000410000 */
[----:B------:R-:W-:Y:S01]  /*e790*/  HADD2.F32 R57, -RZ, R55.H1_H1 ;  /* 0x30000037ff397230 */ /* 0x000fe20000004100 */
[----:B------:R-:W-:Y:S01]  /*e7a0*/  F2FP.SATFINITE.E4M3.F32.PACK_AB_MERGE_C R47, R48, R45, RZ ;  /* 0x0000002d302f723e */ /* 0x000fe200048070ff */
[----:B------:R-:W-:-:S02]  /*e7b0*/  HADD2.F32 R55, -RZ, R42.H1_H1 ;  /* 0x3000002aff377230 */ /* 0x000fc40000004100 */
[-C--:B------:R-:W-:Y:S01]  /*e7c0*/  FFMA.FTZ R42, R54, R59.reuse, -R63 ;  /* 0x0000003b362a7223 */ /* 0x080fe2000001083f */
[----:B------:R-:W-:Y:S02]  /*e7d0*/  HADD2.F32 R54, -RZ, R143.H1_H1 ;  /* 0x3000008fff367230 */ /* 0x000fe40000004100 */
[-C--:B------:R-:W-:Y:S01]  /*e7e0*/  FMUL.FTZ R60, R57, R58.reuse ;  /* 0x0000003a393c7220 */ /* 0x080fe20000410000 */
[----:B------:R-:W-:Y:S01]  /*e7f0*/  FFMA.FTZ R61, R56, R59, R61 ;  /* 0x0000003b383d7223 */ /* 0x000fe2000001003d */
[----:B------:R-:W-:Y:S01]  /*e800*/  FMUL.FTZ R58, R55, R58 ;  /* 0x0000003a373a7220 */ /* 0x000fe20000410000 */
[----:B------:R-:W-:Y:S01]  /*e810*/  F2FP.SATFINITE.E4M3.F32.PACK_AB_MERGE_C R56, R43, R52, RZ ;  /* 0x000000342b38723e */ /* 0x000fe200048070ff */
[-C--:B------:R-:W-:Y:S01]  /*e820*/  FFMA.FTZ R55, R55, R54.reuse, -R60 ;  /* 0x0000003637377223 */ /* 0x080fe2000001083c */
[----:B------:R-:W-:Y:S01]  /*e830*/  F2FP.SATFINITE.E4M3.F32.PACK_AB_MERGE_C R43, R50, R49, R47 ;  /* 0x00000031322b723e */ /* 0x000fe2000480702f */
[----:B------:R-:W-:Y:S01]  /*e840*/  FFMA.FTZ R58, R57, R54, R58 ;  /* 0x00000036393a7223 */ /* 0x000fe2000001003a */
[----:B------:R-:W-:-:S02]  /*e850*/  F2FP.F16.E4M3.UNPACK_B R48, R37 ;  /* 0x00000025ff30723e */ /* 0x000fc400020006ff */
[----:B------:R-:W-:Y:S02]  /*e860*/  F2FP.F16.E4M3.UNPACK_B R54, R36 ;  /* 0x00000024ff36723e */ /* 0x000fe400020006ff */
[----:B------:R-:W-:Y:S01]  /*e870*/  F2FP.F16.E4M3.UNPACK_B R47, R13 ;  /* 0x0000000dff2f723e */ /* 0x000fe200020006ff */
[----:B------:R-:W-:Y:S01]  /*e880*/  HADD2.F32 R50, -RZ, R48.H0_H0 ;  /* 0x20000030ff327230 */ /* 0x000fe20000004100 */
[----:B------:R-:W-:Y:S01]  /*e890*/  F2FP.SATFINITE.E4M3.F32.PACK_AB_MERGE_C R45, R51, R46, R38 ;  /* 0x0000002e332d723e */ /* 0x000fe20004807026 */
[----:B------:R-:W-:Y:S01]  /*e8a0*/  HADD2.F32 R49, -RZ, R54.H0_H0 ;  /* 0x20000036ff317230 */ /* 0x000fe20000004100 */
[----:B------:R-:W-:Y:S01]  /*e8b0*/  F2FP.SATFINITE.E4M3.F32.PACK_AB_MERGE_C R53, R62, R53, RZ ;  /* 0x000000353e35723e */ /* 0x000fe200048070ff */
[----:B------:R-:W-:Y:S01]  /*e8c0*/  HADD2.F32 R46, -RZ, R47.H0_H0 ;  /* 0x2000002fff2e7230 */ /* 0x000fe20000004100 */
[----:B------:R-:W-:Y:S01]  /*e8d0*/  F2FP.F16.E4M3.UNPACK_B R52, R14 ;  /* 0x0000000eff34723e */ /* 0x000fe200020006ff */
[----:B------:R-:W-:Y:S01]  /*e8e0*/  HADD2.F32 R51, -RZ, R48.H1_H1 ;  /* 0x30000030ff337230 */ /* 0x000fe20000004100 */
[----:B------:R-:W-:Y:S01]  /*e8f0*/  F2FP.SATFINITE.E4M3.F32.PACK_AB_MERGE_C R42, R55, R42, R56 ;  /* 0x0000002a372a723e */ /* 0x000fe20004807038 */
[----:B------:R-:W-:Y:S01]  /*e900*/  FMUL.FTZ R55, R50, R49 ;  /* 0x0000003132377220 */ /* 0x000fe20000410000 */
[----:B------:R-:W-:Y:S01]  /*e910*/  F2FP.SATFINITE.E4M3.F32.PACK_AB_MERGE_C R38, R58, R61, R53 ;  /* 0x0000003d3a26723e */ /* 0x000fe20004807035 */
[----:B------:R-:W-:-:S02]  /*e920*/  HADD2.F32 R53, -RZ, R52.H0_H0 ;  /* 0x20000034ff357230 */ /* 0x000fc40000004100 */
[C---:B------:R-:W-:Y:S01]  /*e930*/  FMUL.FTZ R57, R46.reuse, R49 ;  /* 0x000000312e397220 */ /* 0x040fe20000410000 */
[----:B------:R-:W-:Y:S01]  /*e940*/  HADD2.F32 R54, -RZ, R54.H1_H1 ;  /* 0x30000036ff367230 */ /* 0x000fe20000004100 */
[----:B------:R-:W-:Y:S01]  /*e950*/  F2FP.F16.E4M3.UNPACK_B R48, R13.H1 ;  /* 0x0000000dff30723e */ /* 0x000fe200030006ff */
[----:B------:R-:W-:Y:S02]  /*e960*/  HADD2.F32 R49, -RZ, R47.H1_H1 ;  /* 0x3000002fff317230 */ /* 0x000fe40000004100 */
[-C--:B------:R-:W-:Y:S01]  /*e970*/  FFMA.FTZ R46, R46, R53.reuse, -R55 ;  /* 0x000000352e2e7223 */ /* 0x080fe20000010837 */
[----:B------:R-:W-:Y:S01]  /*e980*/  FFMA.FTZ R47, R50, R53, R57 ;  /* 0x00000035322f7223 */ /* 0x000fe20000010039 */
[----:B------:R-:W-:Y:S02]  /*e990*/  HADD2.F32 R52, -RZ, R52.H1_H1 ;  /* 0x30000034ff347230 */ /* 0x000fe40000004100 */
[-C--:B------:R-:W-:Y:S01]  /*e9a0*/  FMUL.FTZ R56, R51, R54.reuse ;  /* 0x0000003633387220 */ /* 0x080fe20000410000 */
[C---:B------:R-:W-:Y:S01]  /*e9b0*/  FMUL.FTZ R54, R49.reuse, R54 ;  /* 0x0000003631367220 */ /* 0x040fe20000410000 */
[----:B------:R-:W-:Y:S01]  /*e9c0*/  F2FP.F16.E4M3.UNPACK_B R50, R37.H1 ;  /* 0x00000025ff32723e */ /* 0x000fe200030006ff */
[----:B------:R-:W-:Y:S01]  /*e9d0*/  HADD2.F32 R37, -RZ, R48.H0_H0 ;  /* 0x20000030ff257230 */ /* 0x000fe20000004100 */
[----:B------:R-:W-:Y:S01]  /*e9e0*/  F2FP.F16.E4M3.UNPACK_B R53, R36.H1 ;  /* 0x00000024ff35723e */ /* 0x000fe200030006ff */
[-C--:B------:R-:W-:Y:S01]  /*e9f0*/  FFMA.FTZ R13, R49, R52.reuse, -R56 ;  /* 0x00000034310d7223 */ /* 0x080fe20000010838 */
[----:B------:R-:W-:Y:S01]  /*ea00*/  FFMA.FTZ R36, R51, R52, R54 ;  /* 0x0000003433247223 */ /* 0x000fe20000010036 */
[----:B------:R-:W-:Y:S01]  /*ea10*/  F2FP.F16.E4M3.UNPACK_B R14, R14.H1 ;  /* 0x0000000eff0e723e */ /* 0x000fe200030006ff */
[--C-:B------:R-:W-:Y:S01]  /*ea20*/  HADD2.F32 R49, -RZ, R50.reuse.H0_H0 ;  /* 0x20000032ff317230 */ /* 0x100fe20000004100 */
[-C--:B------:R-:W-:Y:S01]  /*ea30*/  F2FP.F16.E4M3.UNPACK_B R59, R12.reuse ;  /* 0x0000000cff3b723e */ /* 0x080fe200020006ff */
[----:B------:R-:W-:Y:S01]  /*ea40*/  HADD2.F32 R52, -RZ, R53.H0_H0 ;  /* 0x20000035ff347230 */ /* 0x000fe20000004100 */
[----:B------:R-:W-:Y:S01]  /*ea50*/  F2FP.F16.E4M3.UNPACK_B R57, R11.H1 ;  /* 0x0000000bff39723e */ /* 0x000fe200030006ff */
[----:B------:R-:W-:Y:S01]  /*ea60*/  HADD2.F32 R51, -RZ, R50.H1_H1 ;  /* 0x30000032ff337230 */ /* 0x000fe20000004100 */
[----:B------:R-:W-:Y:S01]  /*ea70*/  F2FP.F16.E4M3.UNPACK_B R60, R12.H1 ;  /* 0x0000000cff3c723e */ /* 0x000fe200030006ff */
[----:B------:R-:W-:-:S02]  /*ea80*/  HADD2.F32 R50, -RZ, R14.H0_H0 ;  /* 0x2000000eff327230 */ /* 0x000fc40000004100 */
[-C--:B------:R-:W-:Y:S01]  /*ea90*/  FMUL.FTZ R56, R49, R52.reuse ;  /* 0x0000003431387220 */ /* 0x080fe20000410000 */
[----:B------:R-:W-:Y:S02]  /*eaa0*/  HADD2.F32 R54, -RZ, R53.H1_H1 ;  /* 0x30000035ff367230 */ /* 0x000fe40000004100 */
[C---:B------:R-:W-:Y:S01]  /*eab0*/  FMUL.FTZ R52, R37.reuse, R52 ;  /* 0x0000003425347220 */ /* 0x040fe20000410000 */
[----:B------:R-:W-:Y:S02]  /*eac0*/  HADD2.F32 R48, -RZ, R48.H1_H1 ;  /* 0x30000030ff307230 */ /* 0x000fe40000004100 */
[----:B------:R-:W-:Y:S02]  /*ead0*/  HADD2.F32 R53, -RZ, R14.H1_H1 ;  /* 0x3000000eff357230 */ /* 0x000fe40000004100 */
[----:B------:R-:W-:Y:S01]  /*eae0*/  FFMA.FTZ R14, R37, R50, -R56 ;  /* 0x00000032250e7223 */ /* 0x000fe20000010838 */
[----:B------:R-:W-:Y:S01]  /*eaf0*/  FMUL.FTZ R55, R51, R54 ;  /* 0x0000003633377220 */ /* 0x000fe20000410000 */
[----:B------:R-:W-:Y:S01]  /*eb00*/  FFMA.FTZ R37, R49, R50, R52 ;  /* 0x0000003231257223 */ /* 0x000fe20000010034 */
[C---:B------:R-:W-:Y:S01]  /*eb10*/  FMUL.FTZ R54, R48.reuse, R54 ;  /* 0x0000003630367220 */ /* 0x040fe20000410000 */
[----:B------:R-:W-:Y:S01]  /*eb20*/  F2FP.F16.E4M3.UNPACK_B R52, R39 ;  /* 0x00000027ff34723e */ /* 0x000fe200020006ff */
[----:B------:R-:W-:Y:S01]  /*eb30*/  FFMA.FTZ R49, R48, R53, -R55 ;  /* 0x0000003530317223 */ /* 0x000fe20000010837 */
[----:B------:R-:W-:Y:S01]  /*eb40*/  F2FP.F16.E4M3.UNPACK_B R50, R15 ;  /* 0x0000000fff32723e */ /* 0x000fe200020006ff */
[----:B------:R-:W-:Y:S01]  /*eb50*/  FFMA.FTZ R48, R51, R53, R54 ;  /* 0x0000003533307223 */ /* 0x000fe20000010036 */
[----:B------:R-:W-:Y:S01]  /*eb60*/  F2FP.F16.E4M3.UNPACK_B R56, R11 ;  /* 0x0000000bff38723e */ /* 0x000fe200020006ff */
[----:B------:R-:W-:Y:S01]  /*eb70*/  HADD2.F32 R54, -RZ, R52.H0_H0 ;  /* 0x20000034ff367230 */ /* 0x000fe20000004100 */
[----:B------:R-:W-:Y:S01]  /*eb80*/  F2FP.F16.E4M3.UNPACK_B R53, R39.H1 ;  /* 0x00000027ff35723e */ /* 0x000fe200030006ff */
[----:B------:R-:W-:Y:S01]  /*eb90*/  HADD2.F32 R11, -RZ, R59.H0_H0 ;  /* 0x2000003bff0b7230 */ /* 0x000fe20000004100 */
[----:B------:R-:W-:Y:S01]  /*eba0*/  F2FP.F16.E4M3.UNPACK_B R15, R15.H1 ;  /* 0x0000000fff0f723e */ /* 0x000fe200030006ff */
[----:B------:R-:W-:Y:S01]  /*ebb0*/  HADD2.F32 R39, -RZ, R50.H0_H0 ;  /* 0x20000032ff277230 */ /* 0x000fe20000004100 */
[----:B------:R-:W-:Y:S01]  /*ebc0*/  F2FP.SATFINITE.E4M3.F32.PACK_AB_MERGE_C R14, R49, R14, RZ ;  /* 0x0000000e310e723e */ /* 0x000fe200048070ff */
[----:B------:R-:W-:-:S02]  /*ebd0*/  HADD2.F32 R12, -RZ, R56.H0_H0 ;  /* 0x20000038ff0c7230 */ /* 0x000fc40000004100 */
[CC--:B------:R-:W-:Y:S01]  /*ebe0*/  FMUL.FTZ R64, R54.reuse, R11.reuse ;  /* 0x0000000b36407220 */ /* 0x0c0fe20000410000 */
[----:B------:R-:W-:Y:S02]  /*ebf0*/  HADD2.F32 R55, -RZ, R53.H0_H0 ;  /* 0x20000035ff377230 */ /* 0x000fe40000004100 */
[C---:B------:R-:W-:Y:S01]  /*ec00*/  FMUL.FTZ R61, R39.reuse, R11 ;  /* 0x0000000b273d7220 */ /* 0x040fe20000410000 */
[----:B------:R-:W-:Y:S02]  /*ec10*/  HADD2.F32 R62, -RZ, R60.H0_H0 ;  /* 0x2000003cff3e7230 */ /* 0x000fe40000004100 */
[-C--:B------:R-:W-:Y:S01]  /*ec20*/  FFMA.FTZ R11, R39, R12.reuse, -R64 ;  /* 0x0000000c270b7223 */ /* 0x080fe20000010840 */
[----:B------:R-:W-:Y:S02]  /*ec30*/  HADD2.F32 R51, -RZ, R15.H0_H0 ;  /* 0x2000000fff337230 */ /* 0x000fe40000004100 */
[----:B------:R-:W-:Y:S01]  /*ec40*/  FFMA.FTZ R12, R54, R12, R61 ;  /* 0x0000000c360c7223 */ /* 0x000fe2000001003d */
[----:B------:R-:W-:-:S02]  /*ec50*/  HADD2.F32 R53, -RZ, R53.H1_H1 ;  /* 0x30000035ff357230 */ /* 0x000fc40000004100 */
[-C--:B------:R-:W-:Y:S01]  /*ec60*/  FMUL.FTZ R66, R55, R62.reuse ;  /* 0x0000003e37427220 */ /* 0x080fe20000410000 */
[----:B------:R-:W-:Y:S02]  /*ec70*/  HADD2.F32 R60, -RZ, R60.H1_H1 ;  /* 0x3000003cff3c7230 */ /* 0x000fe40000004100 */
[----:B------:R-:W-:Y:S01]  /*ec80*/  FMUL.FTZ R62, R51, R62 ;  /* 0x0000003e333e7220 */ /* 0x000fe20000410000 */
[----:B------:R-:W-:Y:S01]  /*ec90*/  HADD2.F32 R15, -RZ, R15.H1_H1 ;  /* 0x3000000fff0f7230 */ /* 0x000fe20000004100 */
[----:B------:R-:W-:Y:S01]  /*eca0*/  F2FP.SATFINITE.E4M3.F32.PACK_AB_MERGE_C R37, R48, R37, RZ ;  /* 0x000000253025723e */ /* 0x000fe200048070ff */
[----:B------:R-:W-:Y:S01]  /*ecb0*/  HADD2.F32 R58, -RZ, R57.H0_H0 ;  /* 0x20000039ff3a7230 */ /* 0x000fe20000004100 */
[----:B------:R-:W-:Y:S01]  /*ecc0*/  F2FP.SATFINITE.E4M3.F32.PACK_AB_MERGE_C R13, R13, R46, R14 ;  /* 0x0000002e0d0d723e */ /* 0x000fe2000480700e */
[----:B------:R-:W-:Y:S01]  /*ecd0*/  HADD2.F32 R52, -RZ, R52.H1_H1 ;  /* 0x30000034ff347230 */ /* 0x000fe20000004100 */
[----:B------:R-:W-:Y:S01]  /*ece0*/  F2FP.SATFINITE.E4M3.F32.PACK_AB_MERGE_C R37, R36, R47, R37 ;  /* 0x0000002f2425723e */ /* 0x000fe20004807025 */
[----:B------:R-:W-:-:S02]  /*ecf0*/  HADD2.F32 R59, -RZ, R59.H1_H1 ;  /* 0x3000003bff3b7230 */ /* 0x000fc40000004100 */
[----:B------:R-:W-:Y:S01]  /*ed00*/  FFMA.FTZ R66, R51, R58, -R66 ;  /* 0x0000003a33427223 */ /* 0x000fe20000010842 */
[----:B------:R-:W-:Y:S02]  /*ed10*/  HADD2.F32 R39, -RZ, R56.H1_H1 ;  /* 0x30000038ff277230 */ /* 0x000fe40000004100 */
[-C--:B------:R-:W-:Y:S01]  /*ed20*/  FMUL.FTZ R56, R53, R60.reuse ;  /* 0x0000003c35387220 */ /* 0x080fe20000410000 */
[----:B------:R-:W-:Y:S02]  /*ed30*/  HADD2.F32 R50, -RZ, R50.H1_H1 ;  /* 0x30000032ff327230 */ /* 0x000fe40000004100 */
[----:B------:R-:W-:Y:S01]  /*ed40*/  FMUL.FTZ R60, R15, R60 ;  /* 0x0000003c0f3c7220 */ /* 0x000fe20000410000 */
[----:B------:R-:W-:Y:S02]  /*ed50*/  HADD2.F32 R54, -RZ, R57.H1_H1 ;  /* 0x30000039ff367230 */ /* 0x000fe40000004100 */
[-C--:B------:R-:W-:Y:S01]  /*ed60*/  FMUL.FTZ R51, R52, R59.reuse ;  /* 0x0000003b34337220 */ /* 0x080fe20000410000 */
[----:B------:R-:W-:Y:S01]  /*ed70*/  FFMA.FTZ R62, R55, R58, R62 ;  /* 0x0000003a373e7223 */ /* 0x000fe2000001003e */
[----:B------:R-:W-:Y:S01]  /*ed80*/  FMUL.FTZ R59, R50, R59 ;  /* 0x0000003b323b7220 */ /* 0x000fe20000410000 */
[----:B------:R-:W-:-:S02]  /*ed90*/  IMAD.MOV.U32 R36, RZ, RZ, R43 ;  /* 0x000000ffff247224 */ /* 0x000fc400078e002b */
[-C--:B------:R-:W-:Y:S01]  /*eda0*/  FFMA.FTZ R53, R53, R54.reuse, R60 ;  /* 0x0000003635357223 */ /* 0x080fe2000001003c */
[----:B------:R-:W-:Y:S01]  /*edb0*/  FFMA.FTZ R15, R15, R54, -R56 ;  /* 0x000000360f0f7223 */ /* 0x000fe20000010838 */
[-C--:B------:R-:W-:Y:S01]  /*edc0*/  FFMA.FTZ R59, R52, R39.reuse, R59 ;  /* 0x00000027343b7223 */ /* 0x080fe2000001003b */
[----:B------:R-:W-:Y:S01]  /*edd0*/  FFMA.FTZ R50, R50, R39, -R51 ;  /* 0x0000002732327223 */ /* 0x000fe20000010833 */
[----:B------:R-:W-:Y:S01]  /*ede0*/  IMAD.MOV.U32 R14, RZ, RZ, R42 ;  /* 0x000000ffff0e7224 */ /* 0x000fe200078e002a */
[----:B------:R-:W-:Y:S02]  /*edf0*/  F2FP.SATFINITE.E4M3.F32.PACK_AB_MERGE_C R53, R53, R62, RZ ;  /* 0x0000003e3535723e */ /* 0x000fe400048070ff */
[----:B------:R-:W-:Y:S02]  /*ee00*/  F2FP.SATFINITE.E4M3.F32.PACK_AB_MERGE_C R15, R15, R66, RZ ;  /* 0x000000420f0f723e */ /* 0x000fe400048070ff */
[----:B------:R-:W-:Y:S01]  /*ee10*/  F2FP.SATFINITE.E4M3.F32.PACK_AB_MERGE_C R39, R59, R12, R53 ;  /* 0x0000000c3b27723e */ /* 0x000fe20004807035 */
[----:B------:R-:W-:Y:S01]  /*ee20*/  IMAD.MOV.U32 R12, RZ, RZ, R45 ;  /* 0x000000ffff0c7224 */ /* 0x000fe200078e002d */
[----:B------:R-:W-:-:S07]  /*ee30*/  F2FP.SATFINITE.E4M3.F32.PACK_AB_MERGE_C R15, R50, R11, R15 ;  /* 0x0000000b320f723e */ /* 0x000fce000480700f */
.L_x_521:
[----:B------:R-:W-:Y:S05]  /*ee40*/  BSYNC B2 ;  /* 0x0000000000027941 */ /* 0x000fea0003800000 */
.L_x_520:
[----:B------:R-:W-:Y:S01]  /*ee50*/  ISETP.GE.AND P3, PT, R44, R133, PT ;  /* 0x000000852c00720c */ /* 0x000fe20003f66270 */
[----:B--2---:R2:W-:-:S12]  /*ee60*/  ST.E.128 desc[UR50][R40.64], R12 ;  /* 0x0000000c28007985 */ /* 0x0045d8000c101d32 */
[----:B------:R-:W-:-:S04]  /*ee70*/  @!P3 IADD3 R42, P4, R44, R120, RZ ;  /* 0x000000782c2ab210 */ /* 0x000fc80007f9e0ff */
[----:B------:R-:W-:-:S05]  /*ee80*/  @!P3 LEA.HI.X.SX32 R43, R44, R119, 0x1, P4 ;  /* 0x000000772c2bb211 */ /* 0x000fca00020f0eff */
[----:B---3--:R2:W-:Y:S04]  /*ee90*/  @!P3 ST.E.128 desc[UR50][R42.64], R36 ;  /* 0x000000242a00b985 */ /* 0x0085e8000c101d32 */
.L_x_519:
[----:B------:R-:W-:Y:S05]  /*eea0*/  BSYNC B1 ;  /* 0x0000000000017941 */ /* 0x000fea0003800000 */
.L_x_518:
[----:B------:R-:W-:-:S13]  /*eeb0*/  ISETP.NE.AND P3, PT, R30, RZ, PT ;  /* 0x000000ff1e00720c */ /* 0x000fda0003f65270 */
[----:B------:R-:W-:Y:S05]  /*eec0*/  @!P3 BRA `(.L_x_470) ;  /* 0x0000001400bcb947 */ /* 0x000fea0003800000 */
[----:B0---4-:R-:W4:Y:S04]  /*eed0*/  LDL R11, [R1+0x8] ;  /* 0x00000800010b7983 */ /* 0x011f280000100800 */
[----:B--2---:R-:W2:Y:S04]  /*eee0*/  LDL R13, [R1+0x38] ;  /* 0x00003800010d7983 */ /* 0x004ea80000100800 */
[----:B------:R-:W5:Y:S01]  /*eef0*/  LDL R12, [R1+0x3c] ;  /* 0x00003c00010c7983 */ /* 0x000f620000100800 */
[----:B------:R-:W-:-:S05]  /*ef00*/  IADD3 R40, P3, R26, R120, RZ ;  /* 0x000000781a287210 */ /* 0x000fca0007f7e0ff */
[----:B------:R-:W-:Y:S01]  /*ef10*/  IMAD.X R41, R119, 0x1, R27, P3 ;  /* 0x0000000177297824 */ /* 0x000fe200018e061b */
[----:B------:R-:W-:Y:S01]  /*ef20*/  ISETP.GE.AND P3, PT, R222, R113, PT ;  /* 0x00000071de00720c */ /* 0x000fe20003f66270 */
[----:B------:R-:W-:Y:S01]  /*ef30*/  BSSY B1, `(.L_x_522) ;  /* 0x00000ea000017945 */ /* 0x000fe20003800000 */
[----:B----4-:R-:W-:-:S04]  /*ef40*/  LOP3.LUT P4, RZ, R11, 0x1, RZ, 0xc0, !PT ;  /* 0x000000010bff7812 */ /* 0x010fc8000788c0ff */
[----:B------:R-:W-:Y:S01]  /*ef50*/  SEL R139, R114, R139, !P4 ;  /* 0x0000008b728b7207 */ /* 0x000fe20006000000 */
[----:B--2---:R-:W-:Y:S01]  /*ef60*/  IMAD.MOV.U32 R14, RZ, RZ, R13 ;  /* 0x000000ffff0e7224 */ /* 0x004fe200078e000d */
[----:B-----5:R-:W-:Y:S02]  /*ef70*/  MOV R13, R12 ;  /* 0x0000000c000d7202 */ /* 0x020fe40000000f00 */
        /* <DEDUP_REMOVED lines=13> */
[C---:B------:R-:W-:Y:S02]  /*f050*/  IMAD.IADD R11, R18.reuse, 0x1, R11 ;  /* 0x00000001120b7824 */ /* 0x040fe400078e020b */
[----:B------:R-:W-:-:S03]  /*f060*/  IMAD.IADD R36, R18, 0x1, R13 ;  /* 0x0000000112247824 */ /* 0x000fc600078e020d */
[----:B------:R0:W2:Y:S04]  /*f070*/  LDS.128 R12, [R11+0x24200] ;  /* 0x024200000b0c7984 */ /* 0x0000a80000000c00 */
[----:B------:R-:W4:Y:S01]  /*f080*/  LDS.128 R36, [R36+0x24200] ;  /* 0x0242000024247984 */ /* 0x000f220000000c00 */
[----:B------:R-:W-:Y:S05]  /*f090*/  @P3 BRA `(.L_x_523) ;  /* 0x0000000c004c3947 */ /* 0x000fea0003800000 */
[----:B------:R-:W-:Y:S01]  /*f0a0*/  SHF.R.U32.HI R43, RZ, 0x8, R81 ;  /* 0x00000008ff2b7819 */ /* 0x000fe20000011651 */
[----:B--2---:R-:W-:Y:S01]  /*f0b0*/  IMAD.MOV.U32 R46, RZ, RZ, R12 ;  /* 0x000000ffff2e7224 */ /* 0x004fe200078e000c */
[----:B------:R-:W-:Y:S01]  /*f0c0*/  SHF.R.U32.HI R49, RZ, 0x8, R69 ;  /* 0x00000008ff317819 */ /* 0x000fe20000011645 */
[----:B----4-:R-:W-:Y:S01]  /*f0d0*/  IMAD.MOV.U32 R44, RZ, RZ, R38 ;  /* 0x000000ffff2c7224 */ /* 0x010fe200078e0026 */
[----:B------:R-:W-:Y:S01]  /*f0e0*/  SHF.R.U32.HI R51, RZ, 0x8, R71 ;  /* 0x00000008ff337819 */ /* 0x000fe20000011647 */
[----:B------:R-:W-:Y:S01]  /*f0f0*/  IMAD.SHL.U32 R12, R43, 0x100, RZ ;  /* 0x000001002b0c7824 */ /* 0x000fe200078e00ff */
[----:B0-----:R-:W-:Y:S01]  /*f100*/  LOP3.LUT R11, R81, 0xff0000ff, RZ, 0xc0, !PT ;  /* 0xff0000ff510b7812 */ /* 0x001fe200078ec0ff */
[----:B------:R-:W-:Y:S01]  /*f110*/  IMAD.MOV.U32 R43, RZ, RZ, R14 ;  /* 0x000000ffff2b7224 */ /* 0x000fe200078e000e */
[----:B------:R-:W-:Y:S01]  /*f120*/  SHF.R.U32.HI R56, RZ, 0x10, R81 ;  /* 0x00000010ff387819 */ /* 0x000fe20000011651 */
[----:B------:R-:W-:Y:S01]  /*f130*/  IMAD.SHL.U32 R49, R49, 0x100, RZ ;  /* 0x0000010031317824 */ /* 0x000fe200078e00ff */
[--C-:B------:R-:W-:Y:S01]  /*f140*/  SHF.R.U32.HI R54, RZ, 0x8, R83.reuse ;  /* 0x00000008ff367819 */ /* 0x100fe20000011653 */
[----:B------:R-:W-:Y:S01]  /*f150*/  IMAD.SHL.U32 R51, R51, 0x100, RZ ;  /* 0x0000010033337824 */ /* 0x000fe200078e00ff */
[----:B------:R-:W-:-:S02]  /*f160*/  SHF.R.U32.HI R52, RZ, 0x10, R83 ;  /* 0x00000010ff347819 */ /* 0x000fc40000011653 */
[----:B------:R-:W-:Y:S01]  /*f170*/  LOP3.LUT R11, R11, 0xff00, R12, 0xf8, !PT ;  /* 0x0000ff000b0b7812 */ /* 0x000fe200078ef80c */
[----:B------:R-:W-:Y:S01]  /*f180*/  IMAD.SHL.U32 R12, R54, 0x100, RZ ;  /* 0x00000100360c7824 */ /* 0x000fe200078e00ff */
[----:B------:R-:W-:Y:S02]  /*f190*/  SHF.L.U32 R14, R56, 0x10, RZ ;  /* 0x00000010380e7819 */ /* 0x000fe400000006ff */
[----:B------:R-:W-:Y:S02]  /*f1a0*/  LOP3.LUT R48, R69, 0xff0000ff, RZ, 0xc0, !PT ;  /* 0xff0000ff45307812 */ /* 0x000fe400078ec0ff */
[----:B------:R-:W-:Y:S02]  /*f1b0*/  LOP3.LUT R50, R71, 0xff0000ff, RZ, 0xc0, !PT ;  /* 0xff0000ff47327812 */ /* 0x000fe400078ec0ff */
[----:B------:R-:W-:Y:S02]  /*f1c0*/  LOP3.LUT R45, R83, 0xff0000ff, RZ, 0xc0, !PT ;  /* 0xff0000ff532d7812 */ /* 0x000fe400078ec0ff */
[----:B------:R-:W-:-:S02]  /*f1d0*/  MOV R47, R36 ;  /* 0x00000024002f7202 */ /* 0x000fc40000000f00 */
[----:B------:R-:W-:Y:S01]  /*f1e0*/  LOP3.LUT R14, R11, 0xff0000, R14, 0xf8, !PT ;  /* 0x00ff00000b0e7812 */ /* 0x000fe200078ef80e */
[----:B------:R-:W-:Y:S01]  /*f1f0*/  IMAD.U32 R11, R52, 0x10000, RZ ;  /* 0x00010000340b7824 */ /* 0x000fe200078e00ff */
[----:B------:R-:W-:Y:S02]  /*f200*/  LOP3.LUT R36, R48, 0xff00, R49, 0xf8, !PT ;  /* 0x0000ff0030247812 */ /* 0x000fe400078ef831 */
[----:B------:R-:W-:Y:S02]  /*f210*/  LOP3.LUT R54, R50, 0xff00, R51, 0xf8, !PT ;  /* 0x0000ff0032367812 */ /* 0x000fe400078ef833 */
[----:B------:R-:W-:Y:S02]  /*f220*/  LOP3.LUT R12, R45, 0xff00, R12, 0xf8, !PT ;  /* 0x0000ff002d0c7812 */ /* 0x000fe400078ef80c */
[----:B------:R-:W-:Y:S02]  /*f230*/  F2FP.F16.E4M3.UNPACK_B R52, R137.H1 ;  /* 0x00000089ff34723e */ /* 0x000fe400030006ff */
[----:B------:R-:W-:-:S02]  /*f240*/  F2FP.F16.E4M3.UNPACK_B R50, R47.H1 ;  /* 0x0000002fff32723e */ /* 0x000fc400030006ff */
[----:B------:R-:W-:Y:S02]  /*f250*/  F2FP.F16.E4M3.UNPACK_B R48, R46.H1 ;  /* 0x0000002eff30723e */ /* 0x000fe400030006ff */
[----:B------:R-:W-:Y:S01]  /*f260*/  SHF.R.U32.HI R55, RZ, 0x10, R71 ;  /* 0x00000010ff377819 */ /* 0x000fe20000011647 */
[----:B------:R-:W-:Y:S01]  /*f270*/  HADD2.F32 R45, -RZ, R50.H0_H0 ;  /* 0x20000032ff2d7230 */ /* 0x000fe20000004100 */
[----:B------:R-:W-:Y:S01]  /*f280*/  SHF.R.U32.HI R53, RZ, 0x10, R69 ;  /* 0x00000010ff357819 */ /* 0x000fe20000011645 */
[----:B------:R-:W-:Y:S01]  /*f290*/  HADD2.F32 R38, -RZ, R48.H0_H0 ;  /* 0x20000030ff267230 */ /* 0x000fe20000004100 */
[----:B------:R-:W-:Y:S01]  /*f2a0*/  LOP3.LUT R12, R12, 0xff0000, R11, 0xf8, !PT ;  /* 0x00ff00000c0c7812 */ /* 0x000fe200078ef80b */
[----:B------:R-:W-:Y:S01]  /*f2b0*/  HADD2.F32 R11, -RZ, R52.H0_H0 ;  /* 0x20000034ff0b7230 */ /* 0x000fe20000004100 */
[----:B------:R-:W-:Y:S01]  /*f2c0*/  F2FP.F16.E4M3.UNPACK_B R49, R135.H1 ;  /* 0x00000087ff31723e */ /* 0x000fe200030006ff */
[----:B------:R-:W-:Y:S01]  /*f2d0*/  IMAD.U32 R55, R55, 0x10000, RZ ;  /* 0x0001000037377824 */ /* 0x000fe200078e00ff */
[----:B------:R-:W-:Y:S01]  /*f2e0*/  F2FP.F16.E4M3.UNPACK_B R137, R137 ;  /* 0x00000089ff89723e */ /* 0x000fe200020006ff */
[----:B------:R-:W-:-:S02]  /*f2f0*/  IMAD.U32 R53, R53, 0x10000, RZ ;  /* 0x0001000035357824 */ /* 0x000fc400078e00ff */
[CC--:B------:R-:W-:Y:S01]  /*f300*/  FMUL.FTZ R57, R45.reuse, R11.reuse ;  /* 0x0000000b2d397220 */ /* 0x0c0fe20000410000 */
[--C-:B------:R-:W-:Y:S02]  /*f310*/  HADD2.F32 R51, -RZ, R49.reuse.H0_H0 ;  /* 0x20000031ff337230 */ /* 0x100fe40000004100 */
[----:B------:R-:W-:Y:S01]  /*f320*/  FMUL.FTZ R56, R38, R11 ;  /* 0x0000000b26387220 */ /* 0x000fe20000410000 */
[----:B------:R-:W-:Y:S01]  /*f330*/  LOP3.LUT R11, R54, 0xff0000, R55, 0xf8, !PT ;  /* 0x00ff0000360b7812 */ /* 0x000fe200078ef837 */
[----:B------:R-:W-:Y:S01]  /*f340*/  HADD2.F32 R54, -RZ, R49.H1_H1 ;  /* 0x30000031ff367230 */ /* 0x000fe20000004100 */
[----:B------:R-:W-:Y:S01]  /*f350*/  LOP3.LUT R36, R36, 0xff0000, R53, 0xf8, !PT ;  /* 0x00ff000024247812 */ /* 0x000fe200078ef835 */
[-C--:B------:R-:W-:Y:S01]  /*f360*/  FFMA.FTZ R38, R38, R51.reuse, -R57 ;  /* 0x0000003326267223 */ /* 0x080fe20000010839 */
[----:B------:R-:W-:Y:S01]  /*f370*/  FFMA.FTZ R45, R45, R51, R56 ;  /* 0x000000332d2d7223 */ /* 0x000fe20000010038 */
[----:B------:R-:W-:Y:S01]  /*f380*/  HADD2.F32 R52, -RZ, R52.H1_H1 ;  /* 0x30000034ff347230 */ /* 0x000fe20000004100 */
[----:B------:R-:W-:Y:S01]  /*f390*/  F2FP.F16.E4M3.UNPACK_B R51, R47 ;  /* 0x0000002fff33723e */ /* 0x000fe200020006ff */
[----:B------:R-:W-:Y:S01]  /*f3a0*/  HADD2.F32 R49, -RZ, R48.H1_H1 ;  /* 0x30000030ff317230 */ /* 0x000fe20000004100 */
[----:B------:R-:W-:Y:S01]  /*f3b0*/  F2FP.F16.E4M3.UNPACK_B R135, R135 ;  /* 0x00000087ff87723e */ /* 0x000fe200020006ff */
[----:B------:R-:W-:Y:S01]  /*f3c0*/  HADD2.F32 R53, -RZ, R50.H1_H1 ;  /* 0x30000032ff357230 */ /* 0x000fe20000004100 */
[----:B------:R-:W-:Y:S01]  /*f3d0*/  F2FP.F16.E4M3.UNPACK_B R50, R46 ;  /* 0x0000002eff32723e */ /* 0x000fe200020006ff */
[----:B------:R-:W-:-:S02]  /*f3e0*/  HADD2.F32 R55, -RZ, R137.H0_H0 ;  /* 0x20000089ff377230 */ /* 0x000fc40000004100 */
[-C--:B------:R-:W-:Y:S01]  /*f3f0*/  FMUL.FTZ R56, R49, R52.reuse ;  /* 0x0000003431387220 */ /* 0x080fe20000410000 */
[----:B------:R-:W-:Y:S02]  /*f400*/  HADD2.F32 R137, -RZ, R137.H1_H1 ;  /* 0x30000089ff897230 */ /* 0x000fe40000004100 */
[----:B------:R-:W-:Y:S01]  /*f410*/  FMUL.FTZ R46, R53, R52 ;  /* 0x00000034352e7220 */ /* 0x000fe20000410000 */
[----:B------:R-:W-:Y:S02]  /*f420*/  HADD2.F32 R52, -RZ, R51.H0_H0 ;  /* 0x20000033ff347230 */ /* 0x000fe40000004100 */
[----:B------:R-:W-:Y:S02]  /*f430*/  HADD2.F32 R48, -RZ, R50.H0_H0 ;  /* 0x20000032ff307230 */ /* 0x000fe40000004100 */
[-C--:B------:R-:W-:Y:S01]  /*f440*/  FFMA.FTZ R47, R49, R54.reuse, -R46 ;  /* 0x00000036312f7223 */ /* 0x080fe2000001082e */
[----:B------:R-:W-:Y:S02]  /*f450*/  HADD2.F32 R49, -RZ, R135.H0_H0 ;  /* 0x20000087ff317230 */ /* 0x000fe40000004100 */
[-C--:B------:R-:W-:Y:S01]  /*f460*/  FMUL.FTZ R57, R52, R55.reuse ;  /* 0x0000003734397220 */ /* 0x080fe20000410000 */
[----:B------:R-:W-:Y:S01]  /*f470*/  FFMA.FTZ R46, R53, R54, R56 ;  /* 0x00000036352e7223 */ /* 0x000fe20000010038 */
[----:B------:R-:W-:Y:S01]  /*f480*/  FMUL.FTZ R55, R48, R55 ;  /* 0x0000003730377220 */ /* 0x000fe20000410000 */
[----:B------:R-:W-:-:S02]  /*f490*/  HADD2.F32 R53, -RZ, R51.H1_H1 ;  /* 0x30000033ff357230 */ /* 0x000fc40000004100 */
[-C--:B------:R-:W-:Y:S01]  /*f4a0*/  FFMA.FTZ R48, R48, R49.reuse, -R57 ;  /* 0x0000003130307223 */ /* 0x080fe20000010839 */
[----:B------:R-:W-:Y:S01]  /*f4b0*/  HADD2.F32 R50, -RZ, R50.H1_H1 ;  /* 0x30000032ff327230 */ /* 0x000fe20000004100 */
[----:B------:R-:W-:Y:S01]  /*f4c0*/  F2FP.F16.E4M3.UNPACK_B R57, R136.H1 ;  /* 0x00000088ff39723e */ /* 0x000fe200030006ff */
[----:B------:R-:W-:Y:S01]  /*f4d0*/  HADD2.F32 R135, -RZ, R135.H1_H1 ;  /* 0x30000087ff877230 */ /* 0x000fe20000004100 */
[----:B------:R-:W-:Y:S01]  /*f4e0*/  F2FP.F16.E4M3.UNPACK_B R54, R44.H1 ;  /* 0x0000002cff36723e */ /* 0x000fe200030006ff */
[----:B------:R-:W-:Y:S01]  /*f4f0*/  FFMA.FTZ R49, R52, R49, R55 ;  /* 0x0000003134317223 */ /* 0x000fe20000010037 */
[-C--:B------:R-:W-:Y:S01]  /*f500*/  FMUL.FTZ R51, R53, R137.reuse ;  /* 0x0000008935337220 */ /* 0x080fe20000410000 */
[----:B------:R-:W-:Y:S01]  /*f510*/  FMUL.FTZ R58, R50, R137 ;  /* 0x00000089323a7220 */ /* 0x000fe20000410000 */
[----:B------:R-:W-:Y:S01]  /*f520*/  F2FP.F16.E4M3.UNPACK_B R56, R134.H1 ;  /* 0x00000086ff38723e */ /* 0x000fe200030006ff */
[----:B------:R-:W-:Y:S01]  /*f530*/  HADD2.F32 R60, -RZ, R57.H0_H0 ;  /* 0x20000039ff3c7230 */ /* 0x000fe20000004100 */
[----:B------:R-:W-:Y:S01]  /*f540*/  F2FP.F16.E4M3.UNPACK_B R52, R43.H1 ;  /* 0x0000002bff34723e */ /* 0x000fe200030006ff */
[----:B------:R-:W-:-:S02]  /*f550*/  HADD2.F32 R55, -RZ, R54.H0_H0 ;  /* 0x20000036ff377230 */ /* 0x000fc40000004100 */
[-C--:B------:R-:W-:Y:S01]  /*f560*/  FFMA.FTZ R51, R50, R135.reuse, -R51 ;  /* 0x0000008732337223 */ /* 0x080fe20000010833 */
[----:B------:R-:W-:Y:S01]  /*f570*/  FFMA.FTZ R50, R53, R135, R58 ;  /* 0x0000008735327223 */ /* 0x000fe2000001003a */
[----:B------:R-:W-:Y:S01]  /*f580*/  HADD2.F32 R58, -RZ, R56.H0_H0 ;  /* 0x20000038ff3a7230 */ /* 0x000fe20000004100 */
[----:B------:R-:W-:Y:S01]  /*f590*/  F2FP.F16.E4M3.UNPACK_B R136, R136 ;  /* 0x00000088ff88723e */ /* 0x000fe200020006ff */
[----:B------:R-:W-:Y:S02]  /*f5a0*/  HADD2.F32 R53, -RZ, R52.H0_H0 ;  /* 0x20000034ff357230 */ /* 0x000fe40000004100 */
[-C--:B------:R-:W-:Y:S01]  /*f5b0*/  FMUL.FTZ R62, R55, R60.reuse ;  /* 0x0000003c373e7220 */ /* 0x080fe20000410000 */
[----:B------:R-:W-:Y:S01]  /*f5c0*/  HADD2.F32 R57, -RZ, R57.H1_H1 ;  /* 0x30000039ff397230 */ /* 0x000fe20000004100 */
[----:B------:R-:W-:Y:S01]  /*f5d0*/  F2FP.F16.E4M3.UNPACK_B R43, R43 ;  /* 0x0000002bff2b723e */ /* 0x000fe200020006ff */
[----:B------:R-:W-:Y:S02]  /*f5e0*/  HADD2.F32 R54, -RZ, R54.H1_H1 ;  /* 0x30000036ff367230 */ /* 0x000fe40000004100 */
[C---:B------:R-:W-:Y:S01]  /*f5f0*/  FMUL.FTZ R60, R53.reuse, R60 ;  /* 0x0000003c353c7220 */ /* 0x040fe20000410000 */
[----:B------:R-:W-:Y:S01]  /*f600*/  FFMA.FTZ R62, R53, R58, -R62 ;  /* 0x0000003a353e7223 */ /* 0x000fe2000001083e */
[----:B------:R-:W-:Y:S01]  /*f610*/  HADD2.F32 R52, -RZ, R52.H1_H1 ;  /* 0x30000034ff347230 */ /* 0x000fe20000004100 */
[----:B------:R-:W-:Y:S01]  /*f620*/  F2FP.F16.E4M3.UNPACK_B R134, R134 ;  /* 0x00000086ff86723e */ /* 0x000fe200020006ff */
[----:B------:R-:W-:-:S02]  /*f630*/  HADD2.F32 R53, -RZ, R56.H1_H1 ;  /* 0x30000038ff357230 */ /* 0x000fc40000004100 */
[-C--:B------:R-:W-:Y:S01]  /*f640*/  FMUL.FTZ R59, R54, R57.reuse ;  /* 0x00000039363b7220 */ /* 0x080fe20000410000 */
[----:B------:R-:W-:Y:S01]  /*f650*/  FFMA.FTZ R60, R55, R58, R60 ;  /* 0x0000003a373c7223 */ /* 0x000fe2000001003c */
[C---:B------:R-:W-:Y:S01]  /*f660*/  FMUL.FTZ R57, R52.reuse, R57 ;  /* 0x0000003934397220 */ /* 0x040fe20000410000 */
[--C-:B------:R-:W-:Y:S02]  /*f670*/  HADD2.F32 R55, -RZ, R136.reuse.H0_H0 ;  /* 0x20000088ff377230 */ /* 0x100fe40000004100 */
[-C--:B------:R-:W-:Y:S01]  /*f680*/  FFMA.FTZ R59, R52, R53.reuse, -R59 ;  /* 0x00000035343b7223 */ /* 0x080fe2000001083b */
[----:B------:R-:W-:Y:S01]  /*f690*/  F2FP.F16.E4M3.UNPACK_B R52, R44 ;  /* 0x0000002cff34723e */ /* 0x000fe200020006ff */
[----:B------:R-:W-:Y:S01]  /*f6a0*/  FFMA.FTZ R61, R54, R53, R57 ;  /* 0x00000035363d7223 */ /* 0x000fe20000010039 */
[----:B------:R-:W-:Y:S01]  /*f6b0*/  HADD2.F32 R44, -RZ, R43.H0_H0 ;  /* 0x2000002bff2c7230 */ /* 0x000fe20000004100 */
[----:B------:R-:W-:Y:S01]  /*f6c0*/  F2FP.SATFINITE.E4M3.F32.PACK_AB_MERGE_C R38, R47, R38, RZ ;  /* 0x000000262f26723e */ /* 0x000fe200048070ff */
[----:B------:R-:W-:Y:S01]  /*f6d0*/  HADD2.F32 R136, -RZ, R136.H1_H1 ;  /* 0x30000088ff887230 */ /* 0x000fe20000004100 */
[----:B------:R-:W-:Y:S01]  /*f6e0*/  F2FP.F16.E4M3.UNPACK_B R47, R13 ;  /* 0x0000000dff2f723e */ /* 0x000fe200020006ff */
[----:B------:R-:W-:-:S02]  /*f6f0*/  HADD2.F32 R53, -RZ, R52.H0_H0 ;  /* 0x20000034ff357230 */ /* 0x000fc40000004100 */
[CC--:B------:R-:W-:Y:S01]  /*f700*/  FMUL.FTZ R56, R44.reuse, R55.reuse ;  /* 0x000000372c387220 */ /* 0x0c0fe20000410000 */
[----:B------:R-:W-:Y:S01]  /*f710*/  HADD2.F32 R43, -RZ, R43.H1_H1 ;  /* 0x3000002bff2b7230 */ /* 0x000fe20000004100 */
[----:B------:R-:W-:Y:S01]  /*f720*/  F2FP.SATFINITE.E4M3.F32.PACK_AB_MERGE_C R60, R61, R60, RZ ;  /* 0x0000003c3d3c723e */ /* 0x000fe200048070ff */
[----:B------:R-:W-:Y:S02]  /*f730*/  HADD2.F32 R54, -RZ, R134.H0_H0 ;  /* 0x20000086ff367230 */ /* 0x000fe40000004100 */
[----:B------:R-:W-:Y:S01]  /*f740*/  FMUL.FTZ R57, R53, R55 ;  /* 0x0000003735397220 */ /* 0x000fe20000410000 */
[----:B------:R-:W-:Y:S02]  /*f750*/  HADD2.F32 R52, -RZ, R52.H1_H1 ;  /* 0x30000034ff347230 */ /* 0x000fe40000004100 */
[----:B------:R-:W-:Y:S01]  /*f760*/  FMUL.FTZ R55, R43, R136 ;  /* 0x000000882b377220 */ /* 0x000fe20000410000 */
[----:B------:R-:W-:Y:S02]  /*f770*/  HADD2.F32 R134, -RZ, R134.H1_H1 ;  /* 0x30000086ff867230 */ /* 0x000fe40000004100 */
[-C--:B------:R-:W-:Y:S01]  /*f780*/  FFMA.FTZ R57, R44, R54.reuse, -R57 ;  /* 0x000000362c397223 */ /* 0x080fe20000010839 */
[----:B------:R-:W-:Y:S01]  /*f790*/  FFMA.FTZ R56, R53, R54, R56 ;  /* 0x0000003635387223 */ /* 0x000fe20000010038 */
[----:B------:R-:W-:Y:S01]  /*f7a0*/  FMUL.FTZ R58, R52, R136 ;  /* 0x00000088343a7220 */ /* 0x000fe20000410000 */
[----:B------:R-:W-:Y:S01]  /*f7b0*/  F2FP.SATFINITE.E4M3.F32.PACK_AB_MERGE_C R44, R46, R45, RZ ;  /* 0x0000002d2e2c723e */ /* 0x000fe200048070ff */
[-C--:B------:R-:W-:Y:S01]  /*f7c0*/  FFMA.FTZ R55, R52, R134.reuse, R55 ;  /* 0x0000008634377223 */ /* 0x080fe20000010037 */
[----:B------:R-:W-:Y:S01]  /*f7d0*/  F2FP.F16.E4M3.UNPACK_B R52, R37 ;  /* 0x00000025ff34723e */ /* 0x000fe200020006ff */
[----:B------:R-:W-:Y:S01]  /*f7e0*/  FFMA.FTZ R58, R43, R134, -R58 ;  /* 0x000000862b3a7223 */ /* 0x000fe2000001083a */
[----:B------:R-:W-:Y:S01]  /*f7f0*/  F2FP.F16.E4M3.UNPACK_B R53, R36 ;  /* 0x00000024ff35723e */ /* 0x000fe200020006ff */
[----:B------:R-:W-:Y:S01]  /*f800*/  HADD2.F32 R46, -RZ, R47.H0_H0 ;  /* 0x2000002fff2e7230 */ /* 0x000fe20000004100 */
[----:B------:R-:W-:Y:S01]  /*f810*/  F2FP.SATFINITE.E4M3.F32.PACK_AB_MERGE_C R45, R51, R48, R38 ;  /* 0x00000030332d723e */ /* 0x000fe20004807026 */
[--C-:B------:R-:W-:Y:S01]  /*f820*/  HADD2.F32 R48, -RZ, R52.reuse.H0_H0 ;  /* 0x20000034ff307230 */ /* 0x100fe20000004100 */
[----:B------:R-:W-:Y:S01]  /*f830*/  F2FP.SATFINITE.E4M3.F32.PACK_AB_MERGE_C R44, R50, R49, R44 ;  /* 0x00000031322c723e */ /* 0x000fe2000480702c */
[--C-:B------:R-:W-:Y:S01]  /*f840*/  HADD2.F32 R49, -RZ, R53.reuse.H0_H0 ;  /* 0x20000035ff317230 */ /* 0x100fe20000004100 */
[----:B------:R-:W-:Y:S01]  /*f850*/  F2FP.SATFINITE.E4M3.F32.PACK_AB_MERGE_C R43, R59, R62, RZ ;  /* 0x0000003e3b2b723e */ /* 0x000fe200048070ff */
[----:B------:R-:W-:Y:S01]  /*f860*/  HADD2.F32 R52, -RZ, R52.H1_H1 ;  /* 0x30000034ff347230 */ /* 0x000fe20000004100 */
[----:B------:R-:W-:Y:S01]  /*f870*/  F2FP.F16.E4M3.UNPACK_B R50, R14 ;  /* 0x0000000eff32723e */ /* 0x000fe200020006ff */
[----:B------:R-:W-:Y:S01]  /*f880*/  HADD2.F32 R53, -RZ, R53.H1_H1 ;  /* 0x30000035ff357230 */ /* 0x000fe20000004100 */
[----:B------:R-:W-:Y:S01]  /*f890*/  F2FP.SATFINITE.E4M3.F32.PACK_AB_MERGE_C R43, R58, R57, R43 ;  /* 0x000000393a2b723e */ /* 0x000fe2000480702b */
[----:B------:R-:W-:Y:S01]  /*f8a0*/  FMUL.FTZ R57, R46, R49 ;  /* 0x000000312e397220 */ /* 0x000fe20000410000 */
[----:B------:R-:W-:Y:S01]  /*f8b0*/  F2FP.SATFINITE.E4M3.F32.PACK_AB_MERGE_C R38, R55, R56, R60 ;  /* 0x000000383726723e */ /* 0x000fe2000480703c */
[----:B------:R-:W-:-:S02]  /*f8c0*/  HADD2.F32 R51, -RZ, R50.H0_H0 ;  /* 0x20000032ff337230 */ /* 0x000fc40000004100 */
[----:B------:R-:W-:Y:S01]  /*f8d0*/  FMUL.FTZ R55, R48, R49 ;  /* 0x0000003130377220 */ /* 0x000fe20000410000 */
[----:B------:R-:W-:Y:S02]  /*f8e0*/  HADD2.F32 R49, -RZ, R47.H1_H1 ;  /* 0x3000002fff317230 */ /* 0x000fe40000004100 */
[----:B------:R-:W-:Y:S01]  /*f8f0*/  FMUL.FTZ R54, R52, R53 ;  /* 0x0000003534367220 */ /* 0x000fe20000410000 */
[----:B------:R-:W-:Y:S01]  /*f900*/  F2FP.F16.E4M3.UNPACK_B R14, R14.H1 ;  /* 0x0000000eff0e723e */ /* 0x000fe200030006ff */
[-C--:B------:R-:W-:Y:S01]  /*f910*/  FFMA.FTZ R46, R46, R51.reuse, -R55 ;  /* 0x000000332e2e7223 */ /* 0x080fe20000010837 */
[----:B------:R-:W-:Y:S01]  /*f920*/  FFMA.FTZ R47, R48, R51, R57 ;  /* 0x00000033302f7223 */ /* 0x000fe20000010039 */
[----:B------:R-:W-:Y:S02]  /*f930*/  HADD2.F32 R51, -RZ, R50.H1_H1 ;  /* 0x30000032ff337230 */ /* 0x000fe40000004100 */
[----:B------:R-:W-:Y:S01]  /*f940*/  FMUL.FTZ R55, R49, R53 ;  /* 0x0000003531377220 */ /* 0x000fe20000410000 */
[----:B------:R-:W-:-:S02]  /*f950*/  F2FP.F16.E4M3.UNPACK_B R48, R13.H1 ;  /* 0x0000000dff30723e */ /* 0x000fc400030006ff */
[----:B------:R-:W-:Y:S01]  /*f960*/  F2FP.F16.E4M3.UNPACK_B R50, R37.H1 ;  /* 0x00000025ff32723e */ /* 0x000fe200030006ff */
[-C--:B------:R-:W-:Y:S01]  /*f970*/  FFMA.FTZ R13, R49, R51.reuse, -R54 ;  /* 0x00000033310d7223 */ /* 0x080fe20000010836 */
[----:B------:R-:W-:Y:S01]  /*f980*/  F2FP.F16.E4M3.UNPACK_B R53, R36.H1 ;  /* 0x00000024ff35723e */ /* 0x000fe200030006ff */
[----:B------:R-:W-:Y:S01]  /*f990*/  FFMA.FTZ R36, R52, R51, R55 ;  /* 0x0000003334247223 */ /* 0x000fe20000010037 */
[----:B------:R-:W-:Y:S01]  /*f9a0*/  HADD2.F32 R37, -RZ, R48.H0_H0 ;  /* 0x20000030ff257230 */ /* 0x000fe20000004100 */
[----:B------:R-:W-:Y:S01]  /*f9b0*/  F2FP.F16.E4M3.UNPACK_B R58, R11.H1 ;  /* 0x0000000bff3a723e */ /* 0x000fe200030006ff */
[----:B------:R-:W-:Y:S02]  /*f9c0*/  HADD2.F32 R49, -RZ, R50.H0_H0 ;  /* 0x20000032ff317230 */ /* 0x000fe40000004100 */
[----:B------:R-:W-:Y:S02]  /*f9d0*/  HADD2.F32 R54, -RZ, R53.H0_H0 ;  /* 0x20000035ff367230 */ /* 0x000fe40000004100 */
[----:B------:R-:W-:-:S02]  /*f9e0*/  HADD2.F32 R48, -RZ, R48.H1_H1 ;  /* 0x30000030ff307230 */ /* 0x000fc40000004100 */
[----:B------:R-:W-:Y:S02]  /*f9f0*/  HADD2.F32 R51, -RZ, R53.H1_H1 ;  /* 0x30000035ff337230 */ /* 0x000fe40000004100 */
[-C--:B------:R-:W-:Y:S01]  /*fa00*/  FMUL.FTZ R56, R49, R54.reuse ;  /* 0x0000003631387220 */ /* 0x080fe20000410000 */
[----:B------:R-:W-:Y:S02]  /*fa10*/  HADD2.F32 R50, -RZ, R50.H1_H1 ;  /* 0x30000032ff327230 */ /* 0x000fe40000004100 */
[C---:B------:R-:W-:Y:S01]  /*fa20*/  FMUL.FTZ R54, R37.reuse, R54 ;  /* 0x0000003625367220 */ /* 0x040fe20000410000 */
[--C-:B------:R-:W-:Y:S02]  /*fa30*/  HADD2.F32 R52, -RZ, R14.reuse.H0_H0 ;  /* 0x2000000eff347230 */ /* 0x100fe40000004100 */
[-C--:B------:R-:W-:Y:S01]  /*fa40*/  FMUL.FTZ R57, R48, R51.reuse ;  /* 0x0000003330397220 */ /* 0x080fe20000410000 */
[----:B------:R-:W-:Y:S02]  /*fa50*/  HADD2.F32 R53, -RZ, R14.H1_H1 ;  /* 0x3000000eff357230 */ /* 0x000fe40000004100 */
[C---:B------:R-:W-:Y:S01]  /*fa60*/  FMUL.FTZ R55, R50.reuse, R51 ;  /* 0x0000003332377220 */ /* 0x040fe20000410000 */
[----:B------:R-:W-:Y:S01]  /*fa70*/  F2FP.F16.E4M3.UNPACK_B R51, R39 ;  /* 0x00000027ff33723e */ /* 0x000fe200020006ff */
[-C--:B------:R-:W-:Y:S01]  /*fa80*/  FFMA.FTZ R14, R37, R52.reuse, -R56 ;  /* 0x00000034250e7223 */ /* 0x080fe20000010838 */
[----:B------:R-:W-:Y:S01]  /*fa90*/  FFMA.FTZ R37, R49, R52, R54 ;  /* 0x0000003431257223 */ /* 0x000fe20000010036 */
[-C--:B------:R-:W-:Y:S01]  /*faa0*/  FFMA.FTZ R62, R50, R53.reuse, R57 ;  /* 0x00000035323e7223 */ /* 0x080fe20000010039 */
[----:B------:R-:W-:Y:S01]  /*fab0*/  FFMA.FTZ R49, R48, R53, -R55 ;  /* 0x0000003530317223 */ /* 0x000fe20000010837 */
[----:B------:R-:W-:Y:S01]  /*fac0*/  F2FP.F16.E4M3.UNPACK_B R57, R11 ;  /* 0x0000000bff39723e */ /* 0x000fe200020006ff */
[----:B------:R-:W-:Y:S01]  /*fad0*/  HADD2.F32 R53, -RZ, R51.H0_H0 ;  /* 0x20000033ff357230 */ /* 0x000fe20000004100 */
[-C--:B------:R-:W-:Y:S01]  /*fae0*/  F2FP.F16.E4M3.UNPACK_B R48, R15.reuse ;  /* 0x0000000fff30723e */ /* 0x080fe200020006ff */
[----:B------:R-:W-:Y:S01]  /*faf0*/  HADD2.F32 R59, -RZ, R58.H0_H0 ;  /* 0x2000003aff3b7230 */ /* 0x000fe20000004100 */
[----:B------:R-:W-:Y:S01]  /*fb00*/  F2FP.F16.E4M3.UNPACK_B R15, R15.H1 ;  /* 0x0000000fff0f723e */ /* 0x000fe200030006ff */
[----:B------:R-:W-:Y:S01]  /*fb10*/  HADD2.F32 R60, -RZ, R57.H0_H0 ;  /* 0x20000039ff3c7230 */ /* 0x000fe20000004100 */
[----:B------:R-:W-:Y:S01]  /*fb20*/  F2FP.F16.E4M3.UNPACK_B R52, R39.H1 ;  /* 0x00000027ff34723e */ /* 0x000fe200030006ff */
[----:B------:R-:W-:Y:S01]  /*fb30*/  HADD2.F32 R39, -RZ, R48.H0_H0 ;  /* 0x20000030ff277230 */ /* 0x000fe20000004100 */
[-C--:B------:R-:W-:Y:S01]  /*fb40*/  F2FP.F16.E4M3.UNPACK_B R54, R12.reuse ;  /* 0x0000000cff36723e */ /* 0x080fe200020006ff */
[----:B------:R-:W-:Y:S01]  /*fb50*/  HADD2.F32 R50, -RZ, R15.H0_H0 ;  /* 0x2000000fff327230 */ /* 0x000fe20000004100 */
[----:B------:R-:W-:Y:S01]  /*fb60*/  F2FP.F16.E4M3.UNPACK_B R12, R12.H1 ;  /* 0x0000000cff0c723e */ /* 0x000fe200030006ff */
[----:B------:R-:W-:-:S02]  /*fb70*/  HADD2.F32 R11, -RZ, R52.H0_H0 ;  /* 0x20000034ff0b7230 */ /* 0x000fc40000004100 */
[-C--:B------:R-:W-:Y:S01]  /*fb80*/  FMUL.FTZ R64, R53, R60.reuse ;  /* 0x0000003c35407220 */ /* 0x080fe20000410000 */
[----:B------:R-:W-:Y:S02]  /*fb90*/  HADD2.F32 R56, -RZ, R54.H0_H0 ;  /* 0x20000036ff387230 */ /* 0x000fe40000004100 */
[----:B------:R-:W-:Y:S01]  /*fba0*/  FMUL.FTZ R60, R39, R60 ;  /* 0x0000003c273c7220 */ /* 0x000fe20000410000 */
[----:B------:R-:W-:Y:S02]  /*fbb0*/  HADD2.F32 R52, -RZ, R52.H1_H1 ;  /* 0x30000034ff347230 */ /* 0x000fe40000004100 */
[-C--:B------:R-:W-:Y:S01]  /*fbc0*/  FMUL.FTZ R61, R11, R59.reuse ;  /* 0x0000003b0b3d7220 */ /* 0x080fe20000410000 */
[----:B------:R-:W-:Y:S02]  /*fbd0*/  HADD2.F32 R58, -RZ, R58.H1_H1 ;  /* 0x3000003aff3a7230 */ /* 0x000fe40000004100 */
[----:B------:R-:W-:Y:S01]  /*fbe0*/  FMUL.FTZ R66, R50, R59 ;  /* 0x0000003b32427220 */ /* 0x000fe20000410000 */
[----:B------:R-:W-:-:S02]  /*fbf0*/  HADD2.F32 R15, -RZ, R15.H1_H1 ;  /* 0x3000000fff0f7230 */ /* 0x000fc40000004100 */
[-C--:B------:R-:W-:Y:S01]  /*fc00*/  FFMA.FTZ R64, R39, R56.reuse, -R64 ;  /* 0x0000003827407223 */ /* 0x080fe20000010840 */
[----:B------:R-:W-:Y:S02]  /*fc10*/  HADD2.F32 R55, -RZ, R12.H0_H0 ;  /* 0x2000000cff377230 */ /* 0x000fe40000004100 */
[----:B------:R-:W-:Y:S01]  /*fc20*/  FFMA.FTZ R60, R53, R56, R60 ;  /* 0x00000038353c7223 */ /* 0x000fe2000001003c */
        /* <DEDUP_REMOVED lines=10> */
[----:B------:R-:W-:Y:S01]  /*fcd0*/  FMUL.FTZ R50, R48, R57 ;  /* 0x0000003930327220 */ /* 0x000fe20000410000 */
[-C--:B------:R-:W-:Y:S01]  /*fce0*/  FFMA.FTZ R56, R15, R12.reuse, -R56 ;  /* 0x0000000c0f387223 */ /* 0x080fe20000010838 */
[----:B------:R-:W-:Y:S01]  /*fcf0*/  FFMA.FTZ R39, R52, R12, R39 ;  /* 0x0000000c34277223 */ /* 0x000fe20000010027 */
[-C--:B------:R-:W-:Y:S01]  /*fd00*/  FFMA.FTZ R11, R48, R54.reuse, -R11 ;  /* 0x00000036300b7223 */ /* 0x080fe2000001080b */
[----:B------:R-:W-:Y:S01]  /*fd10*/  FFMA.FTZ R51, R51, R54, R50 ;  /* 0x0000003633337223 */ /* 0x000fe20000010032 */
[----:B------:R-:W-:Y:S01]  /*fd20*/  F2FP.SATFINITE.E4M3.F32.PACK_AB_MERGE_C R14, R49, R14, RZ ;  /* 0x0000000e310e723e */ /* 0x000fe200048070ff */
[----:B------:R-:W-:Y:S01]  /*fd30*/  IMAD.MOV.U32 R12, RZ, RZ, R45 ;  /* 0x000000ffff0c7224 */ /* 0x000fe200078e002d */
[----:B------:R-:W-:-:S02]  /*fd40*/  F2FP.SATFINITE.E4M3.F32.PACK_AB_MERGE_C R37, R62, R37, RZ ;  /* 0x000000253e25723e */ /* 0x000fc400048070ff */
[----:B------:R-:W-:Y:S02]  /*fd50*/  F2FP.SATFINITE.E4M3.F32.PACK_AB_MERGE_C R56, R56, R61, RZ ;  /* 0x0000003d3838723e */ /* 0x000fe400048070ff */
[----:B------:R-:W-:Y:S02]  /*fd60*/  F2FP.SATFINITE.E4M3.F32.PACK_AB_MERGE_C R39, R39, R66, RZ ;  /* 0x000000422727723e */ /* 0x000fe400048070ff */
[----:B------:R-:W-:Y:S01]  /*fd70*/  F2FP.SATFINITE.E4M3.F32.PACK_AB_MERGE_C R13, R13, R46, R14 ;  /* 0x0000002e0d0d723e */ /* 0x000fe2000480700e */
[----:B------:R-:W-:Y:S01]  /*fd80*/  IMAD.MOV.U32 R14, RZ, RZ, R43 ;  /* 0x000000ffff0e7224 */ /* 0x000fe200078e002b */
[----:B------:R-:W-:Y:S01]  /*fd90*/  F2FP.SATFINITE.E4M3.F32.PACK_AB_MERGE_C R37, R36, R47, R37 ;  /* 0x0000002f2425723e */ /* 0x000fe20004807025 */
[----:B------:R-:W-:Y:S01]  /*fda0*/  IMAD.MOV.U32 R36, RZ, RZ, R44 ;  /* 0x000000ffff247224 */ /* 0x000fe200078e002c */
[----:B------:R-:W-:Y:S02]  /*fdb0*/  F2FP.SATFINITE.E4M3.F32.PACK_AB_MERGE_C R15, R11, R64, R56 ;  /* 0x000000400b0f723e */ /* 0x000fe40004807038 */
[----:B------:R-:W-:-:S07]  /*fdc0*/  F2FP.SATFINITE.E4M3.F32.PACK_AB_MERGE_C R39, R51, R60, R39 ;  /* 0x0000003c3327723e */ /* 0x000fce0004807027 */
.L_x_523:
[----:B------:R-:W-:Y:S05]  /*fdd0*/  BSYNC B1 ;  /* 0x0000000000017941 */ /* 0x000fea0003800000 */
.L_x_522:
[----:B--2---:R2:W-:Y:S01]  /*fde0*/  ST.E.128 desc[UR50][R40.64], R12 ;  /* 0x0000000c28007985 */ /* 0x0045e2000c101d32 */
[----:B------:R-:W-:-:S13]  /*fdf0*/  ISETP.GE.AND P3, PT, R42, R133, PT ;  /* 0x000000852a00720c */ /* 0x000fda0003f66270 */
[----:B------:R-:W-:Y:S05]  /*fe00*/  @P3 BRA `(.L_x_470) ;  /* 0x0000000400ec3947 */ /* 0x000fea0003800000 */
[----:B--2---:R-:W-:-:S04]  /*fe10*/  IADD3 R12, P3, R42, R120, RZ ;  /* 0x000000782a0c7210 */ /* 0x004fc80007f7e0ff */
[----:B------:R-:W-:-:S05]  /*fe20*/  LEA.HI.X.SX32 R13, R42, R119, 0x1, P3 ;  /* 0x000000772a0d7211 */ /* 0x000fca00018f0eff */
[----:B----4-:R2:W-:Y:S01]  /*fe30*/  ST.E.128 desc[UR50][R12.64], R36 ;  /* 0x000000240c007985 */ /* 0x0105e2000c101d32 */
[----:B------:R-:W-:Y:S05]  /*fe40*/  BRA `(.L_x_470) ;  /* 0x0000000400dc7947 */ /* 0x000fea0003800000 */
.L_x_435:
[----:B------:R-:W-:-:S06]  /*fe50*/  UISETP.NE.AND UP0, UPT, UR49, 0x3, UPT ;  /* 0x000000033100788c */ /* 0x000fcc000bf05270 */
[----:B------:R-:W-:-:S13]  /*fe60*/  PLOP3.LUT P2, PT, PT, PT, UP0, 0x80, 0x0 ;  /* 0x000000000000781c */ /* 0x000fda0003f4f008 */
[----:B------:R-:W-:Y:S05]  /*fe70*/  @!P2 BRA `(.L_x_524) ;  /* 0x000000000004a947 */ /* 0x000fea0003800000 */
[----:B------:R-:W-:Y:S01]  /*fe80*/  BPT.TRAP 0x1 ;  /* 0x000000040000795c */ /* 0x000fe20000300000 */
.L_x_524:
[----:B------:R-:W2:Y:S01]  /*fe90*/  LDL R11, [R1+0xc] ;  /* 0x00000c00010b7983 */ /* 0x000ea20000100800 */
[----:B------:R-:W-:Y:S01]  /*fea0*/  LEA R93, R19, R18, 0x3 ;  /* 0x00000012135d7211 */ /* 0x000fe200078e18ff */
[----:B------:R-:W-:Y:S01]  /*feb0*/  BSSY B1, `(.L_x_525) ;  /* 0x0000005000017945 */ /* 0x000fe20003800000 */
[----:B------:R-:W-:Y:S02]  /*fec0*/  SHF.R.S32.HI R90, RZ, 0x1f, R35 ;  /* 0x0000001fff5a7819 */ /* 0x000fe40000011423 */
[----:B--2---:R-:W-:-:S04]  /*fed0*/  SHF.L.U32 R94, R11, 0x1f, RZ ;  /* 0x0000001f0b5e7819 */ /* 0x004fc800000006ff */
[----:B------:R-:W0:Y:S02]  /*fee0*/  SYNCS.PHASECHK.TRANS64.TRYWAIT P3, [R93+URZ+0x33490], R94 ;  /* 0x0334905e5d0075a7 */ /* 0x000e24000806017f */
[----:B0-----:R-:W-:Y:S05]  /*fef0*/  @!P3 BRA `(.L_x_526) ;  /* 0x000001f00050b947 */ /* 0x001fea0003800000 */
.L_x_798:
[----:B------:R-:W-:Y:S05]  /*ff00*/  BSYNC B1 ;  /* 0x0000000000017941 */ /* 0x000fea0003800000 */
.L_x_525:
[----:B------:R-:W1:Y:S01]  /*ff10*/  S2R R36, SR_TID.X ;  /* 0x0000000000247919 */ /* 0x000e620000002100 */
[----:B------:R-:W-:Y:S01]  /*ff20*/  ULDC.64 UR4, c[0x0][0x300] ;  /* 0x0000c00000047ab9 */ /* 0x000fe20000000a00 */
[----:B-----5:R-:W-:Y:S01]  /*ff30*/  SHF.R.S32.HI R91, RZ, 0x1f, R34 ;  /* 0x0000001fff5b7819 */ /* 0x020fe20000011422 */
[----:B------:R-:W-:Y:S01]  /*ff40*/  IMAD R14, R90, UR4, RZ ;  /* 0x000000045a0e7c24 */ /* 0x000fe2000f8e02ff */
[----:B------:R-:W-:Y:S01]  /*ff50*/  ULDC.64 UR6, c[0x0][0x2e8] ;  /* 0x0000ba0000067ab9 */ /* 0x000fe20000000a00 */
[----:B------:R-:W-:-:S04]  /*ff60*/  IMAD.WIDE.U32 R12, R35, UR4, RZ ;  /* 0x00000004230c7c25 */ /* 0x000fc8000f8e00ff */
[----:B------:R-:W-:Y:S01]  /*ff70*/  IMAD R11, R35, UR5, R14 ;  /* 0x00000005230b7c24 */ /* 0x000fe2000f8e020e */
[----:B------:R-:W-:Y:S01]  /*ff80*/  ULDC.64 UR4, c[0x0][0x310] ;  /* 0x0000c40000047ab9 */ /* 0x000fe20000000a00 */
[----:B------:R-:W-:Y:S02]  /*ff90*/  IMAD R92, R24, -0xa0, R2 ;  /* 0xffffff60185c7824 */ /* 0x000fe400078e0202 */
[----:B------:R-:W-:Y:S02]  /*ffa0*/  IMAD R15, R91, UR4, RZ ;  /* 0x000000045b0f7c24 */ /* 0x000fe4000f8e02ff */
[----:B------:R-:W-:Y:S01]  /*ffb0*/  IMAD.IADD R13, R13, 0x1, R11 ;  /* 0x000000010d0d7824 */ /* 0x000fe200078e020b */
[----:B------:R-:W-:Y:S01]  /*ffc0*/  VIMNMX R92, R92, 0xa0, PT ;  /* 0x000000a05c5c7848 */ /* 0x000fe20003fe0100 */
[C---:B------:R-:W-:Y:S02]  /*ffd0*/  IMAD R15, R34.reuse, UR5, R15 ;  /* 0x00000005220f7c24 */ /* 0x040fe4000f8e020f */
[----:B------:R-:W-:Y:S01]  /*ffe0*/  IMAD.WIDE.U32 R12, R34, UR4, R12 ;  /* 0x00000004220c7c25 */ /* 0x000fe2000f8e000c */
[----:B------:R-:W-:-:S03]  /*fff0*/  ULDC.64 UR4, c[0x0][0x308] ;  /* 0x0000c20000047ab9 */ /* 0x000fc60000000a00 */
[----:B------:R-:W-:Y:S02]  /*10000*/  IMAD.IADD R13, R13, 0x1, R15 ;  /* 0x000000010d0d7824 */ /* 0x000fe400078e020f */
[----:B------:R-:W-:Y:S01]  /*10010*/  IMAD.WIDE.U32 R12, R223, UR4, R12 ;  /* 0x00000004df0c7c25 */ /* 0x000fe2000f8e000c */
[----:B------:R-:W-:-:S03]  /*10020*/  UMOV UR4, 0xffffffff ;  /* 0xffffffff00047882 */ /* 0x000fc60000000000 */
[----:B------:R-:W-:Y:S01]  /*10030*/  IMAD R44, R223, UR5, R13 ;  /* 0x00000005df2c7c24 */ /* 0x000fe2000f8e020d */
[----:B------:R-:W-:Y:S01]  /*10040*/  IADD3 R42, P3, R12, UR6, RZ ;  /* 0x000000060c2a7c10 */ /* 0x000fe2000ff7e0ff */
[C---:B-1----:R-:W-:Y:S02]  /*10050*/  VIADD R37, R36.reuse, 0xffffff80 ;  /* 0xffffff8024257836 */ /* 0x042fe40000000000 */
[----:B------:R-:W-:Y:S01]  /*10060*/  VIADD R36, R36, 0xffffff80 ;  /* 0xffffff8024247836 */ /* 0x000fe20000000000 */
[----:B------:R-:W-:-:S04]  /*10070*/  IADD3.X R44, R44, UR7, RZ, P3, !PT ;  /* 0x000000072c2c7c10 */ /* 0x000fc80009ffe4ff */
[----:B------:R-:W-:-:S04]  /*10080*/  LEA.HI R36, R36, R37, RZ, 0x1 ;  /* 0x0000002524247211 */ /* 0x000fc800078f08ff */
[----:B------:R-:W-:-:S05]  /*10090*/  SHF.R.S32.HI R36, RZ, 0x1, R36 ;  /* 0x00000001ff247819 */ /* 0x000fca0000011424 */
[----:B------:R-:W-:-:S05]  /*100a0*/  IMAD.IADD R47, R92, 0x1, -R36 ;  /* 0x000000015c2f7824 */ /* 0x000fca00078e0a24 */
[----:B------:R-:W-:Y:S01]  /*100b0*/  ISETP.GE.AND P3, PT, R47, 0x1, PT ;  /* 0x000000012f00780c */ /* 0x000fe20003f66270 */
[----:B------:R-:W-:-:S12]  /*100c0*/  BRA.DIV UR4, `(.L_x_527) ;  /* 0x000001ee04f07947 */ /* 0x000fd8000b800000 */
[----:B------:R1:W2:Y:S04]  /*100d0*/  SHFL.IDX PT, R43, R44, RZ, 0x1e1f ;  /* 0x001e1fff2c2b7589 */ /* 0x0002a800000e0000 */
[----:B------:R1:W3:Y:S02]  /*100e0*/  SHFL.IDX PT, R45, R42, RZ, 0x1e1f ;  /* 0x001e1fff2a2d7589 */ /* 0x0002e400000e0000 */
.L_x_802:
[----:B------:R-:W-:Y:S04]  /*100f0*/  BSSY B1, `(.L_x_528) ;  /* 0x0000024000017945 */ /* 0x000fe80003800000 */
[----:B------:R-:W-:Y:S05]  /*10100*/  @!P3 BRA `(.L_x_529) ;  /* 0x000000000088b947 */ /* 0x000fea0003800000 */
[----:B------:R-:W4:Y:S01]  /*10110*/  LDL R11, [R1] ;  /* 0x00000000010b7983 */ /* 0x000f220000100800 */
[----:B------:R-:W-:Y:S02]  /*10120*/  ULDC UR4, c[0x0][0x2f4] ;  /* 0x0000bd0000047ab9 */ /* 0x000fe40000000800 */
[----:B------:R-:W-:-:S13]  /*10130*/  ISETP.GE.AND P5, PT, R16, UR4, PT ;  /* 0x0000000410007c0c */ /* 0x000fda000bfa6270 */
[----:B------:R-:W5:Y:S01]  /*10140*/  @!P5 LDS.128 R12, [R88+0x24200] ;  /* 0x02420000580cd984 */ /* 0x000f620000000c00 */
[----:B---3--:R-:W-:-:S05]  /*10150*/  @!P5 IADD3 R40, P3, R16, R45, RZ ;  /* 0x0000002d1028d210 */ /* 0x008fca0007f7e0ff */
[----:B--2---:R-:W-:Y:S01]  /*10160*/  @!P5 IMAD.X R41, R43, 0x1, R17, P3 ;  /* 0x000000012b29d824 */ /* 0x004fe200018e0611 */
[----:B------:R-:W-:-:S13]  /*10170*/  ISETP.GE.AND P3, PT, R23, UR4, PT ;  /* 0x0000000417007c0c */ /* 0x000fda000bf66270 */
[----:B------:R-:W-:Y:S01]  /*10180*/  @!P3 IADD3 R38, P4, R23, R45, RZ ;  /* 0x0000002d1726b210 */ /* 0x000fe20007f9e0ff */
[----:B-----5:R2:W-:Y:S01]  /*10190*/  @!P5 ST.E.128 desc[UR50][R40.64], R12 ;  /* 0x0000000c2800d985 */ /* 0x0205e2000c101d32 */
[----:B------:R-:W-:-:S13]  /*101a0*/  ISETP.GE.AND P5, PT, R221, UR4, PT ;  /* 0x00000004dd007c0c */ /* 0x000fda000bfa6270 */
[----:B------:R-:W3:Y:S01]  /*101b0*/  @!P5 LDS.128 R12, [R89+0x24200] ;  /* 0x02420000590cd984 */ /* 0x000ee20000000c00 */
[----:B------:R-:W-:Y:S01]  /*101c0*/  @!P5 IMAD.SHL.U32 R46, R226, 0x10, RZ ;  /* 0x00000010e22ed824 */ /* 0x000fe200078e00ff */
[----:B----4-:R-:W-:Y:S02]  /*101d0*/  @!P3 IADD3.X R39, R43, R11, RZ, P4, !PT ;  /* 0x0000000b2b27b210 */ /* 0x010fe400027fe4ff */
[----:B------:R-:W-:-:S13]  /*101e0*/  ISETP.GE.AND P4, PT, R22, UR4, PT ;  /* 0x0000000416007c0c */ /* 0x000fda000bf86270 */
[----:B------:R-:W-:-:S05]  /*101f0*/  @!P4 IADD3 R36, P6, R22, R45, RZ ;  /* 0x0000002d1624c210 */ /* 0x000fca0007fde0ff */
[----:B------:R-:W-:Y:S01]  /*10200*/  @!P4 IMAD.X R37, R43, 0x1, R229, P6 ;  /* 0x000000012b25c824 */ /* 0x000fe200030e06e5 */
[----:B--2---:R-:W-:-:S04]  /*10210*/  @!P5 IADD3 R40, P6, R46, R45, RZ ;  /* 0x0000002d2e28d210 */ /* 0x004fc80007fde0ff */
[----:B------:R-:W-:-:S05]  /*10220*/  @!P5 LEA.HI.X.SX32 R41, R46, R43, 0x1, P6 ;  /* 0x0000002b2e29d211 */ /* 0x000fca00030f0eff */
[----:B---3--:R2:W-:Y:S01]  /*10230*/  @!P5 ST.E.128 desc[UR50][R40.64], R12 ;  /* 0x0000000c2800d985 */ /* 0x0085e2000c101d32 */
[----:B------:R-:W-:-:S13]  /*10240*/  ISETP.GE.AND P5, PT, R222, UR4, PT ;  /* 0x00000004de007c0c */ /* 0x000fda000bfa6270 */
[----:B------:R-:W3:Y:S01]  /*10250*/  @!P5 LDS.128 R12, [R88+0x26a00] ;  /* 0x026a0000580cd984 */ /* 0x000ee20000000c00 */
[----:B------:R-:W-:-:S05]  /*10260*/  @!P5 IMAD.SHL.U32 R46, R227, 0x10, RZ ;  /* 0x00000010e32ed824 */ /* 0x000fca00078e00ff */
[----:B--2---:R-:W-:-:S04]  /*10270*/  @!P5 IADD3 R40, P6, R46, R45, RZ ;  /* 0x0000002d2e28d210 */ /* 0x004fc80007fde0ff */
[----:B------:R-:W-:-:S05]  /*10280*/  @!P5 LEA.HI.X.SX32 R41, R46, R43, 0x1, P6 ;  /* 0x0000002b2e29d211 */ /* 0x000fca00030f0eff */
[----:B---3--:R2:W-:Y:S01]  /*10290*/  @!P5 ST.E.128 desc[UR50][R40.64], R12 ;  /* 0x0000000c2800d985 */ /* 0x0085e2000c101d32 */
[----:B------:R-:W-:-:S03]  /*102a0*/  ISETP.GE.AND P5, PT, R220, UR4, PT ;  /* 0x00000004dc007c0c */ /* 0x000fc6000bfa6270 */
[----:B------:R-:W3:Y:S10]  /*102b0*/  @!P3 LDS.128 R12, [R89+0x26a00] ;  /* 0x026a0000590cb984 */ /* 0x000ef40000000c00 */
[----:B--2---:R-:W-:-:S05]  /*102c0*/  @!P5 IADD3 R40, P6, R220, R45, RZ ;  /* 0x0000002ddc28d210 */ /* 0x004fca0007fde0ff */
[----:B------:R-:W-:Y:S01]  /*102d0*/  @!P5 IMAD.X R41, R43, 0x1, R228, P6 ;  /* 0x000000012b29d824 */ /* 0x000fe200030e06e4 */
[----:B---3--:R-:W-:Y:S04]  /*102e0*/  @!P3 ST.E.128 desc[UR50][R38.64], R12 ;  /* 0x0000000c2600b985 */ /* 0x008fe8000c101d32 */
[----:B------:R-:W2:Y:S04]  /*102f0*/  @!P4 LDS.128 R12, [R88+0x29200] ;  /* 0x02920000580cc984 */ /* 0x000ea80000000c00 */
[----:B--2---:R-:W-:Y:S04]  /*10300*/  @!P4 ST.E.128 desc[UR50][R36.64], R12 ;  /* 0x0000000c2400c985 */ /* 0x004fe8000c101d32 */
[----:B------:R-:W2:Y:S04]  /*10310*/  @!P5 LDS.128 R12, [R89+0x29200] ;  /* 0x02920000590cd984 */ /* 0x000ea80000000c00 */
[----:B--2---:R4:W-:Y:S02]  /*10320*/  @!P5 ST.E.128 desc[UR50][R40.64], R12 ;  /* 0x0000000c2800d985 */ /* 0x0049e4000c101d32 */
.L_x_529:
[----:B------:R-:W-:Y:S05]  /*10330*/  BSYNC B1 ;  /* 0x0000000000017941 */ /* 0x000fea0003800000 */
.L_x_528:
[----:B------:R-:W-:-:S03]  /*10340*/  UMOV UR4, 0xffffffff ;  /* 0xffffffff00047882 */ /* 0x000fc60000000000 */
[----:B------:R-:W-:Y:S05]  /*10350*/  BRA.DIV UR4, `(.L_x_530) ;  /* 0x000001ee04987947 */ /* 0x000fea000b800000 */
[----:B--2---:R2:W0:Y:S04]  /*10360*/  SHFL.IDX PT, R43, R44, 0x1, 0x1e1f ;  /* 0x003e1f002c2b7f89 */ /* 0x00442800000e0000 */
[----:B---3--:R2:W3:Y:S02]  /*10370*/  SHFL.IDX PT, R45, R42, 0x1, 0x1e1f ;  /* 0x003e1f002a2d7f89 */ /* 0x0084e400000e0000 */
.L_x_806:
[----:B------:R-:W-:-:S13]  /*10380*/  ISETP.GE.AND P3, PT, R47, 0x81, PT ;  /* 0x000000812f00780c */ /* 0x000fda0003f66270 */
[----:B------:R-:W-:Y:S05]  /*10390*/  @!P3 BRA `(.L_x_470) ;  /* 0x000000000088b947 */ /* 0x000fea0003800000 */
[----:B------:R-:W5:Y:S01]  /*103a0*/  LDL R11, [R1] ;  /* 0x00000000010b7983 */ /* 0x000f620000100800 */
[----:B------:R-:W-:Y:S02]  /*103b0*/  ULDC UR4, c[0x0][0x2f4] ;  /* 0x0000bd0000047ab9 */ /* 0x000fe40000000800 */
[----:B------:R-:W-:-:S13]  /*103c0*/  ISETP.GE.AND P5, PT, R16, UR4, PT ;  /* 0x0000000410007c0c */ /* 0x000fda000bfa6270 */
[----:B----4-:R-:W4:Y:S01]  /*103d0*/  @!P5 LDS.128 R12, [R88+0x26200] ;  /* 0x02620000580cd984 */ /* 0x010f220000000c00 */
[----:B---3--:R-:W-:-:S05]  /*103e0*/  @!P5 IADD3 R40, P3, R16, R45, RZ ;  /* 0x0000002d1028d210 */ /* 0x008fca0007f7e0ff */
[----:B0-----:R-:W-:Y:S01]  /*103f0*/  @!P5 IMAD.X R41, R43, 0x1, R17, P3 ;  /* 0x000000012b29d824 */ /* 0x001fe200018e0611 */
[----:B------:R-:W-:-:S13]  /*10400*/  ISETP.GE.AND P3, PT, R23, UR4, PT ;  /* 0x0000000417007c0c */ /* 0x000fda000bf66270 */
[----:B------:R-:W-:Y:S01]  /*10410*/  @!P3 IADD3 R38, P4, R23, R45, RZ ;  /* 0x0000002d1726b210 */ /* 0x000fe20007f9e0ff */
[----:B----4-:R0:W-:Y:S01]  /*10420*/  @!P5 ST.E.128 desc[UR50][R40.64], R12 ;  /* 0x0000000c2800d985 */ /* 0x0101e2000c101d32 */
[----:B------:R-:W-:-:S13]  /*10430*/  ISETP.GE.AND P5, PT, R221, UR4, PT ;  /* 0x00000004dd007c0c */ /* 0x000fda000bfa6270 */
[----:B------:R-:W3:Y:S01]  /*10440*/  @!P5 LDS.128 R12, [R89+0x26200] ;  /* 0x02620000590cd984 */ /* 0x000ee20000000c00 */
[----:B-12---:R-:W-:Y:S02]  /*10450*/  @!P5 IMAD.SHL.U32 R42, R226, 0x10, RZ ;  /* 0x00000010e22ad824 */ /* 0x006fe400078e00ff */
[----:B-----5:R-:W-:Y:S01]  /*10460*/  @!P3 IMAD.X R39, R43, 0x1, R11, P4 ;  /* 0x000000012b27b824 */ /* 0x020fe200020e060b */
[----:B------:R-:W-:-:S13]  /*10470*/  ISETP.GE.AND P4, PT, R22, UR4, PT ;  /* 0x0000000416007c0c */ /* 0x000fda000bf86270 */
[----:B------:R-:W-:-:S04]  /*10480*/  @!P4 IADD3 R36, P6, R22, R45, RZ ;  /* 0x0000002d1624c210 */ /* 0x000fc80007fde0ff */
[----:B------:R-:W-:Y:S02]  /*10490*/  @!P4 IADD3.X R37, R43, R229, RZ, P6, !PT ;  /* 0x000000e52b25c210 */ /* 0x000fe400037fe4ff */
[----:B0-----:R-:W-:-:S04]  /*104a0*/  @!P5 IADD3 R40, P6, R42, R45, RZ ;  /* 0x0000002d2a28d210 */ /* 0x001fc80007fde0ff */
[----:B------:R-:W-:-:S05]  /*104b0*/  @!P5 LEA.HI.X.SX32 R41, R42, R43, 0x1, P6 ;  /* 0x0000002b2a29d211 */ /* 0x000fca00030f0eff */
[----:B---3--:R0:W-:Y:S01]  /*104c0*/  @!P5 ST.E.128 desc[UR50][R40.64], R12 ;  /* 0x0000000c2800d985 */ /* 0x0081e2000c101d32 */
[----:B------:R-:W-:-:S13]  /*104d0*/  ISETP.GE.AND P5, PT, R222, UR4, PT ;  /* 0x00000004de007c0c */ /* 0x000fda000bfa6270 */
[----:B------:R-:W1:Y:S01]  /*104e0*/  @!P5 LDS.128 R12, [R88+0x28a00] ;  /* 0x028a0000580cd984 */ /* 0x000e620000000c00 */
[----:B------:R-:W-:-:S05]  /*104f0*/  @!P5 IMAD.SHL.U32 R42, R227, 0x10, RZ ;  /* 0x00000010e32ad824 */ /* 0x000fca00078e00ff */
[----:B0-----:R-:W-:-:S04]  /*10500*/  @!P5 IADD3 R40, P6, R42, R45, RZ ;  /* 0x0000002d2a28d210 */ /* 0x001fc80007fde0ff */
[----:B------:R-:W-:-:S05]  /*10510*/  @!P5 LEA.HI.X.SX32 R41, R42, R43, 0x1, P6 ;  /* 0x0000002b2a29d211 */ /* 0x000fca00030f0eff */
[----:B-1----:R0:W-:Y:S01]  /*10520*/  @!P5 ST.E.128 desc[UR50][R40.64], R12 ;  /* 0x0000000c2800d985 */ /* 0x0021e2000c101d32 */
[----:B------:R-:W-:-:S03]  /*10530*/  ISETP.GE.AND P5, PT, R220, UR4, PT ;  /* 0x00000004dc007c0c */ /* 0x000fc6000bfa6270 */
[----:B------:R-:W1:Y:S10]  /*10540*/  @!P3 LDS.128 R12, [R89+0x28a00] ;  /* 0x028a0000590cb984 */ /* 0x000e740000000c00 */
[----:B0-----:R-:W-:-:S05]  /*10550*/  @!P5 IADD3 R40, P6, R220, R45, RZ ;  /* 0x0000002ddc28d210 */ /* 0x001fca0007fde0ff */
[----:B------:R-:W-:Y:S01]  /*10560*/  @!P5 IMAD.X R41, R43, 0x1, R228, P6 ;  /* 0x000000012b29d824 */ /* 0x000fe200030e06e4 */
[----:B-1----:R-:W-:Y:S04]  /*10570*/  @!P3 ST.E.128 desc[UR50][R38.64], R12 ;  /* 0x0000000c2600b985 */ /* 0x002fe8000c101d32 */
[----:B------:R-:W0:Y:S04]  /*10580*/  @!P4 LDS.128 R12, [R88+0x2b200] ;  /* 0x02b20000580cc984 */ /* 0x000e280000000c00 */
[----:B0-----:R-:W-:Y:S04]  /*10590*/  @!P4 ST.E.128 desc[UR50][R36.64], R12 ;  /* 0x0000000c2400c985 */ /* 0x001fe8000c101d32 */
[----:B------:R-:W0:Y:S04]  /*105a0*/  @!P5 LDS.128 R12, [R89+0x2b200] ;  /* 0x02b20000590cd984 */ /* 0x000e280000000c00 */
[----:B0-----:R0:W-:Y:S02]  /*105b0*/  @!P5 ST.E.128 desc[UR50][R40.64], R12 ;  /* 0x0000000c2800d985 */ /* 0x0011e4000c101d32 */
.L_x_470:
[----:B------:R-:W-:Y:S05]  /*105c0*/  BSYNC B0 ;  /* 0x0000000000007941 */ /* 0x000fea0003800000 */
.L_x_434:
[----:B0---4-:R-:W0:Y:S01]  /*105d0*/  S2R R11, SR_TID.X ;  /* 0x00000000000b7919 */ /* 0x011e220000002100 */
[----:B------:R-:W-:Y:S01]  /*105e0*/  @!PT LDS RZ, [RZ] ;  /* 0x00000000fffff984 */ /* 0x000fe20000000800 */
[----:B------:R-:W-:Y:S01]  /*105f0*/  @!PT LDS RZ, [RZ] ;  /* 0x00000000fffff984 */ /* 0x000fe20000000800 */
[----:B------:R-:W-:Y:S01]  /*10600*/  @!PT LDS RZ, [RZ] ;  /* 0x00000000fffff984 */ /* 0x000fe20000000800 */
[----:B------:R-:W-:Y:S01]  /*10610*/  @!PT LDS RZ, [RZ] ;  /* 0x00000000fffff984 */ /* 0x000fe20000000800 */
[----:B------:R4:W-:Y:S06]  /*10620*/  MEMBAR.ALL.CTA ;  /* 0x0000000000007992 */ /* 0x0009ec0000008000 */
[----:B----4-:R-:W4:Y:S01]  /*10630*/  FENCE.VIEW.ASYNC.S ;  /* 0x00000000000073c6 */ /* 0x010f220000000000 */
[----:B------:R-:W-:Y:S05]  /*10640*/  WARPSYNC.ALL ;  /* 0x0000000000007948 */ /* 0x000fea0003800000 */
[----:B------:R-:W-:Y:S01]  /*10650*/  BSSY B0, `(.L_x_531) ;  /* 0x0000008000007945 */ /* 0x000fe20003800000 */
[----:B----4-:R4:W-:Y:S01]  /*10660*/  BAR.SYNC.DEFER_BLOCKING R138, 0x80 ;  /* 0x0002008a0000751d */ /* 0x0109e20000010000 */
[----:B0-----:R-:W-:-:S13]  /*10670*/  LOP3.LUT P3, RZ, R11, 0x7f, RZ, 0xc0, !PT ;  /* 0x0000007f0bff7812 */ /* 0x001fda000786c0ff */
[----:B------:R-:W-:-:S05]  /*10680*/  @!P3 VIADD R11, R93, 0x334a0 ;  /* 0x000334a05d0bb836 */ /* 0x000fca0000000000 */
[----:B------:R-:W-:-:S04]  /*10690*/  @!P3 PRMT R11, RZ, 0x654, R11 ;  /* 0x00000654ff0bb816 */ /* 0x000fc8000000000b */
[----:B------:R4:W-:Y:S01]  /*106a0*/  @!P3 SYNCS.ARRIVE.TRANS64.RED.A1T0 RZ, [R11+URZ], RZ ;  /* 0x000000ff0bffb9a7 */ /* 0x0009e2000810043f */
[----:B------:R-:W-:Y:S05]  /*106b0*/  @!P2 BRA `(.L_x_532) ;  /* 0x000000000004a947 */ /* 0x000fea0003800000 */
[----:B------:R-:W-:Y:S01]  /*106c0*/  BPT.TRAP 0x1 ;  /* 0x000000040000795c */ /* 0x000fe20000300000 */
.L_x_532:
[----:B------:R-:W-:Y:S05]  /*106d0*/  BSYNC B0 ;  /* 0x0000000000007941 */ /* 0x000fea0003800000 */
.L_x_531:
[----:B------:R-:W0:Y:S01]  /*106e0*/  SYNCS.PHASECHK.TRANS64.TRYWAIT P2, [R93+URZ+0x334b0], R94 ;  /* 0x0334b05e5d0075a7 */ /* 0x000e22000804017f */
[----:B------:R-:W-:Y:S01]  /*106f0*/  ULDC UR39, c[0x0][0x2f4] ;  /* 0x0000bd0000277ab9 */ /* 0x000fe20000000800 */
[----:B------:R-:W-:Y:S04]  /*10700*/  BSSY B0, `(.L_x_533) ;  /* 0x0000002000007945 */ /* 0x000fe80003800000 */
[----:B0-----:R-:W-:Y:S05]  /*10710*/  @!P2 BRA `(.L_x_534) ;  /* 0x000001e800f4a947 */ /* 0x001fea0003800000 */
.L_x_807:
[----:B------:R-:W-:Y:S05]  /*10720*/  BSYNC B0 ;  /* 0x0000000000007941 */ /* 0x000fea0003800000 */
.L_x_533:
[----:B-12---:R0:W5:Y:S01]  /*10730*/  LDL R44, [R1] ;  /* 0x00000000012c7983 */ /* 0x0061620000100800 */
[----:B------:R-:W-:Y:S01]  /*10740*/  ULDC.64 UR4, c[0x0][0x328] ;  /* 0x0000ca0000047ab9 */ /* 0x000fe20000000a00 */
[----:B------:R-:W-:Y:S01]  /*10750*/  ULDC.64 UR6, c[0x0][0x318] ;  /* 0x0000c60000067ab9 */ /* 0x000fe20000000a00 */
[----:B------:R-:W-:Y:S01]  /*10760*/  IMAD R90, R90, UR4, RZ ;  /* 0x000000045a5a7c24 */ /* 0x000fe2000f8e02ff */
[----:B----4-:R-:W1:Y:S01]  /*10770*/  S2R R11, SR_TID.X ;  /* 0x00000000000b7919 */ /* 0x010e620000002100 */
[C---:B------:R-:W-:Y:S01]  /*10780*/  IMAD.WIDE.U32 R12, R35.reuse, UR4, RZ ;  /* 0x00000004230c7c25 */ /* 0x040fe2000f8e00ff */
[----:B------:R-:W-:Y:S03]  /*10790*/  BSSY B0, `(.L_x_535) ;  /* 0x0000036000007945 */ /* 0x000fe60003800000 */
[----:B------:R-:W-:Y:S01]  /*107a0*/  IMAD R35, R35, UR5, R90 ;  /* 0x0000000523237c24 */ /* 0x000fe2000f8e025a */
[----:B------:R-:W-:-:S02]  /*107b0*/  ULDC.64 UR4, c[0x0][0x338] ;  /* 0x0000ce0000047ab9 */ /* 0x000fc40000000a00 */
[----:B------:R-:W-:Y:S02]  /*107c0*/  IMAD R91, R91, UR4, RZ ;  /* 0x000000045b5b7c24 */ /* 0x000fe4000f8e02ff */
[----:B------:R-:W-:Y:S02]  /*107d0*/  IMAD.IADD R13, R13, 0x1, R35 ;  /* 0x000000010d0d7824 */ /* 0x000fe400078e0223 */
[C---:B------:R-:W-:Y:S02]  /*107e0*/  IMAD R91, R34.reuse, UR5, R91 ;  /* 0x00000005225b7c24 */ /* 0x040fe4000f8e025b */
[----:B------:R-:W-:Y:S01]  /*107f0*/  IMAD.WIDE.U32 R12, R34, UR4, R12 ;  /* 0x00000004220c7c25 */ /* 0x000fe2000f8e000c */
[----:B------:R-:W-:-:S03]  /*10800*/  ULDC.64 UR4, c[0x0][0x330] ;  /* 0x0000cc0000047ab9 */ /* 0x000fc60000000a00 */
[----:B------:R-:W-:Y:S02]  /*10810*/  IMAD.IADD R13, R13, 0x1, R91 ;  /* 0x000000010d0d7824 */ /* 0x000fe400078e025b */
[----:B------:R-:W-:-:S03]  /*10820*/  IMAD.WIDE.U32 R12, R223, UR4, R12 ;  /* 0x00000004df0c7c25 */ /* 0x000fc6000f8e000c */
[----:B------:R-:W-:Y:S01]  /*10830*/  IADD3 R40, P2, R12, UR6, RZ ;  /* 0x000000060c287c10 */ /* 0x000fe2000ff5e0ff */
[C---:B-1----:R-:W-:Y:S01]  /*10840*/  VIADD R14, R11.reuse, 0xffffff80 ;  /* 0xffffff800b0e7836 */ /* 0x042fe20000000000 */
[----:B------:R-:W-:Y:S01]  /*10850*/  IADD3 R15, R11, -0x80, RZ ;  /* 0xffffff800b0f7810 */ /* 0x000fe20007ffe0ff */
[----:B------:R-:W-:Y:S02]  /*10860*/  IMAD R11, R223, UR5, R13 ;  /* 0x00000005df0b7c24 */ /* 0x000fe4000f8e020d */
[----:B------:R0:W1:Y:S01]  /*10870*/  SHFL.IDX PT, R43, R40, RZ, 0x1e1f ;  /* 0x001e1fff282b7589 */ /* 0x00006200000e0000 */
[----:B------:R-:W-:Y:S02]  /*10880*/  LEA.HI R14, R14, R15, RZ, 0x1 ;  /* 0x0000000f0e0e7211 */ /* 0x000fe400078f08ff */
[----:B------:R-:W-:Y:S02]  /*10890*/  IADD3.X R11, R11, UR7, RZ, P2, !PT ;  /* 0x000000070b0b7c10 */ /* 0x000fe400097fe4ff */
[----:B------:R-:W-:-:S03]  /*108a0*/  SHF.R.S32.HI R14, RZ, 0x1, R14 ;  /* 0x00000001ff0e7819 */ /* 0x000fc6000001140e */
[----:B------:R0:W2:Y:S02]  /*108b0*/  SHFL.IDX PT, R41, R11, RZ, 0x1e1f ;  /* 0x001e1fff0b297589 */ /* 0x0000a400000e0000 */
[----:B------:R-:W-:-:S05]  /*108c0*/  IMAD.IADD R92, R92, 0x1, -R14 ;  /* 0x000000015c5c7824 */ /* 0x000fca00078e0a0e */
[----:B------:R-:W-:-:S13]  /*108d0*/  ISETP.GE.AND P2, PT, R92, 0x1, PT ;  /* 0x000000015c00780c */ /* 0x000fda0003f46270 */
[----:B01----:R-:W-:Y:S05]  /*108e0*/  @!P2 BRA `(.L_x_536) ;  /* 0x000000000080a947 */ /* 0x003fea0003800000 */
[----:B------:R-:W-:-:S13]  /*108f0*/  ISETP.GE.AND P5, PT, R16, UR39, PT ;  /* 0x0000002710007c0c */ /* 0x000fda000bfa6270 */
[----:B------:R-:W0:Y:S01]  /*10900*/  @!P5 LDS.128 R12, [R88+0xf200] ;  /* 0x00f20000580cd984 */ /* 0x000e220000000c00 */
[----:B------:R-:W-:-:S05]  /*10910*/  @!P5 IADD3 R38, P2, R16, R43, RZ ;  /* 0x0000002b1026d210 */ /* 0x000fca0007f5e0ff */
[----:B--2---:R-:W-:Y:S01]  /*10920*/  @!P5 IMAD.X R39, R41, 0x1, R17, P2 ;  /* 0x000000012927d824 */ /* 0x004fe200010e0611 */
[----:B------:R-:W-:-:S13]  /*10930*/  ISETP.GE.AND P2, PT, R23, UR39, PT ;  /* 0x0000002717007c0c */ /* 0x000fda000bf46270 */
[----:B------:R-:W-:-:S05]  /*10940*/  @!P2 IADD3 R36, P4, R23, R43, RZ ;  /* 0x0000002b1724a210 */ /* 0x000fca0007f9e0ff */
[----:B-----5:R-:W-:Y:S01]  /*10950*/  @!P2 IMAD.X R37, R41, 0x1, R44, P4 ;  /* 0x000000012925a824 */ /* 0x020fe200020e062c */
[----:B------:R-:W-:-:S13]  /*10960*/  ISETP.GE.AND P4, PT, R22, UR39, PT ;  /* 0x0000002716007c0c */ /* 0x000fda000bf86270 */
[----:B------:R-:W-:Y:S01]  /*10970*/  @!P4 IADD3 R34, P6, R22, R43, RZ ;  /* 0x0000002b1622c210 */ /* 0x000fe20007fde0ff */
[----:B0-----:R0:W-:Y:S01]  /*10980*/  @!P5 ST.E.128 desc[UR50][R38.64], R12 ;  /* 0x0000000c2600d985 */ /* 0x0011e2000c101d32 */
[----:B------:R-:W-:-:S03]  /*10990*/  ISETP.GE.AND P5, PT, R221, UR39, PT ;  /* 0x00000027dd007c0c */ /* 0x000fc6000bfa6270 */
[----:B------:R-:W-:-:S10]  /*109a0*/  @!P4 IMAD.X R35, R41, 0x1, R229, P6 ;  /* 0x000000012923c824 */ /* 0x000fd400030e06e5 */
[----:B------:R-:W1:Y:S01]  /*109b0*/  @!P5 LDS.128 R12, [R89+0xf200] ;  /* 0x00f20000590cd984 */ /* 0x000e620000000c00 */
[----:B------:R-:W-:-:S05]  /*109c0*/  @!P5 IMAD.SHL.U32 R42, R226, 0x10, RZ ;  /* 0x00000010e22ad824 */ /* 0x000fca00078e00ff */
[----:B0-----:R-:W-:-:S04]  /*109d0*/  @!P5 IADD3 R38, P6, R42, R43, RZ ;  /* 0x0000002b2a26d210 */ /* 0x001fc80007fde0ff */
[----:B------:R-:W-:-:S05]  /*109e0*/  @!P5 LEA.HI.X.SX32 R39, R42, R41, 0x1, P6 ;  /* 0x000000292a27d211 */ /* 0x000fca00030f0eff */
[----:B-1----:R0:W-:Y:S01]  /*109f0*/  @!P5 ST.E.128 desc[UR50][R38.64], R12 ;  /* 0x0000000c2600d985 */ /* 0x0021e2000c101d32 */
[----:B------:R-:W-:-:S13]  /*10a00*/  ISETP.GE.AND P5, PT, R222, UR39, PT ;  /* 0x00000027de007c0c */ /* 0x000fda000bfa6270 */
[----:B------:R-:W1:Y:S01]  /*10a10*/  @!P5 LDS.128 R12, [R88+0x11a00] ;  /* 0x011a0000580cd984 */ /* 0x000e620000000c00 */
[----:B------:R-:W-:-:S04]  /*10a20*/  @!P5 SHF.L.U32 R42, R227, 0x4, RZ ;  /* 0x00000004e32ad819 */ /* 0x000fc800000006ff */
        /* <DEDUP_REMOVED lines=12> */
.L_x_536:
[----:B------:R-:W-:Y:S05]  /*10af0*/  BSYNC B0 ;  /* 0x0000000000007941 */ /* 0x000fea0003800000 */
.L_x_535:
[----:B------:R-:W-:Y:S01]  /*10b00*/  ISETP.GE.AND P2, PT, R92, 0x81, PT ;  /* 0x000000815c00780c */ /* 0x000fe20003f46270 */
[----:B------:R-:W1:Y:S01]  /*10b10*/  SHFL.IDX PT, R11, R11, 0x1, 0x1e1f ;  /* 0x003e1f000b0b7f89 */ /* 0x000e6200000e0000 */
[----:B------:R-:W-:Y:S03]  /*10b20*/  BSSY B0, `(.L_x_537) ;  /* 0x0000023000007945 */ /* 0x000fe60003800000 */
[----:B--2---:R2:W4:Y:S08]  /*10b30*/  SHFL.IDX PT, R41, R40, 0x1, 0x1e1f ;  /* 0x003e1f0028297f89 */ /* 0x00453000000e0000 */
[----:B--2---:R-:W-:Y:S05]  /*10b40*/  @!P2 BRA `(.L_x_538) ;  /* 0x000000000080a947 */ /* 0x004fea0003800000 */
[----:B------:R-:W-:-:S13]  /*10b50*/  ISETP.GE.AND P5, PT, R16, UR39, PT ;  /* 0x0000002710007c0c */ /* 0x000fda000bfa6270 */
[----:B0-----:R-:W0:Y:S01]  /*10b60*/  @!P5 LDS.128 R12, [R88+0x11200] ;  /* 0x01120000580cd984 */ /* 0x001e220000000c00 */
[----:B----4-:R-:W-:-:S05]  /*10b70*/  @!P5 IADD3 R38, P2, R16, R41, RZ ;  /* 0x000000291026d210 */ /* 0x010fca0007f5e0ff */
[----:B-1----:R-:W-:Y:S01]  /*10b80*/  @!P5 IMAD.X R39, R11, 0x1, R17, P2 ;  /* 0x000000010b27d824 */ /* 0x002fe200010e0611 */
        /* <DEDUP_REMOVED lines=21> */
[----:B0-----:R-:W-:-:S04]  /*10ce0*/  @!P5 IADD3 R38, P6, R220, R41, RZ ;  /* 0x00000029dc26d210 */ /* 0x001fc80007fde0ff */
[----:B------:R-:W-:Y:S01]  /*10cf0*/  @!P5 IADD3.X R39, R11, R228, RZ, P6, !PT ;  /* 0x000000e40b27d210 */ /* 0x000fe200037fe4ff */
[----:B-1----:R-:W-:Y:S04]  /*10d00*/  @!P2 ST.E.128 desc[UR50][R36.64], R12 ;  /* 0x0000000c2400a985 */ /* 0x002fe8000c101d32 */
[----:B------:R-:W0:Y:S04]  /*10d10*/  @!P4 LDS.128 R12, [R88+0x16200] ;  /* 0x01620000580cc984 */ /* 0x000e280000000c00 */
[----:B0-----:R-:W-:Y:S04]  /*10d20*/  @!P4 ST.E.128 desc[UR50][R34.64], R12 ;  /* 0x0000000c2200c985 */ /* 0x001fe8000c101d32 */
[----:B------:R-:W0:Y:S04]  /*10d30*/  @!P5 LDS.128 R12, [R89+0x16200] ;  /* 0x01620000590cd984 */ /* 0x000e280000000c00 */
[----:B0-----:R2:W-:Y:S02]  /*10d40*/  @!P5 ST.E.128 desc[UR50][R38.64], R12 ;  /* 0x0000000c2600d985 */ /* 0x0015e4000c101d32 */
.L_x_538:
[----:B------:R-:W-:Y:S05]  /*10d50*/  BSYNC B0 ;  /* 0x0000000000007941 */ /* 0x000fea0003800000 */
.L_x_537:
[----:B-1----:R-:W3:Y:S04]  /*10d60*/  LDL R11, [R1+0x8] ;  /* 0x00000800010b7983 */ /* 0x002ee80000100800 */
[----:B0-2---:R-:W2:Y:S01]  /*10d70*/  LDL.LU R12, [R1+0xc] ;  /* 0x00000c00010c7983 */ /* 0x005ea20000300800 */
[----:B------:R-:W-:Y:S02]  /*10d80*/  VIADD R19, R19, 0x1 ;  /* 0x0000000113137836 */ /* 0x000fe40000000000 */
[----:B------:R-:W-:Y:S01]  /*10d90*/  @!P3 VIADD R93, R93, 0x334c0 ;  /* 0x000334c05d5db836 */ /* 0x000fe20000000000 */
[----:B------:R-:W-:Y:S01]  /*10da0*/  @!PT LDS RZ, [RZ] ;  /* 0x00000000fffff984 */ /* 0x000fe20000000800 */
[----:B------:R-:W-:Y:S01]  /*10db0*/  @!PT LDS RZ, [RZ] ;  /* 0x00000000fffff984 */ /* 0x000fe20000000800 */
[----:B------:R-:W-:Y:S01]  /*10dc0*/  @!PT LDS RZ, [RZ] ;  /* 0x00000000fffff984 */ /* 0x000fe20000000800 */
[----:B------:R-:W-:Y:S01]  /*10dd0*/  @!PT LDS RZ, [RZ] ;  /* 0x00000000fffff984 */ /* 0x000fe20000000800 */
[----:B------:R0:W-:Y:S06]  /*10de0*/  MEMBAR.ALL.CTA ;  /* 0x0000000000007992 */ /* 0x0001ec0000008000 */
[----:B0-----:R-:W0:Y:S02]  /*10df0*/  FENCE.VIEW.ASYNC.S ;  /* 0x00000000000073c6 */ /* 0x001e240000000000 */
[----:B0-----:R0:W-:Y:S01]  /*10e00*/  BAR.SYNC.DEFER_BLOCKING R138, 0x80 ;  /* 0x0002008a0000751d */ /* 0x0011e20000010000 */
[----:B------:R-:W-:-:S02]  /*10e10*/  ISETP.NE.AND P2, PT, R19, 0x2, PT ;  /* 0x000000021300780c */ /* 0x000fc40003f45270 */
[----:B------:R-:W-:Y:S02]  /*10e20*/  @!P3 PRMT R93, RZ, 0x654, R93 ;  /* 0x00000654ff5db816 */ /* 0x000fe4000000005d */
[----:B------:R-:W-:Y:S02]  /*10e30*/  SEL R19, R19, RZ, P2 ;  /* 0x000000ff13137207 */ /* 0x000fe40001000000 */
[----:B------:R0:W-:Y:S01]  /*10e40*/  @!P3 SYNCS.ARRIVE.TRANS64.RED.A1T0 RZ, [R93+URZ], RZ ;  /* 0x000000ff5dffb9a7 */ /* 0x0001e2000810043f */
[----:B---3--:R-:W-:Y:S02]  /*10e50*/  LOP3.LUT P4, RZ, R11, 0x2, RZ, 0xc0, !PT ;  /* 0x000000020bff7812 */ /* 0x008fe4000788c0ff */
[----:B------:R-:W-:-:S04]  /*10e60*/  SEL R11, RZ, 0x1, P2 ;  /* 0x00000001ff0b7807 */ /* 0x000fc80001000000 */
[----:B--2---:R-:W-:-:S05]  /*10e70*/  LOP3.LUT R12, R12, R11, RZ, 0x3c, !PT ;  /* 0x0000000b0c0c7212 */ /* 0x004fca00078e3cff */
[----:B------:R0:W-:Y:S02]  /*10e80*/  STL [R1+0xc], R12 ;  /* 0x00000c0c01007387 */ /* 0x0001e40000100800 */
[----:B------:R-:W-:Y:S05]  /*10e90*/  @P4 BRA `(.L_x_539) ;  /* 0xffffff2000504947 */ /* 0x000fea000383ffff */
[----:B0-----:R-:W0:Y:S01]  /*10ea0*/  S2R R12, SR_TID.X ;  /* 0x00000000000c7919 */ /* 0x001e220000002100 */
[----:B------:R-:W-:Y:S02]  /*10eb0*/  PLOP3.LUT P0, PT, PT, PT, PT, 0x8, 0x0 ;  /* 0x000000000000781c */ /* 0x000fe40003f0e170 */
[----:B0-----:R-:W-:-:S04]  /*10ec0*/  SHF.R.U32.HI R12, RZ, 0x7, R12 ;  /* 0x00000007ff0c7819 */ /* 0x001fc8000001160c */
[----:B------:R-:W-:-:S13]  /*10ed0*/  ISETP.NE.AND P4, PT, R12, 0x1, PT ;  /* 0x000000010c00780c */ /* 0x000fda0003f85270 */
[----:B------:R-:W-:Y:S06]  /*10ee0*/  @!P4 BAR.ARV 0x9, 0x100 ;  /* 0x024400000000cb1d */ /* 0x000fec0000002000 */
.L_x_429:
[----:B------:R-:W-:Y:S05]  /*10ef0*/  @P0 BRA `(.L_x_540) ;  /* 0x00000000000c0947 */ /* 0x000fea0003800000 */
[----:B------:R-:W1:Y:S01]  /*10f00*/  FENCE.VIEW.ASYNC.G ;  /* 0x00000000000073c6 */ /* 0x000e620000000100 */
[----:B------:R-:W-:Y:S05]  /*10f10*/  WARPSYNC.ALL ;  /* 0x0000000000007948 */ /* 0x000fea0003800000 */
[----:B-1----:R-:W-:Y:S06]  /*10f20*/  BAR.ARV 0xc, 0x180 ;  /* 0x0306000000007b1d */ /* 0x002fec0000002000 */
.L_x_540:
[----:B------:R-:W2:Y:S01]  /*10f30*/  LDL R0, [R1+0x8] ;  /* 0x0000080001007983 */ /* 0x000ea20000100800 */
[----:B------:R-:W-:Y:S01]  /*10f40*/  ULDC.64 UR4, c[0x0][0x990] ;  /* 0x0002640000047ab9 */ /* 0x000fe20000000a00 */
[----:B------:R-:W-:Y:S02]  /*10f50*/  ULDC.64 UR6, c[0x0][0x998] ;  /* 0x0002660000067ab9 */ /* 0x000fe40000000a00 */
[----:B------:R-:W3:Y:S04]  /*10f60*/  LDL R4, [R1+0x5c] ;  /* 0x00005c0001047983 */ /* 0x000ee80000100800 */
[----:B0-----:R-:W4:Y:S01]  /*10f70*/  LDL R6, [R1+0x4c] ;  /* 0x00004c0001067983 */ /* 0x001f220000100800 */
[----:B------:R-:W-:Y:S02]  /*10f80*/  ISETP.NE.U32.AND P0, PT, RZ, UR4, PT ;  /* 0x00000004ff007c0c */ /* 0x000fe4000bf05070 */
[----:B------:R-:W-:-:S02]  /*10f90*/  ISETP.NE.U32.AND P1, PT, RZ, UR6, PT ;  /* 0x00000006ff007c0c */ /* 0x000fc4000bf25070 */
[----:B------:R-:W-:Y:S02]  /*10fa0*/  ISETP.NE.AND.EX P0, PT, RZ, UR5, PT, P0 ;  /* 0x00000005ff007c0c */ /* 0x000fe4000bf05300 */
[----:B------:R-:W-:-:S11]  /*10fb0*/  ISETP.NE.AND.EX P1, PT, RZ, UR7, PT, P1 ;  /* 0x00000007ff007c0c */ /* 0x000fd6000bf25310 */
[----:B------:R-:W3:Y:S08]  /*10fc0*/  @P0 LDC.64 R8, c[0x0][0x9a8] ;  /* 0x00026a00ff080b82 */ /* 0x000ef00000000a00 */
[----:B------:R-:W0:Y:S08]  /*10fd0*/  @P1 LDC.64 R10, c[0x0][0x9b8] ;  /* 0x00026e00ff0a1b82 */ /* 0x000e300000000a00 */
[----:B------:R-:W1:Y:S08]  /*10fe0*/  @P1 LDC.64 R2, c[0x0][0x9c0] ;  /* 0x00027000ff021b82 */ /* 0x000e700000000a00 */
[----:B------:R-:W1:Y:S01]  /*10ff0*/  @P0 LDC.64 R12, c[0x0][0x9b0] ;  /* 0x00026c00ff0c0b82 */ /* 0x000e620000000a00 */
[----:B--2---:R-:W-:Y:S01]  /*11000*/  LOP3.LUT P4, RZ, R0, 0x8, RZ, 0xc0, !PT ;  /* 0x0000000800ff7812 */ /* 0x004fe2000788c0ff */
[----:B---3--:R-:W-:-:S02]  /*11010*/  @P0 IMAD R0, R4, R8, RZ ;  /* 0x0000000804000224 */ /* 0x008fc400078e02ff */
[----:B0-----:R-:W-:Y:S02]  /*11020*/  @P1 IMAD R4, R4, R10, RZ ;  /* 0x0000000a04041224 */ /* 0x001fe400078e02ff */
[C---:B----4-:R-:W-:Y:S02]  /*11030*/  @P0 IMAD R9, R6.reuse, R9, R0 ;  /* 0x0000000906090224 */ /* 0x050fe400078e0200 */
[C---:B------:R-:W-:Y:S02]  /*11040*/  @P1 IMAD R11, R6.reuse, R11, R4 ;  /* 0x0000000b060b1224 */ /* 0x040fe400078e0204 */
[----:B------:R-:W-:-:S04]  /*11050*/  @P0 IMAD.WIDE.U32 R4, R6, R8, RZ ;  /* 0x0000000806040225 */ /* 0x000fc800078e00ff */
[----:B------:R-:W-:-:S04]  /*11060*/  @P1 IMAD.WIDE.U32 R6, R6, R10, RZ ;  /* 0x0000000a06061225 */ /* 0x000fc800078e00ff */
[----:B------:R-:W-:Y:S02]  /*11070*/  @P1 IMAD.IADD R7, R7, 0x1, R11 ;  /* 0x0000000107071824 */ /* 0x000fe400078e020b */
[----:B------:R-:W-:Y:S02]  /*11080*/  @P0 IMAD.IADD R5, R5, 0x1, R9 ;  /* 0x0000000105050824 */ /* 0x000fe400078e0209 */
[----:B-1----:R-:W-:-:S04]  /*11090*/  @P1 IMAD.WIDE.U32 R8, R223, R2, R6 ;  /* 0x00000002df081225 */ /* 0x002fc800078e0006 */
[----:B------:R-:W-:Y:S01]  /*110a0*/  @P0 IMAD.WIDE.U32 R4, R223, R12, R4 ;  /* 0x0000000cdf040225 */ /* 0x000fe200078e0004 */
[----:B------:R-:W-:-:S03]  /*110b0*/  @P1 LEA R10, P3, R8, UR6, 0x2 ;  /* 0x00000006080a1c11 */ /* 0x000fc6000f8610ff */
[C---:B------:R-:W-:Y:S01]  /*110c0*/  @P1 IMAD R3, R223.reuse, R3, R9 ;  /* 0x00000003df031224 */ /* 0x040fe200078e0209 */
[----:B------:R-:W-:Y:S01]  /*110d0*/  @P0 LEA R6, P2, R4, UR4, 0x2 ;  /* 0x0000000404060c11 */ /* 0x000fe2000f8410ff */
[----:B------:R-:W-:Y:S01]  /*110e0*/  @P0 IMAD R5, R223, R13, R5 ;  /* 0x0000000ddf050224 */ /* 0x000fe200078e0205 */
[----:B------:R-:W-:Y:S01]  /*110f0*/  ULDC UR4, c[0x0][0x988] ;  /* 0x0002620000047ab9 */ /* 0x000fe20000000800 */
[----:B------:R-:W-:Y:S01]  /*11100*/  IMAD.MOV.U32 R0, RZ, RZ, 0x3f800000 ;  /* 0x3f800000ff007424 */ /* 0x000fe200078e00ff */
[----:B------:R-:W-:Y:S01]  /*11110*/  @P1 LEA.HI.X R11, R8, UR7, R3, 0x2, P3 ;  /* 0x00000007080b1c11 */ /* 0x000fe200098f1403 */
[----:B------:R-:W-:Y:S01]  /*11120*/  IMAD.MOV.U32 R3, RZ, RZ, 0x3f800000 ;  /* 0x3f800000ff037424 */ /* 0x000fe200078e00ff */
[----:B------:R-:W-:-:S03]  /*11130*/  @P0 LEA.HI.X R7, R4, UR5, R5, 0x2, P2 ;  /* 0x0000000504070c11 */ /* 0x000fc600090f1405 */
[----:B------:R-:W2:Y:S04]  /*11140*/  @P1 LDG.E R0, desc[UR50][R10.64] ;  /* 0x000000320a001981 */ /* 0x000ea8000c1e1900 */
[----:B------:R-:W2:Y:S01]  /*11150*/  @P0 LDG.E R3, desc[UR50][R6.64] ;  /* 0x0000003206030981 */ /* 0x000ea2000c1e1900 */
[----:B------:R-:W-:Y:S01]  /*11160*/  BSSY B0, `(.L_x_541) ;  /* 0x0000023000007945 */ /* 0x000fe20003800000 */
[----:B------:R-:W-:Y:S01]  /*11170*/  MOV R4, RZ ;  /* 0x000000ff00047202 */ /* 0x000fe20000000f00 */
[----:B--2---:R-:W-:-:S04]  /*11180*/  FMUL.FTZ R0, R3, R0 ;  /* 0x0000000003007220 */ /* 0x004fc80000410000 */
[----:B------:R-:W-:Y:S01]  /*11190*/  FMUL.FTZ R2, R0, UR4 ;  /* 0x0000000400027c20 */ /* 0x000fe20008410000 */
[----:B------:R-:W-:Y:S06]  /*111a0*/  @!P4 BRA `(.L_x_542) ;  /* 0x000000000078c947 */ /* 0x000fec0003800000 */
[----:B------:R-:W2:Y:S01]  /*111b0*/  LDL R14, [R1+0x50] ;  /* 0x00005000010e7983 */ /* 0x000ea20000100800 */
[----:B------:R-:W-:Y:S01]  /*111c0*/  ULDC UR4, c[0x0][0x9f0] ;  /* 0x00027c0000047ab9 */ /* 0x000fe20000000800 */
[----:B--2---:R-:W-:-:S04]  /*111d0*/  ISETP.NE.AND P0, PT, R14, RZ, PT ;  /* 0x000000ff0e00720c */ /* 0x004fc80003f05270 */
[----:B------:R-:W-:-:S04]  /*111e0*/  SEL R9, R14, UR4, P0 ;  /* 0x000000040e097c07 */ /* 0x000fc80008000000 */
[-C--:B------:R-:W-:Y:S02]  /*111f0*/  IABS R6, R9.reuse ;  /* 0x0000000900067213 */ /* 0x080fe40000000000 */
[----:B------:R-:W-:Y:S02]  /*11200*/  IADD3 R0, R131, -0x1, R9 ;  /* 0xffffffff83007810 */ /* 0x000fe40007ffe009 */
[----:B------:R-:W0:Y:S01]  /*11210*/  I2F.RP R3, R6 ;  /* 0x0000000600037306 */ /* 0x000e220000209400 */
[-C--:B------:R-:W-:Y:S02]  /*11220*/  IABS R10, R9.reuse ;  /* 0x00000009000a7213 */ /* 0x080fe40000000000 */
        /* <DEDUP_REMOVED lines=22> */
.L_x_542:
[----:B------:R-:W-:Y:S05]  /*11390*/  BSYNC B0 ;  /* 0x0000000000007941 */ /* 0x000fea0003800000 */
.L_x_541:
[----:B------:R-:W2:Y:S01]  /*113a0*/  LDL R0, [R1+0x64] ;  /* 0x0000640001007983 */ /* 0x000ea20000100800 */
[----:B------:R-:W-:Y:S01]  /*113b0*/  PLOP3.LUT P0, PT, PT, PT, PT, 0x80, 0x0 ;  /* 0x000000000000781c */ /* 0x000fe20003f0f070 */
[----:B------:R-:W-:Y:S01]  /*113c0*/  IMAD.MOV.U32 R69, RZ, RZ, RZ ;  /* 0x000000ffff457224 */ /* 0x000fe200078e00ff */
[----:B------:R-:W-:Y:S02]  /*113d0*/  CS2R R146, SRZ ;  /* 0x0000000000927805 */ /* 0x000fe4000001ff00 */
[----:B------:R-:W-:Y:S02]  /*113e0*/  CS2R R12, SRZ ;  /* 0x00000000000c7805 */ /* 0x000fe4000001ff00 */
[----:B------:R-:W-:Y:S02]  /*113f0*/  CS2R R136, SRZ ;  /* 0x0000000000887805 */ /* 0x000fe4000001ff00 */
[----:B------:R-:W-:Y:S02]  /*11400*/  CS2R R64, SRZ ;  /* 0x0000000000407805 */ /* 0x000fe4000001ff00 */
[----:B------:R-:W-:Y:S01]  /*11410*/  CS2R R122, SRZ ;  /* 0x00000000007a7805 */ /* 0x000fe2000001ff00 */
[----:B------:R-:W-:Y:S01]  /*11420*/  IMAD.MOV.U32 R145, RZ, RZ, RZ ;  /* 0x000000ffff917224 */ /* 0x000fe200078e00ff */
[----:B------:R-:W-:Y:S01]  /*11430*/  CS2R R92, SRZ ;  /* 0x00000000005c7805 */ /* 0x000fe2000001ff00 */
[----:B------:R-:W-:Y:S01]  /*11440*/  IMAD.MOV.U32 R138, RZ, RZ, RZ ;  /* 0x000000ffff8a7224 */ /* 0x000fe200078e00ff */
        /* <DEDUP_REMOVED lines=17> */
[----:B------:R-:W-:Y:S02]  /*11560*/  CS2R R116, SRZ ;  /* 0x0000000000747805 */ /* 0x000fe4000001ff00 */
[----:B------:R-:W-:Y:S02]  /*11570*/  CS2R R46, SRZ ;  /* 0x00000000002e7805 */ /* 0x000fe4000001ff00 */
[----:B------:R-:W-:-:S02]  /*11580*/  CS2R R126, SRZ ;  /* 0x00000000007e7805 */ /* 0x000fc4000001ff00 */
[----:B------:R-:W-:Y:S02]  /*11590*/  CS2R R106, SRZ ;  /* 0x00000000006a7805 */ /* 0x000fe4000001ff00 */
[----:B------:R-:W-:Y:S02]  /*115a0*/  CS2R R112, SRZ ;  /* 0x0000000000707805 */ /* 0x000fe4000001ff00 */
[----:B------:R-:W-:Y:S02]  /*115b0*/  CS2R R90, SRZ ;  /* 0x00000000005a7805 */ /* 0x000fe4000001ff00 */
[----:B------:R-:W-:Y:S02]  /*115c0*/  CS2R R48, SRZ ;  /* 0x0000000000307805 */ /* 0x000fe4000001ff00 */
[----:B-----5:R-:W-:Y:S02]  /*115d0*/  CS2R R44, SRZ ;  /* 0x00000000002c7805 */ /* 0x020fe4000001ff00 */
[----:B------:R-:W-:-:S02]  /*115e0*/  CS2R R28, SRZ ;  /* 0x00000000001c7805 */ /* 0x000fc4000001ff00 */
[----:B------:R-:W-:Y:S02]  /*115f0*/  CS2R R56, SRZ ;  /* 0x0000000000387805 */ /* 0x000fe4000001ff00 */
[----:B------:R-:W-:Y:S02]  /*11600*/  MOV R87, RZ ;  /* 0x000000ff00577202 */ /* 0x000fe40000000f00 */
        /* <DEDUP_REMOVED lines=9> */
[----:B------:R-:W-:Y:S01]  /*116a0*/  CS2R R60, SRZ ;  /* 0x00000000003c7805 */ /* 0x000fe2000001ff00 */
[----:B------:R-:W-:Y:S01]  /*116b0*/  IMAD.MOV.U32 R95, RZ, RZ, RZ ;  /* 0x000000ffff5f7224 */ /* 0x000fe200078e00ff */
[----:B------:R-:W-:-:S02]  /*116c0*/  CS2R R36, SRZ ;  /* 0x0000000000247805 */ /* 0x000fc4000001ff00 */
[----:B------:R-:W-:Y:S01]  /*116d0*/  CS2R R6, SRZ ;  /* 0x0000000000067805 */ /* 0x000fe2000001ff00 */
[----:B------:R-:W-:Y:S01]  /*116e0*/  IMAD.MOV.U32 R118, RZ, RZ, RZ ;  /* 0x000000ffff767224 */ /* 0x000fe200078e00ff */
[----:B------:R-:W-:Y:S01]  /*116f0*/  CS2R R114, SRZ ;  /* 0x0000000000727805 */ /* 0x000fe2000001ff00 */
[----:B--2---:R-:W-:-:S05]  /*11700*/  IMAD R0, R0, R4, RZ ;  /* 0x0000000400007224 */ /* 0x004fca00078e02ff */
[----:B------:R0:W-:Y:S01]  /*11710*/  STL [R1+0x40], R0 ;  /* 0x0000400001007387 */ /* 0x0001e20000100800 */
[----:B------:R-:W-:Y:S02]  /*11720*/  VIADDMNMX R131, R0, R4, R131, PT ;  /* 0x0000000400837246 */ /* 0x000fe40003800183 */
[----:B------:R-:W-:Y:S02]  /*11730*/  CS2R R4, SRZ ;  /* 0x0000000000047805 */ /* 0x000fe4000001ff00 */
[----:B------:R-:W-:-:S13]  /*11740*/  ISETP.GT.AND P1, PT, R131, R0, PT ;  /* 0x000000008300720c */ /* 0x000fda0003f24270 */
[----:B0-----:R-:W-:Y:S05]  /*11750*/  @!P1 BRA `(.L_x_543) ;  /* 0x000000ec00f09947 */ /* 0x001fea0003800000 */
[----:B------:R-:W0:Y:S01]  /*11760*/  S2R R0, SR_TID.X ;  /* 0x0000000000007919 */ /* 0x000e220000002100 */
[----:B------:R-:W-:Y:S01]  /*11770*/  UMOV UR4, 0xffffffff ;  /* 0xffffffff00047882 */ /* 0x000fe20000000000 */
[----:B0-----:R-:W-:-:S05]  /*11780*/  VIADD R48, R0, 0xffffff80 ;  /* 0xffffff8000307836 */ /* 0x001fca0000000000 */
[----:B------:R-:W-:-:S04]  /*11790*/  SHF.R.S32.HI R41, RZ, 0x1f, R48 ;  /* 0x0000001fff297819 */ /* 0x000fc80000011430 */
[----:B------:R-:W-:-:S04]  /*117a0*/  LEA.HI R13, R41, R48, RZ, 0x7 ;  /* 0x00000030290d7211 */ /* 0x000fc800078f38ff */
[----:B------:R-:W-:Y:S01]  /*117b0*/  SHF.R.S32.HI R13, RZ, 0x7, R13 ;  /* 0x00000007ff0d7819 */ /* 0x000fe2000001140d */
[----:B------:R-:W-:Y:S06]  /*117c0*/  BRA.DIV UR4, `(.L_x_544) ;  /* 0x000001da04dc7947 */ /* 0x000fec000b800000 */
[----:B------:R-:W0:Y:S04]  /*117d0*/  SHFL.IDX PT, R0, R13, RZ, 0x1f ;  /* 0x00001fff0d007589 */ /* 0x000e2800000e0000 */
[----:B0-----:R0:W-:Y:S02]  /*117e0*/  STL [R1+0x44], R0 ;  /* 0x0000440001007387 */ /* 0x0011e40000100800 */
.L_x_810:
[----:B------:R-:W0:Y:S01]  /*117f0*/  LDL R3, [R1+0x44] ;  /* 0x0000440001037983 */ /* 0x000e220000100800 */
[----:B------:R-:W-:-:S06]  /*11800*/  ULOP3.LUT UP0, URZ, UR48, 0x9f, URZ, 0xc0, !UPT ;  /* 0x0000009f303f7892 */ /* 0x000fcc000f80c03f */
[----:B------:R-:W-:Y:S02]  /*11810*/  PLOP3.LUT P0, PT, PT, PT, UP0, 0x80, 0x0 ;  /* 0x000000000000781c */ /* 0x000fe40003f0f008 */
[----:B0-----:R-:W-:-:S04]  /*11820*/  LEA.HI R0, R3, R3, RZ, 0x1 ;  /* 0x0000000303007211 */ /* 0x001fc800078f08ff */
[----:B------:R-:W-:-:S05]  /*11830*/  LOP3.LUT R0, R0, 0x3e, RZ, 0xc0, !PT ;  /* 0x0000003e00007812 */ /* 0x000fca00078ec0ff */
[----:B------:R-:W-:-:S05]  /*11840*/  IMAD.IADD R0, R3, 0x1, -R0 ;  /* 0x0000000103007824 */ /* 0x000fca00078e0a00 */
[----:B------:R-:W-:-:S04]  /*11850*/  LEA R0, R0, UR48, 0xc ;  /* 0x0000003000007c11 */ /* 0x000fc8000f8e60ff */
[----:B------:R-:W-:-:S04]  /*11860*/  SHF.R.U32.HI R0, RZ, 0x4, R0 ;  /* 0x00000004ff007819 */ /* 0x000fc80000011600 */
[----:B------:R-:W-:Y:S01]  /*11870*/  LOP3.LUT R44, R0, 0x3fff, RZ, 0xc0, !PT ;  /* 0x00003fff002c7812 */ /* 0x000fe200078ec0ff */
[----:B------:R-:W-:Y:S06]  /*11880*/  @!P0 BRA `(.L_x_545) ;  /* 0x0000000000408947 */ /* 0x000fec0003800000 */
[----:B-1----:R-:W-:Y:S01]  /*11890*/  MOV R14, 0x0 ;  /* 0x00000000000e7802 */ /* 0x002fe20000000f00 */
[----:B------:R-:W-:Y:S01]  /*118a0*/  ULDC.64 UR4, c[0x4][0xc0] ;  /* 0x0100300000047ab9 */ /* 0x000fe20000000a00 */
[----:B------:R-:W-:Y:S01]  /*118b0*/  ULDC.64 UR6, c[0x4][0xc8] ;  /* 0x0100320000067ab9 */ /* 0x000fe20000000a00 */
[----:B------:R-:W-:Y:S01]  /*118c0*/  IMAD.U32 R4, RZ, RZ, UR4 ;  /* 0x00000004ff047e24 */ /* 0x000fe2000f8e00ff */
[----:B------:R-:W-:Y:S01]  /*118d0*/  MOV R5, UR5 ;  /* 0x0000000500057c02 */ /* 0x000fe20008000f00 */
[----:B------:R-:W-:Y:S01]  /*118e0*/  ULDC.64 UR4, c[0x4][0x30] ;  /* 0x01000c0000047ab9 */ /* 0x000fe20000000a00 */
[----:B------:R-:W0:Y:S01]  /*118f0*/  LDC.64 R14, c[0x4][R14] ;  /* 0x010000000e0e7b82 */ /* 0x000e220000000a00 */
[----:B------:R-:W-:Y:S01]  /*11900*/  IMAD.U32 R6, RZ, RZ, UR6 ;  /* 0x00000006ff067e24 */ /* 0x000fe2000f8e00ff */
[----:B------:R-:W-:Y:S01]  /*11910*/  MOV R13, RZ ;  /* 0x000000ff000d7202 */ /* 0x000fe20000000f00 */
[----:B------:R-:W-:Y:S02]  /*11920*/  IMAD.U32 R7, RZ, RZ, UR7 ;  /* 0x00000007ff077e24 */ /* 0x000fe4000f8e00ff */
[----:B------:R-:W-:-:S02]  /*11930*/  IMAD.U32 R10, RZ, RZ, UR4 ;  /* 0x00000004ff0a7e24 */ /* 0x000fc4000f8e00ff */
[----:B------:R-:W-:Y:S02]  /*11940*/  IMAD.U32 R11, RZ, RZ, UR5 ;  /* 0x00000005ff0b7e24 */ /* 0x000fe4000f8e00ff */
[----:B------:R-:W-:Y:S02]  /*11950*/  IMAD.MOV.U32 R8, RZ, RZ, 0x70 ;  /* 0x00000070ff087424 */ /* 0x000fe400078e00ff */
[----:B------:R-:W-:-:S07]  /*11960*/  IMAD.MOV.U32 R12, RZ, RZ, 0x1 ;  /* 0x00000001ff0c7424 */ /* 0x000fce00078e00ff */
[----:B------:R-:W-:-:S07]  /*11970*/  LEPC R20, `(.L_x_545) ;  /* 0x000000001014794e */ /* 0x000fce0000000000 */
[----:B0-----:R-:W-:Y:S05]  /*11980*/  CALL.ABS.NOINC R14 ;  /* 0x000000000e007343 */ /* 0x001fea0003c00000 */
.L_x_545:
[----:B------:R-:W-:Y:S02]  /*11990*/  ULDC UR4, c[0x0][0x3f4] ;  /* 0x0000fd0000047ab9 */ /* 0x000fe40000000800 */
[----:B------:R-:W-:-:S13]  /*119a0*/  ISETP.LT.AND P0, PT, RZ, UR4, PT ;  /* 0x00000004ff007c0c */ /* 0x000fda000bf01270 */
[----:B------:R-:W-:Y:S05]  /*119b0*/  @P0 BRA `(.L_x_546) ;  /* 0x0000000000400947 */ /* 0x000fea0003800000 */
[----:B------:R-:W-:-:S04]  /*119c0*/  ULEA.HI UR4, UR37, UR37, URZ, 0x1 ;  /* 0x0000002525047291 */ /* 0x000fc8000f8f083f */
[----:B------:R-:W-:-:S04]  /*119d0*/  ULOP3.LUT UR4, UR4, 0xfffffffe, URZ, 0xc0, !UPT ;  /* 0xfffffffe04047892 */ /* 0x000fc8000f8ec03f */
[----:B------:R-:W-:-:S06]  /*119e0*/  UIADD3 UR4, UR37, -UR4, URZ ;  /* 0x8000000425047290 */ /* 0x000fcc000fffe03f */
[----:B------:R-:W-:-:S05]  /*119f0*/  IMAD.U32 R3, RZ, RZ, UR4 ;  /* 0x00000004ff037e24 */ /* 0x000fca000f8e00ff */
[----:B------:R-:W-:-:S04]  /*11a00*/  SHF.L.U32 R3, R3, 0x1f, RZ ;  /* 0x0000001f03037819 */ /* 0x000fc800000006ff */
[----:B------:R0:W2:Y:S03]  /*11a10*/  SYNCS.PHASECHK.TRANS64.TRYWAIT P0, [R18+URZ+0x33400], R3 ;  /* 0x03340003120075a7 */ /* 0x0000a6000800017f */
[----:B--2---:R-:W-:Y:S05]  /*11a20*/  @!P0 NANOSLEEP.SYNCS 0x989680 ;  /* 0x009896800000895d */ /* 0x004fea0003900000 */
[----:B------:R-:W2:Y:S01]  /*11a30*/  @!P0 SYNCS.PHASECHK.TRANS64 P0, [R18+URZ+0x33400], R3 ;  /* 0x03340003120085a7 */ /* 0x000ea2000800007f */
[----:B------:R-:W-:Y:S04]  /*11a40*/  BSSY B0, `(.L_x_547) ;  /* 0x0000006000007945 */ /* 0x000fe80003800000 */
[----:B--2---:R-:W-:Y:S05]  /*11a50*/  @P0 BRA `(.L_x_548) ;  /* 0x0000000000100947 */ /* 0x004fea0003800000 */
.L_x_549:
[----:B--2---:R2:W3:Y:S02]  /*11a60*/  SYNCS.PHASECHK.TRANS64.TRYWAIT P0, [R18+URZ+0x33400], R3 ;  /* 0x03340003120075a7 */ /* 0x0044e4000800017f */
[----:B---3--:R-:W-:Y:S05]  /*11a70*/  @!P0 NANOSLEEP.SYNCS 0x989680 ;  /* 0x009896800000895d */ /* 0x008fea0003900000 */
[----:B------:R-:W3:Y:S02]  /*11a80*/  @!P0 SYNCS.PHASECHK.TRANS64 P0, [R18+URZ+0x33400], R3 ;  /* 0x03340003120085a7 */ /* 0x000ee4000800007f */
[----:B---3--:R-:W-:Y:S05]  /*11a90*/  @!P0 BRA `(.L_x_549) ;  /* 0xfffffffc00f08947 */ /* 0x008fea000383ffff */
.L_x_548:
[----:B------:R-:W-:Y:S05]  /*11aa0*/  BSYNC B0 ;  /* 0x0000000000007941 */ /* 0x000fea0003800000 */
.L_x_547:
[----:B------:R-:W-:Y:S05]  /*11ab0*/  BRA `(.L_x_550) ;  /* 0x0000006c00807947 */ /* 0x000fea0003800000 */
.L_x_546:
[----:B------:R-:W0:Y:S01]  /*11ac0*/  LDC.64 R24, c[0x0][0x3e8] ;  /* 0x0000fa00ff187b82 */ /* 0x000e220000000a00 */
[----:B------:R-:W-:Y:S01]  /*11ad0*/  ULOP3.LUT UP0, URZ, UR48, 0x1bf, URZ, 0xc0, !UPT ;  /* 0x000001bf303f7892 */ /* 0x000fe2000f80c03f */
[----:B------:R-:W-:Y:S01]  /*11ae0*/  SHF.R.S32.HI R0, RZ, 0x1f, R130 ;  /* 0x0000001fff007819 */ /* 0x000fe20000011482 */
[----:B------:R-:W-:Y:S01]  /*11af0*/  ULDC.64 UR4, c[0x0][0x3f8] ;  /* 0x0000fe0000047ab9 */ /* 0x000fe20000000a00 */
[----:B------:R-:W-:-:S03]  /*11b00*/  ULDC.64 UR6, c[0x0][0x408] ;  /* 0x0001020000067ab9 */ /* 0x000fc60000000a00 */
[----:B------:R-:W-:Y:S01]  /*11b10*/  PLOP3.LUT P0, PT, PT, PT, UP0, 0x80, 0x0 ;  /* 0x000000000000781c */ /* 0x000fe20003f0f008 */
[----:B------:R-:W2:Y:S01]  /*11b20*/  LDC.64 R26, c[0x0][0x400] ;  /* 0x00010000ff1a7b82 */ /* 0x000ea20000000a00 */
[C---:B------:R-:W-:Y:S02]  /*11b30*/  IMAD R3, R0.reuse, UR4, RZ ;  /* 0x0000000400037c24 */ /* 0x040fe4000f8e02ff */
[----:B------:R-:W-:Y:S02]  /*11b40*/  IMAD R5, R0, UR6, RZ ;  /* 0x0000000600057c24 */ /* 0x000fe4000f8e02ff */
[C---:B------:R-:W-:Y:S02]  /*11b50*/  IMAD R3, R130.reuse, UR5, R3 ;  /* 0x0000000582037c24 */ /* 0x040fe4000f8e0203 */
[C---:B------:R-:W-:Y:S02]  /*11b60*/  IMAD R5, R130.reuse, UR7, R5 ;  /* 0x0000000782057c24 */ /* 0x040fe4000f8e0205 */
[----:B0-----:R-:W-:-:S04]  /*11b70*/  IMAD.WIDE.U32 R24, R130, UR4, R24 ;  /* 0x0000000482187c25 */ /* 0x001fc8000f8e0018 */
[----:B------:R-:W-:Y:S02]  /*11b80*/  IMAD.IADD R28, R3, 0x1, R25 ;  /* 0x00000001031c7824 */ /* 0x000fe400078e0219 */
[----:B--2---:R-:W-:-:S04]  /*11b90*/  IMAD.WIDE.U32 R26, R130, UR6, R26 ;  /* 0x00000006821a7c25 */ /* 0x004fc8000f8e001a */
[----:B------:R-:W-:Y:S01]  /*11ba0*/  IMAD.IADD R45, R5, 0x1, R27 ;  /* 0x00000001052d7824 */ /* 0x000fe200078e021b */
[----:B------:R-:W-:Y:S06]  /*11bb0*/  @!P0 BRA `(.L_x_551) ;  /* 0x0000000000408947 */ /* 0x000fec0003800000 */
[----:B-1----:R-:W-:Y:S01]  /*11bc0*/  MOV R14, 0x0 ;  /* 0x00000000000e7802 */ /* 0x002fe20000000f00 */
[----:B------:R-:W-:Y:S01]  /*11bd0*/  ULDC.64 UR4, c[0x4][0xc0] ;  /* 0x0100300000047ab9 */ /* 0x000fe20000000a00 */
[----:B------:R-:W-:Y:S01]  /*11be0*/  ULDC.64 UR6, c[0x4][0xc8] ;  /* 0x0100320000067ab9 */ /* 0x000fe20000000a00 */
[----:B------:R-:W-:Y:S01]  /*11bf0*/  IMAD.U32 R4, RZ, RZ, UR4 ;  /* 0x00000004ff047e24 */ /* 0x000fe2000f8e00ff */
[----:B------:R-:W-:Y:S01]  /*11c00*/  MOV R7, UR7 ;  /* 0x0000000700077c02 */ /* 0x000fe20008000f00 */
[----:B------:R-:W-:Y:S01]  /*11c10*/  IMAD.U32 R5, RZ, RZ, UR5 ;  /* 0x00000005ff057e24 */ /* 0x000fe2000f8e00ff */
[----:B------:R-:W0:Y:S01]  /*11c20*/  LDC.64 R14, c[0x4][R14] ;  /* 0x010000000e0e7b82 */ /* 0x000e220000000a00 */
[----:B------:R-:W-:Y:S01]  /*11c30*/  ULDC.64 UR4, c[0x4][0x28] ;  /* 0x01000a0000047ab9 */ /* 0x000fe20000000a00 */
[----:B------:R-:W-:Y:S02]  /*11c40*/  IMAD.U32 R6, RZ, RZ, UR6 ;  /* 0x00000006ff067e24 */ /* 0x000fe4000f8e00ff */
[----:B------:R-:W-:-:S02]  /*11c50*/  IMAD.U32 R10, RZ, RZ, UR4 ;  /* 0x00000004ff0a7e24 */ /* 0x000fc4000f8e00ff */
[----:B------:R-:W-:Y:S02]  /*11c60*/  IMAD.U32 R11, RZ, RZ, UR5 ;  /* 0x00000005ff0b7e24 */ /* 0x000fe4000f8e00ff */
[----:B------:R-:W-:Y:S02]  /*11c70*/  IMAD.MOV.U32 R8, RZ, RZ, 0x70 ;  /* 0x00000070ff087424 */ /* 0x000fe400078e00ff */
[----:B------:R-:W-:Y:S02]  /*11c80*/  IMAD.MOV.U32 R12, RZ, RZ, 0x1 ;  /* 0x00000001ff0c7424 */ /* 0x000fe400078e00ff */
[----:B------:R-:W-:-:S07]  /*11c90*/  IMAD.MOV.U32 R13, RZ, RZ, RZ ;  /* 0x000000ffff0d7224 */ /* 0x000fce00078e00ff */
[----:B------:R-:W-:-:S07]  /*11ca0*/  LEPC R20, `(.L_x_551) ;  /* 0x000000001014794e */ /* 0x000fce0000000000 */
[----:B0-----:R-:W-:Y:S05]  /*11cb0*/  CALL.ABS.NOINC R14 ;  /* 0x000000000e007343 */ /* 0x001fea0003c00000 */
.L_x_551:
[----:B------:R-:W0:Y:S01]  /*11cc0*/  S2R R20, SR_TID.X ;  /* 0x0000000000147919 */ /* 0x000e220000002100 */
[----:B------:R-:W-:Y:S01]  /*11cd0*/  ULDC.U8 UR4, c[0x0][0x410] ;  /* 0x0001040000047ab9 */ /* 0x000fe20000000000 */
[----:B------:R-:W-:Y:S01]  /*11ce0*/  BSSY B0, `(.L_x_552) ;  /* 0x00006b5000007945 */ /* 0x000fe20003800000 */
[----:B------:R-:W-:Y:S01]  /*11cf0*/  ISETP.NE.AND P0, PT, RZ, UR4, PT ;  /* 0x00000004ff007c0c */ /* 0x000fe2000bf05270 */
[C---:B0-----:R-:W-:Y:S01]  /*11d00*/  VIADD R42, R20.reuse, 0xffffff80 ;  /* 0xffffff80142a7836 */ /* 0x041fe20000000000 */
[----:B------:R-:W-:-:S04]  /*11d10*/  IADD3 R40, R20, -0x80, RZ ;  /* 0xffffff8014287810 */ /* 0x000fc80007ffe0ff */
[----:B------:R-:W-:-:S04]  /*11d20*/  LEA.HI R40, R40, R42, RZ, 0x1 ;  /* 0x0000002a28287211 */ /* 0x000fc800078f08ff */
[----:B------:R-:W-:-:S05]  /*11d30*/  SHF.R.S32.HI R40, RZ, 0x1, R40 ;  /* 0x00000001ff287819 */ /* 0x000fca0000011428 */
[----:B------:R-:W-:Y:S01]  /*11d40*/  IMAD R4, R129, 0x80, R40 ;  /* 0x0000008081047824 */ /* 0x000fe200078e0228 */
[----:B------:R-:W-:Y:S06]  /*11d50*/  @!P0 BRA `(.L_x_553) ;  /* 0x00000034007c8947 */ /* 0x000fec0003800000 */
[----:B------:R-:W-:-:S03]  /*11d60*/  UMOV UR4, 0xffffffff ;  /* 0xffffffff00047882 */ /* 0x000fc60000000000 */
[----:B------:R-:W-:Y:S05]  /*11d70*/  BRA.DIV UR4, `(.L_x_554) ;  /* 0x000001d604987947 */ /* 0x000fea000b800000 */
[----:B------:R0:W2:Y:S04]  /*11d80*/  SHFL.IDX PT, R7, R24, RZ, 0x1e1f ;  /* 0x001e1fff18077589 */ /* 0x0000a800000e0000 */
[----:B------:R0:W3:Y:S04]  /*11d90*/  SHFL.IDX PT, R39, R26, RZ, 0x1e1f ;  /* 0x001e1fff1a277589 */ /* 0x0000e800000e0000 */
[----:B------:R0:W4:Y:S04]  /*11da0*/  SHFL.IDX PT, R0, R28, RZ, 0x1e1f ;  /* 0x001e1fff1c007589 */ /* 0x00012800000e0000 */
[----:B------:R0:W0:Y:S02]  /*11db0*/  SHFL.IDX PT, R3, R45, RZ, 0x1e1f ;  /* 0x001e1fff2d037589 */ /* 0x00002400000e0000 */
.L_x_816:
[----:B------:R-:W-:Y:S01]  /*11dc0*/  ULDC UR4, c[0x0][0x448] ;  /* 0x0001120000047ab9 */ /* 0x000fe20000000800 */
[----:B------:R-:W-:Y:S01]  /*11dd0*/  BSSY B1, `(.L_x_555) ;  /* 0x0000052000017945 */ /* 0x000fe20003800000 */
[----:B------:R-:W-:Y:S01]  /*11de0*/  IMAD R132, R132, UR4, RZ ;  /* 0x0000000484847c24 */ /* 0x000fe2000f8e02ff */
[----:B------:R-:W-:Y:S02]  /*11df0*/  CS2R R8, SRZ ;  /* 0x0000000000087805 */ /* 0x000fe4000001ff00 */
[----:B------:R-:W-:Y:S02]  /*11e00*/  CS2R R12, SRZ ;  /* 0x00000000000c7805 */ /* 0x000fe4000001ff00 */
[----:B------:R-:W-:Y:S02]  /*11e10*/  CS2R R20, SRZ ;  /* 0x0000000000147805 */ /* 0x000fe4000001ff00 */
[----:B0-----:R-:W-:Y:S02]  /*11e20*/  CS2R R26, SRZ ;  /* 0x00000000001a7805 */ /* 0x001fe4000001ff00 */
[----:B------:R-:W-:-:S02]  /*11e30*/  ISETP.GE.AND P0, PT, R4, R132, PT ;  /* 0x000000840400720c */ /* 0x000fc40003f06270 */
[----:B------:R-:W-:Y:S02]  /*11e40*/  CS2R R30, SRZ ;  /* 0x00000000001e7805 */ /* 0x000fe4000001ff00 */
[----:B------:R-:W-:Y:S02]  /*11e50*/  CS2R R36, SRZ ;  /* 0x0000000000247805 */ /* 0x000fe4000001ff00 */
[----:B------:R-:W-:Y:S02]  /*11e60*/  CS2R R10, SRZ ;  /* 0x00000000000a7805 */ /* 0x000fe4000001ff00 */
[----:B-1----:R-:W-:Y:S02]  /*11e70*/  CS2R R14, SRZ ;  /* 0x00000000000e7805 */ /* 0x002fe4000001ff00 */
[----:B------:R-:W-:Y:S02]  /*11e80*/  CS2R R24, SRZ ;  /* 0x0000000000187805 */ /* 0x000fe4000001ff00 */
[----:B------:R-:W-:-:S02]  /*11e90*/  CS2R R28, SRZ ;  /* 0x00000000001c7805 */ /* 0x000fc4000001ff00 */
[----:B------:R-:W-:Y:S02]  /*11ea0*/  CS2R R32, SRZ ;  /* 0x0000000000207805 */ /* 0x000fe4000001ff00 */
[----:B------:R-:W-:Y:S01]  /*11eb0*/  CS2R R34, SRZ ;  /* 0x0000000000227805 */ /* 0x000fe2000001ff00 */
[----:B------:R-:W-:Y:S06]  /*11ec0*/  @P0 BRA `(.L_x_556) ;  /* 0x0000000400080947 */ /* 0x000fec0003800000 */
[----:B------:R-:W2:Y:S01]  /*11ed0*/  LDL R46, [R1+0x10] ;  /* 0x00001000012e7983 */ /* 0x000ea20000100800 */
[----:B------:R-:W-:-:S03]  /*11ee0*/  ULDC UR4, c[0x0][0x3f4] ;  /* 0x0000fd0000047ab9 */ /* 0x000fc60000000800 */
[----:B------:R-:W3:Y:S04]  /*11ef0*/  LDL R45, [R1+0x18] ;  /* 0x00001800012d7983 */ /* 0x000ee80000100800 */
[----:B------:R-:W4:Y:S04]  /*11f00*/  LDL R43, [R1+0x1c] ;  /* 0x00001c00012b7983 */ /* 0x000f280000100800 */
[----:B------:R-:W4:Y:S04]  /*11f10*/  LDL R42, [R1+0x14] ;  /* 0x00001400012a7983 */ /* 0x000f280000100800 */
[----:B------:R-:W4:Y:S01]  /*11f20*/  LDL R38, [R1+0x20] ;  /* 0x0000200001267983 */ /* 0x000f220000100800 */
[----:B------:R-:W-:-:S02]  /*11f30*/  CS2R R30, SRZ ;  /* 0x00000000001e7805 */ /* 0x000fc4000001ff00 */
[----:B------:R-:W-:Y:S02]  /*11f40*/  CS2R R32, SRZ ;  /* 0x0000000000207805 */ /* 0x000fe4000001ff00 */
[----:B------:R-:W-:Y:S02]  /*11f50*/  CS2R R26, SRZ ;  /* 0x00000000001a7805 */ /* 0x000fe4000001ff00 */
[----:B------:R-:W-:Y:S02]  /*11f60*/  CS2R R36, SRZ ;  /* 0x0000000000247805 */ /* 0x000fe4000001ff00 */
[----:B--2---:R-:W-:Y:S02]  /*11f70*/  ISETP.GE.AND P4, PT, R46, UR4, PT ;  /* 0x000000042e007c0c */ /* 0x004fe4000bf86270 */
[----:B------:R-:W-:Y:S02]  /*11f80*/  SHF.R.S32.HI R6, RZ, 0x1f, R46 ;  /* 0x0000001fff067819 */ /* 0x000fe4000001142e */
[----:B---3--:R-:W-:-:S02]  /*11f90*/  ISETP.GE.AND P3, PT, R45, UR4, PT ;  /* 0x000000042d007c0c */ /* 0x008fc4000bf66270 */
[----:B----4-:R-:W-:-:S07]  /*11fa0*/  ISETP.GE.AND P2, PT, R43, UR4, PT ;  /* 0x000000042b007c0c */ /* 0x010fce000bf46270 */
[C---:B------:R-:W-:Y:S02]  /*11fb0*/  @!P4 IADD3 R4, P0, R46.reuse, R7, RZ ;  /* 0x000000072e04c210 */ /* 0x040fe40007f1e0ff */
[----:B------:R-:W-:-:S03]  /*11fc0*/  @!P4 IADD3 R8, P1, R46, R39, RZ ;  /* 0x000000272e08c210 */ /* 0x000fc60007f3e0ff */
[--C-:B------:R-:W-:Y:S02]  /*11fd0*/  @!P4 IMAD.X R5, R0, 0x1, R6.reuse, P0 ;  /* 0x000000010005c824 */ /* 0x100fe400000e0606 */
[----:B------:R-:W-:Y:S01]  /*11fe0*/  @!P4 IMAD.X R9, R3, 0x1, R6, P1 ;  /* 0x000000010309c824 */ /* 0x000fe200008e0606 */
[----:B------:R-:W-:Y:S02]  /*11ff0*/  ISETP.GE.AND P1, PT, R42, UR4, PT ;  /* 0x000000042a007c0c */ /* 0x000fe4000bf26270 */
[----:B------:R0:W5:Y:S01]  /*12000*/  @!P4 LD.E.64 R30, desc[UR50][R4.64] ;  /* 0x00000032041ec980 */ /* 0x000162000c101b00 */
[----:B------:R-:W-:-:S03]  /*12010*/  SHF.R.S32.HI R10, RZ, 0x1f, R45 ;  /* 0x0000001fff0a7819 */ /* 0x000fc6000001142d */
[----:B------:R1:W5:Y:S01]  /*12020*/  @!P4 LD.E.64 R32, desc[UR50][R8.64] ;  /* 0x000000320820c980 */ /* 0x000362000c101b00 */
[C---:B------:R-:W-:Y:S02]  /*12030*/  @!P3 IADD3 R20, P4, R45.reuse, R7, RZ ;  /* 0x000000072d14b210 */ /* 0x040fe40007f9e0ff */
[----:B------:R-:W-:Y:S02]  /*12040*/  @!P3 IADD3 R24, P5, R45, R39, RZ ;  /* 0x000000272d18b210 */ /* 0x000fe40007fbe0ff */
[----:B------:R-:W-:Y:S01]  /*12050*/  SHF.R.S32.HI R11, RZ, 0x1f, R43 ;  /* 0x0000001fff0b7819 */ /* 0x000fe2000001142b */
[--C-:B------:R-:W-:Y:S01]  /*12060*/  @!P3 IMAD.X R21, R0, 0x1, R10.reuse, P4 ;  /* 0x000000010015b824 */ /* 0x100fe200020e060a */
[----:B------:R-:W-:Y:S01]  /*12070*/  ISETP.GE.AND P0, PT, R224, UR4, PT ;  /* 0x00000004e0007c0c */ /* 0x000fe2000bf06270 */
[----:B------:R-:W-:Y:S01]  /*12080*/  @!P3 IMAD.X R25, R3, 0x1, R10, P5 ;  /* 0x000000010319b824 */ /* 0x000fe200028e060a */
[C---:B------:R-:W-:Y:S02]  /*12090*/  @!P2 IADD3 R12, P4, R43.reuse, R7, RZ ;  /* 0x000000072b0ca210 */ /* 0x040fe40007f9e0ff */
[----:B------:R-:W-:Y:S01]  /*120a0*/  @!P2 IADD3 R14, P5, R43, R39, RZ ;  /* 0x000000272b0ea210 */ /* 0x000fe20007fbe0ff */
[----:B------:R2:W5:Y:S01]  /*120b0*/  @!P3 LD.E.64 R26, desc[UR50][R20.64] ;  /* 0x00000032141ab980 */ /* 0x000562000c101b00 */
[----:B------:R-:W-:Y:S01]  /*120c0*/  SHF.R.S32.HI R6, RZ, 0x1f, R42 ;  /* 0x0000001fff067819 */ /* 0x000fe2000001142a */
[----:B------:R-:W-:Y:S01]  /*120d0*/  @!P2 IMAD.X R13, R0, 0x1, R11, P4 ;  /* 0x00000001000da824 */ /* 0x000fe200020e060b */
[----:B------:R-:W-:-:S02]  /*120e0*/  @!P1 IADD3 R34, P4, R42, R7, RZ ;  /* 0x000000072a229210 */ /* 0x000fc40007f9e0ff */
[C---:B------:R-:W-:Y:S02]  /*120f0*/  @!P2 IADD3.X R15, R3.reuse, R11, RZ, P5, !PT ;  /* 0x0000000b030fa210 */ /* 0x040fe40002ffe4ff */
[----:B------:R-:W-:Y:S01]  /*12100*/  @!P1 IADD3 R10, P5, R42, R39, RZ ;  /* 0x000000272a0a9210 */ /* 0x000fe20007fbe0ff */
[----:B------:R-:W-:Y:S01]  /*12110*/  @!P1 IMAD.X R35, R0, 0x1, R6, P4 ;  /* 0x0000000100239824 */ /* 0x000fe200020e0606 */
[----:B------:R-:W-:Y:S02]  /*12120*/  ISETP.GE.AND P4, PT, R38, UR4, PT ;  /* 0x0000000426007c0c */ /* 0x000fe4000bf86270 */
[----:B0-----:R-:W-:Y:S01]  /*12130*/  @!P0 SHF.R.S32.HI R5, RZ, 0x1f, R224 ;  /* 0x0000001fff058819 */ /* 0x001fe200000114e0 */
[----:B------:R-:W-:Y:S01]  /*12140*/  @!P1 IMAD.X R11, R3, 0x1, R6, P5 ;  /* 0x00000001030b9824 */ /* 0x000fe200028e0606 */
[----:B-1----:R-:W-:Y:S02]  /*12150*/  @!P0 IADD3 R8, P5, R224, R7, RZ ;  /* 0x00000007e0088210 */ /* 0x002fe40007fbe0ff */
[----:B------:R-:W-:-:S03]  /*12160*/  SHF.R.S32.HI R28, RZ, 0x1f, R38 ;  /* 0x0000001fff1c7819 */ /* 0x000fc60000011426 */
[--C-:B------:R-:W-:Y:S01]  /*12170*/  @!P0 IMAD.X R9, R0, 0x1, R5.reuse, P5 ;  /* 0x0000000100098824 */ /* 0x100fe200028e0605 */
[----:B------:R-:W-:Y:S02]  /*12180*/  @!P0 IADD3 R4, P5, R224, R39, RZ ;  /* 0x00000027e0048210 */ /* 0x000fe40007fbe0ff */
[----:B--2---:R-:W-:Y:S02]  /*12190*/  CS2R R20, SRZ ;  /* 0x0000000000147805 */ /* 0x004fe4000001ff00 */
[----:B------:R-:W5:Y:S01]  /*121a0*/  @!P0 LD.E.64 R36, desc[UR50][R8.64] ;  /* 0x0000003208248980 */ /* 0x000f62000c101b00 */
[----:B------:R-:W-:Y:S01]  /*121b0*/  @!P0 IMAD.X R5, R3, 0x1, R5, P5 ;  /* 0x0000000103058824 */ /* 0x000fe200028e0605 */
[----:B------:R-:W-:Y:S02]  /*121c0*/  @!P4 IADD3 R6, P5, R38, R7, RZ ;  /* 0x000000072606c210 */ /* 0x000fe40007fbe0ff */
[----:B------:R0:W5:Y:S03]  /*121d0*/  @!P2 LD.E.64 R20, desc[UR50][R12.64] ;  /* 0x000000320c14a980 */ /* 0x000166000c101b00 */
[----:B------:R-:W-:Y:S01]  /*121e0*/  @!P4 IMAD.X R7, R0, 0x1, R28, P5 ;  /* 0x000000010007c824 */ /* 0x000fe200028e061c */
[----:B------:R-:W-:-:S05]  /*121f0*/  @!P4 IADD3 R38, P5, R38, R39, RZ ;  /* 0x000000272626c210 */ /* 0x000fca0007fbe0ff */
[----:B------:R-:W-:Y:S01]  /*12200*/  @!P4 IMAD.X R39, R3, 0x1, R28, P5 ;  /* 0x000000010327c824 */ /* 0x000fe200028e061c */
[----:B------:R-:W-:-:S06]  /*12210*/  CS2R R28, SRZ ;  /* 0x00000000001c7805 */ /* 0x000fcc000001ff00 */
[----:B------:R1:W5:Y:S01]  /*12220*/  @!P3 LD.E.64 R28, desc[UR50][R24.64] ;  /* 0x00000032181cb980 */ /* 0x000362000c101b00 */
[----:B0-----:R-:W-:Y:S02]  /*12230*/  CS2R R12, SRZ ;  /* 0x00000000000c7805 */ /* 0x001fe4000001ff00 */
[----:B------:R-:W-:-:S04]  /*12240*/  CS2R R8, SRZ ;  /* 0x0000000000087805 */ /* 0x000fc8000001ff00 */
[----:B------:R0:W5:Y:S01]  /*12250*/  @!P1 LD.E.64 R12, desc[UR50][R34.64] ;  /* 0x00000032220c9980 */ /* 0x000162000c101b00 */
[----:B-1----:R-:W-:-:S03]  /*12260*/  CS2R R24, SRZ ;  /* 0x0000000000187805 */ /* 0x002fc6000001ff00 */
[----:B------:R-:W5:Y:S04]  /*12270*/  @!P4 LD.E.64 R8, desc[UR50][R6.64] ;  /* 0x000000320608c980 */ /* 0x000f68000c101b00 */
[----:B------:R1:W5:Y:S01]  /*12280*/  @!P2 LD.E.64 R24, desc[UR50][R14.64] ;  /* 0x000000320e18a980 */ /* 0x000362000c101b00 */
[----:B0-----:R-:W-:-:S06]  /*12290*/  CS2R R34, SRZ ;  /* 0x0000000000227805 */ /* 0x001fcc000001ff00 */
[----:B------:R-:W5:Y:S01]  /*122a0*/  @!P0 LD.E.64 R34, desc[UR50][R4.64] ;  /* 0x0000003204228980 */ /* 0x000f62000c101b00 */
[----:B-1----:R-:W-:-:S06]  /*122b0*/  CS2R R14, SRZ ;  /* 0x00000000000e7805 */ /* 0x002fcc000001ff00 */
[----:B------:R0:W5:Y:S02]  /*122c0*/  @!P1 LD.E.64 R14, desc[UR50][R10.64] ;  /* 0x000000320a0e9980 */ /* 0x000164000c101b00 */
[----:B0-----:R-:W-:-:S06]  /*122d0*/  CS2R R10, SRZ ;  /* 0x00000000000a7805 */ /* 0x001fcc000001ff00 */
[----:B------:R0:W5:Y:S02]  /*122e0*/  @!P4 LD.E.64 R10, desc[UR50][R38.64] ;  /* 0x00000032260ac980 */ /* 0x000164000c101b00 */
.L_x_556:
[----:B------:R-:W-:Y:S05]  /*122f0*/  BSYNC B1 ;  /* 0x0000000000017941 */ /* 0x000fea0003800000 */
.L_x_555:
[----:B------:R-:W-:Y:S01]  /*12300*/  ULEA.HI UR4, UR37, UR37, URZ, 0x1 ;  /* 0x0000002525047291 */ /* 0x000fe2000f8f083f */
[----:B----4-:R-:W-:Y:S01]  /*12310*/  IMAD R0, R129, -0x80, R132 ;  /* 0xffffff8081007824 */ /* 0x010fe200078e0284 */
[----:B------:R-:W-:Y:S02]  /*12320*/  BSSY B1, `(.L_x_557) ;  /* 0x0000009000017945 */ /* 0x000fe40003800000 */
[----:B------:R-:W-:Y:S02]  /*12330*/  ULOP3.LUT UR4, UR4, 0xfffffffe, URZ, 0xc0, !UPT ;  /* 0xfffffffe04047892 */ /* 0x000fe4000f8ec03f */
[----:B------:R-:W-:Y:S02]  /*12340*/  VIMNMX R0, R0, 0x80, PT ;  /* 0x0000008000007848 */ /* 0x000fe40003fe0100 */
[----:B------:R-:W-:Y:S02]  /*12350*/  UIADD3 UR4, UR37, -UR4, URZ ;  /* 0x8000000425047290 */ /* 0x000fe4000fffe03f */
[----:B------:R-:W-:-:S04]  /*12360*/  ISETP.GE.AND P1, PT, R40, R0, PT ;  /* 0x000000002800720c */ /* 0x000fc80003f26270 */
[----:B------:R-:W-:-:S04]  /*12370*/  MOV R3, UR4 ;  /* 0x0000000400037c02 */ /* 0x000fc80008000f00 */
[----:B------:R-:W-:-:S04]  /*12380*/  SHF.L.U32 R3, R3, 0x1f, RZ ;  /* 0x0000001f03037819 */ /* 0x000fc800000006ff */
[----:B------:R-:W1:Y:S02]  /*12390*/  SYNCS.PHASECHK.TRANS64.TRYWAIT P0, [R18+URZ+0x33400], R3 ;  /* 0x03340003120075a7 */ /* 0x000e64000800017f */
[----:B-1----:R-:W-:Y:S05]  /*123a0*/  @!P0 BRA `(.L_x_558) ;  /* 0x000001d000808947 */ /* 0x002fea0003800000 */
.L_x_817:
[----:B------:R-:W-:Y:S05]  /*123b0*/  BSYNC B1 ;  /* 0x0000000000017941 */ /* 0x000fea0003800000 */
.L_x_557:
[----:B------:R-:W-:Y:S05]  /*123c0*/  @P1 BRA `(.L_x_559) ;  /* 0x0000006400181947 */ /* 0x000fea0003800000 */
[----:B------:R-:W1:Y:S01]  /*123d0*/  LDL R40, [R1+0x48] ;  /* 0x0000480001287983 */ /* 0x000e620000100800 */
[----:B------:R-:W4:Y:S03]  /*123e0*/  LDC R5, c[0x0][0x3f4] ;  /* 0x0000fd00ff057b82 */ /* 0x000f260000000800 */
[----:B0--3--:R-:W3:Y:S04]  /*123f0*/  LDL R39, [R1+0x10] ;  /* 0x0000100001277983 */ /* 0x009ee80000100800 */
[----:B------:R-:W3:Y:S04]  /*12400*/  LDL R38, [R1+0x18] ;  /* 0x0000180001267983 */ /* 0x000ee80000100800 */
[----:B--2---:R-:W2:Y:S04]  /*12410*/  LDL R7, [R1+0x1c] ;  /* 0x00001c0001077983 */ /* 0x004ea80000100800 */
[----:B------:R-:W2:Y:S04]  /*12420*/  LDL R6, [R1+0x14] ;  /* 0x0000140001067983 */ /* 0x000ea80000100800 */
[----:B------:R-:W2:Y:S01]  /*12430*/  LDL R4, [R1+0x20] ;  /* 0x0000200001047983 */ /* 0x000ea20000100800 */
[----:B------:R-:W-:Y:S01]  /*12440*/  LEA.HI R41, R41, R48, RZ, 0x2 ;  /* 0x0000003029297211 */ /* 0x000fe200078f10ff */
[----:B------:R-:W-:Y:S03]  /*12450*/  BSSY B1, `(.L_x_560) ;  /* 0x0000086000017945 */ /* 0x000fe60003800000 */
[----:B------:R-:W-:-:S02]  /*12460*/  SHF.R.S32.HI R0, RZ, 0x2, R41 ;  /* 0x00000002ff007819 */ /* 0x000fc40000011429 */
[----:B------:R-:W-:Y:S02]  /*12470*/  SHF.R.S32.HI R41, RZ, 0x1f, R41 ;  /* 0x0000001fff297819 */ /* 0x000fe40000011429 */
[----:B----4-:R-:W-:Y:S02]  /*12480*/  ISETP.GE.AND P6, PT, R224, R5, PT ;  /* 0x00000005e000720c */ /* 0x010fe40003fc6270 */
[----:B------:R-:W-:-:S04]  /*12490*/  LEA.HI R41, R41, R0, RZ, 0x2 ;  /* 0x0000000029297211 */ /* 0x000fc800078f10ff */
[----:B------:R-:W-:-:S05]  /*124a0*/  LOP3.LUT R41, R41, 0xfffffffc, RZ, 0xc0, !PT ;  /* 0xfffffffc29297812 */ /* 0x000fca00078ec0ff */
[----:B------:R-:W-:-:S05]  /*124b0*/  IMAD.IADD R41, R0, 0x1, -R41 ;  /* 0x0000000100297824 */ /* 0x000fca00078e0a29 */
[----:B------:R-:W-:Y:S01]  /*124c0*/  LOP3.LUT P0, RZ, R41, 0x2, RZ, 0xc0, !PT ;  /* 0x0000000229ff7812 */ /* 0x000fe2000780c0ff */
[----:B-1----:R-:W-:-:S04]  /*124d0*/  IMAD.IADD R3, R18, 0x1, R40 ;  /* 0x0000000112037824 */ /* 0x002fc800078e0228 */
[----:B------:R-:W-:Y:S01]  /*124e0*/  VIADD R0, R3, 0x20 ;  /* 0x0000002003007836 */ /* 0x000fe20000000000 */
[-C--:B---3--:R-:W-:Y:S02]  /*124f0*/  ISETP.GE.AND P1, PT, R39, R5.reuse, PT ;  /* 0x000000052700720c */ /* 0x088fe40003f26270 */
[-C--:B------:R-:W-:Y:S02]  /*12500*/  ISETP.GE.AND P2, PT, R38, R5.reuse, PT ;  /* 0x000000052600720c */ /* 0x080fe40003f46270 */
[-C--:B--2---:R-:W-:Y:S02]  /*12510*/  ISETP.GE.AND P3, PT, R7, R5.reuse, PT ;  /* 0x000000050700720c */ /* 0x084fe40003f66270 */
[-C--:B------:R-:W-:Y:S02]  /*12520*/  ISETP.GE.AND P4, PT, R6, R5.reuse, PT ;  /* 0x000000050600720c */ /* 0x080fe40003f86270 */
[----:B------:R-:W-:Y:S01]  /*12530*/  ISETP.GE.AND P5, PT, R4, R5, PT ;  /* 0x000000050400720c */ /* 0x000fe20003fa6270 */
[----:B------:R-:W-:-:S12]  /*12540*/  @P6 BRA `(.L_x_561) ;  /* 0x0000000400d86947 */ /* 0x000fd80003800000 */
[----:B------:R-:W0:Y:S01]  /*12550*/  LDS.128 R4, [R3+0x1e200] ;  /* 0x01e2000003047984 */ /* 0x000e220000000c00 */
[----:B-----5:R-:W-:Y:S02]  /*12560*/  SHF.R.U32.HI R41, RZ, 0x8, R37 ;  /* 0x00000008ff297819 */ /* 0x020fe40000011625 */
[----:B------:R-:W-:Y:S02]  /*12570*/  LOP3.LUT R40, R37, 0xff, RZ, 0xc0, !PT ;  /* 0x000000ff25287812 */ /* 0x000fe400078ec0ff */
[----:B------:R-:W-:Y:S02]  /*12580*/  LOP3.LUT R41, R41, 0xff, RZ, 0xc0, !PT ;  /* 0x000000ff29297812 */ /* 0x000fe400078ec0ff */
[----:B------:R-:W-:Y:S02]  /*12590*/  SHF.R.U32.HI R45, RZ, 0x8, R35 ;  /* 0x00000008ff2d7819 */ /* 0x000fe40000011623 */
[----:B------:R-:W-:Y:S02]  /*125a0*/  PRMT R40, R41, 0x7604, R40 ;  /* 0x0000760429287816 */ /* 0x000fe40000000028 */
[----:B------:R-:W-:-:S02]  /*125b0*/  SHF.R.U32.HI R47, RZ, 0x10, R37 ;  /* 0x00000010ff2f7819 */ /* 0x000fc40000011625 */
[----:B------:R-:W-:Y:S02]  /*125c0*/  SHF.R.U32.HI R41, RZ, 0x8, R34 ;  /* 0x00000008ff297819 */ /* 0x000fe40000011622 */
[----:B------:R-:W-:Y:S02]  /*125d0*/  LOP3.LUT R42, R35, 0xff, RZ, 0xc0, !PT ;  /* 0x000000ff232a7812 */ /* 0x000fe400078ec0ff */
[----:B------:R-:W-:Y:S02]  /*125e0*/  LOP3.LUT R45, R45, 0xff, RZ, 0xc0, !PT ;  /* 0x000000ff2d2d7812 */ /* 0x000fe400078ec0ff */
[----:B------:R-:W-:Y:S02]  /*125f0*/  SHF.R.U32.HI R46, RZ, 0x10, R35 ;  /* 0x00000010ff2e7819 */ /* 0x000fe40000011623 */
[----:B------:R-:W-:Y:S02]  /*12600*/  SHF.R.U32.HI R39, RZ, 0x8, R36 ;  /* 0x00000008ff277819 */ /* 0x000fe40000011624 */
[----:B------:R-:W-:Y:S01]  /*12610*/  LOP3.LUT R43, R41, 0xff, RZ, 0xc0, !PT ;  /* 0x000000ff292b7812 */ /* 0x000fe200078ec0ff */
[----:B------:R-:W-:Y:S01]  /*12620*/  IMAD.U32 R41, R47, 0x10000, RZ ;  /* 0x000100002f297824 */ /* 0x000fe200078e00ff */
[----:B------:R-:W-:Y:S01]  /*12630*/  PRMT R42, R45, 0x7604, R42 ;  /* 0x000076042d2a7816 */ /* 0x000fe2000000002a */
[----:B------:R-:W-:Y:S01]  /*12640*/  IMAD.U32 R45, R46, 0x10000, RZ ;  /* 0x000100002e2d7824 */ /* 0x000fe200078e00ff */
[----:B------:R-:W-:-:S02]  /*12650*/  LOP3.LUT R38, R36, 0xff, RZ, 0xc0, !PT ;  /* 0x000000ff24267812 */ /* 0x000fc400078ec0ff */
[----:B------:R-:W-:Y:S02]  /*12660*/  LOP3.LUT R39, R39, 0xff, RZ, 0xc0, !PT ;  /* 0x000000ff27277812 */ /* 0x000fe400078ec0ff */
[----:B------:R-:W-:Y:S02]  /*12670*/  LOP3.LUT R41, R40, 0xff0000, R41, 0xf8, !PT ;  /* 0x00ff000028297812 */ /* 0x000fe400078ef829 */
[----:B------:R-:W-:Y:S02]  /*12680*/  PRMT R39, R39, 0x7604, R38 ;  /* 0x0000760427277816 */ /* 0x000fe40000000026 */
[----:B------:R-:W-:Y:S02]  /*12690*/  LOP3.LUT R38, R34, 0xff, RZ, 0xc0, !PT ;  /* 0x000000ff22267812 */ /* 0x000fe400078ec0ff */
[----:B------:R-:W-:Y:S02]  /*126a0*/  LOP3.LUT R45, R42, 0xff0000, R45, 0xf8, !PT ;  /* 0x00ff00002a2d7812 */ /* 0x000fe400078ef82d */
[----:B------:R-:W-:-:S02]  /*126b0*/  PRMT R43, R43, 0x7604, R38 ;  /* 0x000076042b2b7816 */ /* 0x000fc40000000026 */
[----:B------:R-:W-:Y:S02]  /*126c0*/  LOP3.LUT R46, R45, 0xff000000, R35, 0xf8, !PT ;  /* 0xff0000002d2e7812 */ /* 0x000fe400078ef823 */
[----:B------:R-:W-:Y:S02]  /*126d0*/  LOP3.LUT R41, R41, 0xff000000, R37, 0xf8, !PT ;  /* 0xff00000029297812 */ /* 0x000fe400078ef825 */
[----:B0-----:R-:W-:Y:S02]  /*126e0*/  F2FP.F16.E4M3.UNPACK_B R38, R6.H1 ;  /* 0x00000006ff26723e */ /* 0x001fe400030006ff */
[----:B------:R-:W-:Y:S02]  /*126f0*/  LOP3.LUT R39, R39, 0xff0000, R36, 0xf8, !PT ;  /* 0x00ff000027277812 */ /* 0x000fe400078ef824 */
[----:B------:R-:W-:Y:S01]  /*12700*/  LOP3.LUT R43, R43, 0xff0000, R34, 0xf8, !PT ;  /* 0x00ff00002b2b7812 */ /* 0x000fe200078ef822 */
[--C-:B------:R-:W-:Y:S01]  /*12710*/  HADD2.F32 R37, -RZ, R38.reuse.H0_H0 ;  /* 0x20000026ff257230 */ /* 0x100fe20000004100 */
[----:B------:R-:W-:Y:S01]  /*12720*/  F2FP.F16.E4M3.UNPACK_B R47, R46 ;  /* 0x0000002eff2f723e */ /* 0x000fe200020006ff */
[----:B------:R-:W-:Y:S01]  /*12730*/  HADD2.F32 R38, -RZ, R38.H1_H1 ;  /* 0x30000026ff267230 */ /* 0x000fe20000004100 */
[----:B------:R-:W-:-:S02]  /*12740*/  F2FP.F16.E4M3.UNPACK_B R42, R41 ;  /* 0x00000029ff2a723e */ /* 0x000fc400020006ff */
[----:B------:R-:W-:Y:S01]  /*12750*/  LOP3.LUT R40, R39, 0xff000000, R36, 0xf8, !PT ;  /* 0xff00000027287812 */ /* 0x000fe200078ef824 */
[--C-:B------:R-:W-:Y:S01]  /*12760*/  HADD2.F32 R48, -RZ, R47.reuse.H1_H1 ;  /* 0x3000002fff307230 */ /* 0x100fe20000004100 */
[----:B------:R-:W-:Y:S01]  /*12770*/  LOP3.LUT R45, R43, 0xff000000, R34, 0xf8, !PT ;  /* 0xff0000002b2d7812 */ /* 0x000fe200078ef822 */
[----:B------:R-:W-:Y:S01]  /*12780*/  HADD2.F32 R43, -RZ, R42.H1_H1 ;  /* 0x3000002aff2b7230 */ /* 0x000fe20000004100 */
[----:B------:R-:W-:Y:S01]  /*12790*/  F2FP.F16.E4M3.UNPACK_B R36, R6 ;  /* 0x00000006ff24723e */ /* 0x000fe200020006ff */
[----:B------:R-:W-:Y:S01]  /*127a0*/  HADD2.F32 R47, -RZ, R47.H0_H0 ;  /* 0x2000002fff2f7230 */ /* 0x000fe20000004100 */
[-C--:B------:R-:W-:Y:S01]  /*127b0*/  F2FP.F16.E4M3.UNPACK_B R34, R5.reuse ;  /* 0x00000005ff22723e */ /* 0x080fe200020006ff */
[C---:B------:R-:W-:Y:S01]  /*127c0*/  FMUL.FTZ R50, R38.reuse, R48 ;  /* 0x0000003026327220 */ /* 0x040fe20000410000 */
[----:B------:R-:W-:Y:S01]  /*127d0*/  F2FP.F16.E4M3.UNPACK_B R35, R5.H1 ;  /* 0x00000005ff23723e */ /* 0x000fe200030006ff */
[----:B------:R-:W-:Y:S01]  /*127e0*/  FMUL.FTZ R51, R38, R43 ;  /* 0x0000002b26337220 */ /* 0x000fe20000410000 */
[----:B------:R-:W-:Y:S01]  /*127f0*/  HADD2.F32 R5, -RZ, R36.H1_H1 ;  /* 0x30000024ff057230 */ /* 0x000fe20000004100 */
[----:B------:R-:W-:Y:S01]  /*12800*/  F2FP.F16.E4M3.UNPACK_B R39, R7 ;  /* 0x00000007ff27723e */ /* 0x000fe200020006ff */
[----:B------:R-:W-:Y:S01]  /*12810*/  HADD2.F32 R42, -RZ, R42.H0_H0 ;  /* 0x2000002aff2a7230 */ /* 0x000fe20000004100 */
[----:B------:R-:W-:Y:S01]  /*12820*/  F2FP.F16.E4M3.UNPACK_B R46, R46.H1 ;  /* 0x0000002eff2e723e */ /* 0x000fe200030006ff */
[C---:B------:R-:W-:Y:S01]  /*12830*/  FFMA.FTZ R49, R37.reuse, R43, -R50 ;  /* 0x0000002b25317223 */ /* 0x040fe20000010832 */
[----:B------:R-:W-:Y:S01]  /*12840*/  FFMA.FTZ R52, R37, R48, R51 ;  /* 0x0000003025347223 */ /* 0x000fe20000010033 */
[----:B------:R-:W-:Y:S01]  /*12850*/  HADD2.F32 R36, -RZ, R36.H0_H0 ;  /* 0x20000024ff247230 */ /* 0x000fe20000004100 */
[----:B------:R-:W-:Y:S01]  /*12860*/  F2FP.F16.E4M3.UNPACK_B R41, R41.H1 ;  /* 0x00000029ff29723e */ /* 0x000fe200030006ff */
[C---:B------:R-:W-:Y:S01]  /*12870*/  FMUL.FTZ R37, R5.reuse, R47 ;  /* 0x0000002f05257220 */ /* 0x040fe20000410000 */
[----:B------:R-:W-:Y:S01]  /*12880*/  FMUL.FTZ R38, R5, R42 ;  /* 0x0000002a05267220 */ /* 0x000fe20000410000 */
[----:B------:R-:W-:Y:S01]  /*12890*/  F2FP.F16.E4M3.UNPACK_B R7, R7.H1 ;  /* 0x00000007ff07723e */ /* 0x000fe200030006ff */
[----:B------:R-:W-:-:S02]  /*128a0*/  HADD2.F32 R5, -RZ, R39.H1_H1 ;  /* 0x30000027ff057230 */ /* 0x000fc40000004100 */
[C---:B------:R-:W-:Y:S01]  /*128b0*/  FFMA.FTZ R43, R36.reuse, R42, -R37 ;  /* 0x0000002a242b7223 */ /* 0x040fe20000010825 */
[--C-:B------:R-:W-:Y:S02]  /*128c0*/  HADD2.F32 R48, -RZ, R46.reuse.H0_H0 ;  /* 0x2000002eff307230 */ /* 0x100fe40000004100 */
[----:B------:R-:W-:Y:S01]  /*128d0*/  FFMA.FTZ R50, R36, R47, R38 ;  /* 0x0000002f24327223 */ /* 0x000fe20000010026 */
[----:B------:R-:W-:Y:S01]  /*128e0*/  HADD2.F32 R38, -RZ, R41.H0_H0 ;  /* 0x20000029ff267230 */ /* 0x000fe20000004100 */
[----:B------:R-:W-:Y:S01]  /*128f0*/  F2FP.F16.E4M3.UNPACK_B R6, R4 ;  /* 0x00000004ff06723e */ /* 0x000fe200020006ff */
[----:B------:R-:W-:Y:S02]  /*12900*/  HADD2.F32 R39, -RZ, R39.H0_H0 ;  /* 0x20000027ff277230 */ /* 0x000fe40000004100 */
[C---:B------:R-:W-:Y:S01]  /*12910*/  FMUL.FTZ R42, R5.reuse, R48 ;  /* 0x00000030052a7220 */ /* 0x040fe20000410000 */
[----:B------:R-:W-:Y:S02]  /*12920*/  HADD2.F32 R46, -RZ, R46.H1_H1 ;  /* 0x3000002eff2e7230 */ /* 0x000fe40000004100 */
[----:B------:R-:W-:Y:S01]  /*12930*/  FMUL.FTZ R54, R5, R38 ;  /* 0x0000002605367220 */ /* 0x000fe20000410000 */
[----:B------:R-:W-:-:S02]  /*12940*/  HADD2.F32 R36, -RZ, R7.H1_H1 ;  /* 0x30000007ff247230 */ /* 0x000fc40000004100 */
[C---:B------:R-:W-:Y:S01]  /*12950*/  FFMA.FTZ R47, R39.reuse, R38, -R42 ;  /* 0x00000026272f7223 */ /* 0x040fe2000001082a */
[----:B------:R-:W-:Y:S01]  /*12960*/  HADD2.F32 R41, -RZ, R41.H1_H1 ;  /* 0x30000029ff297230 */ /* 0x000fe20000004100 */
[----:B------:R-:W-:Y:S01]  /*12970*/  F2FP.F16.E4M3.UNPACK_B R4, R4.H1 ;  /* 0x00000004ff04723e */ /* 0x000fe200030006ff */
[----:B------:R-:W-:Y:S02]  /*12980*/  HADD2.F32 R5, -RZ, R7.H0_H0 ;  /* 0x20000007ff057230 */ /* 0x000fe40000004100 */
[C---:B------:R-:W-:Y:S01]  /*12990*/  FMUL.FTZ R38, R36.reuse, R46 ;  /* 0x0000002e24267220 */ /* 0x040fe20000410000 */
[----:B------:R-:W-:Y:S01]  /*129a0*/  F2FP.F16.E4M3.UNPACK_B R37, R45 ;  /* 0x0000002dff25723e */ /* 0x000fe200020006ff */
[-C--:B------:R-:W-:Y:S01]  /*129b0*/  FMUL.FTZ R56, R36, R41.reuse ;  /* 0x0000002924387220 */ /* 0x080fe20000410000 */
[----:B------:R-:W-:Y:S01]  /*129c0*/  F2FP.F16.E4M3.UNPACK_B R36, R40 ;  /* 0x00000028ff24723e */ /* 0x000fe200020006ff */
[----:B------:R-:W-:Y:S01]  /*129d0*/  FFMA.FTZ R54, R39, R48, R54 ;  /* 0x0000003027367223 */ /* 0x000fe20000010036 */
[C---:B------:R-:W-:Y:S01]  /*129e0*/  FFMA.FTZ R48, R5.reuse, R41, -R38 ;  /* 0x0000002905307223 */ /* 0x040fe20000010826 */
[----:B------:R-:W-:Y:S01]  /*129f0*/  FFMA.FTZ R51, R5, R46, R56 ;  /* 0x0000002e05337223 */ /* 0x000fe20000010038 */
[----:B------:R-:W-:Y:S01]  /*12a00*/  HADD2.F32 R7, -RZ, R4.H1_H1 ;  /* 0x30000004ff077230 */ /* 0x000fe20000004100 */
[----:B------:R-:W-:Y:S01]  /*12a10*/  F2FP.F16.E4M3.UNPACK_B R40, R40.H1 ;  /* 0x00000028ff28723e */ /* 0x000fe200030006ff */
[----:B------:R-:W-:Y:S01]  /*12a20*/  HADD2.F32 R42, -RZ, R37.H1_H1 ;  /* 0x30000025ff2a7230 */ /* 0x000fe20000004100 */
[----:B------:R-:W-:Y:S01]  /*12a30*/  F2FP.F16.E4M3.UNPACK_B R45, R45.H1 ;  /* 0x0000002dff2d723e */ /* 0x000fe200030006ff */
[----:B------:R-:W-:-:S02]  /*12a40*/  HADD2.F32 R38, -RZ, R36.H1_H1 ;  /* 0x30000024ff267230 */ /* 0x000fc40000004100 */
[----:B------:R-:W-:Y:S02]  /*12a50*/  HADD2.F32 R5, -RZ, R4.H0_H0 ;  /* 0x20000004ff057230 */ /* 0x000fe40000004100 */
[----:B------:R-:W-:Y:S01]  /*12a60*/  FMUL.FTZ R46, R7, R42 ;  /* 0x0000002a072e7220 */ /* 0x000fe20000410000 */
[----:B------:R-:W-:Y:S02]  /*12a70*/  HADD2.F32 R39, -RZ, R37.H0_H0 ;  /* 0x20000025ff277230 */ /* 0x000fe40000004100 */
[----:B------:R-:W-:Y:S02]  /*12a80*/  HADD2.F32 R4, -RZ, R6.H1_H1 ;  /* 0x30000006ff047230 */ /* 0x000fe40000004100 */
[-C--:B------:R-:W-:Y:S01]  /*12a90*/  FFMA.FTZ R46, R5, R38.reuse, -R46 ;  /* 0x00000026052e7223 */ /* 0x080fe2000001082e */
[----:B------:R-:W-:Y:S02]  /*12aa0*/  HADD2.F32 R37, -RZ, R36.H0_H0 ;  /* 0x20000024ff257230 */ /* 0x000fe40000004100 */
[----:B------:R-:W-:Y:S01]  /*12ab0*/  FMUL.FTZ R36, R7, R38 ;  /* 0x0000002607247220 */ /* 0x000fe20000410000 */
[----:B------:R-:W-:-:S02]  /*12ac0*/  HADD2.F32 R6, -RZ, R6.H0_H0 ;  /* 0x20000006ff067230 */ /* 0x000fc40000004100 */
[C---:B------:R-:W-:Y:S01]  /*12ad0*/  FMUL.FTZ R7, R4.reuse, R39 ;  /* 0x0000002704077220 */ /* 0x040fe20000410000 */
[-C--:B------:R-:W-:Y:S01]  /*12ae0*/  FMUL.FTZ R4, R4, R37.reuse ;  /* 0x0000002504047220 */ /* 0x080fe20000410000 */
[----:B------:R-:W-:Y:S02]  /*12af0*/  FFMA.FTZ R41, R5, R42, R36 ;  /* 0x0000002a05297223 */ /* 0x000fe40000010024 */
[C---:B------:R-:W-:Y:S01]  /*12b00*/  FFMA.FTZ R37, R6.reuse, R37, -R7 ;  /* 0x0000002506257223 */ /* 0x040fe20000010807 */
[----:B------:R-:W-:Y:S02]  /*12b10*/  HADD2.F32 R5, -RZ, R35.H1_H1 ;  /* 0x30000023ff057230 */ /* 0x000fe40000004100 */
[----:B------:R-:W-:Y:S01]  /*12b20*/  FFMA.FTZ R38, R6, R39, R4 ;  /* 0x0000002706267223 */ /* 0x000fe20000010004 */
[----:B------:R-:W-:Y:S02]  /*12b30*/  HADD2.F32 R6, -RZ, R40.H1_H1 ;  /* 0x30000028ff067230 */ /* 0x000fe40000004100 */
[----:B------:R-:W-:-:S02]  /*12b40*/  HADD2.F32 R36, -RZ, R45.H1_H1 ;  /* 0x3000002dff247230 */ /* 0x000fc40000004100 */
[----:B------:R-:W-:Y:S02]  /*12b50*/  HADD2.F32 R45, -RZ, R45.H0_H0 ;  /* 0x2000002dff2d7230 */ /* 0x000fe40000004100 */
[C---:B------:R-:W-:Y:S01]  /*12b60*/  FMUL.FTZ R39, R5.reuse, R6 ;  /* 0x0000000605277220 */ /* 0x040fe20000410000 */
[----:B------:R-:W-:Y:S02]  /*12b70*/  HADD2.F32 R4, -RZ, R34.H1_H1 ;  /* 0x30000022ff047230 */ /* 0x000fe40000004100 */
[----:B------:R-:W-:Y:S02]  /*12b80*/  HADD2.F32 R7, -RZ, R40.H0_H0 ;  /* 0x20000028ff077230 */ /* 0x000fe40000004100 */
[----:B------:R-:W-:Y:S01]  /*12b90*/  FMUL.FTZ R40, R5, R36 ;  /* 0x0000002405287220 */ /* 0x000fe20000410000 */
[----:B------:R-:W-:Y:S02]  /*12ba0*/  HADD2.F32 R35, -RZ, R35.H0_H0 ;  /* 0x20000023ff237230 */ /* 0x000fe40000004100 */
[----:B------:R-:W-:Y:S01]  /*12bb0*/  FMUL.FTZ R5, R4, R45 ;  /* 0x0000002d04057220 */ /* 0x000fe20000410000 */
[----:B------:R-:W-:-:S02]  /*12bc0*/  HADD2.F32 R34, -RZ, R34.H0_H0 ;  /* 0x20000022ff227230 */ /* 0x000fc40000004100 */
[-C--:B------:R-:W-:Y:S01]  /*12bd0*/  FMUL.FTZ R4, R4, R7.reuse ;  /* 0x0000000704047220 */ /* 0x080fe20000410000 */
[C---:B------:R-:W-:Y:S01]  /*12be0*/  FFMA.FTZ R40, R35.reuse, R6, -R40 ;  /* 0x0000000623287223 */ /* 0x040fe20000010828 */
[----:B------:R-:W-:Y:S01]  /*12bf0*/  FFMA.FTZ R39, R35, R36, R39 ;  /* 0x0000002423277223 */ /* 0x000fe20000010027 */
[C---:B------:R-:W-:Y:S01]  /*12c00*/  FFMA.FTZ R5, R34.reuse, R7, -R5 ;  /* 0x0000000722057223 */ /* 0x040fe20000010805 */
[----:B------:R-:W-:Y:S01]  /*12c10*/  FFMA.FTZ R34, R34, R45, R4 ;  /* 0x0000002d22227223 */ /* 0x000fe20000010004 */
[----:B------:R-:W-:Y:S02]  /*12c20*/  F2FP.SATFINITE.E4M3.F32.PACK_AB_MERGE_C R6, R52, R49, RZ ;  /* 0x000000313406723e */ /* 0x000fe400048070ff */
[----:B------:R-:W-:Y:S02]  /*12c30*/  F2FP.SATFINITE.E4M3.F32.PACK_AB_MERGE_C R7, R51, R48, RZ ;  /* 0x000000303307723e */ /* 0x000fe400048070ff */
[----:B------:R-:W-:Y:S02]  /*12c40*/  F2FP.SATFINITE.E4M3.F32.PACK_AB_MERGE_C R4, R41, R46, RZ ;  /* 0x0000002e2904723e */ /* 0x000fe400048070ff */
[----:B------:R-:W-:-:S02]  /*12c50*/  F2FP.SATFINITE.E4M3.F32.PACK_AB_MERGE_C R39, R39, R40, RZ ;  /* 0x000000282727723e */ /* 0x000fc400048070ff */
[----:B------:R-:W-:Y:S02]  /*12c60*/  F2FP.SATFINITE.E4M3.F32.PACK_AB_MERGE_C R6, R50, R43, R6 ;  /* 0x0000002b3206723e */ /* 0x000fe40004807006 */
[----:B------:R-:W-:Y:S02]  /*12c70*/  F2FP.SATFINITE.E4M3.F32.PACK_AB_MERGE_C R7, R54, R47, R7 ;  /* 0x0000002f3607723e */ /* 0x000fe40004807007 */
[----:B------:R-:W-:Y:S02]  /*12c80*/  F2FP.SATFINITE.E4M3.F32.PACK_AB_MERGE_C R4, R38, R37, R4 ;  /* 0x000000252604723e */ /* 0x000fe40004807004 */
[----:B------:R-:W-:-:S05]  /*12c90*/  F2FP.SATFINITE.E4M3.F32.PACK_AB_MERGE_C R5, R34, R5, R39 ;  /* 0x000000052205723e */ /* 0x000fca0004807027 */
[----:B------:R0:W-:Y:S02]  /*12ca0*/  STS.128 [R3+0x1e200], R4 ;  /* 0x01e2000403007388 */ /* 0x0001e40000000c00 */
.L_x_561:
[----:B------:R-:W-:Y:S05]  /*12cb0*/  BSYNC B1 ;  /* 0x0000000000017941 */ /* 0x000fea0003800000 */
.L_x_560:
[----:B------:R-:W-:Y:S01]  /*12cc0*/  BSSY B1, `(.L_x_562) ;  /* 0x000007d000017945 */ /* 0x000fe20003800000 */
[----:B------:R-:W-:-:S03]  /*12cd0*/  @P0 VIADD R0, R3, 0xffffffe0 ;  /* 0xffffffe003000836 */ /* 0x000fc60000000000 */
[----:B------:R-:W-:Y:S05]  /*12ce0*/  @P1 BRA `(.L_x_563) ;  /* 0x0000000400e81947 */ /* 0x000fea0003800000 */
[----:B0-----:R-:W0:Y:S01]  /*12cf0*/  LDS.128 R4, [R0+0x1e200] ;  /* 0x01e2000000047984 */ /* 0x001e220000000c00 */
[----:B-----5:R-:W-:Y:S02]  /*12d00*/  SHF.R.U32.HI R40, RZ, 0x8, R33 ;  /* 0x00000008ff287819 */ /* 0x020fe40000011621 */
[----:B------:R-:W-:Y:S02]  /*12d10*/  SHF.R.U32.HI R36, RZ, 0x8, R31 ;  /* 0x00000008ff247819 */ /* 0x000fe4000001161f */
[----:B------:R-:W-:Y:S02]  /*12d20*/  LOP3.LUT R41, R33, 0xff, RZ, 0xc0, !PT ;  /* 0x000000ff21297812 */ /* 0x000fe400078ec0ff */
[----:B------:R-:W-:Y:S02]  /*12d30*/  LOP3.LUT R40, R40, 0xff, RZ, 0xc0, !PT ;  /* 0x000000ff28287812 */ /* 0x000fe400078ec0ff */
[----:B------:R-:W-:Y:S02]  /*12d40*/  LOP3.LUT R37, R31, 0xff, RZ, 0xc0, !PT ;  /* 0x000000ff1f257812 */ /* 0x000fe400078ec0ff */
[----:B------:R-:W-:-:S02]  /*12d50*/  LOP3.LUT R36, R36, 0xff, RZ, 0xc0, !PT ;  /* 0x000000ff24247812 */ /* 0x000fc400078ec0ff */
[----:B------:R-:W-:Y:S02]  /*12d60*/  SHF.R.U32.HI R34, RZ, 0x8, R30 ;  /* 0x00000008ff227819 */ /* 0x000fe4000001161e */
[----:B------:R-:W-:Y:S02]  /*12d70*/  SHF.R.U32.HI R38, RZ, 0x8, R32 ;  /* 0x00000008ff267819 */ /* 0x000fe40000011620 */
[----:B------:R-:W-:Y:S02]  /*12d80*/  PRMT R41, R40, 0x7604, R41 ;  /* 0x0000760428297816 */ /* 0x000fe40000000029 */
[----:B------:R-:W-:Y:S02]  /*12d90*/  PRMT R37, R36, 0x7604, R37 ;  /* 0x0000760424257816 */ /* 0x000fe40000000025 */
[----:B------:R-:W-:Y:S02]  /*12da0*/  SHF.R.U32.HI R40, RZ, 0x10, R33 ;  /* 0x00000010ff287819 */ /* 0x000fe40000011621 */
[----:B------:R-:W-:-:S02]  /*12db0*/  LOP3.LUT R35, R30, 0xff, RZ, 0xc0, !PT ;  /* 0x000000ff1e237812 */ /* 0x000fc400078ec0ff */
[----:B------:R-:W-:Y:S02]  /*12dc0*/  LOP3.LUT R34, R34, 0xff, RZ, 0xc0, !PT ;  /* 0x000000ff22227812 */ /* 0x000fe400078ec0ff */
[----:B------:R-:W-:Y:S02]  /*12dd0*/  SHF.R.U32.HI R36, RZ, 0x10, R31 ;  /* 0x00000010ff247819 */ /* 0x000fe4000001161f */
[----:B------:R-:W-:Y:S02]  /*12de0*/  LOP3.LUT R39, R32, 0xff, RZ, 0xc0, !PT ;  /* 0x000000ff20277812 */ /* 0x000fe400078ec0ff */
[----:B------:R-:W-:Y:S02]  /*12df0*/  LOP3.LUT R38, R38, 0xff, RZ, 0xc0, !PT ;  /* 0x000000ff26267812 */ /* 0x000fe400078ec0ff */
[----:B------:R-:W-:Y:S02]  /*12e00*/  LOP3.LUT R40, R40, 0xff, RZ, 0xc0, !PT ;  /* 0x000000ff28287812 */ /* 0x000fe400078ec0ff */
[----:B------:R-:W-:-:S02]  /*12e10*/  PRMT R35, R34, 0x7604, R35 ;  /* 0x0000760422237816 */ /* 0x000fc40000000023 */
[----:B------:R-:W-:Y:S02]  /*12e20*/  LOP3.LUT R36, R36, 0xff, RZ, 0xc0, !PT ;  /* 0x000000ff24247812 */ /* 0x000fe400078ec0ff */
[----:B------:R-:W-:Y:S02]  /*12e30*/  SHF.R.U32.HI R34, RZ, 0x10, R30 ;  /* 0x00000010ff227819 */ /* 0x000fe4000001161e */
[----:B------:R-:W-:Y:S02]  /*12e40*/  PRMT R39, R38, 0x7604, R39 ;  /* 0x0000760426277816 */ /* 0x000fe40000000027 */
[----:B------:R-:W-:Y:S02]  /*12e50*/  SHF.R.U32.HI R38, RZ, 0x10, R32 ;  /* 0x00000010ff267819 */ /* 0x000fe40000011620 */
[----:B------:R-:W-:Y:S02]  /*12e60*/  PRMT R41, R40, 0x7054, R41 ;  /* 0x0000705428297816 */ /* 0x000fe40000000029 */
[----:B------:R-:W-:-:S02]  /*12e70*/  PRMT R37, R36, 0x7054, R37 ;  /* 0x0000705424257816 */ /* 0x000fc40000000025 */
[----:B------:R-:W-:Y:S02]  /*12e80*/  LOP3.LUT R34, R34, 0xff, RZ, 0xc0, !PT ;  /* 0x000000ff22227812 */ /* 0x000fe400078ec0ff */
[----:B------:R-:W-:Y:S02]  /*12e90*/  LOP3.LUT R38, R38, 0xff, RZ, 0xc0, !PT ;  /* 0x000000ff26267812 */ /* 0x000fe400078ec0ff */
[----:B------:R-:W-:Y:S02]  /*12ea0*/  LOP3.LUT R41, R41, 0xff000000, R33, 0xf8, !PT ;  /* 0xff00000029297812 */ /* 0x000fe400078ef821 */
[----:B------:R-:W-:Y:S02]  /*12eb0*/  LOP3.LUT R37, R37, 0xff000000, R31, 0xf8, !PT ;  /* 0xff00000025257812 */ /* 0x000fe400078ef81f */
[----:B------:R-:W-:Y:S02]  /*12ec0*/  PRMT R35, R34, 0x7054, R35 ;  /* 0x0000705422237816 */ /* 0x000fe40000000023 */
[----:B0-----:R-:W-:-:S02]  /*12ed0*/  F2FP.F16.E4M3.UNPACK_B R34, R6.H1 ;  /* 0x00000006ff22723e */ /* 0x001fc400030006ff */
[----:B------:R-:W-:Y:S02]  /*12ee0*/  PRMT R39, R38, 0x7054, R39 ;  /* 0x0000705426277816 */ /* 0x000fe40000000027 */
[----:B------:R-:W-:Y:S01]  /*12ef0*/  F2FP.F16.E4M3.UNPACK_B R42, R41 ;  /* 0x00000029ff2a723e */ /* 0x000fe200020006ff */
[--C-:B------:R-:W-:Y:S01]  /*12f00*/  HADD2.F32 R33, -RZ, R34.reuse.H0_H0 ;  /* 0x20000022ff217230 */ /* 0x100fe20000004100 */
[----:B------:R-:W-:Y:S01]  /*12f10*/  F2FP.F16.E4M3.UNPACK_B R38, R37 ;  /* 0x00000025ff26723e */ /* 0x000fe200020006ff */
[----:B------:R-:W-:Y:S01]  /*12f20*/  HADD2.F32 R34, -RZ, R34.H1_H1 ;  /* 0x30000022ff227230 */ /* 0x000fe20000004100 */
[----:B------:R-:W-:Y:S01]  /*12f30*/  LOP3.LUT R40, R39, 0xff000000, R32, 0xf8, !PT ;  /* 0xff00000027287812 */ /* 0x000fe200078ef820 */
[----:B------:R-:W-:Y:S01]  /*12f40*/  HADD2.F32 R43, -RZ, R42.H1_H1 ;  /* 0x3000002aff2b7230 */ /* 0x000fe20000004100 */
[----:B------:R-:W-:Y:S01]  /*12f50*/  F2FP.F16.E4M3.UNPACK_B R32, R6 ;  /* 0x00000006ff20723e */ /* 0x000fe200020006ff */
[----:B------:R-:W-:Y:S01]  /*12f60*/  HADD2.F32 R39, -RZ, R38.H1_H1 ;  /* 0x30000026ff277230 */ /* 0x000fe20000004100 */
[----:B------:R-:W-:Y:S01]  /*12f70*/  LOP3.LUT R36, R35, 0xff000000, R30, 0xf8, !PT ;  /* 0xff00000023247812 */ /* 0x000fe200078ef81e */
[----:B------:R-:W-:-:S02]  /*12f80*/  HADD2.F32 R42, -RZ, R42.H0_H0 ;  /* 0x2000002aff2a7230 */ /* 0x000fc40000004100 */
[C---:B------:R-:W-:Y:S01]  /*12f90*/  FMUL.FTZ R46, R34.reuse, R43 ;  /* 0x0000002b222e7220 */ /* 0x040fe20000410000 */
[----:B------:R-:W-:Y:S01]  /*12fa0*/  F2FP.F16.E4M3.UNPACK_B R30, R5 ;  /* 0x00000005ff1e723e */ /* 0x000fe200020006ff */
[----:B------:R-:W-:Y:S01]  /*12fb0*/  FMUL.FTZ R34, R34, R39 ;  /* 0x0000002722227220 */ /* 0x000fe20000410000 */
[----:B------:R-:W-:Y:S01]  /*12fc0*/  F2FP.F16.E4M3.UNPACK_B R31, R5.H1 ;  /* 0x00000005ff1f723e */ /* 0x000fe200030006ff */
[----:B------:R-:W-:Y:S01]  /*12fd0*/  HADD2.F32 R5, -RZ, R32.H1_H1 ;  /* 0x30000020ff057230 */ /* 0x000fe20000004100 */
[----:B------:R-:W-:Y:S01]  /*12fe0*/  F2FP.F16.E4M3.UNPACK_B R35, R7 ;  /* 0x00000007ff23723e */ /* 0x000fe200020006ff */
[----:B------:R-:W-:Y:S01]  /*12ff0*/  HADD2.F32 R38, -RZ, R38.H0_H0 ;  /* 0x20000026ff267230 */ /* 0x000fe20000004100 */
[----:B------:R-:W-:Y:S01]  /*13000*/  F2FP.F16.E4M3.UNPACK_B R41, R41.H1 ;  /* 0x00000029ff29723e */ /* 0x000fe200030006ff */
[C---:B------:R-:W-:Y:S01]  /*13010*/  FFMA.FTZ R45, R33.reuse, R39, -R46 ;  /* 0x00000027212d7223 */ /* 0x040fe2000001082e */
[----:B------:R-:W-:Y:S01]  /*13020*/  F2FP.F16.E4M3.UNPACK_B R37, R37.H1 ;  /* 0x00000025ff25723e */ /* 0x000fe200030006ff */
[----:B------:R-:W-:Y:S01]  /*13030*/  FFMA.FTZ R50, R33, R43, R34 ;  /* 0x0000002b21327223 */ /* 0x000fe20000010022 */
[----:B------:R-:W-:-:S02]  /*13040*/  HADD2.F32 R32, -RZ, R32.H0_H0 ;  /* 0x20000020ff207230 */ /* 0x000fc40000004100 */
[C---:B------:R-:W-:Y:S01]  /*13050*/  FMUL.FTZ R33, R5.reuse, R42 ;  /* 0x0000002a05217220 */ /* 0x040fe20000410000 */
[-C--:B------:R-:W-:Y:S01]  /*13060*/  FMUL.FTZ R39, R5, R38.reuse ;  /* 0x0000002605277220 */ /* 0x080fe20000410000 */
[----:B------:R-:W-:Y:S01]  /*13070*/  F2FP.F16.E4M3.UNPACK_B R7, R7.H1 ;  /* 0x00000007ff07723e */ /* 0x000fe200030006ff */
[----:B------:R-:W-:Y:S02]  /*13080*/  HADD2.F32 R5, -RZ, R35.H1_H1 ;  /* 0x30000023ff057230 */ /* 0x000fe40000004100 */
[C---:B------:R-:W-:Y:S01]  /*13090*/  FFMA.FTZ R43, R32.reuse, R38, -R33 ;  /* 0x00000026202b7223 */ /* 0x040fe20000010821 */
[----:B------:R-:W-:Y:S02]  /*130a0*/  HADD2.F32 R46, -RZ, R41.H0_H0 ;  /* 0x20000029ff2e7230 */ /* 0x000fe40000004100 */
[----:B------:R-:W-:Y:S01]  /*130b0*/  FFMA.FTZ R48, R32, R42, R39 ;  /* 0x0000002a20307223 */ /* 0x000fe20000010027 */
[----:B------:R-:W-:Y:S01]  /*130c0*/  HADD2.F32 R34, -RZ, R37.H0_H0 ;  /* 0x20000025ff227230 */ /* 0x000fe20000004100 */
[----:B------:R-:W-:Y:S01]  /*130d0*/  F2FP.F16.E4M3.UNPACK_B R6, R4 ;  /* 0x00000004ff06723e */ /* 0x000fe200020006ff */
[----:B------:R-:W-:-:S02]  /*130e0*/  HADD2.F32 R35, -RZ, R35.H0_H0 ;  /* 0x20000023ff237230 */ /* 0x000fc40000004100 */
[C---:B------:R-:W-:Y:S01]  /*130f0*/  FMUL.FTZ R38, R5.reuse, R46 ;  /* 0x0000002e05267220 */ /* 0x040fe20000410000 */
[----:B------:R-:W-:Y:S02]  /*13100*/  HADD2.F32 R41, -RZ, R41.H1_H1 ;  /* 0x30000029ff297230 */ /* 0x000fe40000004100 */
[-C--:B------:R-:W-:Y:S01]  /*13110*/  FMUL.FTZ R42, R5, R34.reuse ;  /* 0x00000022052a7220 */ /* 0x080fe20000410000 */
[----:B------:R-:W-:Y:S02]  /*13120*/  HADD2.F32 R32, -RZ, R7.H1_H1 ;  /* 0x30000007ff207230 */ /* 0x000fe40000004100 */
[C---:B------:R-:W-:Y:S01]  /*13130*/  FFMA.FTZ R47, R35.reuse, R34, -R38 ;  /* 0x00000022232f7223 */ /* 0x040fe20000010826 */
[----:B------:R-:W-:Y:S02]  /*13140*/  HADD2.F32 R37, -RZ, R37.H1_H1 ;  /* 0x30000025ff257230 */ /* 0x000fe40000004100 */
[----:B------:R-:W-:Y:S01]  /*13150*/  FFMA.FTZ R46, R35, R46, R42 ;  /* 0x0000002e232e7223 */ /* 0x000fe2000001002a */
[----:B------:R-:W-:-:S02]  /*13160*/  HADD2.F32 R5, -RZ, R7.H0_H0 ;  /* 0x20000007ff057230 */ /* 0x000fc40000004100 */
[C---:B------:R-:W-:Y:S01]  /*13170*/  FMUL.FTZ R34, R32.reuse, R41 ;  /* 0x0000002920227220 */ /* 0x040fe20000410000 */
[----:B------:R-:W-:Y:S01]  /*13180*/  F2FP.F16.E4M3.UNPACK_B R4, R4.H1 ;  /* 0x00000004ff04723e */ /* 0x000fe200030006ff */
[-C--:B------:R-:W-:Y:S01]  /*13190*/  FMUL.FTZ R42, R32, R37.reuse ;  /* 0x00000025202a7220 */ /* 0x080fe20000410000 */
[----:B------:R-:W-:Y:S01]  /*131a0*/  F2FP.F16.E4M3.UNPACK_B R33, R40 ;  /* 0x00000028ff21723e */ /* 0x000fe200020006ff */
[C---:B------:R-:W-:Y:S01]  /*131b0*/  FFMA.FTZ R49, R5.reuse, R37, -R34 ;  /* 0x0000002505317223 */ /* 0x040fe20000010822 */
[-C--:B------:R-:W-:Y:S01]  /*131c0*/  F2FP.F16.E4M3.UNPACK_B R32, R36.reuse ;  /* 0x00000024ff20723e */ /* 0x080fe200020006ff */
        /* <DEDUP_REMOVED lines=44> */
.L_x_563:
[----:B------:R-:W-:Y:S05]  /*13490*/  BSYNC B1 ;  /* 0x0000000000017941 */ /* 0x000fea0003800000 */
.L_x_562:
[----:B------:R-:W-:Y:S04]  /*134a0*/  BSSY B1, `(.L_x_564) ;  /* 0x0000078000017945 */ /* 0x000fe80003800000 */
[----:B------:R-:W-:Y:S05]  /*134b0*/  @P2 BRA `(.L_x_565) ;  /* 0x0000000400d82947 */ /* 0x000fea0003800000 */
[----:B01----:R-:W0:Y:S01]  /*134c0*/  LDS.128 R4, [R3+0x20200] ;  /* 0x0202000003047984 */ /* 0x003e220000000c00 */
[----:B-----5:R-:W-:Y:S02]  /*134d0*/  SHF.R.U32.HI R33, RZ, 0x8, R27 ;  /* 0x00000008ff217819 */ /* 0x020fe4000001161b */
[----:B------:R-:W-:Y:S02]  /*134e0*/  SHF.R.U32.HI R37, RZ, 0x8, R29 ;  /* 0x00000008ff257819 */ /* 0x000fe4000001161d */
[----:B------:R-:W-:Y:S02]  /*134f0*/  LOP3.LUT R32, R27, 0xff, RZ, 0xc0, !PT ;  /* 0x000000ff1b207812 */ /* 0x000fe400078ec0ff */
[----:B------:R-:W-:Y:S02]  /*13500*/  LOP3.LUT R33, R33, 0xff, RZ, 0xc0, !PT ;  /* 0x000000ff21217812 */ /* 0x000fe400078ec0ff */
[----:B------:R-:W-:Y:S02]  /*13510*/  LOP3.LUT R34, R29, 0xff, RZ, 0xc0, !PT ;  /* 0x000000ff1d227812 */ /* 0x000fe400078ec0ff */
[----:B------:R-:W-:-:S02]  /*13520*/  LOP3.LUT R37, R37, 0xff, RZ, 0xc0, !PT ;  /* 0x000000ff25257812 */ /* 0x000fc400078ec0ff */
[----:B------:R-:W-:Y:S02]  /*13530*/  SHF.R.U32.HI R36, RZ, 0x10, R29 ;  /* 0x00000010ff247819 */ /* 0x000fe4000001161d */
[----:B------:R-:W-:Y:S02]  /*13540*/  PRMT R32, R33, 0x7604, R32 ;  /* 0x0000760421207816 */ /* 0x000fe40000000020 */
[----:B------:R-:W-:Y:S02]  /*13550*/  SHF.R.U32.HI R31, RZ, 0x8, R26 ;  /* 0x00000008ff1f7819 */ /* 0x000fe4000001161a */
[----:B------:R-:W-:Y:S02]  /*13560*/  SHF.R.U32.HI R33, RZ, 0x8, R28 ;  /* 0x00000008ff217819 */ /* 0x000fe4000001161c */
[----:B------:R-:W-:Y:S02]  /*13570*/  SHF.R.U32.HI R38, RZ, 0x10, R27 ;  /* 0x00000010ff267819 */ /* 0x000fe4000001161b */
[----:B------:R-:W-:Y:S01]  /*13580*/  PRMT R34, R37, 0x7604, R34 ;  /* 0x0000760425227816 */ /* 0x000fe20000000022 */
[----:B------:R-:W-:Y:S01]  /*13590*/  IMAD.U32 R37, R36, 0x10000, RZ ;  /* 0x0001000024257824 */ /* 0x000fe200078e00ff */
[----:B------:R-:W-:-:S02]  /*135a0*/  LOP3.LUT R30, R26, 0xff, RZ, 0xc0, !PT ;  /* 0x000000ff1a1e7812 */ /* 0x000fc400078ec0ff */
[----:B------:R-:W-:Y:S02]  /*135b0*/  LOP3.LUT R31, R31, 0xff, RZ, 0xc0, !PT ;  /* 0x000000ff1f1f7812 */ /* 0x000fe400078ec0ff */
[----:B------:R-:W-:Y:S02]  /*135c0*/  LOP3.LUT R35, R33, 0xff, RZ, 0xc0, !PT ;  /* 0x000000ff21237812 */ /* 0x000fe400078ec0ff */
[----:B------:R-:W-:Y:S02]  /*135d0*/  SHF.L.U32 R33, R38, 0x10, RZ ;  /* 0x0000001026217819 */ /* 0x000fe400000006ff */
[----:B------:R-:W-:Y:S02]  /*135e0*/  PRMT R31, R31, 0x7604, R30 ;  /* 0x000076041f1f7816 */ /* 0x000fe4000000001e */
[----:B------:R-:W-:Y:S02]  /*135f0*/  LOP3.LUT R37, R34, 0xff0000, R37, 0xf8, !PT ;  /* 0x00ff000022257812 */ /* 0x000fe400078ef825 */
[----:B------:R-:W-:-:S02]  /*13600*/  LOP3.LUT R30, R28, 0xff, RZ, 0xc0, !PT ;  /* 0x000000ff1c1e7812 */ /* 0x000fc400078ec0ff */
[----:B------:R-:W-:Y:S02]  /*13610*/  LOP3.LUT R33, R32, 0xff0000, R33, 0xf8, !PT ;  /* 0x00ff000020217812 */ /* 0x000fe400078ef821 */
[----:B------:R-:W-:Y:S02]  /*13620*/  LOP3.LUT R37, R37, 0xff000000, R29, 0xf8, !PT ;  /* 0xff00000025257812 */ /* 0x000fe400078ef81d */
[----:B------:R-:W-:Y:S02]  /*13630*/  PRMT R35, R35, 0x7604, R30 ;  /* 0x0000760423237816 */ /* 0x000fe4000000001e */
[----:B------:R-:W-:Y:S02]  /*13640*/  LOP3.LUT R33, R33, 0xff000000, R27, 0xf8, !PT ;  /* 0xff00000021217812 */ /* 0x000fe400078ef81b */
[----:B0-----:R-:W-:Y:S02]  /*13650*/  F2FP.F16.E4M3.UNPACK_B R30, R6.H1 ;  /* 0x00000006ff1e723e */ /* 0x001fe400030006ff */
[----:B------:R-:W-:-:S02]  /*13660*/  F2FP.F16.E4M3.UNPACK_B R38, R37 ;  /* 0x00000025ff26723e */ /* 0x000fc400020006ff */
[----:B------:R-:W-:Y:S01]  /*13670*/  LOP3.LUT R35, R35, 0xff0000, R28, 0xf8, !PT ;  /* 0x00ff000023237812 */ /* 0x000fe200078ef81c */
[--C-:B------:R-:W-:Y:S01]  /*13680*/  HADD2.F32 R29, -RZ, R30.reuse.H0_H0 ;  /* 0x2000001eff1d7230 */ /* 0x100fe20000004100 */
[----:B------:R-:W-:Y:S01]  /*13690*/  F2FP.F16.E4M3.UNPACK_B R34, R33 ;  /* 0x00000021ff22723e */ /* 0x000fe200020006ff */
[----:B------:R-:W-:Y:S01]  /*136a0*/  HADD2.F32 R30, -RZ, R30.H1_H1 ;  /* 0x3000001eff1e7230 */ /* 0x000fe20000004100 */
[----:B------:R-:W-:Y:S01]  /*136b0*/  LOP3.LUT R31, R31, 0xff0000, R26, 0xf8, !PT ;  /* 0x00ff00001f1f7812 */ /* 0x000fe200078ef81a */
[----:B------:R-:W-:Y:S01]  /*136c0*/  HADD2.F32 R39, -RZ, R38.H1_H1 ;  /* 0x30000026ff277230 */ /* 0x000fe20000004100 */
[----:B------:R-:W-:Y:S01]  /*136d0*/  LOP3.LUT R36, R35, 0xff000000, R28, 0xf8, !PT ;  /* 0xff00000023247812 */ /* 0x000fe200078ef81c */
[----:B------:R-:W-:Y:S01]  /*136e0*/  HADD2.F32 R35, -RZ, R34.H1_H1 ;  /* 0x30000022ff237230 */ /* 0x000fe20000004100 */
[----:B------:R-:W-:Y:S01]  /*136f0*/  F2FP.F16.E4M3.UNPACK_B R28, R6 ;  /* 0x00000006ff1c723e */ /* 0x000fe200020006ff */
[----:B------:R-:W-:Y:S01]  /*13700*/  HADD2.F32 R38, -RZ, R38.H0_H0 ;  /* 0x20000026ff267230 */ /* 0x000fe20000004100 */
[----:B------:R-:W-:Y:S01]  /*13710*/  LOP3.LUT R32, R31, 0xff000000, R26, 0xf8, !PT ;  /* 0xff0000001f207812 */ /* 0x000fe200078ef81a */
        /* <DEDUP_REMOVED lines=80> */
.L_x_565:
[----:B------:R-:W-:Y:S05]  /*13c20*/  BSYNC B1 ;  /* 0x0000000000017941 */ /* 0x000fea0003800000 */
.L_x_564:
[----:B------:R-:W-:Y:S04]  /*13c30*/  BSSY B1, `(.L_x_566) ;  /* 0x000007c000017945 */ /* 0x000fe80003800000 */
[----:B------:R-:W-:Y:S05]  /*13c40*/  @P3 BRA `(.L_x_567) ;  /* 0x0000000400e83947 */ /* 0x000fea0003800000 */
[----:B012---:R-:W0:Y:S01]  /*13c50*/  LDS.128 R4, [R0+0x20200] ;  /* 0x0202000000047984 */ /* 0x007e220000000c00 */
        /* <DEDUP_REMOVED lines=121> */
.L_x_567:
[----:B------:R-:W-:Y:S05]  /*143f0*/  BSYNC B1 ;  /* 0x0000000000017941 */ /* 0x000fea0003800000 */
.L_x_566:
[----:B------:R-:W-:Y:S04]  /*14400*/  BSSY B1, `(.L_x_568) ;  /* 0x0000078000017945 */ /* 0x000fe80003800000 */
[----:B------:R-:W-:Y:S05]  /*14410*/  @P4 BRA `(.L_x_569) ;  /* 0x0000000400d84947 */ /* 0x000fea0003800000 */
[----:B0123--:R-:W0:Y:S01]  /*14420*/  LDS.128 R4, [R3+0x22200] ;  /* 0x0222000003047984 */ /* 0x00fe220000000c00 */
[----:B-----5:R-:W-:Y:S02]  /*14430*/  SHF.R.U32.HI R25, RZ, 0x8, R13 ;  /* 0x00000008ff197819 */ /* 0x020fe4000001160d */
[----:B------:R-:W-:Y:S02]  /*14440*/  LOP3.LUT R24, R13, 0xff, RZ, 0xc0, !PT ;  /* 0x000000ff0d187812 */ /* 0x000fe400078ec0ff */
[----:B------:R-:W-:Y:S02]  /*14450*/  LOP3.LUT R25, R25, 0xff, RZ, 0xc0, !PT ;  /* 0x000000ff19197812 */ /* 0x000fe400078ec0ff */
[----:B------:R-:W-:Y:S02]  /*14460*/  SHF.R.U32.HI R29, RZ, 0x8, R15 ;  /* 0x00000008ff1d7819 */ /* 0x000fe4000001160f */
[----:B------:R-:W-:Y:S02]  /*14470*/  PRMT R24, R25, 0x7604, R24 ;  /* 0x0000760419187816 */ /* 0x000fe40000000018 */
[----:B------:R-:W-:-:S02]  /*14480*/  LOP3.LUT R26, R15, 0xff, RZ, 0xc0, !PT ;  /* 0x000000ff0f1a7812 */ /* 0x000fc400078ec0ff */
[----:B------:R-:W-:Y:S02]  /*14490*/  LOP3.LUT R29, R29, 0xff, RZ, 0xc0, !PT ;  /* 0x000000ff1d1d7812 */ /* 0x000fe400078ec0ff */
[----:B------:R-:W-:Y:S02]  /*144a0*/  SHF.R.U32.HI R28, RZ, 0x10, R15 ;  /* 0x00000010ff1c7819 */ /* 0x000fe4000001160f */
[----:B------:R-:W-:Y:S02]  /*144b0*/  SHF.R.U32.HI R30, RZ, 0x10, R13 ;  /* 0x00000010ff1e7819 */ /* 0x000fe4000001160d */
[----:B------:R-:W-:Y:S02]  /*144c0*/  SHF.R.U32.HI R25, RZ, 0x8, R14 ;  /* 0x00000008ff197819 */ /* 0x000fe4000001160e */
[----:B------:R-:W-:Y:S02]  /*144d0*/  SHF.R.U32.HI R21, RZ, 0x8, R12 ;  /* 0x00000008ff157819 */ /* 0x000fe4000001160c */
[----:B------:R-:W-:Y:S01]  /*144e0*/  PRMT R26, R29, 0x7604, R26 ;  /* 0x000076041d1a7816 */ /* 0x000fe2000000001a */
[----:B------:R-:W-:Y:S01]  /*144f0*/  IMAD.U32 R29, R28, 0x10000, RZ ;  /* 0x000100001c1d7824 */ /* 0x000fe200078e00ff */
[----:B------:R-:W-:Y:S01]  /*14500*/  LOP3.LUT R27, R25, 0xff, RZ, 0xc0, !PT ;  /* 0x000000ff191b7812 */ /* 0x000fe200078ec0ff */
[----:B------:R-:W-:Y:S01]  /*14510*/  IMAD.U32 R25, R30, 0x10000, RZ ;  /* 0x000100001e197824 */ /* 0x000fe200078e00ff */
[----:B------:R-:W-:-:S02]  /*14520*/  LOP3.LUT R20, R12, 0xff, RZ, 0xc0, !PT ;  /* 0x000000ff0c147812 */ /* 0x000fc400078ec0ff */
[----:B------:R-:W-:Y:S02]  /*14530*/  LOP3.LUT R21, R21, 0xff, RZ, 0xc0, !PT ;  /* 0x000000ff15157812 */ /* 0x000fe400078ec0ff */
[----:B------:R-:W-:Y:S02]  /*14540*/  LOP3.LUT R29, R26, 0xff0000, R29, 0xf8, !PT ;  /* 0x00ff00001a1d7812 */ /* 0x000fe400078ef81d */
[----:B------:R-:W-:Y:S02]  /*14550*/  PRMT R21, R21, 0x7604, R20 ;  /* 0x0000760415157816 */ /* 0x000fe40000000014 */
[----:B------:R-:W-:Y:S02]  /*14560*/  LOP3.LUT R20, R14, 0xff, RZ, 0xc0, !PT ;  /* 0x000000ff0e147812 */ /* 0x000fe400078ec0ff */
[----:B------:R-:W-:Y:S02]  /*14570*/  LOP3.LUT R25, R24, 0xff0000, R25, 0xf8, !PT ;  /* 0x00ff000018197812 */ /* 0x000fe400078ef819 */
[----:B------:R-:W-:-:S02]  /*14580*/  LOP3.LUT R29, R29, 0xff000000, R15, 0xf8, !PT ;  /* 0xff0000001d1d7812 */ /* 0x000fc400078ef80f */
[----:B------:R-:W-:Y:S02]  /*14590*/  PRMT R27, R27, 0x7604, R20 ;  /* 0x000076041b1b7816 */ /* 0x000fe40000000014 */
[----:B------:R-:W-:Y:S02]  /*145a0*/  LOP3.LUT R25, R25, 0xff000000, R13, 0xf8, !PT ;  /* 0xff00000019197812 */ /* 0x000fe400078ef80d */
[-C--:B0-----:R-:W-:Y:S02]  /*145b0*/  F2FP.F16.E4M3.UNPACK_B R20, R6.reuse.H1 ;  /* 0x00000006ff14723e */ /* 0x081fe400030006ff */
[----:B------:R-:W-:Y:S02]  /*145c0*/  F2FP.F16.E4M3.UNPACK_B R30, R29 ;  /* 0x0000001dff1e723e */ /* 0x000fe400020006ff */
        /* <DEDUP_REMOVED lines=91> */
.L_x_569:
[----:B------:R-:W-:Y:S05]  /*14b80*/  BSYNC B1 ;  /* 0x0000000000017941 */ /* 0x000fea0003800000 */
.L_x_568:
[----:B------:R-:W-:Y:S05]  /*14b90*/  @P5 BRA `(.L_x_559) ;  /* 0x0000003c00245947 */ /* 0x000fea0003800000 */
[----:B01234-:R-:W0:Y:S01]  /*14ba0*/  LDS.128 R4, [R0+0x22200] ;  /* 0x0222000000047984 */ /* 0x01fe220000000c00 */
[----:B-----5:R-:W-:Y:S02]  /*14bb0*/  SHF.R.U32.HI R13, RZ, 0x8, R9 ;  /* 0x00000008ff0d7819 */ /* 0x020fe40000011609 */
[----:B------:R-:W-:Y:S02]  /*14bc0*/  SHF.R.U32.HI R24, RZ, 0x8, R11 ;  /* 0x00000008ff187819 */ /* 0x000fe4000001160b */
[----:B------:R-:W-:Y:S02]  /*14bd0*/  SHF.R.U32.HI R15, RZ, 0x8, R10 ;  /* 0x00000008ff0f7819 */ /* 0x000fe4000001160a */
[----:B------:R-:W-:Y:S02]  /*14be0*/  LOP3.LUT R14, R9, 0xff, RZ, 0xc0, !PT ;  /* 0x000000ff090e7812 */ /* 0x000fe400078ec0ff */
[----:B------:R-:W-:Y:S02]  /*14bf0*/  LOP3.LUT R25, R11, 0xff, RZ, 0xc0, !PT ;  /* 0x000000ff0b197812 */ /* 0x000fe400078ec0ff */
[----:B------:R-:W-:-:S02]  /*14c00*/  LOP3.LUT R13, R13, 0xff, RZ, 0xc0, !PT ;  /* 0x000000ff0d0d7812 */ /* 0x000fc400078ec0ff */
[----:B------:R-:W-:Y:S02]  /*14c10*/  LOP3.LUT R24, R24, 0xff, RZ, 0xc0, !PT ;  /* 0x000000ff18187812 */ /* 0x000fe400078ec0ff */
[----:B------:R-:W-:Y:S02]  /*14c20*/  SHF.R.U32.HI R3, RZ, 0x8, R8 ;  /* 0x00000008ff037819 */ /* 0x000fe40000011608 */
[----:B------:R-:W-:Y:S02]  /*14c30*/  LOP3.LUT R20, R15, 0xff, RZ, 0xc0, !PT ;  /* 0x000000ff0f147812 */ /* 0x000fe400078ec0ff */
[----:B------:R-:W-:Y:S02]  /*14c40*/  PRMT R15, R13, 0x7604, R14 ;  /* 0x000076040d0f7816 */ /* 0x000fe4000000000e */
[----:B------:R-:W-:Y:S02]  /*14c50*/  PRMT R25, R24, 0x7604, R25 ;  /* 0x0000760418197816 */ /* 0x000fe40000000019 */
[----:B------:R-:W-:-:S02]  /*14c60*/  SHF.R.U32.HI R14, RZ, 0x10, R9 ;  /* 0x00000010ff0e7819 */ /* 0x000fc40000011609 */
[----:B------:R-:W-:Y:S02]  /*14c70*/  SHF.R.U32.HI R24, RZ, 0x10, R11 ;  /* 0x00000010ff187819 */ /* 0x000fe4000001160b */
[----:B------:R-:W-:Y:S02]  /*14c80*/  LOP3.LUT R12, R8, 0xff, RZ, 0xc0, !PT ;  /* 0x000000ff080c7812 */ /* 0x000fe400078ec0ff */
[----:B------:R-:W-:Y:S02]  /*14c90*/  LOP3.LUT R3, R3, 0xff, RZ, 0xc0, !PT ;  /* 0x000000ff03037812 */ /* 0x000fe400078ec0ff */
[----:B------:R-:W-:Y:S02]  /*14ca0*/  LOP3.LUT R14, R14, 0xff, RZ, 0xc0, !PT ;  /* 0x000000ff0e0e7812 */ /* 0x000fe400078ec0ff */
[----:B------:R-:W-:Y:S02]  /*14cb0*/  LOP3.LUT R24, R24, 0xff, RZ, 0xc0, !PT ;  /* 0x000000ff18187812 */ /* 0x000fe400078ec0ff */
[----:B------:R-:W-:-:S02]  /*14cc0*/  LOP3.LUT R21, R10, 0xff, RZ, 0xc0, !PT ;  /* 0x000000ff0a157812 */ /* 0x000fc400078ec0ff */
[----:B------:R-:W-:Y:S02]  /*14cd0*/  PRMT R12, R3, 0x7604, R12 ;  /* 0x00007604030c7816 */ /* 0x000fe4000000000c */
[----:B------:R-:W-:Y:S02]  /*14ce0*/  SHF.R.U32.HI R3, RZ, 0x10, R8 ;  /* 0x00000010ff037819 */ /* 0x000fe40000011608 */
[----:B------:R-:W-:Y:S02]  /*14cf0*/  SHF.R.U32.HI R13, RZ, 0x10, R10 ;  /* 0x00000010ff0d7819 */ /* 0x000fe4000001160a */
[----:B------:R-:W-:Y:S02]  /*14d00*/  PRMT R15, R14, 0x7054, R15 ;  /* 0x000070540e0f7816 */ /* 0x000fe4000000000f */
[----:B------:R-:W-:Y:S02]  /*14d10*/  PRMT R25, R24, 0x7054, R25 ;  /* 0x0000705418197816 */ /* 0x000fe40000000019 */
[----:B------:R-:W-:-:S02]  /*14d20*/  PRMT R21, R20, 0x7604, R21 ;  /* 0x0000760414157816 */ /* 0x000fc40000000015 */
[----:B------:R-:W-:Y:S02]  /*14d30*/  LOP3.LUT R3, R3, 0xff, RZ, 0xc0, !PT ;  /* 0x000000ff03037812 */ /* 0x000fe400078ec0ff */
[----:B------:R-:W-:Y:S02]  /*14d40*/  LOP3.LUT R20, R13, 0xff, RZ, 0xc0, !PT ;  /* 0x000000ff0d147812 */ /* 0x000fe400078ec0ff */
[----:B------:R-:W-:Y:S02]  /*14d50*/  LOP3.LUT R25, R25, 0xff000000, R11, 0xf8, !PT ;  /* 0xff00000019197812 */ /* 0x000fe400078ef80b */
[----:B------:R-:W-:Y:S02]  /*14d60*/  LOP3.LUT R15, R15, 0xff000000, R9, 0xf8, !PT ;  /* 0xff0000000f0f7812 */ /* 0x000fe400078ef809 */
[----:B------:R-:W-:Y:S02]  /*14d70*/  PRMT R13, R3, 0x7054, R12 ;  /* 0x00007054030d7816 */ /* 0x000fe4000000000c */
[----:B------:R-:W-:-:S02]  /*14d80*/  PRMT R21, R20, 0x7054, R21 ;  /* 0x0000705414157816 */ /* 0x000fc40000000015 */
[-C--:B0-----:R-:W-:Y:S02]  /*14d90*/  F2FP.F16.E4M3.UNPACK_B R3, R6.reuse.H1 ;  /* 0x00000006ff03723e */ /* 0x081fe400030006ff */
[----:B------:R-:W-:Y:S02]  /*14da0*/  F2FP.F16.E4M3.UNPACK_B R20, R25 ;  /* 0x00000019ff14723e */ /* 0x000fe400020006ff */
[----:B------:R-:W-:Y:S01]  /*14db0*/  F2FP.F16.E4M3.UNPACK_B R12, R15 ;  /* 0x0000000fff0c723e */ /* 0x000fe200020006ff */
[--C-:B------:R-:W-:Y:S01]  /*14dc0*/  HADD2.F32 R9, -RZ, R3.reuse.H0_H0 ;  /* 0x20000003ff097230 */ /* 0x100fe20000004100 */
[----:B------:R-:W-:Y:S01]  /*14dd0*/  LOP3.LUT R13, R13, 0xff000000, R8, 0xf8, !PT ;  /* 0xff0000000d0d7812 */ /* 0x000fe200078ef808 */
[----:B------:R-:W-:Y:S01]  /*14de0*/  HADD2.F32 R8, -RZ, R3.H1_H1 ;  /* 0x30000003ff087230 */ /* 0x000fe20000004100 */
[----:B------:R-:W-:Y:S01]  /*14df0*/  F2FP.F16.E4M3.UNPACK_B R6, R6 ;  /* 0x00000006ff06723e */ /* 0x000fe200020006ff */
[----:B------:R-:W-:Y:S01]  /*14e00*/  HADD2.F32 R24, -RZ, R20.H1_H1 ;  /* 0x30000014ff187230 */ /* 0x000fe20000004100 */
[----:B------:R-:W-:Y:S01]  /*14e10*/  LOP3.LUT R21, R21, 0xff000000, R10, 0xf8, !PT ;  /* 0xff00000015157812 */ /* 0x000fe200078ef80a */
[----:B------:R-:W-:Y:S01]  /*14e20*/  HADD2.F32 R14, -RZ, R12.H1_H1 ;  /* 0x3000000cff0e7230 */ /* 0x000fe20000004100 */
[-C--:B------:R-:W-:Y:S01]  /*14e30*/  F2FP.F16.E4M3.UNPACK_B R10, R7.reuse ;  /* 0x00000007ff0a723e */ /* 0x080fe200020006ff */
[----:B------:R-:W-:Y:S01]  /*14e40*/  HADD2.F32 R20, -RZ, R20.H0_H0 ;  /* 0x20000014ff147230 */ /* 0x000fe20000004100 */
[----:B------:R-:W-:Y:S01]  /*14e50*/  F2FP.F16.E4M3.UNPACK_B R11, R7.H1 ;  /* 0x00000007ff0b723e */ /* 0x000fe200030006ff */
[C---:B------:R-:W-:Y:S01]  /*14e60*/  FMUL.FTZ R26, R8.reuse, R24 ;  /* 0x00000018081a7220 */ /* 0x040fe20000410000 */
[----:B------:R-:W-:Y:S01]  /*14e70*/  FMUL.FTZ R27, R8, R14 ;  /* 0x0000000e081b7220 */ /* 0x000fe20000410000 */
[-C--:B------:R-:W-:Y:S01]  /*14e80*/  F2FP.F16.E4M3.UNPACK_B R7, R5.reuse ;  /* 0x00000005ff07723e */ /* 0x080fe200020006ff */
[----:B------:R-:W-:Y:S01]  /*14e90*/  HADD2.F32 R12, -RZ, R12.H0_H0 ;  /* 0x2000000cff0c7230 */ /* 0x000fe20000004100 */
[----:B------:R-:W-:Y:S01]  /*14ea0*/  F2FP.F16.E4M3.UNPACK_B R8, R5.H1 ;  /* 0x00000005ff08723e */ /* 0x000fe200030006ff */
[----:B------:R-:W-:-:S02]  /*14eb0*/  HADD2.F32 R5, -RZ, R6.H1_H1 ;  /* 0x30000006ff057230 */ /* 0x000fc40000004100 */
[C---:B------:R-:W-:Y:S01]  /*14ec0*/  FFMA.FTZ R26, R9.reuse, R14, -R26 ;  /* 0x0000000e091a7223 */ /* 0x040fe2000001081a */
[----:B------:R-:W-:Y:S01]  /*14ed0*/  FFMA.FTZ R29, R9, R24, R27 ;  /* 0x00000018091d7223 */ /* 0x000fe2000001001b */
[----:B------:R-:W-:Y:S01]  /*14ee0*/  HADD2.F32 R6, -RZ, R6.H0_H0 ;  /* 0x20000006ff067230 */ /* 0x000fe20000004100 */
[----:B------:R-:W-:Y:S01]  /*14ef0*/  F2FP.F16.E4M3.UNPACK_B R25, R25.H1 ;  /* 0x00000019ff19723e */ /* 0x000fe200030006ff */
[C---:B------:R-:W-:Y:S01]  /*14f00*/  FMUL.FTZ R9, R5.reuse, R20 ;  /* 0x0000001405097220 */ /* 0x040fe20000410000 */
[----:B------:R-:W-:Y:S01]  /*14f10*/  F2FP.F16.E4M3.UNPACK_B R15, R15.H1 ;  /* 0x0000000fff0f723e */ /* 0x000fe200030006ff */
[-C--:B------:R-:W-:Y:S01]  /*14f20*/  FMUL.FTZ R27, R5, R12.reuse ;  /* 0x0000000c051b7220 */ /* 0x080fe20000410000 */
[----:B------:R-:W-:Y:S02]  /*14f30*/  HADD2.F32 R5, -RZ, R10.H1_H1 ;  /* 0x3000000aff057230 */ /* 0x000fe40000004100 */
[----:B------:R-:W-:Y:S01]  /*14f40*/  FFMA.FTZ R24, R6, R12, -R9 ;  /* 0x0000000c06187223 */ /* 0x000fe20000010809 */
[----:B------:R-:W-:-:S02]  /*14f50*/  HADD2.F32 R14, -RZ, R25.H0_H0 ;  /* 0x20000019ff0e7230 */ /* 0x000fc40000004100 */
[----:B------:R-:W-:Y:S01]  /*14f60*/  FFMA.FTZ R27, R6, R20, R27 ;  /* 0x00000014061b7223 */ /* 0x000fe2000001001b */
[----:B------:R-:W-:Y:S01]  /*14f70*/  HADD2.F32 R9, -RZ, R15.H0_H0 ;  /* 0x2000000fff097230 */ /* 0x000fe20000004100 */
[----:B------:R-:W-:Y:S01]  /*14f80*/  F2FP.F16.E4M3.UNPACK_B R3, R4 ;  /* 0x00000004ff03723e */ /* 0x000fe200020006ff */
[----:B------:R-:W-:Y:S02]  /*14f90*/  HADD2.F32 R10, -RZ, R10.H0_H0 ;  /* 0x2000000aff0a7230 */ /* 0x000fe40000004100 */
[C---:B------:R-:W-:Y:S01]  /*14fa0*/  FMUL.FTZ R31, R5.reuse, R14 ;  /* 0x0000000e051f7220 */ /* 0x040fe20000410000 */
[----:B------:R-:W-:Y:S02]  /*14fb0*/  HADD2.F32 R25, -RZ, R25.H1_H1 ;  /* 0x30000019ff197230 */ /* 0x000fe40000004100 */
[-C--:B------:R-:W-:Y:S01]  /*14fc0*/  FMUL.FTZ R5, R5, R9.reuse ;  /* 0x0000000905057220 */ /* 0x080fe20000410000 */
[----:B------:R-:W-:Y:S02]  /*14fd0*/  HADD2.F32 R6, -RZ, R11.H1_H1 ;  /* 0x3000000bff067230 */ /* 0x000fe40000004100 */
[----:B------:R-:W-:Y:S01]  /*14fe0*/  FFMA.FTZ R31, R10, R9, -R31 ;  /* 0x000000090a1f7223 */ /* 0x000fe2000001081f */
[----:B------:R-:W-:-:S02]  /*14ff0*/  HADD2.F32 R15, -RZ, R15.H1_H1 ;  /* 0x3000000fff0f7230 */ /* 0x000fc40000004100 */
[----:B------:R-:W-:Y:S01]  /*15000*/  FFMA.FTZ R28, R10, R14, R5 ;  /* 0x0000000e0a1c7223 */ /* 0x000fe20000010005 */
[----:B------:R-:W-:Y:S02]  /*15010*/  HADD2.F32 R11, -RZ, R11.H0_H0 ;  /* 0x2000000bff0b7230 */ /* 0x000fe40000004100 */
[C---:B------:R-:W-:Y:S01]  /*15020*/  FMUL.FTZ R12, R6.reuse, R25 ;  /* 0x00000019060c7220 */ /* 0x040fe20000410000 */
[----:B------:R-:W-:Y:S01]  /*15030*/  F2FP.F16.E4M3.UNPACK_B R5, R21 ;  /* 0x00000015ff05723e */ /* 0x000fe200020006ff */
[-C--:B------:R-:W-:Y:S01]  /*15040*/  FMUL.FTZ R10, R6, R15.reuse ;  /* 0x0000000f060a7220 */ /* 0x080fe20000410000 */
[----:B------:R-:W-:Y:S01]  /*15050*/  F2FP.F16.E4M3.UNPACK_B R4, R4.H1 ;  /* 0x00000004ff04723e */ /* 0x000fe200030006ff */
[C---:B------:R-:W-:Y:S01]  /*15060*/  FFMA.FTZ R30, R11.reuse, R15, -R12 ;  /* 0x0000000f0b1e7223 */ /* 0x040fe2000001080c */
[----:B------:R-:W-:Y:S01]  /*15070*/  F2FP.F16.E4M3.UNPACK_B R9, R13 ;  /* 0x0000000dff09723e */ /* 0x000fe200020006ff */
[----:B------:R-:W-:Y:S01]  /*15080*/  FFMA.FTZ R25, R11, R25, R10 ;  /* 0x000000190b197223 */ /* 0x000fe2000001000a */
[--C-:B------:R-:W-:Y:S01]  /*15090*/  HADD2.F32 R12, -RZ, R5.reuse.H1_H1 ;  /* 0x30000005ff0c7230 */ /* 0x100fe20000004100 */
[----:B------:R-:W-:Y:S01]  /*150a0*/  F2FP.F16.E4M3.UNPACK_B R13, R13.H1 ;  /* 0x0000000dff0d723e */ /* 0x000fe200030006ff */
[----:B------:R-:W-:Y:S01]  /*150b0*/  HADD2.F32 R11, -RZ, R5.H0_H0 ;  /* 0x20000005ff0b7230 */ /* 0x000fe20000004100 */
[----:B------:R-:W-:Y:S01]  /*150c0*/  F2FP.F16.E4M3.UNPACK_B R21, R21.H1 ;  /* 0x00000015ff15723e */ /* 0x000fe200030006ff */
[----:B------:R-:W-:-:S02]  /*150d0*/  HADD2.F32 R6, -RZ, R4.H1_H1 ;  /* 0x30000004ff067230 */ /* 0x000fc40000004100 */
[----:B------:R-:W-:Y:S02]  /*150e0*/  HADD2.F32 R10, -RZ, R9.H1_H1 ;  /* 0x30000009ff0a7230 */ /* 0x000fe40000004100 */
[----:B------:R-:W-:Y:S02]  /*150f0*/  HADD2.F32 R5, -RZ, R4.H0_H0 ;  /* 0x20000004ff057230 */ /* 0x000fe40000004100 */
[C---:B------:R-:W-:Y:S01]  /*15100*/  FMUL.FTZ R14, R6.reuse, R12 ;  /* 0x0000000c060e7220 */ /* 0x040fe20000410000 */
[----:B------:R-:W-:Y:S02]  /*15110*/  HADD2.F32 R4, -RZ, R3.H1_H1 ;  /* 0x30000003ff047230 */ /* 0x000fe40000004100 */
[-C--:B------:R-:W-:Y:S01]  /*15120*/  FMUL.FTZ R20, R6, R10.reuse ;  /* 0x0000000a06147220 */ /* 0x080fe20000410000 */
[----:B------:R-:W-:Y:S02]  /*15130*/  HADD2.F32 R9, -RZ, R9.H0_H0 ;  /* 0x20000009ff097230 */ /* 0x000fe40000004100 */
[----:B------:R-:W-:Y:S01]  /*15140*/  FFMA.FTZ R14, R5, R10, -R14 ;  /* 0x0000000a050e7223 */ /* 0x000fe2000001080e */
[----:B------:R-:W-:-:S02]  /*15150*/  HADD2.F32 R3, -RZ, R3.H0_H0 ;  /* 0x20000003ff037230 */ /* 0x000fc40000004100 */
[C---:B------:R-:W-:Y:S01]  /*15160*/  FMUL.FTZ R6, R4.reuse, R11 ;  /* 0x0000000b04067220 */ /* 0x040fe20000410000 */
[----:B------:R-:W-:Y:S01]  /*15170*/  FFMA.FTZ R15, R5, R12, R20 ;  /* 0x0000000c050f7223 */ /* 0x000fe20000010014 */
[-C--:B------:R-:W-:Y:S01]  /*15180*/  FMUL.FTZ R4, R4, R9.reuse ;  /* 0x0000000904047220 */ /* 0x080fe20000410000 */
[----:B------:R-:W-:Y:S02]  /*15190*/  HADD2.F32 R5, -RZ, R13.H1_H1 ;  /* 0x3000000dff057230 */ /* 0x000fe40000004100 */
[C---:B------:R-:W-:Y:S01]  /*151a0*/  FFMA.FTZ R12, R3.reuse, R9, -R6 ;  /* 0x00000009030c7223 */ /* 0x040fe20000010806 */
[--C-:B------:R-:W-:Y:S02]  /*151b0*/  HADD2.F32 R9, -RZ, R21.reuse.H1_H1 ;  /* 0x30000015ff097230 */ /* 0x100fe40000004100 */
[----:B------:R-:W-:Y:S01]  /*151c0*/  FFMA.FTZ R11, R3, R11, R4 ;  /* 0x0000000b030b7223 */ /* 0x000fe20000010004 */
[----:B------:R-:W-:Y:S02]  /*151d0*/  HADD2.F32 R4, -RZ, R8.H1_H1 ;  /* 0x30000008ff047230 */ /* 0x000fe40000004100 */
[----:B------:R-:W-:-:S02]  /*151e0*/  HADD2.F32 R10, -RZ, R21.H0_H0 ;  /* 0x20000015ff0a7230 */ /* 0x000fc40000004100 */
[----:B------:R-:W-:Y:S02]  /*151f0*/  HADD2.F32 R3, -RZ, R7.H1_H1 ;  /* 0x30000007ff037230 */ /* 0x000fe40000004100 */
[C---:B------:R-:W-:Y:S01]  /*15200*/  FMUL.FTZ R20, R4.reuse, R5 ;  /* 0x0000000504147220 */ /* 0x040fe20000410000 */
[----:B------:R-:W-:Y:S02]  /*15210*/  HADD2.F32 R6, -RZ, R13.H0_H0 ;  /* 0x2000000dff067230 */ /* 0x000fe40000004100 */
[----:B------:R-:W-:Y:S01]  /*15220*/  FMUL.FTZ R13, R4, R9 ;  /* 0x00000009040d7220 */ /* 0x000fe20000410000 */
[----:B------:R-:W-:Y:S02]  /*15230*/  HADD2.F32 R8, -RZ, R8.H0_H0 ;  /* 0x20000008ff087230 */ /* 0x000fe40000004100 */
[C---:B------:R-:W-:Y:S01]  /*15240*/  FMUL.FTZ R4, R3.reuse, R10 ;  /* 0x0000000a03047220 */ /* 0x040fe20000410000 */
[----:B------:R-:W-:Y:S02]  /*15250*/  HADD2.F32 R7, -RZ, R7.H0_H0 ;  /* 0x20000007ff077230 */ /* 0x000fe40000004100 */
[-C--:B------:R-:W-:Y:S01]  /*15260*/  FMUL.FTZ R3, R3, R6.reuse ;  /* 0x0000000603037220 */ /* 0x080fe20000410000 */
[C---:B------:R-:W-:Y:S01]  /*15270*/  FFMA.FTZ R13, R8.reuse, R5, -R13 ;  /* 0x00000005080d7223 */ /* 0x040fe2000001080d */
[----:B------:R-:W-:Y:S01]  /*15280*/  FFMA.FTZ R20, R8, R9, R20 ;  /* 0x0000000908147223 */ /* 0x000fe20000010014 */
[C---:B------:R-:W-:Y:S01]  /*15290*/  FFMA.FTZ R5, R7.reuse, R6, -R4 ;  /* 0x0000000607057223 */ /* 0x040fe20000010804 */
[----:B------:R-:W-:Y:S01]  /*152a0*/  FFMA.FTZ R10, R7, R10, R3 ;  /* 0x0000000a070a7223 */ /* 0x000fe20000010003 */
[----:B------:R-:W-:-:S02]  /*152b0*/  F2FP.SATFINITE.E4M3.F32.PACK_AB_MERGE_C R6, R29, R26, RZ ;  /* 0x0000001a1d06723e */ /* 0x000fc400048070ff */
[----:B------:R-:W-:Y:S02]  /*152c0*/  F2FP.SATFINITE.E4M3.F32.PACK_AB_MERGE_C R7, R25, R30, RZ ;  /* 0x0000001e1907723e */ /* 0x000fe400048070ff */
[----:B------:R-:W-:Y:S02]  /*152d0*/  F2FP.SATFINITE.E4M3.F32.PACK_AB_MERGE_C R4, R15, R14, RZ ;  /* 0x0000000e0f04723e */ /* 0x000fe400048070ff */
[----:B------:R-:W-:Y:S02]  /*152e0*/  F2FP.SATFINITE.E4M3.F32.PACK_AB_MERGE_C R13, R20, R13, RZ ;  /* 0x0000000d140d723e */ /* 0x000fe400048070ff */
[----:B------:R-:W-:Y:S02]  /*152f0*/  F2FP.SATFINITE.E4M3.F32.PACK_AB_MERGE_C R6, R27, R24, R6 ;  /* 0x000000181b06723e */ /* 0x000fe40004807006 */
[----:B------:R-:W-:Y:S02]  /*15300*/  F2FP.SATFINITE.E4M3.F32.PACK_AB_MERGE_C R7, R28, R31, R7 ;  /* 0x0000001f1c07723e */ /* 0x000fe40004807007 */
[----:B------:R-:W-:-:S02]  /*15310*/  F2FP.SATFINITE.E4M3.F32.PACK_AB_MERGE_C R4, R11, R12, R4 ;  /* 0x0000000c0b04723e */ /* 0x000fc40004807004 */
[----:B------:R-:W-:-:S05]  /*15320*/  F2FP.SATFINITE.E4M3.F32.PACK_AB_MERGE_C R5, R10, R5, R13 ;  /* 0x000000050a05723e */ /* 0x000fca000480700d */
[----:B------:R0:W-:Y:S01]  /*15330*/  STS.128 [R0+0x22200], R4 ;  /* 0x0222000400007388 */ /* 0x0001e20000000c00 */
[----:B------:R-:W-:Y:S05]  /*15340*/  BRA `(.L_x_559) ;  /* 0x0000003400387947 */ /* 0x000fea0003800000 */
.L_x_553:
[----:B------:R-:W-:-:S03]  /*15350*/  UMOV UR4, 0xffffffff ;  /* 0xffffffff00047882 */ /* 0x000fc60000000000 */
[----:B------:R-:W-:Y:S05]  /*15360*/  BRA.DIV UR4, `(.L_x_570) ;  /* 0x000001a204a47947 */ /* 0x000fea000b800000 */
[----:B------:R0:W2:Y:S04]  /*15370*/  SHFL.IDX PT, R37, R24, RZ, 0x1e1f ;  /* 0x001e1fff18257589 */ /* 0x0000a800000e0000 */
[----:B------:R0:W3:Y:S04]  /*15380*/  SHFL.IDX PT, R47, R26, RZ, 0x1e1f ;  /* 0x001e1fff1a2f7589 */ /* 0x0000e800000e0000 */
[----:B------:R0:W4:Y:S04]  /*15390*/  SHFL.IDX PT, R3, R28, RZ, 0x1e1f ;  /* 0x001e1fff1c037589 */ /* 0x00012800000e0000 */
[----:B------:R-:W0:Y:S02]  /*153a0*/  SHFL.IDX PT, R45, R45, RZ, 0x1e1f ;  /* 0x001e1fff2d2d7589 */ /* 0x000e2400000e0000 */
.L_x_823:
[----:B------:R-:W-:Y:S01]  /*153b0*/  ULDC UR4, c[0x0][0x448] ;  /* 0x0001120000047ab9 */ /* 0x000fe20000000800 */
[----:B------:R-:W-:Y:S01]  /*153c0*/  BSSY B1, `(.L_x_571) ;  /* 0x0000036000017945 */ /* 0x000fe20003800000 */
[----:B------:R-:W-:Y:S01]  /*153d0*/  IMAD R0, R132, UR4, RZ ;  /* 0x0000000484007c24 */ /* 0x000fe2000f8e02ff */
[----:B0-----:R-:W-:Y:S02]  /*153e0*/  CS2R R28, SRZ ;  /* 0x00000000001c7805 */ /* 0x001fe4000001ff00 */
[----:B------:R-:W-:Y:S02]  /*153f0*/  CS2R R30, SRZ ;  /* 0x00000000001e7805 */ /* 0x000fe4000001ff00 */
[----:B------:R-:W-:Y:S02]  /*15400*/  CS2R R6, SRZ ;  /* 0x0000000000067805 */ /* 0x000fe4000001ff00 */
[----:B------:R-:W-:Y:S02]  /*15410*/  CS2R R8, SRZ ;  /* 0x0000000000087805 */ /* 0x000fe4000001ff00 */
[----:B------:R-:W-:-:S02]  /*15420*/  ISETP.GE.AND P0, PT, R4, R0, PT ;  /* 0x000000000400720c */ /* 0x000fc40003f06270 */
[----:B------:R-:W-:Y:S02]  /*15430*/  CS2R R4, SRZ ;  /* 0x0000000000047805 */ /* 0x000fe4000001ff00 */
[----:B------:R-:W-:Y:S02]  /*15440*/  CS2R R10, SRZ ;  /* 0x00000000000a7805 */ /* 0x000fe4000001ff00 */
[----:B------:R-:W-:Y:S02]  /*15450*/  CS2R R32, SRZ ;  /* 0x0000000000207805 */ /* 0x000fe4000001ff00 */
[----:B------:R-:W-:Y:S02]  /*15460*/  CS2R R34, SRZ ;  /* 0x0000000000227805 */ /* 0x000fe4000001ff00 */
[----:B------:R-:W-:Y:S02]  /*15470*/  CS2R R12, SRZ ;  /* 0x00000000000c7805 */ /* 0x000fe4000001ff00 */
[----:B-1----:R-:W-:-:S02]  /*15480*/  CS2R R14, SRZ ;  /* 0x00000000000e7805 */ /* 0x002fc4000001ff00 */
[----:B------:R-:W-:Y:S02]  /*15490*/  CS2R R24, SRZ ;  /* 0x0000000000187805 */ /* 0x000fe4000001ff00 */
[----:B------:R-:W-:Y:S01]  /*154a0*/  CS2R R26, SRZ ;  /* 0x00000000001a7805 */ /* 0x000fe2000001ff00 */
[----:B------:R-:W-:Y:S06]  /*154b0*/  @P0 BRA `(.L_x_572) ;  /* 0x0000000000980947 */ /* 0x000fec0003800000 */
[----:B------:R-:W-:Y:S01]  /*154c0*/  ULDC UR4, c[0x0][0x3f4] ;  /* 0x0000fd0000047ab9 */ /* 0x000fe20000000800 */
[----:B------:R-:W-:Y:S02]  /*154d0*/  CS2R R32, SRZ ;  /* 0x0000000000207805 */ /* 0x000fe4000001ff00 */
[----:B------:R-:W-:Y:S02]  /*154e0*/  ISETP.GE.AND P1, PT, R221, UR4, PT ;  /* 0x00000004dd007c0c */ /* 0x000fe4000bf26270 */
[----:B------:R-:W-:Y:S02]  /*154f0*/  CS2R R34, SRZ ;  /* 0x0000000000227805 */ /* 0x000fe4000001ff00 */
[----:B------:R-:W-:Y:S02]  /*15500*/  ISETP.GE.AND P2, PT, R16, UR4, PT ;  /* 0x0000000410007c0c */ /* 0x000fe4000bf46270 */
[----:B------:R-:W-:Y:S02]  /*15510*/  CS2R R28, SRZ ;  /* 0x00000000001c7805 */ /* 0x000fe4000001ff00 */
[----:B------:R-:W-:-:S02]  /*15520*/  ISETP.GE.AND P0, PT, R222, UR4, PT ;  /* 0x00000004de007c0c */ /* 0x000fc4000bf06270 */
[----:B------:R-:W-:Y:S02]  /*15530*/  CS2R R30, SRZ ;  /* 0x00000000001e7805 */ /* 0x000fe4000001ff00 */
[----:B------:R-:W-:Y:S02]  /*15540*/  CS2R R12, SRZ ;  /* 0x00000000000c7805 */ /* 0x000fe4000001ff00 */
[----:B------:R-:W-:Y:S01]  /*15550*/  CS2R R14, SRZ ;  /* 0x00000000000e7805 */ /* 0x000fe2000001ff00 */
[----:B------:R-:W-:Y:S02]  /*15560*/  @!P1 IMAD.SHL.U32 R20, R226, 0x10, RZ ;  /* 0x00000010e2149824 */ /* 0x000fe400078e00ff */
[----:B--2---:R-:W-:-:S04]  /*15570*/  @!P2 IADD3 R40, P3, R16, R37, RZ ;  /* 0x000000251028a210 */ /* 0x004fc80007f7e0ff */
[----:B------:R-:W-:Y:S01]  /*15580*/  @!P0 IMAD.SHL.U32 R38, R227, 0x10, RZ ;  /* 0x00000010e3268824 */ /* 0x000fe200078e00ff */
[----:B------:R-:W-:Y:S02]  /*15590*/  @!P1 SHF.R.S32.HI R4, RZ, 0x1f, R20 ;  /* 0x0000001fff049819 */ /* 0x000fe40000011414 */
[C---:B------:R-:W-:Y:S01]  /*155a0*/  @!P1 IADD3 R42, P5, R20.reuse, R37, RZ ;  /* 0x00000025142a9210 */ /* 0x040fe20007fbe0ff */
[----:B----4-:R-:W-:Y:S01]  /*155b0*/  @!P2 IMAD.X R41, R3, 0x1, R17, P3 ;  /* 0x000000010329a824 */ /* 0x010fe200018e0611 */
[----:B---3--:R-:W-:Y:S02]  /*155c0*/  @!P1 IADD3 R20, P4, R20, R47, RZ ;  /* 0x0000002f14149210 */ /* 0x008fe40007f9e0ff */
[----:B------:R-:W-:Y:S02]  /*155d0*/  @!P0 IADD3 R36, P3, R38, R37, RZ ;  /* 0x0000002526248210 */ /* 0x000fe40007f7e0ff */
[----:B------:R-:W-:Y:S01]  /*155e0*/  @!P0 SHF.R.S32.HI R6, RZ, 0x1f, R38 ;  /* 0x0000001fff068819 */ /* 0x000fe20000011426 */
[----:B------:R-:W-:Y:S01]  /*155f0*/  @!P1 IMAD.X R21, R45, 0x1, R4, P4 ;  /* 0x000000012d159824 */ /* 0x000fe200020e0604 */
[----:B------:R-:W-:-:S02]  /*15600*/  @!P1 IADD3.X R43, R3, R4, RZ, P5, !PT ;  /* 0x00000004032b9210 */ /* 0x000fc40002ffe4ff */
[----:B------:R-:W-:Y:S02]  /*15610*/  CS2R R24, SRZ ;  /* 0x0000000000187805 */ /* 0x000fe4000001ff00 */
[-C--:B------:R-:W-:Y:S01]  /*15620*/  @!P0 IADD3 R38, P5, R38, R47.reuse, RZ ;  /* 0x0000002f26268210 */ /* 0x080fe20007fbe0ff */
[--C-:B------:R-:W-:Y:S01]  /*15630*/  @!P0 IMAD.X R37, R3, 0x1, R6.reuse, P3 ;  /* 0x0000000103258824 */ /* 0x100fe200018e0606 */
[----:B------:R-:W-:Y:S02]  /*15640*/  @!P2 IADD3 R46, P4, R16, R47, RZ ;  /* 0x0000002f102ea210 */ /* 0x000fe40007f9e0ff */
[----:B------:R-:W-:Y:S02]  /*15650*/  CS2R R4, SRZ ;  /* 0x0000000000047805 */ /* 0x000fe4000001ff00 */
[----:B------:R-:W-:Y:S01]  /*15660*/  CS2R R26, SRZ ;  /* 0x00000000001a7805 */ /* 0x000fe2000001ff00 */
[----:B------:R-:W-:Y:S01]  /*15670*/  @!P0 IMAD.X R39, R45, 0x1, R6, P5 ;  /* 0x000000012d278824 */ /* 0x000fe200028e0606 */
[----:B------:R-:W-:-:S02]  /*15680*/  CS2R R6, SRZ ;  /* 0x0000000000067805 */ /* 0x000fc4000001ff00 */
[----:B------:R-:W-:Y:S02]  /*15690*/  CS2R R8, SRZ ;  /* 0x0000000000087805 */ /* 0x000fe4000001ff00 */
[----:B------:R-:W-:Y:S01]  /*156a0*/  CS2R R10, SRZ ;  /* 0x00000000000a7805 */ /* 0x000fe2000001ff00 */
[----:B------:R-:W-:Y:S01]  /*156b0*/  @!P2 IMAD.X R47, R45, 0x1, R17, P4 ;  /* 0x000000012d2fa824 */ /* 0x000fe200020e0611 */
[----:B------:R0:W5:Y:S04]  /*156c0*/  @!P2 LD.E.128 R32, desc[UR50][R40.64] ;  /* 0x000000322820a980 */ /* 0x000168000c101d00 */
[----:B------:R0:W5:Y:S04]  /*156d0*/  @!P2 LD.E.128 R28, desc[UR50][R46.64] ;  /* 0x000000322e1ca980 */ /* 0x000168000c101d00 */
[----:B------:R0:W5:Y:S04]  /*156e0*/  @!P1 LD.E.128 R12, desc[UR50][R42.64] ;  /* 0x000000322a0c9980 */ /* 0x000168000c101d00 */
[----:B------:R0:W5:Y:S04]  /*156f0*/  @!P1 LD.E.128 R4, desc[UR50][R20.64] ;  /* 0x0000003214049980 */ /* 0x000168000c101d00 */
[----:B------:R0:W5:Y:S04]  /*15700*/  @!P0 LD.E.128 R24, desc[UR50][R36.64] ;  /* 0x0000003224188980 */ /* 0x000168000c101d00 */
[----:B------:R0:W5:Y:S02]  /*15710*/  @!P0 LD.E.128 R8, desc[UR50][R38.64] ;  /* 0x0000003226088980 */ /* 0x000164000c101d00 */
.L_x_572:
[----:B------:R-:W-:Y:S05]  /*15720*/  BSYNC B1 ;  /* 0x0000000000017941 */ /* 0x000fea0003800000 */
.L_x_571:
[----:B------:R-:W-:Y:S01]  /*15730*/  ULEA.HI UR4, UR37, UR37, URZ, 0x1 ;  /* 0x0000002525047291 */ /* 0x000fe2000f8f083f */
[----:B0-----:R-:W0:Y:S01]  /*15740*/  S2R R20, SR_TID.X ;  /* 0x0000000000147919 */ /* 0x001e220000002100 */
[----:B------:R-:W-:Y:S01]  /*15750*/  IMAD R0, R129, -0x80, R0 ;  /* 0xffffff8081007824 */ /* 0x000fe200078e0200 */
[----:B------:R-:W-:Y:S01]  /*15760*/  BSSY B1, `(.L_x_573) ;  /* 0x000000d000017945 */ /* 0x000fe20003800000 */
[----:B------:R-:W-:-:S03]  /*15770*/  ULOP3.LUT UR4, UR4, 0xfffffffe, URZ, 0xc0, !UPT ;  /* 0xfffffffe04047892 */ /* 0x000fc6000f8ec03f */
[----:B------:R-:W-:Y:S01]  /*15780*/  VIMNMX R0, R0, 0x80, PT ;  /* 0x0000008000007848 */ /* 0x000fe20003fe0100 */
[----:B------:R-:W-:-:S06]  /*15790*/  UIADD3 UR4, UR37, -UR4, URZ ;  /* 0x8000000425047290 */ /* 0x000fcc000fffe03f */
[----:B----4-:R-:W-:-:S05]  /*157a0*/  IMAD.U32 R3, RZ, RZ, UR4 ;  /* 0x00000004ff037e24 */ /* 0x010fca000f8e00ff */
[----:B------:R-:W-:-:S04]  /*157b0*/  SHF.L.U32 R3, R3, 0x1f, RZ ;  /* 0x0000001f03037819 */ /* 0x000fc800000006ff */
[----:B------:R-:W1:Y:S01]  /*157c0*/  SYNCS.PHASECHK.TRANS64.TRYWAIT P0, [R18+URZ+0x33400], R3 ;  /* 0x03340003120075a7 */ /* 0x000e62000800017f */
[C---:B0-----:R-:W-:Y:S01]  /*157d0*/  VIADD R21, R20.reuse, 0xffffff80 ;  /* 0xffffff8014157836 */ /* 0x041fe20000000000 */
[----:B------:R-:W-:-:S04]  /*157e0*/  IADD3 R20, R20, -0x80, RZ ;  /* 0xffffff8014147810 */ /* 0x000fc80007ffe0ff */
[----:B------:R-:W-:-:S04]  /*157f0*/  LEA.HI R20, R20, R21, RZ, 0x1 ;  /* 0x0000001514147211 */ /* 0x000fc800078f08ff */
[----:B------:R-:W-:-:S04]  /*15800*/  SHF.R.S32.HI R20, RZ, 0x1, R20 ;  /* 0x00000001ff147819 */ /* 0x000fc80000011414 */
[----:B------:R-:W-:Y:S01]  /*15810*/  ISETP.GE.AND P1, PT, R20, R0, PT ;  /* 0x000000001400720c */ /* 0x000fe20003f26270 */
[----:B-1----:R-:W-:-:S12]  /*15820*/  @!P0 BRA `(.L_x_574) ;  /* 0x0000019c00e88947 */ /* 0x002fd80003800000 */
.L_x_824:
[----:B------:R-:W-:Y:S05]  /*15830*/  BSYNC B1 ;  /* 0x0000000000017941 */ /* 0x000fea0003800000 */
.L_x_573:
[----:B------:R-:W-:Y:S05]  /*15840*/  @P1 BRA `(.L_x_559) ;  /* 0x0000002c00f81947 */ /* 0x000fea0003800000 */
[----:B------:R1:W5:Y:S01]  /*15850*/  LDL R69, [R1+0x28] ;  /* 0x0000280001457983 */ /* 0x0003620000100800 */
[----:B0-----:R-:W0:Y:S03]  /*15860*/  LDC R3, c[0x0][0x3f4] ;  /* 0x0000fd00ff037b82 */ /* 0x001e260000000800 */
[----:B------:R1:W5:Y:S04]  /*15870*/  LDL R68, [R1+0x2c] ;  /* 0x00002c0001447983 */ /* 0x0003680000100800 */
[----:B------:R1:W5:Y:S01]  /*15880*/  LDL R67, [R1+0x30] ;  /* 0x0000300001437983 */ /* 0x0003620000100800 */
[----:B------:R-:W-:Y:S01]  /*15890*/  BSSY B1, `(.L_x_575) ;  /* 0x00000ff000017945 */ /* 0x000fe20003800000 */
[----:B0-----:R-:W-:-:S02]  /*158a0*/  ISETP.GE.AND P0, PT, R16, R3, PT ;  /* 0x000000031000720c */ /* 0x001fc40003f06270 */
[-C--:B------:R-:W-:Y:S02]  /*158b0*/  ISETP.GE.AND P1, PT, R221, R3.reuse, PT ;  /* 0x00000003dd00720c */ /* 0x080fe40003f26270 */
[----:B------:R-:W-:-:S09]  /*158c0*/  ISETP.GE.AND P2, PT, R222, R3, PT ;  /* 0x00000003de00720c */ /* 0x000fd20003f46270 */
[----:B-1----:R-:W-:Y:S05]  /*158d0*/  @P0 BRA `(.L_x_576) ;  /* 0x0000000c00e80947 */ /* 0x002fea0003800000 */
[----:B------:R-:W4:Y:S01]  /*158e0*/  LDL R70, [R1+0x130] ;  /* 0x0001300001467983 */ /* 0x000f220000100800 */
[----:B------:R-:W-:Y:S02]  /*158f0*/  LEA.HI R0, R48, R48, RZ, 0x1 ;  /* 0x0000003030007211 */ /* 0x000fe400078f08ff */
[----:B-----5:R-:W-:Y:S02]  /*15900*/  LOP3.LUT R20, R32, 0xff, RZ, 0xc0, !PT ;  /* 0x000000ff20147812 */ /* 0x020fe400078ec0ff */
[----:B------:R-:W-:Y:S02]  /*15910*/  LOP3.LUT R21, R0, 0xfffffffe, RZ, 0xc0, !PT ;  /* 0xfffffffe00157812 */ /* 0x000fe400078ec0ff */
[----:B------:R-:W-:Y:S02]  /*15920*/  SHF.R.U32.HI R0, RZ, 0x8, R32 ;  /* 0x00000008ff007819 */ /* 0x000fe40000011620 */
[----:B--2---:R-:W-:Y:S01]  /*15930*/  SHF.R.U32.HI R37, RZ, 0x8, R33 ;  /* 0x00000008ff257819 */ /* 0x004fe20000011621 */
[----:B------:R-:W-:Y:S01]  /*15940*/  IMAD.IADD R48, R48, 0x1, -R21 ;  /* 0x0000000130307824 */ /* 0x000fe200078e0a15 */
[----:B------:R-:W-:-:S02]  /*15950*/  LOP3.LUT R21, R0, 0xff, RZ, 0xc0, !PT ;  /* 0x000000ff00157812 */ /* 0x000fc400078ec0ff */
[----:B------:R-:W-:Y:S02]  /*15960*/  SHF.R.U32.HI R39, RZ, 0x8, R34 ;  /* 0x00000008ff277819 */ /* 0x000fe40000011622 */
[----:B------:R-:W-:Y:S02]  /*15970*/  LEA.HI R0, R3, R48, RZ, 0x1c ;  /* 0x0000003003007211 */ /* 0x000fe400078fe0ff */
[----:B------:R-:W-:Y:S02]  /*15980*/  PRMT R45, R21, 0x7604, R20 ;  /* 0x00007604152d7816 */ /* 0x000fe40000000014 */
[----:B------:R-:W-:Y:S02]  /*15990*/  SHF.R.S32.HI R21, RZ, 0x1f, R0 ;  /* 0x0000001fff157819 */ /* 0x000fe40000011400 */
[----:B------:R-:W-:Y:S02]  /*159a0*/  LOP3.LUT R36, R33, 0xff, RZ, 0xc0, !PT ;  /* 0x000000ff21247812 */ /* 0x000fe400078ec0ff */
[----:B------:R-:W-:Y:S01]  /*159b0*/  LEA.HI R21, R21, R0, RZ, 0x2 ;  /* 0x0000000015157211 */ /* 0x000fe200078f10ff */
[----:B------:R-:W-:Y:S01]  /*159c0*/  IMAD.SHL.U32 R0, R0, 0x10, RZ ;  /* 0x0000001000007824 */ /* 0x000fe200078e00ff */
[----:B------:R-:W-:-:S02]  /*159d0*/  LOP3.LUT R38, R34, 0xff, RZ, 0xc0, !PT ;  /* 0x000000ff22267812 */ /* 0x000fc400078ec0ff */
[----:B------:R-:W-:Y:S01]  /*159e0*/  LOP3.LUT R37, R37, 0xff, RZ, 0xc0, !PT ;  /* 0x000000ff25257812 */ /* 0x000fe200078ec0ff */
[----:B------:R-:W-:Y:S01]  /*159f0*/  IMAD.SHL.U32 R21, R21, 0x800, RZ ;  /* 0x0000080015157824 */ /* 0x000fe200078e00ff */
[----:B------:R-:W-:Y:S02]  /*15a00*/  LOP3.LUT R0, R69, 0x30, R0, 0xf8, !PT ;  /* 0x0000003045007812 */ /* 0x000fe400078ef800 */
[----:B------:R-:W-:Y:S02]  /*15a10*/  LOP3.LUT R39, R39, 0xff, RZ, 0xc0, !PT ;  /* 0x000000ff27277812 */ /* 0x000fe400078ec0ff */
[----:B------:R-:W-:Y:S02]  /*15a20*/  LOP3.LUT R0, R0, R68, RZ, 0x3c, !PT ;  /* 0x0000004400007212 */ /* 0x000fe400078e3cff */
[----:B------:R-:W-:Y:S02]  /*15a30*/  LOP3.LUT R21, R21, 0xffffe000, RZ, 0xc0, !PT ;  /* 0xffffe00015157812 */ /* 0x000fe400078ec0ff */
[----:B------:R-:W-:-:S02]  /*15a40*/  PRMT R20, R37, 0x7604, R36 ;  /* 0x0000760425147816 */ /* 0x000fc40000000024 */
[----:B------:R-:W-:Y:S02]  /*15a50*/  IADD3 R21, R0, R67, R21 ;  /* 0x0000004300157210 */ /* 0x000fe40007ffe015 */
[----:B---3--:R-:W-:Y:S02]  /*15a60*/  PRMT R47, R39, 0x7604, R38 ;  /* 0x00007604272f7816 */ /* 0x008fe40000000026 */
[----:B------:R-:W-:Y:S01]  /*15a70*/  SHF.R.U32.HI R37, RZ, 0x8, R35 ;  /* 0x00000008ff257819 */ /* 0x000fe20000011623 */
[----:B------:R-:W-:Y:S01]  /*15a80*/  IMAD.IADD R0, R18, 0x1, R21 ;  /* 0x0000000112007824 */ /* 0x000fe200078e0215 */
[----:B------:R-:W-:Y:S02]  /*15a90*/  SHF.R.U32.HI R39, RZ, 0x8, R28 ;  /* 0x00000008ff277819 */ /* 0x000fe4000001161c */
[----:B------:R-:W-:Y:S02]  /*15aa0*/  SHF.R.U32.HI R40, RZ, 0x8, R29 ;  /* 0x00000008ff287819 */ /* 0x000fe4000001161d */
[----:B------:R-:W-:-:S02]  /*15ab0*/  LOP3.LUT R36, R35, 0xff, RZ, 0xc0, !PT ;  /* 0x000000ff23247812 */ /* 0x000fc400078ec0ff */
[----:B------:R-:W-:Y:S02]  /*15ac0*/  LOP3.LUT R38, R28, 0xff, RZ, 0xc0, !PT ;  /* 0x000000ff1c267812 */ /* 0x000fe400078ec0ff */
[----:B------:R-:W-:Y:S02]  /*15ad0*/  LOP3.LUT R37, R37, 0xff, RZ, 0xc0, !PT ;  /* 0x000000ff25257812 */ /* 0x000fe400078ec0ff */
[----:B------:R-:W-:Y:S02]  /*15ae0*/  LOP3.LUT R39, R39, 0xff, RZ, 0xc0, !PT ;  /* 0x000000ff27277812 */ /* 0x000fe400078ec0ff */
[----:B------:R-:W-:Y:S02]  /*15af0*/  LOP3.LUT R21, R40, 0xff, RZ, 0xc0, !PT ;  /* 0x000000ff28157812 */ /* 0x000fe400078ec0ff */
[----:B------:R-:W0:Y:S01]  /*15b00*/  LDS.128 R40, [R0+0x1e200] ;  /* 0x01e2000000287984 */ /* 0x000e220000000c00 */
[----:B------:R-:W-:Y:S02]  /*15b10*/  PRMT R46, R37, 0x7604, R36 ;  /* 0x00007604252e7816 */ /* 0x000fe40000000024 */
[----:B------:R-:W-:-:S02]  /*15b20*/  PRMT R51, R39, 0x7604, R38 ;  /* 0x0000760427337816 */ /* 0x000fc40000000026 */
[----:B------:R-:W-:Y:S02]  /*15b30*/  SHF.R.U32.HI R53, RZ, 0x8, R31 ;  /* 0x00000008ff357819 */ /* 0x000fe4000001161f */
[----:B------:R-:W-:Y:S02]  /*15b40*/  SHF.R.U32.HI R50, RZ, 0x8, R30 ;  /* 0x00000008ff327819 */ /* 0x000fe4000001161e */
[----:B------:R-:W-:Y:S02]  /*15b50*/  LOP3.LUT R48, R29, 0xff, RZ, 0xc0, !PT ;  /* 0x000000ff1d307812 */ /* 0x000fe400078ec0ff */
[----:B------:R-:W-:Y:S02]  /*15b60*/  LOP3.LUT R52, R31, 0xff, RZ, 0xc0, !PT ;  /* 0x000000ff1f347812 */ /* 0x000fe400078ec0ff */
[----:B------:R-:W-:Y:S02]  /*15b70*/  LOP3.LUT R53, R53, 0xff, RZ, 0xc0, !PT ;  /* 0x000000ff35357812 */ /* 0x000fe400078ec0ff */
[----:B------:R-:W-:-:S02]  /*15b80*/  LOP3.LUT R49, R30, 0xff, RZ, 0xc0, !PT ;  /* 0x000000ff1e317812 */ /* 0x000fc400078ec0ff */
[----:B------:R-:W-:Y:S02]  /*15b90*/  LOP3.LUT R50, R50, 0xff, RZ, 0xc0, !PT ;  /* 0x000000ff32327812 */ /* 0x000fe400078ec0ff */
[----:B------:R-:W-:Y:S02]  /*15ba0*/  PRMT R48, R21, 0x7604, R48 ;  /* 0x0000760415307816 */ /* 0x000fe40000000030 */
[----:B------:R-:W-:Y:S02]  /*15bb0*/  PRMT R52, R53, 0x7604, R52 ;  /* 0x0000760435347816 */ /* 0x000fe40000000034 */
[----:B------:R-:W-:Y:S02]  /*15bc0*/  SHF.R.U32.HI R21, RZ, 0x10, R33 ;  /* 0x00000010ff157819 */ /* 0x000fe40000011621 */
[----:B------:R-:W-:Y:S02]  /*15bd0*/  SHF.R.U32.HI R53, RZ, 0x10, R29 ;  /* 0x00000010ff357819 */ /* 0x000fe4000001161d */
[----:B------:R-:W-:Y:S01]  /*15be0*/  PRMT R57, R50, 0x7604, R49 ;  /* 0x0000760432397816 */ /* 0x000fe20000000031 */
[----:B------:R-:W-:Y:S01]  /*15bf0*/  IMAD.U32 R21, R21, 0x10000, RZ ;  /* 0x0001000015157824 */ /* 0x000fe200078e00ff */
[----:B------:R-:W-:-:S02]  /*15c00*/  SHF.R.U32.HI R49, RZ, 0x10, R35 ;  /* 0x00000010ff317819 */ /* 0x000fc40000011623 */
[----:B------:R-:W-:Y:S02]  /*15c10*/  SHF.L.U32 R53, R53, 0x10, RZ ;  /* 0x0000001035357819 */ /* 0x000fe400000006ff */
[----:B------:R-:W-:Y:S01]  /*15c20*/  SHF.R.U32.HI R59, RZ, 0x10, R31 ;  /* 0x00000010ff3b7819 */ /* 0x000fe2000001161f */
[----:B------:R-:W-:Y:S01]  /*15c30*/  IMAD.U32 R49, R49, 0x10000, RZ ;  /* 0x0001000031317824 */ /* 0x000fe200078e00ff */
[--C-:B------:R-:W-:Y:S02]  /*15c40*/  LOP3.LUT R45, R45, 0xff0000, R32.reuse, 0xf8, !PT ;  /* 0x00ff00002d2d7812 */ /* 0x100fe400078ef820 */
[----:B------:R-:W-:Y:S01]  /*15c50*/  LOP3.LUT R55, R48, 0xff0000, R53, 0xf8, !PT ;  /* 0x00ff000030377812 */ /* 0x000fe200078ef835 */
[----:B------:R-:W-:Y:S01]  /*15c60*/  IMAD.U32 R59, R59, 0x10000, RZ ;  /* 0x000100003b3b7824 */ /* 0x000fe200078e00ff */
[----:B------:R-:W-:Y:S02]  /*15c70*/  LOP3.LUT R21, R20, 0xff0000, R21, 0xf8, !PT ;  /* 0x00ff000014157812 */ /* 0x000fe400078ef815 */
[----:B------:R-:W-:-:S02]  /*15c80*/  LOP3.LUT R32, R45, 0xff000000, R32, 0xf8, !PT ;  /* 0xff0000002d207812 */ /* 0x000fc400078ef820 */
[----:B------:R-:W-:Y:S02]  /*15c90*/  LOP3.LUT R47, R47, 0xff0000, R34, 0xf8, !PT ;  /* 0x00ff00002f2f7812 */ /* 0x000fe400078ef822 */
[----:B------:R-:W-:Y:S02]  /*15ca0*/  LOP3.LUT R45, R51, 0xff0000, R28, 0xf8, !PT ;  /* 0x00ff0000332d7812 */ /* 0x000fe400078ef81c */
[----:B------:R-:W-:Y:S02]  /*15cb0*/  LOP3.LUT R51, R55, 0xff000000, R29, 0xf8, !PT ;  /* 0xff00000037337812 */ /* 0x000fe400078ef81d */
[----:B------:R-:W-:Y:S02]  /*15cc0*/  LOP3.LUT R49, R46, 0xff0000, R49, 0xf8, !PT ;  /* 0x00ff00002e317812 */ /* 0x000fe400078ef831 */
[----:B------:R-:W-:Y:S02]  /*15cd0*/  LOP3.LUT R50, R21, 0xff000000, R33, 0xf8, !PT ;  /* 0xff00000015327812 */ /* 0x000fe400078ef821 */
[----:B------:R-:W-:-:S02]  /*15ce0*/  LOP3.LUT R59, R52, 0xff0000, R59, 0xf8, !PT ;  /* 0x00ff0000343b7812 */ /* 0x000fc400078ef83b */
[----:B------:R-:W-:Y:S02]  /*15cf0*/  LOP3.LUT R20, R47, 0xff000000, R34, 0xf8, !PT ;  /* 0xff0000002f147812 */ /* 0x000fe400078ef822 */
[----:B------:R-:W-:Y:S02]  /*15d00*/  F2FP.F16.E4M3.UNPACK_B R56, R51 ;  /* 0x00000033ff38723e */ /* 0x000fe400020006ff */
[----:B0-----:R-:W-:Y:S02]  /*15d10*/  F2FP.F16.E4M3.UNPACK_B R34, R41 ;  /* 0x00000029ff22723e */ /* 0x001fe400020006ff */
[----:B------:R-:W-:Y:S01]  /*15d20*/  LOP3.LUT R53, R49, 0xff000000, R35, 0xf8, !PT ;  /* 0xff00000031357812 */ /* 0x000fe200078ef823 */
[----:B------:R-:W-:Y:S01]  /*15d30*/  HADD2.F32 R58, -RZ, R56.H0_H0 ;  /* 0x20000038ff3a7230 */ /* 0x000fe20000004100 */
[----:B------:R-:W-:Y:S01]  /*15d40*/  F2FP.F16.E4M3.UNPACK_B R35, R50 ;  /* 0x00000032ff23723e */ /* 0x000fe200020006ff */
[----:B------:R-:W-:Y:S01]  /*15d50*/  HADD2.F32 R29, -RZ, R34.H0_H0 ;  /* 0x20000022ff1d7230 */ /* 0x000fe20000004100 */
[----:B------:R-:W-:Y:S01]  /*15d60*/  LOP3.LUT R59, R59, 0xff000000, R31, 0xf8, !PT ;  /* 0xff0000003b3b7812 */ /* 0x000fe200078ef81f */
[----:B------:R-:W-:Y:S01]  /*15d70*/  HADD2.F32 R56, -RZ, R56.H1_H1 ;  /* 0x30000038ff387230 */ /* 0x000fe20000004100 */
[----:B------:R-:W-:Y:S01]  /*15d80*/  F2FP.F16.E4M3.UNPACK_B R54, R40.H1 ;  /* 0x00000028ff36723e */ /* 0x000fe200030006ff */
[----:B------:R-:W-:Y:S01]  /*15d90*/  HADD2.F32 R34, -RZ, R34.H1_H1 ;  /* 0x30000022ff227230 */ /* 0x000fe20000004100 */
[----:B------:R-:W-:-:S02]  /*15da0*/  LOP3.LUT R21, R57, 0xff0000, R30, 0xf8, !PT ;  /* 0x00ff000039157812 */ /* 0x000fc400078ef81e */
[----:B------:R-:W-:Y:S02]  /*15db0*/  F2FP.F16.E4M3.UNPACK_B R41, R41.H1 ;  /* 0x00000029ff29723e */ /* 0x000fe400030006ff */
[-C--:B------:R-:W-:Y:S02]  /*15dc0*/  F2FP.F16.E4M3.UNPACK_B R49, R43.reuse ;  /* 0x0000002bff31723e */ /* 0x080fe400020006ff */
[----:B------:R-:W-:Y:S02]  /*15dd0*/  F2FP.F16.E4M3.UNPACK_B R55, R43.H1 ;  /* 0x0000002bff37723e */ /* 0x000fe400030006ff */
[----:B------:R-:W-:Y:S02]  /*15de0*/  F2FP.F16.E4M3.UNPACK_B R57, R51.H1 ;  /* 0x00000033ff39723e */ /* 0x000fe400030006ff */
[----:B------:R-:W-:Y:S02]  /*15df0*/  F2FP.F16.E4M3.UNPACK_B R50, R50.H1 ;  /* 0x00000032ff32723e */ /* 0x000fe400030006ff */
[----:B------:R-:W-:Y:S01]  /*15e00*/  LOP3.LUT R45, R45, 0xff000000, R28, 0xf8, !PT ;  /* 0xff0000002d2d7812 */ /* 0x000fe200078ef81c */
[--C-:B------:R-:W-:Y:S01]  /*15e10*/  HADD2.F32 R51, -RZ, R57.reuse.H0_H0 ;  /* 0x20000039ff337230 */ /* 0x100fe20000004100 */
[----:B------:R-:W-:Y:S01]  /*15e20*/  LOP3.LUT R21, R21, 0xff000000, R30, 0xf8, !PT ;  /* 0xff00000015157812 */ /* 0x000fe200078ef81e */
[----:B------:R-:W-:Y:S01]  /*15e30*/  HADD2.F32 R57, -RZ, R57.H1_H1 ;  /* 0x30000039ff397230 */ /* 0x000fe20000004100 */
[----:B------:R-:W-:-:S02]  /*15e40*/  F2FP.F16.E4M3.UNPACK_B R30, R42 ;  /* 0x0000002aff1e723e */ /* 0x000fc400020006ff */
[----:B------:R-:W-:Y:S01]  /*15e50*/  F2FP.F16.E4M3.UNPACK_B R42, R42.H1 ;  /* 0x0000002aff2a723e */ /* 0x000fe200030006ff */
[----:B----4-:R-:W0:Y:S02]  /*15e60*/  LDS.128 R36, [R70+0x1e200] ;  /* 0x01e2000046247984 */ /* 0x010e240000000c00 */
[-C--:B0-----:R-:W-:Y:S02]  /*15e70*/  F2FP.F16.E4M3.UNPACK_B R31, R37.reuse ;  /* 0x00000025ff1f723e */ /* 0x081fe400020006ff */
[----:B------:R-:W-:Y:S02]  /*15e80*/  F2FP.F16.E4M3.UNPACK_B R46, R37.H1 ;  /* 0x00000025ff2e723e */ /* 0x000fe400030006ff */
[-C--:B------:R-:W-:Y:S01]  /*15e90*/  F2FP.F16.E4M3.UNPACK_B R37, R36.reuse ;  /* 0x00000024ff25723e */ /* 0x080fe200020006ff */
[----:B------:R-:W-:Y:S01]  /*15ea0*/  HADD2.F32 R33, -RZ, R31.H0_H0 ;  /* 0x2000001fff217230 */ /* 0x000fe20000004100 */
[----:B------:R-:W-:Y:S01]  /*15eb0*/  F2FP.F16.E4M3.UNPACK_B R47, R36.H1 ;  /* 0x00000024ff2f723e */ /* 0x000fe200030006ff */
[----:B------:R-:W-:Y:S01]  /*15ec0*/  HADD2.F32 R36, -RZ, R35.H0_H0 ;  /* 0x20000023ff247230 */ /* 0x000fe20000004100 */
[-C--:B------:R-:W-:Y:S01]  /*15ed0*/  F2FP.F16.E4M3.UNPACK_B R48, R39.reuse ;  /* 0x00000027ff30723e */ /* 0x080fe200020006ff */
[----:B------:R-:W-:Y:S01]  /*15ee0*/  HADD2.F32 R31, -RZ, R31.H1_H1 ;  /* 0x3000001fff1f7230 */ /* 0x000fe20000004100 */
[----:B------:R-:W-:-:S02]  /*15ef0*/  F2FP.F16.E4M3.UNPACK_B R52, R39.H1 ;  /* 0x00000027ff34723e */ /* 0x000fc400030006ff */
[----:B------:R-:W-:Y:S01]  /*15f00*/  F2FP.F16.E4M3.UNPACK_B R39, R40 ;  /* 0x00000028ff27723e */ /* 0x000fe200020006ff */
[C---:B------:R-:W-:Y:S01]  /*15f10*/  FMUL.FTZ R40, R29.reuse, R58 ;  /* 0x0000003a1d287220 */ /* 0x040fe20000410000 */
[----:B------:R-:W-:Y:S01]  /*15f20*/  FMUL.FTZ R43, R29, R36 ;  /* 0x000000241d2b7220 */ /* 0x000fe20000410000 */
[----:B------:R-:W-:Y:S02]  /*15f30*/  F2FP.F16.E4M3.UNPACK_B R28, R38 ;  /* 0x00000026ff1c723e */ /* 0x000fe400020006ff */
[C---:B------:R-:W-:Y:S01]  /*15f40*/  FFMA.FTZ R29, R33.reuse, R36, -R40 ;  /* 0x00000024211d7223 */ /* 0x040fe20000010828 */
[----:B------:R-:W-:Y:S02]  /*15f50*/  HADD2.F32 R40, -RZ, R35.H1_H1 ;  /* 0x30000023ff287230 */ /* 0x000fe40000004100 */
[----:B------:R-:W-:Y:S01]  /*15f60*/  FFMA.FTZ R33, R33, R58, R43 ;  /* 0x0000003a21217223 */ /* 0x000fe2000001002b */
[----:B------:R-:W-:Y:S02]  /*15f70*/  HADD2.F32 R36, -RZ, R41.H0_H0 ;  /* 0x20000029ff247230 */ /* 0x000fe40000004100 */
[----:B------:R-:W-:Y:S01]  /*15f80*/  FMUL.FTZ R58, R34, R56 ;  /* 0x00000038223a7220 */ /* 0x000fe20000410000 */
[----:B------:R-:W-:-:S02]  /*15f90*/  HADD2.F32 R43, -RZ, R50.H0_H0 ;  /* 0x20000032ff2b7230 */ /* 0x000fc40000004100 */
[-C--:B------:R-:W-:Y:S01]  /*15fa0*/  FMUL.FTZ R61, R34, R40.reuse ;  /* 0x00000028223d7220 */ /* 0x080fe20000410000 */
[--C-:B------:R-:W-:Y:S02]  /*15fb0*/  HADD2.F32 R35, -RZ, R46.reuse.H0_H0 ;  /* 0x2000002eff237230 */ /* 0x100fe40000004100 */
[C---:B------:R-:W-:Y:S01]  /*15fc0*/  FMUL.FTZ R60, R36.reuse, R51 ;  /* 0x00000033243c7220 */ /* 0x040fe20000410000 */
[----:B------:R-:W-:Y:S02]  /*15fd0*/  HADD2.F32 R46, -RZ, R46.H1_H1 ;  /* 0x3000002eff2e7230 */ /* 0x000fe40000004100 */
[-C--:B------:R-:W-:Y:S01]  /*15fe0*/  FMUL.FTZ R62, R36, R43.reuse ;  /* 0x0000002b243e7220 */ /* 0x080fe20000410000 */
[C---:B------:R-:W-:Y:S01]  /*15ff0*/  FFMA.FTZ R36, R31.reuse, R40, -R58 ;  /* 0x000000281f247223 */ /* 0x040fe2000001083a */
[----:B------:R-:W-:Y:S01]  /*16000*/  FFMA.FTZ R34, R31, R56, R61 ;  /* 0x000000381f227223 */ /* 0x000fe2000001003d */
[C---:B------:R-:W-:Y:S01]  /*16010*/  FFMA.FTZ R31, R35.reuse, R43, -R60 ;  /* 0x0000002b231f7223 */ /* 0x040fe2000001083c */
[----:B------:R-:W-:Y:S01]  /*16020*/  F2FP.F16.E4M3.UNPACK_B R58, R59 ;  /* 0x0000003bff3a723e */ /* 0x000fe200020006ff */
[----:B------:R-:W-:Y:S01]  /*16030*/  FFMA.FTZ R35, R35, R51, R62 ;  /* 0x0000003323237223 */ /* 0x000fe2000001003e */
[----:B------:R-:W-:Y:S01]  /*16040*/  HADD2.F32 R40, -RZ, R41.H1_H1 ;  /* 0x30000029ff287230 */ /* 0x000fe20000004100 */
[----:B------:R-:W-:Y:S01]  /*16050*/  F2FP.F16.E4M3.UNPACK_B R38, R38.H1 ;  /* 0x00000026ff26723e */ /* 0x000fe200030006ff */
[----:B------:R-:W-:Y:S01]  /*16060*/  HADD2.F32 R51, -RZ, R50.H1_H1 ;  /* 0x30000032ff337230 */ /* 0x000fe20000004100 */
[----:B------:R-:W-:Y:S01]  /*16070*/  F2FP.F16.E4M3.UNPACK_B R50, R53 ;  /* 0x00000035ff32723e */ /* 0x000fe200020006ff */
[----:B------:R-:W-:-:S02]  /*16080*/  HADD2.F32 R60, -RZ, R58.H0_H0 ;  /* 0x2000003aff3c7230 */ /* 0x000fc40000004100 */
[C---:B------:R-:W-:Y:S01]  /*16090*/  FMUL.FTZ R61, R40.reuse, R57 ;  /* 0x00000039283d7220 */ /* 0x040fe20000410000 */
[----:B------:R-:W-:Y:S02]  /*160a0*/  HADD2.F32 R43, -RZ, R49.H0_H0 ;  /* 0x20000031ff2b7230 */ /* 0x000fe40000004100 */
[-C--:B------:R-:W-:Y:S01]  /*160b0*/  FMUL.FTZ R62, R40, R51.reuse ;  /* 0x00000033283e7220 */ /* 0x080fe20000410000 */
[----:B------:R-:W-:Y:S02]  /*160c0*/  HADD2.F32 R56, -RZ, R50.H0_H0 ;  /* 0x20000032ff387230 */ /* 0x000fe40000004100 */
[----:B------:R-:W-:Y:S01]  /*160d0*/  FFMA.FTZ R40, R46, R51, -R61 ;  /* 0x000000332e287223 */ /* 0x000fe2000001083d */
[----:B------:R-:W-:Y:S02]  /*160e0*/  HADD2.F32 R41, -RZ, R48.H0_H0 ;  /* 0x20000030ff297230 */ /* 0x000fe40000004100 */
[C---:B------:R-:W-:Y:S01]  /*160f0*/  FMUL.FTZ R64, R43.reuse, R60 ;  /* 0x0000003c2b407220 */ /* 0x040fe20000410000 */
[----:B------:R-:W-:Y:S01]  /*16100*/  F2FP.F16.E4M3.UNPACK_B R61, R59.H1 ;  /* 0x0000003bff3d723e */ /* 0x000fe200030006ff */
[-C--:B------:R-:W-:Y:S01]  /*16110*/  FMUL.FTZ R63, R43, R56.reuse ;  /* 0x000000382b3f7220 */ /* 0x080fe20000410000 */
[----:B------:R-:W-:Y:S01]  /*16120*/  F2FP.F16.E4M3.UNPACK_B R53, R53.H1 ;  /* 0x00000035ff35723e */ /* 0x000fe200030006ff */
[----:B------:R-:W-:Y:S01]  /*16130*/  FFMA.FTZ R43, R41, R56, -R64 ;  /* 0x00000038292b7223 */ /* 0x000fe20000010840 */
[----:B------:R-:W-:-:S02]  /*16140*/  HADD2.F32 R58, -RZ, R58.H1_H1 ;  /* 0x3000003aff3a7230 */ /* 0x000fc40000004100 */
[----:B------:R-:W-:Y:S01]  /*16150*/  FFMA.FTZ R46, R46, R57, R62 ;  /* 0x000000392e2e7223 */ /* 0x000fe2000001003e */
[----:B------:R-:W-:Y:S02]  /*16160*/  HADD2.F32 R49, -RZ, R49.H1_H1 ;  /* 0x30000031ff317230 */ /* 0x000fe40000004100 */
[----:B------:R-:W-:Y:S01]  /*16170*/  FFMA.FTZ R41, R41, R60, R63 ;  /* 0x0000003c29297223 */ /* 0x000fe2000001003f */
[----:B------:R-:W-:Y:S01]  /*16180*/  HADD2.F32 R56, -RZ, R50.H1_H1 ;  /* 0x30000032ff387230 */ /* 0x000fe20000004100 */
[----:B------:R-:W-:Y:S01]  /*16190*/  F2FP.SATFINITE.E4M3.F32.PACK_AB_MERGE_C R31, R40, R31, RZ ;  /* 0x0000001f281f723e */ /* 0x000fe200048070ff */
[----:B------:R-:W-:Y:S02]  /*161a0*/  HADD2.F32 R59, -RZ, R61.H0_H0 ;  /* 0x2000003dff3b7230 */ /* 0x000fe40000004100 */
[C---:B------:R-:W-:Y:S01]  /*161b0*/  FMUL.FTZ R63, R49.reuse, R58 ;  /* 0x0000003a313f7220 */ /* 0x040fe20000410000 */
[----:B------:R-:W-:Y:S02]  /*161c0*/  HADD2.F32 R50, -RZ, R55.H0_H0 ;  /* 0x20000037ff327230 */ /* 0x000fe40000004100 */
[----:B------:R-:W-:Y:S01]  /*161d0*/  FMUL.FTZ R49, R49, R56 ;  /* 0x0000003831317220 */ /* 0x000fe20000410000 */
[----:B------:R-:W-:Y:S01]  /*161e0*/  HADD2.F32 R57, -RZ, R53.H0_H0 ;  /* 0x20000035ff397230 */ /* 0x000fe20000004100 */
[----:B------:R-:W-:Y:S01]  /*161f0*/  F2FP.SATFINITE.E4M3.F32.PACK_AB_MERGE_C R35, R46, R35, RZ ;  /* 0x000000232e23723e */ /* 0x000fe200048070ff */
[----:B------:R-:W-:-:S02]  /*16200*/  HADD2.F32 R48, -RZ, R48.H1_H1 ;  /* 0x30000030ff307230 */ /* 0x000fc40000004100 */
[C---:B------:R-:W-:Y:S01]  /*16210*/  FMUL.FTZ R60, R50.reuse, R59 ;  /* 0x0000003b323c7220 */ /* 0x040fe20000410000 */
[----:B------:R-:W-:Y:S02]  /*16220*/  HADD2.F32 R51, -RZ, R52.H0_H0 ;  /* 0x20000034ff337230 */ /* 0x000fe40000004100 */
[----:B------:R-:W-:Y:S01]  /*16230*/  FMUL.FTZ R62, R50, R57 ;  /* 0x00000039323e7220 */ /* 0x000fe20000410000 */
[----:B------:R-:W-:Y:S01]  /*16240*/  F2FP.SATFINITE.E4M3.F32.PACK_AB_MERGE_C R29, R36, R29, R31 ;  /* 0x0000001d241d723e */ /* 0x000fe2000480701f */
[C---:B------:R-:W-:Y:S01]  /*16250*/  FFMA.FTZ R50, R48.reuse, R56, -R63 ;  /* 0x0000003830327223 */ /* 0x040fe2000001083f */
[----:B------:R-:W-:Y:S01]  /*16260*/  FFMA.FTZ R48, R48, R58, R49 ;  /* 0x0000003a30307223 */ /* 0x000fe20000010031 */
[C---:B------:R-:W-:Y:S01]  /*16270*/  FFMA.FTZ R49, R51.reuse, R57, -R60 ;  /* 0x0000003933317223 */ /* 0x040fe2000001083c */
[----:B------:R-:W-:Y:S01]  /*16280*/  F2FP.F16.E4M3.UNPACK_B R60, R45.H1 ;  /* 0x0000002dff3c723e */ /* 0x000fe200030006ff */
[----:B------:R-:W-:Y:S01]  /*16290*/  FFMA.FTZ R51, R51, R59, R62 ;  /* 0x0000003b33337223 */ /* 0x000fe2000001003e */
[----:B------:R-:W-:Y:S01]  /*162a0*/  F2FP.F16.E4M3.UNPACK_B R57, R32.H1 ;  /* 0x00000020ff39723e */ /* 0x000fe200030006ff */
[----:B------:R-:W-:Y:S01]  /*162b0*/  HADD2.F32 R59, -RZ, R53.H1_H1 ;  /* 0x30000035ff3b7230 */ /* 0x000fe20000004100 */
[----:B------:R-:W-:Y:S01]  /*162c0*/  F2FP.SATFINITE.E4M3.F32.PACK_AB_MERGE_C R33, R34, R33, R35 ;  /* 0x000000212221723e */ /* 0x000fe20004807023 */
[----:B------:R-:W-:-:S02]  /*162d0*/  HADD2.F32 R62, -RZ, R61.H1_H1 ;  /* 0x3000003dff3e7230 */ /* 0x000fc40000004100 */
[----:B------:R-:W-:Y:S02]  /*162e0*/  HADD2.F32 R56, -RZ, R55.H1_H1 ;  /* 0x30000037ff387230 */ /* 0x000fe40000004100 */
[----:B------:R-:W-:Y:S02]  /*162f0*/  HADD2.F32 R61, -RZ, R60.H0_H0 ;  /* 0x2000003cff3d7230 */ /* 0x000fe40000004100 */
[----:B------:R-:W-:Y:S02]  /*16300*/  HADD2.F32 R55, -RZ, R54.H0_H0 ;  /* 0x20000036ff377230 */ /* 0x000fe40000004100 */
[C---:B------:R-:W-:Y:S01]  /*16310*/  FMUL.FTZ R64, R56.reuse, R62 ;  /* 0x0000003e38407220 */ /* 0x040fe20000410000 */
[----:B------:R-:W-:Y:S02]  /*16320*/  HADD2.F32 R58, -RZ, R57.H0_H0 ;  /* 0x20000039ff3a7230 */ /* 0x000fe40000004100 */
[----:B------:R-:W-:Y:S01]  /*16330*/  FMUL.FTZ R65, R56, R59 ;  /* 0x0000003b38417220 */ /* 0x000fe20000410000 */
[----:B------:R-:W-:-:S02]  /*16340*/  HADD2.F32 R53, -RZ, R52.H1_H1 ;  /* 0x30000034ff357230 */ /* 0x000fc40000004100 */
[C---:B------:R-:W-:Y:S01]  /*16350*/  FMUL.FTZ R63, R55.reuse, R61 ;  /* 0x0000003d373f7220 */ /* 0x040fe20000410000 */
[----:B------:R-:W-:Y:S02]  /*16360*/  HADD2.F32 R52, -RZ, R47.H0_H0 ;  /* 0x2000002fff347230 */ /* 0x000fe40000004100 */
[----:B------:R-:W-:Y:S01]  /*16370*/  FMUL.FTZ R56, R55, R58 ;  /* 0x0000003a37387220 */ /* 0x000fe20000410000 */
[----:B------:R-:W-:Y:S02]  /*16380*/  HADD2.F32 R60, -RZ, R60.H1_H1 ;  /* 0x3000003cff3c7230 */ /* 0x000fe40000004100 */
[C---:B------:R-:W-:Y:S01]  /*16390*/  FFMA.FTZ R64, R53.reuse, R59, -R64 ;  /* 0x0000003b35407223 */ /* 0x040fe20000010840 */
[----:B------:R-:W-:Y:S02]  /*163a0*/  HADD2.F32 R54, -RZ, R54.H1_H1 ;  /* 0x30000036ff367230 */ /* 0x000fe40000004100 */
[----:B------:R-:W-:Y:S01]  /*163b0*/  FFMA.FTZ R66, R53, R62, R65 ;  /* 0x0000003e35427223 */ /* 0x000fe20000010041 */
[----:B------:R-:W-:-:S02]  /*163c0*/  HADD2.F32 R57, -RZ, R57.H1_H1 ;  /* 0x30000039ff397230 */ /* 0x000fc40000004100 */
[C---:B------:R-:W-:Y:S01]  /*163d0*/  FFMA.FTZ R63, R52.reuse, R58, -R63 ;  /* 0x0000003a343f7223 */ /* 0x040fe2000001083f */
[----:B------:R-:W-:Y:S01]  /*163e0*/  FFMA.FTZ R61, R52, R61, R56 ;  /* 0x0000003d343d7223 */ /* 0x000fe20000010038 */
[----:B------:R-:W-:Y:S01]  /*163f0*/  F2FP.F16.E4M3.UNPACK_B R53, R45 ;  /* 0x0000002dff35723e */ /* 0x000fe200020006ff */
[----:B------:R-:W-:Y:S01]  /*16400*/  HADD2.F32 R47, -RZ, R47.H1_H1 ;  /* 0x3000002fff2f7230 */ /* 0x000fe20000004100 */
[----:B------:R-:W-:Y:S01]  /*16410*/  F2FP.F16.E4M3.UNPACK_B R52, R32 ;  /* 0x00000020ff34723e */ /* 0x000fe200020006ff */
[CC--:B------:R-:W-:Y:S01]  /*16420*/  FMUL.FTZ R32, R54.reuse, R60.reuse ;  /* 0x0000003c36207220 */ /* 0x0c0fe20000410000 */
[----:B------:R-:W-:Y:S01]  /*16430*/  FMUL.FTZ R55, R54, R57 ;  /* 0x0000003936377220 */ /* 0x000fe20000410000 */
[----:B------:R-:W-:Y:S01]  /*16440*/  HADD2.F32 R54, -RZ, R53.H0_H0 ;  /* 0x20000035ff367230 */ /* 0x000fe20000004100 */
[----:B------:R-:W-:Y:S01]  /*16450*/  F2FP.SATFINITE.E4M3.F32.PACK_AB_MERGE_C R49, R64, R49, RZ ;  /* 0x000000314031723e */ /* 0x000fe200048070ff */
[----:B------:R-:W-:Y:S02]  /*16460*/  HADD2.F32 R45, -RZ, R39.H0_H0 ;  /* 0x20000027ff2d7230 */ /* 0x000fe40000004100 */
[C---:B------:R-:W-:Y:S01]  /*16470*/  FFMA.FTZ R62, R47.reuse, R57, -R32 ;  /* 0x000000392f3e7223 */ /* 0x040fe20000010820 */
[----:B------:R-:W-:Y:S01]  /*16480*/  FFMA.FTZ R60, R47, R60, R55 ;  /* 0x0000003c2f3c7223 */ /* 0x000fe20000010037 */
[----:B------:R-:W-:Y:S01]  /*16490*/  HADD2.F32 R47, -RZ, R52.H0_H0 ;  /* 0x20000034ff2f7230 */ /* 0x000fe20000004100 */
[----:B------:R-:W-:Y:S01]  /*164a0*/  F2FP.SATFINITE.E4M3.F32.PACK_AB_MERGE_C R51, R66, R51, RZ ;  /* 0x000000334233723e */ /* 0x000fe200048070ff */
[----:B------:R-:W-:-:S02]  /*164b0*/  HADD2.F32 R32, -RZ, R37.H0_H0 ;  /* 0x20000025ff207230 */ /* 0x000fc40000004100 */
[C---:B------:R-:W-:Y:S01]  /*164c0*/  FMUL.FTZ R55, R45.reuse, R54 ;  /* 0x000000362d377220 */ /* 0x040fe20000410000 */
[----:B------:R-:W-:Y:S02]  /*164d0*/  HADD2.F32 R56, -RZ, R53.H1_H1 ;  /* 0x30000035ff387230 */ /* 0x000fe40000004100 */
[-C--:B------:R-:W-:Y:S01]  /*164e0*/  FMUL.FTZ R45, R45, R47.reuse ;  /* 0x0000002f2d2d7220 */ /* 0x080fe20000410000 */
[----:B------:R-:W-:Y:S02]  /*164f0*/  HADD2.F32 R39, -RZ, R39.H1_H1 ;  /* 0x30000027ff277230 */ /* 0x000fe40000004100 */
[C---:B------:R-:W-:Y:S01]  /*16500*/  FFMA.FTZ R55, R32.reuse, R47, -R55 ;  /* 0x0000002f20377223 */ /* 0x040fe20000010837 */
[----:B------:R-:W-:Y:S01]  /*16510*/  HADD2.F32 R52, -RZ, R52.H1_H1 ;  /* 0x30000034ff347230 */ /* 0x000fe20000004100 */
[----:B------:R-:W-:Y:S01]  /*16520*/  F2FP.F16.E4M3.UNPACK_B R47, R21.H1 ;  /* 0x00000015ff2f723e */ /* 0x000fe200030006ff */
[----:B------:R-:W-:Y:S02]  /*16530*/  HADD2.F32 R37, -RZ, R37.H1_H1 ;  /* 0x30000025ff257230 */ /* 0x000fe40000004100 */
[C---:B------:R-:W-:Y:S01]  /*16540*/  FMUL.FTZ R58, R39.reuse, R56 ;  /* 0x00000038273a7220 */ /* 0x040fe20000410000 */
[----:B------:R-:W-:Y:S01]  /*16550*/  FFMA.FTZ R54, R32, R54, R45 ;  /* 0x0000003620367223 */ /* 0x000fe2000001002d */
[----:B------:R-:W-:Y:S01]  /*16560*/  F2FP.F16.E4M3.UNPACK_B R32, R20.H1 ;  /* 0x00000014ff20723e */ /* 0x000fe200030006ff */
[-C--:B------:R-:W-:Y:S01]  /*16570*/  FMUL.FTZ R45, R39, R52.reuse ;  /* 0x00000034272d7220 */ /* 0x080fe20000410000 */
[----:B------:R-:W-:Y:S01]  /*16580*/  FFMA.FTZ R58, R37, R52, -R58 ;  /* 0x00000034253a7223 */ /* 0x000fe2000001083a */
[----:B------:R-:W-:Y:S01]  /*16590*/  HADD2.F32 R52, -RZ, R47.H0_H0 ;  /* 0x2000002fff347230 */ /* 0x000fe20000004100 */
[----:B------:R-:W-:Y:S01]  /*165a0*/  F2FP.F16.E4M3.UNPACK_B R20, R20 ;  /* 0x00000014ff14723e */ /* 0x000fe200020006ff */
[----:B------:R-:W-:-:S02]  /*165b0*/  HADD2.F32 R39, -RZ, R42.H0_H0 ;  /* 0x2000002aff277230 */ /* 0x000fc40000004100 */
[----:B------:R-:W-:Y:S01]  /*165c0*/  FFMA.FTZ R53, R37, R56, R45 ;  /* 0x0000003825357223 */ /* 0x000fe2000001002d */
[--C-:B------:R-:W-:Y:S01]  /*165d0*/  HADD2.F32 R37, -RZ, R32.reuse.H0_H0 ;  /* 0x20000020ff257230 */ /* 0x100fe20000004100 */
[----:B------:R-:W-:Y:S01]  /*165e0*/  F2FP.SATFINITE.E4M3.F32.PACK_AB_MERGE_C R31, R50, R43, R49 ;  /* 0x0000002b321f723e */ /* 0x000fe20004807031 */
[----:B------:R-:W-:Y:S02]  /*165f0*/  HADD2.F32 R45, -RZ, R32.H1_H1 ;  /* 0x30000020ff2d7230 */ /* 0x000fe40000004100 */
[C---:B------:R-:W-:Y:S01]  /*16600*/  FMUL.FTZ R57, R39.reuse, R52 ;  /* 0x0000003427397220 */ /* 0x040fe20000410000 */
[----:B------:R-:W-:Y:S02]  /*16610*/  HADD2.F32 R32, -RZ, R38.H0_H0 ;  /* 0x20000026ff207230 */ /* 0x000fe40000004100 */
[----:B------:R-:W-:Y:S01]  /*16620*/  FMUL.FTZ R39, R39, R37 ;  /* 0x0000002527277220 */ /* 0x000fe20000410000 */
[----:B------:R-:W-:Y:S01]  /*16630*/  HADD2.F32 R47, -RZ, R47.H1_H1 ;  /* 0x3000002fff2f7230 */ /* 0x000fe20000004100 */
[----:B------:R-:W-:Y:S01]  /*16640*/  F2FP.SATFINITE.E4M3.F32.PACK_AB_MERGE_C R35, R48, R41, R51 ;  /* 0x000000293023723e */ /* 0x000fe20004807033 */
[----:B------:R-:W-:-:S02]  /*16650*/  HADD2.F32 R42, -RZ, R42.H1_H1 ;  /* 0x3000002aff2a7230 */ /* 0x000fc40000004100 */
[C---:B------:R-:W-:Y:S01]  /*16660*/  FFMA.FTZ R57, R32.reuse, R37, -R57 ;  /* 0x0000002520397223 */ /* 0x040fe20000010839 */
[----:B------:R-:W-:Y:S02]  /*16670*/  HADD2.F32 R38, -RZ, R38.H1_H1 ;  /* 0x30000026ff267230 */ /* 0x000fe40000004100 */
[----:B------:R-:W-:Y:S01]  /*16680*/  FFMA.FTZ R52, R32, R52, R39 ;  /* 0x0000003420347223 */ /* 0x000fe20000010027 */
[----:B------:R-:W-:Y:S01]  /*16690*/  F2FP.F16.E4M3.UNPACK_B R39, R21 ;  /* 0x00000015ff27723e */ /* 0x000fe200020006ff */
[C---:B------:R-:W-:Y:S01]  /*166a0*/  FMUL.FTZ R37, R42.reuse, R47 ;  /* 0x0000002f2a257220 */ /* 0x040fe20000410000 */
[-C--:B------:R-:W-:Y:S01]  /*166b0*/  FMUL.FTZ R42, R42, R45.reuse ;  /* 0x0000002d2a2a7220 */ /* 0x080fe20000410000 */
[----:B------:R-:W-:Y:S02]  /*166c0*/  HADD2.F32 R21, -RZ, R30.H0_H0 ;  /* 0x2000001eff157230 */ /* 0x000fe40000004100 */
[C---:B------:R-:W-:Y:S01]  /*166d0*/  FFMA.FTZ R56, R38.reuse, R45, -R37 ;  /* 0x0000002d26387223 */ /* 0x040fe20000010825 */
[----:B------:R-:W-:Y:S01]  /*166e0*/  FFMA.FTZ R59, R38, R47, R42 ;  /* 0x0000002f263b7223 */ /* 0x000fe2000001002a */
[----:B------:R-:W-:-:S02]  /*166f0*/  HADD2.F32 R38, -RZ, R39.H0_H0 ;  /* 0x20000027ff267230 */ /* 0x000fc40000004100 */
[----:B------:R-:W-:Y:S01]  /*16700*/  HADD2.F32 R37, -RZ, R20.H1_H1 ;  /* 0x30000014ff257230 */ /* 0x000fe20000004100 */
[----:B------:R-:W-:Y:S01]  /*16710*/  F2FP.SATFINITE.E4M3.F32.PACK_AB_MERGE_C R56, R56, R57, RZ ;  /* 0x000000393838723e */ /* 0x000fe200048070ff */
[----:B------:R-:W-:Y:S02]  /*16720*/  HADD2.F32 R39, -RZ, R39.H1_H1 ;  /* 0x30000027ff277230 */ /* 0x000fe40000004100 */
[----:B------:R-:W-:Y:S01]  /*16730*/  FMUL.FTZ R45, R21, R38 ;  /* 0x00000026152d7220 */ /* 0x000fe20000410000 */
[----:B------:R-:W-:Y:S01]  /*16740*/  HADD2.F32 R30, -RZ, R30.H1_H1 ;  /* 0x3000001eff1e7230 */ /* 0x000fe20000004100 */
[----:B------:R-:W-:Y:S01]  /*16750*/  F2FP.SATFINITE.E4M3.F32.PACK_AB_MERGE_C R52, R59, R52, RZ ;  /* 0x000000343b34723e */ /* 0x000fe200048070ff */
[----:B------:R-:W-:Y:S02]  /*16760*/  HADD2.F32 R32, -RZ, R20.H0_H0 ;  /* 0x20000014ff207230 */ /* 0x000fe40000004100 */
[--C-:B------:R-:W-:Y:S02]  /*16770*/  HADD2.F32 R20, -RZ, R28.reuse.H0_H0 ;  /* 0x2000001cff147230 */ /* 0x100fe40000004100 */
[----:B------:R-:W-:Y:S01]  /*16780*/  FMUL.FTZ R47, R30, R39 ;  /* 0x000000271e2f7220 */ /* 0x000fe20000410000 */
[----:B------:R-:W-:-:S02]  /*16790*/  HADD2.F32 R28, -RZ, R28.H1_H1 ;  /* 0x3000001cff1c7230 */ /* 0x000fc40000004100 */
[----:B------:R-:W-:Y:S01]  /*167a0*/  FMUL.FTZ R42, R30, R37 ;  /* 0x000000251e2a7220 */ /* 0x000fe20000410000 */
[-C--:B------:R-:W-:Y:S01]  /*167b0*/  FMUL.FTZ R21, R21, R32.reuse ;  /* 0x0000002015157220 */ /* 0x080fe20000410000 */
[----:B------:R-:W-:Y:S01]  /*167c0*/  FFMA.FTZ R30, R20, R32, -R45 ;  /* 0x00000020141e7223 */ /* 0x000fe2000001082d */
[----:B------:R-:W-:Y:S01]  /*167d0*/  F2FP.SATFINITE.E4M3.F32.PACK_AB_MERGE_C R32, R60, R61, RZ ;  /* 0x0000003d3c20723e */ /* 0x000fe200048070ff */
[C---:B------:R-:W-:Y:S01]  /*167e0*/  FFMA.FTZ R47, R28.reuse, R37, -R47 ;  /* 0x000000251c2f7223 */ /* 0x040fe2000001082f */
[----:B------:R-:W-:Y:S01]  /*167f0*/  FFMA.FTZ R42, R28, R39, R42 ;  /* 0x000000271c2a7223 */ /* 0x000fe2000001002a */
[----:B------:R-:W-:Y:S01]  /*16800*/  FFMA.FTZ R21, R20, R38, R21 ;  /* 0x0000002614157223 */ /* 0x000fe20000010015 */
[----:B------:R-:W-:Y:S02]  /*16810*/  F2FP.SATFINITE.E4M3.F32.PACK_AB_MERGE_C R28, R62, R63, RZ ;  /* 0x0000003f3e1c723e */ /* 0x000fe400048070ff */
[----:B------:R-:W-:Y:S02]  /*16820*/  F2FP.SATFINITE.E4M3.F32.PACK_AB_MERGE_C R30, R47, R30, R56 ;  /* 0x0000001e2f1e723e */ /* 0x000fe40004807038 */
[----:B------:R-:W-:-:S02]  /*16830*/  F2FP.SATFINITE.E4M3.F32.PACK_AB_MERGE_C R28, R58, R55, R28 ;  /* 0x000000373a1c723e */ /* 0x000fc4000480701c */
[----:B------:R-:W-:Y:S02]  /*16840*/  F2FP.SATFINITE.E4M3.F32.PACK_AB_MERGE_C R32, R53, R54, R32 ;  /* 0x000000363520723e */ /* 0x000fe40004807020 */
[----:B------:R-:W-:Y:S01]  /*16850*/  F2FP.SATFINITE.E4M3.F32.PACK_AB_MERGE_C R34, R42, R21, R52 ;  /* 0x000000152a22723e */ /* 0x000fe20004807034 */
[----:B------:R0:W-:Y:S04]  /*16860*/  STS.128 [R70+0x1e200], R28 ;  /* 0x01e2001c46007388 */ /* 0x0001e80000000c00 */
[----:B------:R0:W-:Y:S02]  /*16870*/  STS.128 [R0+0x1e200], R32 ;  /* 0x01e2002000007388 */ /* 0x0001e40000000c00 */
.L_x_576:
[----:B------:R-:W-:Y:S05]  /*16880*/  BSYNC B1 ;  /* 0x0000000000017941 */ /* 0x000fea0003800000 */
.L_x_575:
[----:B------:R-:W-:Y:S04]  /*16890*/  BSSY B1, `(.L_x_577) ;  /* 0x0000101000017945 */ /* 0x000fe80003800000 */
[----:B------:R-:W-:Y:S05]  /*168a0*/  @P1 BRA `(.L_x_578) ;  /* 0x0000000c00fc1947 */ /* 0x000fea0003800000 */
[----:B------:R-:W4:Y:S01]  /*168b0*/  LDL R59, [R1+0x12c] ;  /* 0x00012c00013b7983 */ /* 0x000f220000100800 */
[----:B0----5:R-:W-:Y:S02]  /*168c0*/  SHF.R.U32.HI R0, RZ, 0x8, R12 ;  /* 0x00000008ff007819 */ /* 0x021fe4000001160c */
[----:B------:R-:W-:Y:S02]  /*168d0*/  LOP3.LUT R21, R12, 0xff, RZ, 0xc0, !PT ;  /* 0x000000ff0c157812 */ /* 0x000fe400078ec0ff */
[----:B------:R-:W-:Y:S02]  /*168e0*/  LOP3.LUT R20, R0, 0xff, RZ, 0xc0, !PT ;  /* 0x000000ff00147812 */ /* 0x000fe400078ec0ff */
[----:B------:R-:W-:Y:S02]  /*168f0*/  LEA.HI R0, R3, R226, RZ, 0x1c ;  /* 0x000000e203007211 */ /* 0x000fe400078fe0ff */
[----:B--2---:R-:W-:Y:S02]  /*16900*/  PRMT R37, R20, 0x7604, R21 ;  /* 0x0000760414257816 */ /* 0x004fe40000000015 */
[----:B------:R-:W-:-:S02]  /*16910*/  SHF.R.S32.HI R21, RZ, 0x1f, R0 ;  /* 0x0000001fff157819 */ /* 0x000fc40000011400 */
[----:B------:R-:W-:Y:S02]  /*16920*/  SHF.R.U32.HI R28, RZ, 0x8, R13 ;  /* 0x00000008ff1c7819 */ /* 0x000fe4000001160d */
[----:B------:R-:W-:Y:S01]  /*16930*/  LEA.HI R21, R21, R0, RZ, 0x2 ;  /* 0x0000000015157211 */ /* 0x000fe200078f10ff */
[----:B------:R-:W-:Y:S01]  /*16940*/  IMAD.SHL.U32 R0, R0, 0x10, RZ ;  /* 0x0000001000007824 */ /* 0x000fe200078e00ff */
[----:B------:R-:W-:Y:S02]  /*16950*/  LOP3.LUT R29, R13, 0xff, RZ, 0xc0, !PT ;  /* 0x000000ff0d1d7812 */ /* 0x000fe400078ec0ff */
[----:B------:R-:W-:Y:S01]  /*16960*/  LOP3.LUT R28, R28, 0xff, RZ, 0xc0, !PT ;  /* 0x000000ff1c1c7812 */ /* 0x000fe200078ec0ff */
[----:B------:R-:W-:Y:S01]  /*16970*/  IMAD.SHL.U32 R21, R21, 0x800, RZ ;  /* 0x0000080015157824 */ /* 0x000fe200078e00ff */
[----:B------:R-:W-:Y:S02]  /*16980*/  LOP3.LUT R0, R69, 0x30, R0, 0xf8, !PT ;  /* 0x0000003045007812 */ /* 0x000fe400078ef800 */
[----:B------:R-:W-:-:S02]  /*16990*/  SHF.R.U32.HI R30, RZ, 0x8, R4 ;  /* 0x00000008ff1e7819 */ /* 0x000fc40000011604 */
[----:B------:R-:W-:Y:S02]  /*169a0*/  LOP3.LUT R0, R0, R68, RZ, 0x3c, !PT ;  /* 0x0000004400007212 */ /* 0x000fe400078e3cff */
[----:B------:R-:W-:Y:S02]  /*169b0*/  LOP3.LUT R21, R21, 0xffffe000, RZ, 0xc0, !PT ;  /* 0xffffe00015157812 */ /* 0x000fe400078ec0ff */
[----:B------:R-:W-:Y:S02]  /*169c0*/  SHF.R.U32.HI R20, RZ, 0x8, R14 ;  /* 0x00000008ff147819 */ /* 0x000fe4000001160e */
[----:B------:R-:W-:Y:S02]  /*169d0*/  PRMT R36, R28, 0x7604, R29 ;  /* 0x000076041c247816 */ /* 0x000fe4000000001d */
[----:B------:R-:W-:Y:S02]  /*169e0*/  LOP3.LUT R33, R4, 0xff, RZ, 0xc0, !PT ;  /* 0x000000ff04217812 */ /* 0x000fe400078ec0ff */
[----:B------:R-:W-:-:S02]  /*169f0*/  LOP3.LUT R30, R30, 0xff, RZ, 0xc0, !PT ;  /* 0x000000ff1e1e7812 */ /* 0x000fc400078ec0ff */
[----:B------:R-:W-:Y:S02]  /*16a00*/  IADD3 R21, R0, R67, R21 ;  /* 0x0000004300157210 */ /* 0x000fe40007ffe015 */
[----:B------:R-:W-:Y:S02]  /*16a10*/  LOP3.LUT R29, R14, 0xff, RZ, 0xc0, !PT ;  /* 0x000000ff0e1d7812 */ /* 0x000fe400078ec0ff */
[----:B------:R-:W-:Y:S02]  /*16a20*/  LOP3.LUT R20, R20, 0xff, RZ, 0xc0, !PT ;  /* 0x000000ff14147812 */ /* 0x000fe400078ec0ff */
[----:B------:R-:W-:Y:S02]  /*16a30*/  SHF.R.U32.HI R0, RZ, 0x8, R5 ;  /* 0x00000008ff007819 */ /* 0x000fe40000011605 */
[----:B------:R-:W-:Y:S02]  /*16a40*/  PRMT R45, R30, 0x7604, R33 ;  /* 0x000076041e2d7816 */ /* 0x000fe40000000021 */
[----:B------:R-:W-:-:S02]  /*16a50*/  SHF.R.U32.HI R28, RZ, 0x8, R15 ;  /* 0x00000008ff1c7819 */ /* 0x000fc4000001160f */
[----:B------:R-:W-:Y:S02]  /*16a60*/  PRMT R39, R20, 0x7604, R29 ;  /* 0x0000760414277816 */ /* 0x000fe4000000001d */
[----:B------:R-:W-:Y:S02]  /*16a70*/  LOP3.LUT R33, R5, 0xff, RZ, 0xc0, !PT ;  /* 0x000000ff05217812 */ /* 0x000fe400078ec0ff */
[----:B------:R-:W-:Y:S02]  /*16a80*/  SHF.R.U32.HI R32, RZ, 0x8, R7 ;  /* 0x00000008ff207819 */ /* 0x000fe40000011607 */
[----:B------:R-:W-:Y:S02]  /*16a90*/  LOP3.LUT R0, R0, 0xff, RZ, 0xc0, !PT ;  /* 0x000000ff00007812 */ /* 0x000fe400078ec0ff */
[----:B------:R-:W-:Y:S02]  /*16aa0*/  SHF.R.U32.HI R20, RZ, 0x8, R6 ;  /* 0x00000008ff147819 */ /* 0x000fe40000011606 */
[----:B------:R-:W-:-:S02]  /*16ab0*/  LOP3.LUT R31, R15, 0xff, RZ, 0xc0, !PT ;  /* 0x000000ff0f1f7812 */ /* 0x000fc400078ec0ff */
[----:B------:R-:W-:Y:S02]  /*16ac0*/  LOP3.LUT R28, R28, 0xff, RZ, 0xc0, !PT ;  /* 0x000000ff1c1c7812 */ /* 0x000fe400078ec0ff */
[----:B------:R-:W-:Y:S02]  /*16ad0*/  LOP3.LUT R35, R6, 0xff, RZ, 0xc0, !PT ;  /* 0x000000ff06237812 */ /* 0x000fe400078ec0ff */
[----:B------:R-:W-:Y:S02]  /*16ae0*/  LOP3.LUT R32, R32, 0xff, RZ, 0xc0, !PT ;  /* 0x000000ff20207812 */ /* 0x000fe400078ec0ff */
[----:B---3--:R-:W-:Y:S01]  /*16af0*/  PRMT R47, R0, 0x7604, R33 ;  /* 0x00007604002f7816 */ /* 0x008fe20000000021 */
[----:B------:R-:W-:Y:S01]  /*16b00*/  IMAD.IADD R0, R18, 0x1, R21 ;  /* 0x0000000112007824 */ /* 0x000fe200078e0215 */
[----:B------:R-:W-:Y:S02]  /*16b10*/  LOP3.LUT R20, R20, 0xff, RZ, 0xc0, !PT ;  /* 0x000000ff14147812 */ /* 0x000fe400078ec0ff */
[----:B------:R-:W-:-:S02]  /*16b20*/  LOP3.LUT R41, R7, 0xff, RZ, 0xc0, !PT ;  /* 0x000000ff07297812 */ /* 0x000fc400078ec0ff */
[----:B------:R-:W-:Y:S02]  /*16b30*/  PRMT R43, R28, 0x7604, R31 ;  /* 0x000076041c2b7816 */ /* 0x000fe4000000001f */
[----:B------:R-:W-:Y:S02]  /*16b40*/  PRMT R49, R20, 0x7604, R35 ;  /* 0x0000760414317816 */ /* 0x000fe40000000023 */
[----:B------:R-:W-:Y:S02]  /*16b50*/  PRMT R42, R32, 0x7604, R41 ;  /* 0x00007604202a7816 */ /* 0x000fe40000000029 */
[----:B------:R-:W0:Y:S01]  /*16b60*/  LDS.128 R32, [R0+0x1e200] ;  /* 0x01e2000000207984 */ /* 0x000e220000000c00 */
[----:B------:R-:W-:Y:S02]  /*16b70*/  SHF.R.U32.HI R21, RZ, 0x10, R13 ;  /* 0x00000010ff157819 */ /* 0x000fe4000001160d */
[----:B------:R-:W-:Y:S02]  /*16b80*/  SHF.R.U32.HI R38, RZ, 0x10, R14 ;  /* 0x00000010ff267819 */ /* 0x000fe4000001160e */
[----:B------:R-:W-:-:S02]  /*16b90*/  LOP3.LUT R21, R21, 0xff, RZ, 0xc0, !PT ;  /* 0x000000ff15157812 */ /* 0x000fc400078ec0ff */
[----:B------:R-:W-:Y:S02]  /*16ba0*/  LOP3.LUT R38, R38, 0xff, RZ, 0xc0, !PT ;  /* 0x000000ff26267812 */ /* 0x000fe400078ec0ff */
[----:B------:R-:W-:Y:S02]  /*16bb0*/  PRMT R21, R21, 0x7054, R36 ;  /* 0x0000705415157816 */ /* 0x000fe40000000024 */
[----:B------:R-:W-:Y:S02]  /*16bc0*/  SHF.R.U32.HI R20, RZ, 0x10, R12 ;  /* 0x00000010ff147819 */ /* 0x000fe4000001160c */
[----:B------:R-:W-:Y:S02]  /*16bd0*/  SHF.R.U32.HI R36, RZ, 0x10, R5 ;  /* 0x00000010ff247819 */ /* 0x000fe40000011605 */
[----:B------:R-:W-:Y:S02]  /*16be0*/  SHF.R.U32.HI R40, RZ, 0x10, R15 ;  /* 0x00000010ff287819 */ /* 0x000fe4000001160f */
[----:B------:R-:W-:-:S02]  /*16bf0*/  PRMT R41, R38, 0x7054, R39 ;  /* 0x0000705426297816 */ /* 0x000fc40000000027 */
[----:B------:R-:W-:Y:S02]  /*16c00*/  LOP3.LUT R20, R20, 0xff, RZ, 0xc0, !PT ;  /* 0x000000ff14147812 */ /* 0x000fe400078ec0ff */
[----:B------:R-:W-:Y:S02]  /*16c10*/  SHF.R.U32.HI R39, RZ, 0x10, R7 ;  /* 0x00000010ff277819 */ /* 0x000fe40000011607 */
[----:B------:R-:W-:Y:S02]  /*16c20*/  LOP3.LUT R36, R36, 0xff, RZ, 0xc0, !PT ;  /* 0x000000ff24247812 */ /* 0x000fe400078ec0ff */
[----:B------:R-:W-:Y:S02]  /*16c30*/  LOP3.LUT R40, R40, 0xff, RZ, 0xc0, !PT ;  /* 0x000000ff28287812 */ /* 0x000fe400078ec0ff */
[----:B------:R-:W-:Y:S02]  /*16c40*/  PRMT R37, R20, 0x7054, R37 ;  /* 0x0000705414257816 */ /* 0x000fe40000000025 */
[----:B------:R-:W-:-:S02]  /*16c50*/  SHF.R.U32.HI R38, RZ, 0x10, R6 ;  /* 0x00000010ff267819 */ /* 0x000fc40000011606 */
[----:B------:R-:W-:Y:S02]  /*16c60*/  LOP3.LUT R39, R39, 0xff, RZ, 0xc0, !PT ;  /* 0x000000ff27277812 */ /* 0x000fe400078ec0ff */
[----:B------:R-:W-:Y:S02]  /*16c70*/  PRMT R47, R36, 0x7054, R47 ;  /* 0x00007054242f7816 */ /* 0x000fe4000000002f */
[----:B------:R-:W-:Y:S02]  /*16c80*/  SHF.R.U32.HI R20, RZ, 0x10, R4 ;  /* 0x00000010ff147819 */ /* 0x000fe40000011604 */
[----:B------:R-:W-:Y:S02]  /*16c90*/  PRMT R43, R40, 0x7054, R43 ;  /* 0x00007054282b7816 */ /* 0x000fe4000000002b */
[----:B------:R-:W-:Y:S02]  /*16ca0*/  LOP3.LUT R38, R38, 0xff, RZ, 0xc0, !PT ;  /* 0x000000ff26267812 */ /* 0x000fe400078ec0ff */
[----:B------:R-:W-:-:S02]  /*16cb0*/  PRMT R51, R39, 0x7054, R42 ;  /* 0x0000705427337816 */ /* 0x000fc4000000002a */
[----:B------:R-:W-:Y:S02]  /*16cc0*/  LOP3.LUT R47, R47, 0xff000000, R5, 0xf8, !PT ;  /* 0xff0000002f2f7812 */ /* 0x000fe400078ef805 */
[----:B------:R-:W-:Y:S02]  /*16cd0*/  LOP3.LUT R20, R20, 0xff, RZ, 0xc0, !PT ;  /* 0x000000ff14147812 */ /* 0x000fe400078ec0ff */
[----:B------:R-:W-:Y:S02]  /*16ce0*/  LOP3.LUT R39, R21, 0xff000000, R13, 0xf8, !PT ;  /* 0xff00000015277812 */ /* 0x000fe400078ef80d */
[----:B------:R-:W-:Y:S02]  /*16cf0*/  LOP3.LUT R46, R43, 0xff000000, R15, 0xf8, !PT ;  /* 0xff0000002b2e7812 */ /* 0x000fe400078ef80f */
[----:B------:R-:W-:Y:S02]  /*16d00*/  PRMT R49, R38, 0x7054, R49 ;  /* 0x0000705426317816 */ /* 0x000fe40000000031 */
[----:B------:R-:W-:-:S02]  /*16d10*/  F2FP.F16.E4M3.UNPACK_B R48, R47 ;  /* 0x0000002fff30723e */ /* 0x000fc400020006ff */
[----:B0-----:R-:W-:Y:S02]  /*16d20*/  F2FP.F16.E4M3.UNPACK_B R15, R33 ;  /* 0x00000021ff0f723e */ /* 0x001fe400020006ff */
[----:B------:R-:W-:Y:S02]  /*16d30*/  PRMT R45, R20, 0x7054, R45 ;  /* 0x00007054142d7816 */ /* 0x000fe4000000002d */
[----:B------:R-:W-:Y:S02]  /*16d40*/  LOP3.LUT R20, R37, 0xff000000, R12, 0xf8, !PT ;  /* 0xff00000025147812 */ /* 0x000fe400078ef80c */
[----:B------:R-:W-:Y:S02]  /*16d50*/  LOP3.LUT R12, R41, 0xff000000, R14, 0xf8, !PT ;  /* 0xff000000290c7812 */ /* 0x000fe400078ef80e */
[----:B------:R-:W-:Y:S01]  /*16d60*/  LOP3.LUT R5, R49, 0xff000000, R6, 0xf8, !PT ;  /* 0xff00000031057812 */ /* 0x000fe200078ef806 */
[--C-:B------:R-:W-:Y:S01]  /*16d70*/  HADD2.F32 R6, -RZ, R15.reuse.H0_H0 ;  /* 0x2000000fff067230 */ /* 0x100fe20000004100 */
[----:B------:R-:W-:Y:S01]  /*16d80*/  LOP3.LUT R37, R45, 0xff000000, R4, 0xf8, !PT ;  /* 0xff0000002d257812 */ /* 0x000fe200078ef804 */
[----:B------:R-:W-:Y:S01]  /*16d90*/  HADD2.F32 R15, -RZ, R15.H1_H1 ;  /* 0x3000000fff0f7230 */ /* 0x000fe20000004100 */
[----:B------:R-:W-:-:S02]  /*16da0*/  F2FP.F16.E4M3.UNPACK_B R42, R35 ;  /* 0x00000023ff2a723e */ /* 0x000fc400020006ff */
[----:B------:R-:W-:Y:S02]  /*16db0*/  F2FP.F16.E4M3.UNPACK_B R45, R35.H1 ;  /* 0x00000023ff2d723e */ /* 0x000fe400030006ff */
[-C--:B------:R-:W-:Y:S02]  /*16dc0*/  F2FP.F16.E4M3.UNPACK_B R35, R32.reuse ;  /* 0x00000020ff23723e */ /* 0x080fe400020006ff */
[----:B------:R-:W-:Y:S02]  /*16dd0*/  F2FP.F16.E4M3.UNPACK_B R43, R32.H1 ;  /* 0x00000020ff2b723e */ /* 0x000fe400030006ff */
[----:B------:R-:W-:Y:S02]  /*16de0*/  F2FP.F16.E4M3.UNPACK_B R33, R33.H1 ;  /* 0x00000021ff21723e */ /* 0x000fe400030006ff */
[----:B------:R-:W-:Y:S02]  /*16df0*/  F2FP.F16.E4M3.UNPACK_B R47, R47.H1 ;  /* 0x0000002fff2f723e */ /* 0x000fe400030006ff */
[----:B------:R-:W-:-:S02]  /*16e00*/  LOP3.LUT R51, R51, 0xff000000, R7, 0xf8, !PT ;  /* 0xff00000033337812 */ /* 0x000fc400078ef807 */
[-C--:B------:R-:W-:Y:S01]  /*16e10*/  F2FP.F16.E4M3.UNPACK_B R7, R34.reuse ;  /* 0x00000022ff07723e */ /* 0x080fe200020006ff */
[----:B------:R-:W-:Y:S01]  /*16e20*/  HADD2.F32 R49, -RZ, R47.H0_H0 ;  /* 0x2000002fff317230 */ /* 0x000fe20000004100 */
[----:B------:R-:W-:Y:S01]  /*16e30*/  F2FP.F16.E4M3.UNPACK_B R34, R34.H1 ;  /* 0x00000022ff22723e */ /* 0x000fe200030006ff */
[----:B----4-:R-:W0:Y:S02]  /*16e40*/  LDS.128 R28, [R59+0x1e200] ;  /* 0x01e200003b1c7984 */ /* 0x010e240000000c00 */
[-C--:B0-----:R-:W-:Y:S02]  /*16e50*/  F2FP.F16.E4M3.UNPACK_B R21, R28.reuse ;  /* 0x0000001cff15723e */ /* 0x081fe400020006ff */
[----:B------:R-:W-:Y:S02]  /*16e60*/  F2FP.F16.E4M3.UNPACK_B R40, R28.H1 ;  /* 0x0000001cff28723e */ /* 0x000fe400030006ff */
[----:B------:R-:W-:Y:S02]  /*16e70*/  F2FP.F16.E4M3.UNPACK_B R28, R39 ;  /* 0x00000027ff1c723e */ /* 0x000fe400020006ff */
[----:B------:R-:W-:-:S02]  /*16e80*/  F2FP.F16.E4M3.UNPACK_B R14, R29 ;  /* 0x0000001dff0e723e */ /* 0x000fc400020006ff */
[-C--:B------:R-:W-:Y:S02]  /*16e90*/  F2FP.F16.E4M3.UNPACK_B R38, R31.reuse ;  /* 0x0000001fff26723e */ /* 0x080fe400020006ff */
[----:B------:R-:W-:Y:S01]  /*16ea0*/  F2FP.F16.E4M3.UNPACK_B R41, R31.H1 ;  /* 0x0000001fff29723e */ /* 0x000fe200030006ff */
[----:B------:R-:W-:Y:S01]  /*16eb0*/  HADD2.F32 R31, -RZ, R48.H0_H0 ;  /* 0x20000030ff1f7230 */ /* 0x000fe20000004100 */
[----:B------:R-:W-:Y:S01]  /*16ec0*/  F2FP.F16.E4M3.UNPACK_B R36, R29.H1 ;  /* 0x0000001dff24723e */ /* 0x000fe200030006ff */
[----:B------:R-:W-:Y:S01]  /*16ed0*/  HADD2.F32 R29, -RZ, R28.H0_H0 ;  /* 0x2000001cff1d7230 */ /* 0x000fe20000004100 */
[----:B------:R-:W-:Y:S01]  /*16ee0*/  F2FP.F16.E4M3.UNPACK_B R39, R39.H1 ;  /* 0x00000027ff27723e */ /* 0x000fe200030006ff */
[----:B------:R-:W-:Y:S02]  /*16ef0*/  HADD2.F32 R13, -RZ, R14.H0_H0 ;  /* 0x2000000eff0d7230 */ /* 0x000fe40000004100 */
[----:B------:R-:W-:Y:S01]  /*16f00*/  FMUL.FTZ R32, R6, R31 ;  /* 0x0000001f06207220 */ /* 0x000fe20000410000 */
[----:B------:R-:W-:-:S02]  /*16f10*/  HADD2.F32 R48, -RZ, R48.H1_H1 ;  /* 0x30000030ff307230 */ /* 0x000fc40000004100 */
[-C--:B------:R-:W-:Y:S01]  /*16f20*/  FMUL.FTZ R50, R6, R29.reuse ;  /* 0x0000001d06327220 */ /* 0x080fe20000410000 */
[----:B------:R-:W-:Y:S02]  /*16f30*/  HADD2.F32 R14, -RZ, R14.H1_H1 ;  /* 0x3000000eff0e7230 */ /* 0x000fe40000004100 */
[C---:B------:R-:W-:Y:S01]  /*16f40*/  FFMA.FTZ R6, R13.reuse, R29, -R32 ;  /* 0x0000001d0d067223 */ /* 0x040fe20000010820 */
[----:B------:R-:W-:Y:S02]  /*16f50*/  HADD2.F32 R32, -RZ, R39.H0_H0 ;  /* 0x20000027ff207230 */ /* 0x000fe40000004100 */
[----:B------:R-:W-:Y:S01]  /*16f60*/  FFMA.FTZ R13, R13, R31, R50 ;  /* 0x0000001f0d0d7223 */ /* 0x000fe20000010032 */
[----:B------:R-:W-:Y:S02]  /*16f70*/  HADD2.F32 R31, -RZ, R28.H1_H1 ;  /* 0x3000001cff1f7230 */ /* 0x000fe40000004100 */
[----:B------:R-:W-:Y:S01]  /*16f80*/  FMUL.FTZ R53, R15, R48 ;  /* 0x000000300f357220 */ /* 0x000fe20000410000 */
[----:B------:R-:W-:Y:S01]  /*16f90*/  HADD2.F32 R28, -RZ, R33.H0_H0 ;  /* 0x20000021ff1c7230 */ /* 0x000fe20000004100 */
[----:B------:R-:W-:Y:S01]  /*16fa0*/  F2FP.F16.E4M3.UNPACK_B R4, R30 ;  /* 0x0000001eff04723e */ /* 0x000fe200020006ff */
[----:B------:R-:W-:-:S02]  /*16fb0*/  HADD2.F32 R29, -RZ, R36.H0_H0 ;  /* 0x20000024ff1d7230 */ /* 0x000fc40000004100 */
[-C--:B------:R-:W-:Y:S01]  /*16fc0*/  FMUL.FTZ R55, R15, R31.reuse ;  /* 0x0000001f0f377220 */ /* 0x080fe20000410000 */
[----:B------:R-:W-:Y:S01]  /*16fd0*/  FFMA.FTZ R15, R14, R31, -R53 ;  /* 0x0000001f0e0f7223 */ /* 0x000fe20000010835 */
[C---:B------:R-:W-:Y:S01]  /*16fe0*/  FMUL.FTZ R50, R28.reuse, R49 ;  /* 0x000000311c327220 */ /* 0x040fe20000410000 */
[----:B------:R-:W-:Y:S01]  /*16ff0*/  FMUL.FTZ R52, R28, R32 ;  /* 0x000000201c347220 */ /* 0x000fe20000410000 */
[----:B------:R-:W-:Y:S02]  /*17000*/  HADD2.F32 R39, -RZ, R39.H1_H1 ;  /* 0x30000027ff277230 */ /* 0x000fe40000004100 */
[----:B------:R-:W-:Y:S01]  /*17010*/  FFMA.FTZ R14, R14, R48, R55 ;  /* 0x000000300e0e7223 */ /* 0x000fe20000010037 */
[C---:B------:R-:W-:Y:S01]  /*17020*/  FFMA.FTZ R28, R29.reuse, R32, -R50 ;  /* 0x000000201d1c7223 */ /* 0x040fe20000010832 */
[----:B------:R-:W-:Y:S01]  /*17030*/  F2FP.F16.E4M3.UNPACK_B R50, R51 ;  /* 0x00000033ff32723e */ /* 0x000fe200020006ff */
[----:B------:R-:W-:Y:S01]  /*17040*/  FFMA.FTZ R29, R29, R49, R52 ;  /* 0x000000311d1d7223 */ /* 0x000fe20000010034 */
[----:B------:R-:W-:Y:S01]  /*17050*/  HADD2.F32 R49, -RZ, R47.H1_H1 ;  /* 0x3000002fff317230 */ /* 0x000fe20000004100 */
[----:B------:R-:W-:Y:S01]  /*17060*/  F2FP.F16.E4M3.UNPACK_B R47, R46 ;  /* 0x0000002eff2f723e */ /* 0x000fe200020006ff */
[----:B------:R-:W-:Y:S01]  /*17070*/  HADD2.F32 R33, -RZ, R33.H1_H1 ;  /* 0x30000021ff217230 */ /* 0x000fe20000004100 */
[----:B------:R-:W-:Y:S01]  /*17080*/  F2FP.F16.E4M3.UNPACK_B R51, R51.H1 ;  /* 0x00000033ff33723e */ /* 0x000fe200030006ff */
[----:B------:R-:W-:Y:S01]  /*17090*/  HADD2.F32 R52, -RZ, R50.H0_H0 ;  /* 0x20000032ff347230 */ /* 0x000fe20000004100 */
[----:B------:R-:W-:Y:S01]  /*170a0*/  F2FP.F16.E4M3.UNPACK_B R30, R30.H1 ;  /* 0x0000001eff1e723e */ /* 0x000fe200030006ff */
[----:B------:R-:W-:-:S02]  /*170b0*/  HADD2.F32 R31, -RZ, R42.H0_H0 ;  /* 0x2000002aff1f7230 */ /* 0x000fc40000004100 */
[C---:B------:R-:W-:Y:S01]  /*170c0*/  FMUL.FTZ R53, R33.reuse, R49 ;  /* 0x0000003121357220 */ /* 0x040fe20000410000 */
[----:B------:R-:W-:Y:S02]  /*170d0*/  HADD2.F32 R48, -RZ, R47.H0_H0 ;  /* 0x2000002fff307230 */ /* 0x000fe40000004100 */
[----:B------:R-:W-:Y:S01]  /*170e0*/  FMUL.FTZ R54, R33, R39 ;  /* 0x0000002721367220 */ /* 0x000fe20000410000 */
[----:B------:R-:W-:Y:S02]  /*170f0*/  HADD2.F32 R32, -RZ, R38.H0_H0 ;  /* 0x20000026ff207230 */ /* 0x000fe40000004100 */
[C---:B------:R-:W-:Y:S01]  /*17100*/  FMUL.FTZ R33, R31.reuse, R52 ;  /* 0x000000341f217220 */ /* 0x040fe20000410000 */
[----:B------:R-:W-:Y:S02]  /*17110*/  HADD2.F32 R36, -RZ, R36.H1_H1 ;  /* 0x30000024ff247230 */ /* 0x000fe40000004100 */
[----:B------:R-:W-:Y:S01]  /*17120*/  FMUL.FTZ R55, R31, R48 ;  /* 0x000000301f377220 */ /* 0x000fe20000410000 */
[----:B------:R-:W-:-:S02]  /*17130*/  HADD2.F32 R50, -RZ, R50.H1_H1 ;  /* 0x30000032ff327230 */ /* 0x000fc40000004100 */
[----:B------:R-:W-:Y:S01]  /*17140*/  FFMA.FTZ R33, R32, R48, -R33 ;  /* 0x0000003020217223 */ /* 0x000fe20000010821 */
[----:B------:R-:W-:Y:S02]  /*17150*/  HADD2.F32 R48, -RZ, R47.H1_H1 ;  /* 0x3000002fff307230 */ /* 0x000fe40000004100 */
[C---:B------:R-:W-:Y:S01]  /*17160*/  FFMA.FTZ R31, R36.reuse, R39, -R53 ;  /* 0x00000027241f7223 */ /* 0x040fe20000010835 */
[----:B------:R-:W-:Y:S01]  /*17170*/  F2FP.F16.E4M3.UNPACK_B R47, R46.H1 ;  /* 0x0000002eff2f723e */ /* 0x000fe200030006ff */
[----:B------:R-:W-:Y:S02]  /*17180*/  HADD2.F32 R39, -RZ, R38.H1_H1 ;  /* 0x30000026ff277230 */ /* 0x000fe40000004100 */
[----:B------:R-:W-:Y:S01]  /*17190*/  FFMA.FTZ R36, R36, R49, R54 ;  /* 0x0000003124247223 */ /* 0x000fe20000010036 */
[----:B------:R-:W-:Y:S02]  /*171a0*/  HADD2.F32 R38, -RZ, R42.H1_H1 ;  /* 0x3000002aff267230 */ /* 0x000fe40000004100 */
[----:B------:R-:W-:Y:S01]  /*171b0*/  FFMA.FTZ R32, R32, R52, R55 ;  /* 0x0000003420207223 */ /* 0x000fe20000010037 */
[----:B------:R-:W-:-:S02]  /*171c0*/  HADD2.F32 R53, -RZ, R51.H0_H0 ;  /* 0x20000033ff357230 */ /* 0x000fc40000004100 */
[----:B------:R-:W-:Y:S02]  /*171d0*/  HADD2.F32 R46, -RZ, R45.H0_H0 ;  /* 0x2000002dff2e7230 */ /* 0x000fe40000004100 */
[C---:B------:R-:W-:Y:S01]  /*171e0*/  FMUL.FTZ R52, R38.reuse, R50 ;  /* 0x0000003226347220 */ /* 0x040fe20000410000 */
[----:B------:R-:W-:Y:S02]  /*171f0*/  HADD2.F32 R49, -RZ, R47.H0_H0 ;  /* 0x2000002fff317230 */ /* 0x000fe40000004100 */
[-C--:B------:R-:W-:Y:S01]  /*17200*/  FMUL.FTZ R55, R38, R48.reuse ;  /* 0x0000003026377220 */ /* 0x080fe20000410000 */
[----:B------:R-:W-:Y:S02]  /*17210*/  HADD2.F32 R42, -RZ, R41.H0_H0 ;  /* 0x20000029ff2a7230 */ /* 0x000fe40000004100 */
[C---:B------:R-:W-:Y:S01]  /*17220*/  FMUL.FTZ R57, R46.reuse, R53 ;  /* 0x000000352e397220 */ /* 0x040fe20000410000 */
[C---:B------:R-:W-:Y:S01]  /*17230*/  FFMA.FTZ R38, R39.reuse, R48, -R52 ;  /* 0x0000003027267223 */ /* 0x040fe20000010834 */
[-C--:B------:R-:W-:Y:S01]  /*17240*/  FMUL.FTZ R46, R46, R49.reuse ;  /* 0x000000312e2e7220 */ /* 0x080fe20000410000 */
[----:B------:R-:W-:Y:S01]  /*17250*/  FFMA.FTZ R39, R39, R50, R55 ;  /* 0x0000003227277223 */ /* 0x000fe20000010037 */
[C---:B------:R-:W-:Y:S01]  /*17260*/  FFMA.FTZ R57, R42.reuse, R49, -R57 ;  /* 0x000000312a397223 */ /* 0x040fe20000010839 */
[----:B------:R-:W-:Y:S01]  /*17270*/  HADD2.F32 R49, -RZ, R47.H1_H1 ;  /* 0x3000002fff317230 */ /* 0x000fe20000004100 */
[----:B------:R-:W-:Y:S01]  /*17280*/  F2FP.F16.E4M3.UNPACK_B R50, R37.H1 ;  /* 0x00000025ff32723e */ /* 0x000fe200030006ff */
[----:B------:R-:W-:Y:S01]  /*17290*/  FFMA.FTZ R53, R42, R53, R46 ;  /* 0x000000352a357223 */ /* 0x000fe2000001002e */
[----:B------:R-:W-:Y:S01]  /*172a0*/  F2FP.F16.E4M3.UNPACK_B R47, R20.H1 ;  /* 0x00000014ff2f723e */ /* 0x000fe200030006ff */
[----:B------:R-:W-:Y:S01]  /*172b0*/  HADD2.F32 R51, -RZ, R51.H1_H1 ;  /* 0x30000033ff337230 */ /* 0x000fe20000004100 */
[----:B------:R-:W-:Y:S01]  /*172c0*/  F2FP.SATFINITE.E4M3.F32.PACK_AB_MERGE_C R29, R36, R29, RZ ;  /* 0x0000001d241d723e */ /* 0x000fe200048070ff */
[----:B------:R-:W-:-:S02]  /*172d0*/  HADD2.F32 R46, -RZ, R45.H1_H1 ;  /* 0x3000002dff2e7230 */ /* 0x000fc40000004100 */
[----:B------:R-:W-:Y:S01]  /*172e0*/  HADD2.F32 R52, -RZ, R50.H0_H0 ;  /* 0x20000032ff347230 */ /* 0x000fe20000004100 */
[----:B------:R-:W-:Y:S01]  /*172f0*/  F2FP.SATFINITE.E4M3.F32.PACK_AB_MERGE_C R13, R14, R13, R29 ;  /* 0x0000000d0e0d723e */ /* 0x000fe2000480701d */
[----:B------:R-:W-:Y:S02]  /*17300*/  HADD2.F32 R45, -RZ, R43.H0_H0 ;  /* 0x2000002bff2d7230 */ /* 0x000fe40000004100 */
[C---:B------:R-:W-:Y:S01]  /*17310*/  FMUL.FTZ R55, R46.reuse, R51 ;  /* 0x000000332e377220 */ /* 0x040fe20000410000 */
[----:B------:R-:W-:Y:S02]  /*17320*/  HADD2.F32 R42, -RZ, R41.H1_H1 ;  /* 0x30000029ff2a7230 */ /* 0x000fe40000004100 */
[----:B------:R-:W-:Y:S01]  /*17330*/  FMUL.FTZ R54, R46, R49 ;  /* 0x000000312e367220 */ /* 0x000fe20000410000 */
[----:B------:R-:W-:Y:S02]  /*17340*/  HADD2.F32 R48, -RZ, R47.H0_H0 ;  /* 0x2000002fff307230 */ /* 0x000fe40000004100 */
[----:B------:R-:W-:Y:S01]  /*17350*/  FMUL.FTZ R46, R45, R52 ;  /* 0x000000342d2e7220 */ /* 0x000fe20000410000 */
[----:B------:R-:W-:-:S02]  /*17360*/  HADD2.F32 R41, -RZ, R40.H0_H0 ;  /* 0x20000028ff297230 */ /* 0x000fc40000004100 */
[C---:B------:R-:W-:Y:S01]  /*17370*/  FFMA.FTZ R56, R42.reuse, R49, -R55 ;  /* 0x000000312a387223 */ /* 0x040fe20000010837 */
[----:B------:R-:W-:Y:S01]  /*17380*/  FFMA.FTZ R58, R42, R51, R54 ;  /* 0x000000332a3a7223 */ /* 0x000fe20000010036 */
[-C--:B------:R-:W-:Y:S01]  /*17390*/  FMUL.FTZ R45, R45, R48.reuse ;  /* 0x000000302d2d7220 */ /* 0x080fe20000410000 */
[----:B------:R-:W-:Y:S01]  /*173a0*/  HADD2.F32 R50, -RZ, R50.H1_H1 ;  /* 0x30000032ff327230 */ /* 0x000fe20000004100 */
[----:B------:R-:W-:Y:S01]  /*173b0*/  F2FP.F16.E4M3.UNPACK_B R42, R37 ;  /* 0x00000025ff2a723e */ /* 0x000fe200020006ff */
[----:B------:R-:W-:Y:S02]  /*173c0*/  HADD2.F32 R43, -RZ, R43.H1_H1 ;  /* 0x3000002bff2b7230 */ /* 0x000fe40000004100 */
[C---:B------:R-:W-:Y:S01]  /*173d0*/  FFMA.FTZ R48, R41.reuse, R48, -R46 ;  /* 0x0000003029307223 */ /* 0x040fe2000001082e */
[----:B------:R-:W-:Y:S02]  /*173e0*/  HADD2.F32 R47, -RZ, R47.H1_H1 ;  /* 0x3000002fff2f7230 */ /* 0x000fe40000004100 */
[----:B------:R-:W-:Y:S01]  /*173f0*/  FFMA.FTZ R52, R41, R52, R45 ;  /* 0x0000003429347223 */ /* 0x000fe2000001002d */
[----:B------:R-:W-:Y:S01]  /*17400*/  HADD2.F32 R40, -RZ, R40.H1_H1 ;  /* 0x30000028ff287230 */ /* 0x000fe20000004100 */
[----:B------:R-:W-:Y:S01]  /*17410*/  F2FP.F16.E4M3.UNPACK_B R41, R20 ;  /* 0x00000014ff29723e */ /* 0x000fe200020006ff */
[C---:B------:R-:W-:Y:S01]  /*17420*/  FMUL.FTZ R45, R43.reuse, R50 ;  /* 0x000000322b2d7220 */ /* 0x040fe20000410000 */
[----:B------:R-:W-:Y:S01]  /*17430*/  FMUL.FTZ R49, R43, R47 ;  /* 0x0000002f2b317220 */ /* 0x000fe20000410000 */
[----:B------:R-:W-:Y:S01]  /*17440*/  HADD2.F32 R43, -RZ, R42.H0_H0 ;  /* 0x2000002aff2b7230 */ /* 0x000fe20000004100 */
[----:B------:R-:W-:Y:S01]  /*17450*/  F2FP.SATFINITE.E4M3.F32.PACK_AB_MERGE_C R53, R58, R53, RZ ;  /* 0x000000353a35723e */ /* 0x000fe200048070ff */
[----:B------:R-:W-:-:S02]  /*17460*/  HADD2.F32 R37, -RZ, R35.H0_H0 ;  /* 0x20000023ff257230 */ /* 0x000fc40000004100 */
[C---:B------:R-:W-:Y:S01]  /*17470*/  FFMA.FTZ R47, R40.reuse, R47, -R45 ;  /* 0x0000002f282f7223 */ /* 0x040fe2000001082d */
[----:B------:R-:W-:Y:S01]  /*17480*/  FFMA.FTZ R49, R40, R50, R49 ;  /* 0x0000003228317223 */ /* 0x000fe20000010031 */
[----:B------:R-:W-:Y:S02]  /*17490*/  HADD2.F32 R40, -RZ, R41.H0_H0 ;  /* 0x20000029ff287230 */ /* 0x000fe40000004100 */
        /* <DEDUP_REMOVED lines=19> */
[----:B------:R-:W-:Y:S01]  /*175d0*/  F2FP.F16.E4M3.UNPACK_B R5, R5 ;  /* 0x00000005ff05723e */ /* 0x000fe200020006ff */
[----:B------:R-:W-:Y:S02]  /*175e0*/  HADD2.F32 R37, -RZ, R20.H1_H1 ;  /* 0x30000014ff257230 */ /* 0x000fe40000004100 */
[C---:B------:R-:W-:Y:S01]  /*175f0*/  FMUL.FTZ R51, R35.reuse, R40 ;  /* 0x0000002823337220 */ /* 0x040fe20000410000 */
[----:B------:R-:W-:Y:S02]  /*17600*/  HADD2.F32 R20, -RZ, R30.H0_H0 ;  /* 0x2000001eff147230 */ /* 0x000fe40000004100 */
[----:B------:R-:W-:Y:S01]  /*17610*/  FMUL.FTZ R35, R35, R21 ;  /* 0x0000001523237220 */ /* 0x000fe20000410000 */
[----:B------:R-:W-:Y:S02]  /*17620*/  HADD2.F32 R41, -RZ, R41.H1_H1 ;  /* 0x30000029ff297230 */ /* 0x000fe40000004100 */
[----:B------:R-:W-:-:S02]  /*17630*/  HADD2.F32 R34, -RZ, R34.H1_H1 ;  /* 0x30000022ff227230 */ /* 0x000fc40000004100 */
[C---:B------:R-:W-:Y:S01]  /*17640*/  FFMA.FTZ R51, R20.reuse, R21, -R51 ;  /* 0x0000001514337223 */ /* 0x040fe20000010833 */
[----:B------:R-:W-:Y:S02]  /*17650*/  HADD2.F32 R30, -RZ, R30.H1_H1 ;  /* 0x3000001eff1e7230 */ /* 0x000fe40000004100 */
[----:B------:R-:W-:Y:S01]  /*17660*/  FFMA.FTZ R50, R20, R40, R35 ;  /* 0x0000002814327223 */ /* 0x000fe20000010023 */
[----:B------:R-:W-:Y:S02]  /*17670*/  HADD2.F32 R20, -RZ, R12.H0_H0 ;  /* 0x2000000cff147230 */ /* 0x000fe40000004100 */
[C---:B------:R-:W-:Y:S01]  /*17680*/  FMUL.FTZ R21, R34.reuse, R41 ;  /* 0x0000002922157220 */ /* 0x040fe20000410000 */
[----:B------:R-:W-:-:S03]  /*17690*/  FMUL.FTZ R34, R34, R37 ;  /* 0x0000002522227220 */ /* 0x000fc60000410000 */
[C---:B------:R-:W-:Y:S01]  /*176a0*/  FFMA.FTZ R54, R30.reuse, R37, -R21 ;  /* 0x000000251e367223 */ /* 0x040fe20000010815 */
[----:B------:R-:W-:Y:S02]  /*176b0*/  HADD2.F32 R21, -RZ, R12.H1_H1 ;  /* 0x3000000cff157230 */ /* 0x000fe40000004100 */
[----:B------:R-:W-:Y:S01]  /*176c0*/  FFMA.FTZ R41, R30, R41, R34 ;  /* 0x000000291e297223 */ /* 0x000fe20000010022 */
[----:B------:R-:W-:Y:S02]  /*176d0*/  HADD2.F32 R12, -RZ, R7.H0_H0 ;  /* 0x20000007ff0c7230 */ /* 0x000fe40000004100 */
[--C-:B------:R-:W-:Y:S01]  /*176e0*/  HADD2.F32 R30, -RZ, R5.reuse.H0_H0 ;  /* 0x20000005ff1e7230 */ /* 0x100fe20000004100 */
[----:B------:R-:W-:Y:S01]  /*176f0*/  F2FP.SATFINITE.E4M3.F32.PACK_AB_MERGE_C R51, R54, R51, RZ ;  /* 0x000000333633723e */ /* 0x000fe200048070ff */
[----:B------:R-:W-:Y:S02]  /*17700*/  HADD2.F32 R34, -RZ, R5.H1_H1 ;  /* 0x30000005ff227230 */ /* 0x000fe40000004100 */
[----:B------:R-:W-:Y:S01]  /*17710*/  FMUL.FTZ R35, R12, R20 ;  /* 0x000000140c237220 */ /* 0x000fe20000410000 */
[----:B------:R-:W-:-:S02]  /*17720*/  HADD2.F32 R7, -RZ, R7.H1_H1 ;  /* 0x30000007ff077230 */ /* 0x000fc40000004100 */
[----:B------:R-:W-:Y:S01]  /*17730*/  FMUL.FTZ R40, R12, R30 ;  /* 0x0000001e0c287220 */ /* 0x000fe20000410000 */
[--C-:B------:R-:W-:Y:S01]  /*17740*/  HADD2.F32 R5, -RZ, R4.reuse.H0_H0 ;  /* 0x20000004ff057230 */ /* 0x100fe20000004100 */
[----:B------:R-:W-:Y:S01]  /*17750*/  F2FP.SATFINITE.E4M3.F32.PACK_AB_MERGE_C R12, R49, R52, RZ ;  /* 0x00000034310c723e */ /* 0x000fe200048070ff */
[----:B------:R-:W-:Y:S02]  /*17760*/  HADD2.F32 R4, -RZ, R4.H1_H1 ;  /* 0x30000004ff047230 */ /* 0x000fe40000004100 */
[C---:B------:R-:W-:Y:S01]  /*17770*/  FMUL.FTZ R37, R7.reuse, R34 ;  /* 0x0000002207257220 */ /* 0x040fe20000410000 */
        /* <DEDUP_REMOVED lines=12> */
[----:B------:R-:W-:Y:S02]  /*17840*/  F2FP.SATFINITE.E4M3.F32.PACK_AB_MERGE_C R6, R37, R40, R51 ;  /* 0x000000282506723e */ /* 0x000fe40004807033 */
[----:B------:R-:W-:Y:S02]  /*17850*/  F2FP.SATFINITE.E4M3.F32.PACK_AB_MERGE_C R15, R39, R32, R53 ;  /* 0x00000020270f723e */ /* 0x000fe40004807035 */
[----:B------:R-:W-:Y:S01]  /*17860*/  F2FP.SATFINITE.E4M3.F32.PACK_AB_MERGE_C R12, R42, R43, R12 ;  /* 0x0000002b2a0c723e */ /* 0x000fe2000480700c */
[----:B------:R1:W-:Y:S01]  /*17870*/  STS.128 [R59+0x1e200], R4 ;  /* 0x01e200043b007388 */ /* 0x0003e20000000c00 */
[----:B------:R-:W-:-:S05]  /*17880*/  F2FP.SATFINITE.E4M3.F32.PACK_AB_MERGE_C R14, R34, R35, R41 ;  /* 0x00000023220e723e */ /* 0x000fca0004807029 */
[----:B------:R1:W-:Y:S02]  /*17890*/  STS.128 [R0+0x1e200], R12 ;  /* 0x01e2000c00007388 */ /* 0x0003e40000000c00 */
.L_x_578:
[----:B------:R-:W-:Y:S05]  /*178a0*/  BSYNC B1 ;  /* 0x0000000000017941 */ /* 0x000fea0003800000 */
.L_x_577:
[----:B------:R-:W-:Y:S05]  /*178b0*/  @P2 BRA `(.L_x_559) ;  /* 0x0000000c00dc2947 */ /* 0x000fea0003800000 */
[----:B---3--:R-:W3:Y:S01]  /*178c0*/  LDL R47, [R1+0x128] ;  /* 0x00012800012f7983 */ /* 0x008ee20000100800 */
[----:B-1---5:R-:W-:Y:S02]  /*178d0*/  SHF.R.U32.HI R4, RZ, 0x8, R24 ;  /* 0x00000008ff047819 */ /* 0x022fe40000011618 */
[----:B0-----:R-:W-:Y:S02]  /*178e0*/  LOP3.LUT R0, R24, 0xff, RZ, 0xc0, !PT ;  /* 0x000000ff18007812 */ /* 0x001fe400078ec0ff */
[----:B------:R-:W-:Y:S02]  /*178f0*/  LOP3.LUT R5, R4, 0xff, RZ, 0xc0, !PT ;  /* 0x000000ff04057812 */ /* 0x000fe400078ec0ff */
[----:B------:R-:W-:Y:S02]  /*17900*/  LEA.HI R3, R3, R227, RZ, 0x1c ;  /* 0x000000e303037211 */ /* 0x000fe400078fe0ff */
[----:B------:R-:W-:Y:S02]  /*17910*/  PRMT R21, R5, 0x7604, R0 ;  /* 0x0000760405157816 */ /* 0x000fe40000000000 */
[----:B------:R-:W-:-:S02]  /*17920*/  SHF.R.S32.HI R0, RZ, 0x1f, R3 ;  /* 0x0000001fff007819 */ /* 0x000fc40000011403 */
[----:B------:R-:W-:Y:S02]  /*17930*/  SHF.R.U32.HI R7, RZ, 0x8, R25 ;  /* 0x00000008ff077819 */ /* 0x000fe40000011619 */
[----:B------:R-:W-:Y:S01]  /*17940*/  LEA.HI R0, R0, R3, RZ, 0x2 ;  /* 0x0000000300007211 */ /* 0x000fe200078f10ff */
[----:B------:R-:W-:Y:S01]  /*17950*/  IMAD.SHL.U32 R3, R3, 0x10, RZ ;  /* 0x0000001003037824 */ /* 0x000fe200078e00ff */
[----:B------:R-:W-:Y:S02]  /*17960*/  LOP3.LUT R6, R25, 0xff, RZ, 0xc0, !PT ;  /* 0x000000ff19067812 */ /* 0x000fe400078ec0ff */
[----:B------:R-:W-:Y:S01]  /*17970*/  SHF.R.U32.HI R12, RZ, 0x8, R26 ;  /* 0x00000008ff0c7819 */ /* 0x000fe2000001161a */
[----:B------:R-:W-:Y:S01]  /*17980*/  IMAD.SHL.U32 R0, R0, 0x800, RZ ;  /* 0x0000080000007824 */ /* 0x000fe200078e00ff */
[----:B------:R-:W-:Y:S02]  /*17990*/  LOP3.LUT R3, R69, 0x30, R3, 0xf8, !PT ;  /* 0x0000003045037812 */ /* 0x000fe400078ef803 */
[----:B------:R-:W-:-:S02]  /*179a0*/  LOP3.LUT R7, R7, 0xff, RZ, 0xc0, !PT ;  /* 0x000000ff07077812 */ /* 0x000fc400078ec0ff */
[----:B------:R-:W-:Y:S02]  /*179b0*/  LOP3.LUT R3, R3, R68, RZ, 0x3c, !PT ;  /* 0x0000004403037212 */ /* 0x000fe400078e3cff */
[----:B------:R-:W-:Y:S02]  /*179c0*/  LOP3.LUT R0, R0, 0xffffe000, RZ, 0xc0, !PT ;  /* 0xffffe00000007812 */ /* 0x000fe400078ec0ff */
[----:B------:R-:W-:Y:S02]  /*179d0*/  LOP3.LUT R4, R26, 0xff, RZ, 0xc0, !PT ;  /* 0x000000ff1a047812 */ /* 0x000fe400078ec0ff */
[----:B------:R-:W-:Y:S02]  /*179e0*/  IADD3 R3, R3, R67, R0 ;  /* 0x0000004303037210 */ /* 0x000fe40007ffe000 */
[----:B------:R-:W-:Y:S02]  /*179f0*/  LOP3.LUT R13, R12, 0xff, RZ, 0xc0, !PT ;  /* 0x000000ff0c0d7812 */ /* 0x000fe400078ec0ff */
[----:B------:R-:W-:-:S02]  /*17a00*/  PRMT R20, R7, 0x7604, R6 ;  /* 0x0000760407147816 */ /* 0x000fc40000000006 */
[----:B------:R-:W-:Y:S02]  /*17a10*/  SHF.R.U32.HI R5, RZ, 0x8, R27 ;  /* 0x00000008ff057819 */ /* 0x000fe4000001161b */
[----:B------:R-:W-:Y:S02]  /*17a20*/  SHF.R.U32.HI R7, RZ, 0x8, R8 ;  /* 0x00000008ff077819 */ /* 0x000fe40000011608 */
[----:B------:R-:W-:Y:S02]  /*17a30*/  SHF.R.U32.HI R12, RZ, 0x8, R9 ;  /* 0x00000008ff0c7819 */ /* 0x000fe40000011609 */
[----:B------:R-:W-:Y:S02]  /*17a40*/  IADD3 R0, R18, R3, RZ ;  /* 0x0000000312007210 */ /* 0x000fe40007ffe0ff */
[----:B------:R-:W-:Y:S02]  /*17a50*/  PRMT R29, R13, 0x7604, R4 ;  /* 0x000076040d1d7816 */ /* 0x000fe40000000004 */
        /* <DEDUP_REMOVED lines=9> */
[----:B------:R-:W-:Y:S02]  /*17af0*/  LOP3.LUT R34, R11, 0xff, RZ, 0xc0, !PT ;  /* 0x000000ff0b227812 */ /* 0x000fe400078ec0ff */
[----:B------:R-:W-:Y:S02]  /*17b00*/  LOP3.LUT R35, R35, 0xff, RZ, 0xc0, !PT ;  /* 0x000000ff23237812 */ /* 0x000fe400078ec0ff */
[----:B------:R-:W-:Y:S02]  /*17b10*/  LOP3.LUT R30, R9, 0xff, RZ, 0xc0, !PT ;  /* 0x000000ff091e7812 */ /* 0x000fe400078ec0ff */
[----:B------:R-:W-:Y:S02]  /*17b20*/  PRMT R34, R35, 0x7604, R34 ;  /* 0x0000760423227816 */ /* 0x000fe40000000022 */
[----:B------:R-:W-:-:S02]  /*17b30*/  SHF.R.U32.HI R35, RZ, 0x10, R9 ;  /* 0x00000010ff237819 */ /* 0x000fc40000011609 */
[----:B------:R-:W-:Y:S02]  /*17b40*/  PRMT R30, R3, 0x7604, R30 ;  /* 0x00007604031e7816 */ /* 0x000fe4000000001e */
[----:B------:R-:W-:Y:S01]  /*17b50*/  SHF.R.U32.HI R3, RZ, 0x10, R25 ;  /* 0x00000010ff037819 */ /* 0x000fe20000011619 */
[----:B------:R-:W-:Y:S01]  /*17b60*/  IMAD.U32 R35, R35, 0x10000, RZ ;  /* 0x0001000023237824 */ /* 0x000fe200078e00ff */
[----:B------:R-:W-:Y:S02]  /*17b70*/  SHF.R.U32.HI R41, RZ, 0x10, R11 ;  /* 0x00000010ff297819 */ /* 0x000fe4000001160b */
[----:B------:R-:W-:Y:S01]  /*17b80*/  SHF.R.U32.HI R32, RZ, 0x8, R10 ;  /* 0x00000008ff207819 */ /* 0x000fe2000001160a */
[----:B------:R-:W-:Y:S01]  /*17b90*/  IMAD.U32 R3, R3, 0x10000, RZ ;  /* 0x0001000003037824 */ /* 0x000fe200078e00ff */
[----:B------:R-:W-:Y:S01]  /*17ba0*/  LOP3.LUT R31, R10, 0xff, RZ, 0xc0, !PT ;  /* 0x000000ff0a1f7812 */ /* 0x000fe200078ec0ff */
[----:B------:R-:W-:Y:S01]  /*17bb0*/  IMAD.U32 R41, R41, 0x10000, RZ ;  /* 0x0001000029297824 */ /* 0x000fe200078e00ff */
[----:B------:R-:W-:-:S02]  /*17bc0*/  LOP3.LUT R32, R32, 0xff, RZ, 0xc0, !PT ;  /* 0x000000ff20207812 */ /* 0x000fc400078ec0ff */
[----:B--2---:R-:W-:Y:S02]  /*17bd0*/  LOP3.LUT R37, R30, 0xff0000, R35, 0xf8, !PT ;  /* 0x00ff00001e257812 */ /* 0x004fe400078ef823 */
[----:B------:R-:W-:Y:S02]  /*17be0*/  LOP3.LUT R21, R21, 0xff0000, R24, 0xf8, !PT ;  /* 0x00ff000015157812 */ /* 0x000fe400078ef818 */
[----:B------:R-:W-:Y:S02]  /*17bf0*/  PRMT R39, R32, 0x7604, R31 ;  /* 0x0000760420277816 */ /* 0x000fe4000000001f */
[----:B------:R-:W-:Y:S02]  /*17c00*/  LOP3.LUT R3, R20, 0xff0000, R3, 0xf8, !PT ;  /* 0x00ff000014037812 */ /* 0x000fe400078ef803 */
        /* <DEDUP_REMOVED lines=8> */
[----:B------:R-:W-:Y:S02]  /*17c90*/  F2FP.F16.E4M3.UNPACK_B R38, R37 ;  /* 0x00000025ff26723e */ /* 0x000fe400020006ff */
[----:B0-----:R-:W-:Y:S02]  /*17ca0*/  F2FP.F16.E4M3.UNPACK_B R11, R13 ;  /* 0x0000000dff0b723e */ /* 0x001fe400020006ff */
[----:B------:R-:W-:Y:S01]  /*17cb0*/  SHF.R.U32.HI R31, RZ, 0x10, R27 ;  /* 0x00000010ff1f7819 */ /* 0x000fe2000001161b */
[--C-:B------:R-:W-:Y:S01]  /*17cc0*/  HADD2.F32 R40, -RZ, R38.reuse.H0_H0 ;  /* 0x20000026ff287230 */ /* 0x100fe20000004100 */
[----:B------:R-:W-:Y:S01]  /*17cd0*/  LOP3.LUT R3, R29, 0xff000000, R26, 0xf8, !PT ;  /* 0xff0000001d037812 */ /* 0x000fe200078ef81a */
[----:B------:R-:W-:Y:S01]  /*17ce0*/  HADD2.F32 R38, -RZ, R38.H1_H1 ;  /* 0x30000026ff267230 */ /* 0x000fe20000004100 */
[----:B------:R-:W-:Y:S01]  /*17cf0*/  LOP3.LUT R39, R33, 0xff000000, R8, 0xf8, !PT ;  /* 0xff00000021277812 */ /* 0x000fe200078ef808 */
[----:B------:R-:W-:Y:S01]  /*17d00*/  IMAD.U32 R31, R31, 0x10000, RZ ;  /* 0x000100001f1f7824 */ /* 0x000fe200078e00ff */
[----:B------:R-:W-:-:S02]  /*17d10*/  LOP3.LUT R8, R21, 0xff000000, R10, 0xf8, !PT ;  /* 0xff00000015087812 */ /* 0x000fc400078ef80a */
[----:B------:R-:W-:Y:S02]  /*17d20*/  F2FP.F16.E4M3.UNPACK_B R26, R30 ;  /* 0x0000001eff1a723e */ /* 0x000fe400020006ff */
[-C--:B------:R-:W-:Y:S02]  /*17d30*/  F2FP.F16.E4M3.UNPACK_B R32, R12.reuse ;  /* 0x0000000cff20723e */ /* 0x080fe400020006ff */
[----:B------:R-:W-:Y:S01]  /*17d40*/  F2FP.F16.E4M3.UNPACK_B R33, R12.H1 ;  /* 0x0000000cff21723e */ /* 0x000fe200030006ff */
[--C-:B------:R-:W-:Y:S01]  /*17d50*/  HADD2.F32 R36, -RZ, R26.reuse.H0_H0 ;  /* 0x2000001aff247230 */ /* 0x100fe20000004100 */
[----:B------:R-:W-:Y:S01]  /*17d60*/  LOP3.LUT R31, R28, 0xff0000, R31, 0xf8, !PT ;  /* 0x00ff00001c1f7812 */ /* 0x000fe200078ef81f */
[----:B------:R-:W-:Y:S01]  /*17d70*/  HADD2.F32 R26, -RZ, R26.H1_H1 ;  /* 0x3000001aff1a7230 */ /* 0x000fe20000004100 */
[----:B------:R-:W-:Y:S02]  /*17d80*/  F2FP.F16.E4M3.UNPACK_B R25, R13.H1 ;  /* 0x0000000dff19723e */ /* 0x000fe400030006ff */
[----:B------:R-:W-:-:S02]  /*17d90*/  F2FP.F16.E4M3.UNPACK_B R37, R37.H1 ;  /* 0x00000025ff25723e */ /* 0x000fc400030006ff */
[----:B------:R-:W-:Y:S02]  /*17da0*/  F2FP.F16.E4M3.UNPACK_B R30, R30.H1 ;  /* 0x0000001eff1e723e */ /* 0x000fe400030006ff */
[----:B------:R-:W-:Y:S02]  /*17db0*/  LOP3.LUT R35, R31, 0xff000000, R27, 0xf8, !PT ;  /* 0xff0000001f237812 */ /* 0x000fe400078ef81b */
[-C--:B------:R-:W-:Y:S02]  /*17dc0*/  F2FP.F16.E4M3.UNPACK_B R31, R15.reuse ;  /* 0x0000000fff1f723e */ /* 0x080fe400020006ff */
[----:B------:R-:W-:Y:S01]  /*17dd0*/  F2FP.F16.E4M3.UNPACK_B R34, R15.H1 ;  /* 0x0000000fff22723e */ /* 0x000fe200030006ff */
[--C-:B------:R-:W-:Y:S02]  /*17de0*/  HADD2.F32 R15, -RZ, R30.reuse.H0_H0 ;  /* 0x2000001eff0f7230 */ /* 0x100fe40000004100 */
[----:B------:R-:W-:Y:S01]  /*17df0*/  HADD2.F32 R30, -RZ, R30.H1_H1 ;  /* 0x3000001eff1e7230 */ /* 0x000fe20000004100 */
[----:B---3--:R-:W0:Y:S02]  /*17e00*/  LDS.128 R4, [R47+0x1e200] ;  /* 0x01e200002f047984 */ /* 0x008e240000000c00 */
[----:B0-----:R-:W-:-:S02]  /*17e10*/  F2FP.F16.E4M3.UNPACK_B R10, R5 ;  /* 0x00000005ff0a723e */ /* 0x001fc400020006ff */
[----:B------:R-:W-:Y:S01]  /*17e20*/  F2FP.F16.E4M3.UNPACK_B R24, R5.H1 ;  /* 0x00000005ff18723e */ /* 0x000fe200030006ff */
[--C-:B------:R-:W-:Y:S01]  /*17e30*/  HADD2.F32 R5, -RZ, R11.reuse.H0_H0 ;  /* 0x2000000bff057230 */ /* 0x100fe20000004100 */
[-C--:B------:R-:W-:Y:S01]  /*17e40*/  F2FP.F16.E4M3.UNPACK_B R28, R7.reuse ;  /* 0x00000007ff1c723e */ /* 0x080fe200020006ff */
[--C-:B------:R-:W-:Y:S01]  /*17e50*/  HADD2.F32 R9, -RZ, R10.reuse.H0_H0 ;  /* 0x2000000aff097230 */ /* 0x100fe20000004100 */
[----:B------:R-:W-:Y:S01]  /*17e60*/  F2FP.F16.E4M3.UNPACK_B R29, R7.H1 ;  /* 0x00000007ff1d723e */ /* 0x000fe200030006ff */
[----:B------:R-:W-:Y:S02]  /*17e70*/  HADD2.F32 R11, -RZ, R11.H1_H1 ;  /* 0x3000000bff0b7230 */ /* 0x000fe40000004100 */
[C---:B------:R-:W-:Y:S01]  /*17e80*/  FMUL.FTZ R12, R5.reuse, R40 ;  /* 0x00000028050c7220 */ /* 0x040fe20000410000 */
[----:B------:R-:W-:Y:S01]  /*17e90*/  FMUL.FTZ R13, R5, R36 ;  /* 0x00000024050d7220 */ /* 0x000fe20000410000 */
[----:B------:R-:W-:Y:S02]  /*17ea0*/  F2FP.F16.E4M3.UNPACK_B R27, R4.H1 ;  /* 0x00000004ff1b723e */ /* 0x000fe400030006ff */
[----:B------:R-:W-:Y:S01]  /*17eb0*/  FFMA.FTZ R5, R9, R36, -R12 ;  /* 0x0000002409057223 */ /* 0x000fe2000001080c */
[----:B------:R-:W-:-:S02]  /*17ec0*/  HADD2.F32 R12, -RZ, R10.H1_H1 ;  /* 0x3000000aff0c7230 */ /* 0x000fc40000004100 */
[----:B------:R-:W-:Y:S01]  /*17ed0*/  FFMA.FTZ R9, R9, R40, R13 ;  /* 0x0000002809097223 */ /* 0x000fe2000001000d */
[----:B------:R-:W-:Y:S02]  /*17ee0*/  HADD2.F32 R36, -RZ, R37.H0_H0 ;  /* 0x20000025ff247230 */ /* 0x000fe40000004100 */
[C---:B------:R-:W-:Y:S01]  /*17ef0*/  FMUL.FTZ R43, R11.reuse, R38 ;  /* 0x000000260b2b7220 */ /* 0x040fe20000410000 */
[----:B------:R-:W-:Y:S02]  /*17f00*/  HADD2.F32 R10, -RZ, R25.H0_H0 ;  /* 0x20000019ff0a7230 */ /* 0x000fe40000004100 */
[----:B------:R-:W-:Y:S01]  /*17f10*/  FMUL.FTZ R11, R11, R26 ;  /* 0x0000001a0b0b7220 */ /* 0x000fe20000410000 */
[--C-:B------:R-:W-:Y:S01]  /*17f20*/  HADD2.F32 R13, -RZ, R24.reuse.H0_H0 ;  /* 0x20000018ff0d7230 */ /* 0x100fe20000004100 */
[----:B------:R-:W-:Y:S01]  /*17f30*/  F2FP.F16.E4M3.UNPACK_B R21, R4 ;  /* 0x00000004ff15723e */ /* 0x000fe200020006ff */
[C---:B------:R-:W-:Y:S01]  /*17f40*/  FMUL.FTZ R40, R10.reuse, R36 ;  /* 0x000000240a287220 */ /* 0x040fe20000410000 */
[-C--:B------:R-:W-:Y:S01]  /*17f50*/  FMUL.FTZ R45, R10, R15.reuse ;  /* 0x0000000f0a2d7220 */ /* 0x080fe20000410000 */
[C---:B------:R-:W-:Y:S01]  /*17f60*/  FFMA.FTZ R10, R12.reuse, R26, -R43 ;  /* 0x0000001a0c0a7223 */ /* 0x040fe2000001082b */
[----:B------:R-:W-:Y:S01]  /*17f70*/  FFMA.FTZ R12, R12, R38, R11 ;  /* 0x000000260c0c7223 */ /* 0x000fe2000001000b */
[C---:B------:R-:W-:Y:S01]  /*17f80*/  FFMA.FTZ R11, R13.reuse, R15, -R40 ;  /* 0x0000000f0d0b7223 */ /* 0x040fe20000010828 */
[----:B------:R-:W-:Y:S01]  /*17f90*/  FFMA.FTZ R13, R13, R36, R45 ;  /* 0x000000240d0d7223 */ /* 0x000fe2000001002d */
[----:B------:R-:W-:Y:S01]  /*17fa0*/  F2FP.F16.E4M3.UNPACK_B R40, R41 ;  /* 0x00000029ff28723e */ /* 0x000fe200020006ff */
[----:B------:R-:W-:Y:S01]  /*17fb0*/  HADD2.F32 R38, -RZ, R37.H1_H1 ;  /* 0x30000025ff267230 */ /* 0x000fe20000004100 */
[----:B------:R-:W-:Y:S01]  /*17fc0*/  F2FP.F16.E4M3.UNPACK_B R36, R35 ;  /* 0x00000023ff24723e */ /* 0x000fe200020006ff */
[----:B------:R-:W-:Y:S01]  /*17fd0*/  HADD2.F32 R15, -RZ, R25.H1_H1 ;  /* 0x30000019ff0f7230 */ /* 0x000fe20000004100 */
[----:B------:R-:W-:Y:S01]  /*17fe0*/  F2FP.F16.E4M3.UNPACK_B R41, R41.H1 ;  /* 0x00000029ff29723e */ /* 0x000fe200030006ff */
[----:B------:R-:W-:Y:S01]  /*17ff0*/  HADD2.F32 R26, -RZ, R24.H1_H1 ;  /* 0x30000018ff1a7230 */ /* 0x000fe20000004100 */
[----:B------:R-:W-:Y:S01]  /*18000*/  F2FP.F16.E4M3.UNPACK_B R4, R6 ;  /* 0x00000006ff04723e */ /* 0x000fe200020006ff */
[----:B------:R-:W-:-:S02]  /*18010*/  HADD2.F32 R42, -RZ, R40.H0_H0 ;  /* 0x20000028ff2a7230 */ /* 0x000fc40000004100 */
[C---:B------:R-:W-:Y:S01]  /*18020*/  FMUL.FTZ R43, R15.reuse, R38 ;  /* 0x000000260f2b7220 */ /* 0x040fe20000410000 */
[----:B------:R-:W-:Y:S02]  /*18030*/  HADD2.F32 R24, -RZ, R31.H0_H0 ;  /* 0x2000001fff187230 */ /* 0x000fe40000004100 */
[----:B------:R-:W-:Y:S01]  /*18040*/  FMUL.FTZ R15, R15, R30 ;  /* 0x0000001e0f0f7220 */ /* 0x000fe20000410000 */
[----:B------:R-:W-:Y:S01]  /*18050*/  HADD2.F32 R37, -RZ, R36.H0_H0 ;  /* 0x20000024ff257230 */ /* 0x000fe20000004100 */
[----:B------:R-:W-:Y:S01]  /*18060*/  F2FP.F16.E4M3.UNPACK_B R7, R6.H1 ;  /* 0x00000006ff07723e */ /* 0x000fe200030006ff */
[----:B------:R-:W-:Y:S02]  /*18070*/  HADD2.F32 R25, -RZ, R28.H0_H0 ;  /* 0x2000001cff197230 */ /* 0x000fe40000004100 */
[C---:B------:R-:W-:Y:S01]  /*18080*/  FMUL.FTZ R46, R24.reuse, R42 ;  /* 0x0000002a182e7220 */ /* 0x040fe20000410000 */
[----:B------:R-:W-:Y:S01]  /*18090*/  F2FP.F16.E4M3.UNPACK_B R6, R14 ;  /* 0x0000000eff06723e */ /* 0x000fe200020006ff */
[-C--:B------:R-:W-:Y:S01]  /*180a0*/  FMUL.FTZ R45, R24, R37.reuse ;  /* 0x00000025182d7220 */ /* 0x080fe20000410000 */
[C---:B------:R-:W-:Y:S01]  /*180b0*/  FFMA.FTZ R24, R26.reuse, R30, -R43 ;  /* 0x0000001e1a187223 */ /* 0x040fe2000001082b */
[----:B------:R-:W-:Y:S01]  /*180c0*/  FFMA.FTZ R26, R26, R38, R15 ;  /* 0x000000261a1a7223 */ /* 0x000fe2000001000f */
[----:B------:R-:W-:Y:S01]  /*180d0*/  FFMA.FTZ R15, R25, R37, -R46 ;  /* 0x00000025190f7223 */ /* 0x000fe2000001082e */
[----:B------:R-:W-:Y:S01]  /*180e0*/  HADD2.F32 R37, -RZ, R36.H1_H1 ;  /* 0x30000024ff257230 */ /* 0x000fe20000004100 */
[----:B------:R-:W-:Y:S01]  /*180f0*/  F2FP.F16.E4M3.UNPACK_B R36, R35.H1 ;  /* 0x00000023ff24723e */ /* 0x000fe200030006ff */
[----:B------:R-:W-:-:S02]  /*18100*/  HADD2.F32 R30, -RZ, R28.H1_H1 ;  /* 0x3000001cff1e7230 */ /* 0x000fc40000004100 */
[----:B------:R-:W-:Y:S01]  /*18110*/  FFMA.FTZ R25, R25, R42, R45 ;  /* 0x0000002a19197223 */ /* 0x000fe2000001002d */
[----:B------:R-:W-:Y:S01]  /*18120*/  HADD2.F32 R43, -RZ, R40.H1_H1 ;  /* 0x30000028ff2b7230 */ /* 0x000fe20000004100 */
[----:B------:R-:W-:Y:S01]  /*18130*/  F2FP.F16.E4M3.UNPACK_B R14, R14.H1 ;  /* 0x0000000eff0e723e */ /* 0x000fe200030006ff */
[----:B------:R-:W-:Y:S01]  /*18140*/  HADD2.F32 R28, -RZ, R31.H1_H1 ;  /* 0x3000001fff1c7230 */ /* 0x000fe20000004100 */
[----:B------:R-:W-:Y:S01]  /*18150*/  F2FP.SATFINITE.E4M3.F32.PACK_AB_MERGE_C R11, R24, R11, RZ ;  /* 0x0000000b180b723e */ /* 0x000fe200048070ff */
[----:B------:R-:W-:Y:S01]  /*18160*/  HADD2.F32 R40, -RZ, R41.H0_H0 ;  /* 0x20000029ff287230 */ /* 0x000fe20000004100 */
[----:B------:R-:W-:Y:S01]  /*18170*/  F2FP.SATFINITE.E4M3.F32.PACK_AB_MERGE_C R13, R26, R13, RZ ;  /* 0x0000000d1a0d723e */ /* 0x000fe200048070ff */
[----:B------:R-:W-:Y:S02]  /*18180*/  HADD2.F32 R35, -RZ, R34.H0_H0 ;  /* 0x20000022ff237230 */ /* 0x000fe40000004100 */
[----:B------:R-:W-:Y:S01]  /*18190*/  FMUL.FTZ R45, R28, R43 ;  /* 0x0000002b1c2d7220 */ /* 0x000fe20000410000 */
[----:B------:R-:W-:-:S02]  /*181a0*/  HADD2.F32 R38, -RZ, R36.H0_H0 ;  /* 0x20000024ff267230 */ /* 0x000fc40000004100 */
[-C--:B------:R-:W-:Y:S01]  /*181b0*/  FMUL.FTZ R42, R28, R37.reuse ;  /* 0x000000251c2a7220 */ /* 0x080fe20000410000 */
[----:B------:R-:W-:Y:S02]  /*181c0*/  HADD2.F32 R31, -RZ, R29.H0_H0 ;  /* 0x2000001dff1f7230 */ /* 0x000fe40000004100 */
[C---:B------:R-:W-:Y:S01]  /*181d0*/  FMUL.FTZ R46, R35.reuse, R40 ;  /* 0x00000028232e7220 */ /* 0x040fe20000410000 */
[C---:B------:R-:W-:Y:S01]  /*181e0*/  FFMA.FTZ R28, R30.reuse, R37, -R45 ;  /* 0x000000251e1c7223 */ /* 0x040fe2000001082d */
[-C--:B------:R-:W-:Y:S01]  /*181f0*/  FMUL.FTZ R35, R35, R38.reuse ;  /* 0x0000002623237220 */ /* 0x080fe20000410000 */
[----:B------:R-:W-:Y:S01]  /*18200*/  FFMA.FTZ R30, R30, R43, R42 ;  /* 0x0000002b1e1e7223 */ /* 0x000fe2000001002a */
[C---:B------:R-:W-:Y:S01]  /*18210*/  FFMA.FTZ R43, R31.reuse, R38, -R46 ;  /* 0x000000261f2b7223 */ /* 0x040fe2000001082e */
[----:B------:R-:W-:Y:S02]  /*18220*/  HADD2.F32 R38, -RZ, R36.H1_H1 ;  /* 0x30000024ff267230 */ /* 0x000fe40000004100 */
[----:B------:R-:W-:Y:S01]  /*18230*/  FFMA.FTZ R45, R31, R40, R35 ;  /* 0x000000281f2d7223 */ /* 0x000fe20000010023 */
[-C--:B------:R-:W-:Y:S01]  /*18240*/  F2FP.F16.E4M3.UNPACK_B R40, R39.reuse.H1 ;  /* 0x00000027ff28723e */ /* 0x080fe200030006ff */
[----:B------:R-:W-:Y:S01]  /*18250*/  HADD2.F32 R42, -RZ, R41.H1_H1 ;  /* 0x30000029ff2a7230 */ /* 0x000fe20000004100 */
[----:B------:R-:W-:Y:S01]  /*18260*/  F2FP.F16.E4M3.UNPACK_B R36, R20.H1 ;  /* 0x00000014ff24723e */ /* 0x000fe200030006ff */
[----:B------:R-:W-:Y:S01]  /*18270*/  HADD2.F32 R35, -RZ, R34.H1_H1 ;  /* 0x30000022ff237230 */ /* 0x000fe20000004100 */
[----:B------:R-:W-:Y:S01]  /*18280*/  F2FP.F16.E4M3.UNPACK_B R39, R39 ;  /* 0x00000027ff27723e */ /* 0x000fe200020006ff */
[----:B------:R-:W-:Y:S01]  /*18290*/  HADD2.F32 R31, -RZ, R29.H1_H1 ;  /* 0x3000001dff1f7230 */ /* 0x000fe20000004100 */
[----:B------:R-:W-:Y:S01]  /*182a0*/  F2FP.SATFINITE.E4M3.F32.PACK_AB_MERGE_C R5, R10, R5, R11 ;  /* 0x000000050a05723e */ /* 0x000fe2000480700b */
[----:B------:R-:W-:-:S02]  /*182b0*/  HADD2.F32 R41, -RZ, R40.H0_H0 ;  /* 0x20000028ff297230 */ /* 0x000fc40000004100 */
[C---:B------:R-:W-:Y:S01]  /*182c0*/  FMUL.FTZ R48, R35.reuse, R42 ;  /* 0x0000002a23307220 */ /* 0x040fe20000410000 */
[--C-:B------:R-:W-:Y:S02]  /*182d0*/  HADD2.F32 R34, -RZ, R33.reuse.H0_H0 ;  /* 0x20000021ff227230 */ /* 0x100fe40000004100 */
[-C--:B------:R-:W-:Y:S01]  /*182e0*/  FMUL.FTZ R35, R35, R38.reuse ;  /* 0x0000002623237220 */ /* 0x080fe20000410000 */
[----:B------:R-:W-:Y:S02]  /*182f0*/  HADD2.F32 R37, -RZ, R36.H0_H0 ;  /* 0x20000024ff257230 */ /* 0x000fe40000004100 */
[----:B------:R-:W-:Y:S01]  /*18300*/  FFMA.FTZ R48, R31, R38, -R48 ;  /* 0x000000261f307223 */ /* 0x000fe20000010830 */
[----:B------:R-:W-:Y:S02]  /*18310*/  HADD2.F32 R40, -RZ, R40.H1_H1 ;  /* 0x30000028ff287230 */ /* 0x000fe40000004100 */
[----:B------:R-:W-:Y:S01]  /*18320*/  FMUL.FTZ R46, R34, R41 ;  /* 0x00000029222e7220 */ /* 0x000fe20000410000 */
[----:B------:R-:W-:-:S02]  /*18330*/  HADD2.F32 R33, -RZ, R33.H1_H1 ;  /* 0x30000021ff217230 */ /* 0x000fc40000004100 */
[----:B------:R-:W-:Y:S01]  /*18340*/  FFMA.FTZ R50, R31, R42, R35 ;  /* 0x0000002a1f327223 */ /* 0x000fe20000010023 */
[----:B------:R-:W-:Y:S02]  /*18350*/  HADD2.F32 R36, -RZ, R36.H1_H1 ;  /* 0x30000024ff247230 */ /* 0x000fe40000004100 */
[-C--:B------:R-:W-:Y:S01]  /*18360*/  FMUL.FTZ R34, R34, R37.reuse ;  /* 0x0000002522227220 */ /* 0x080fe20000410000 */
[--C-:B------:R-:W-:Y:S01]  /*18370*/  HADD2.F32 R29, -RZ, R27.reuse.H0_H0 ;  /* 0x2000001bff1d7230 */ /* 0x100fe20000004100 */
[----:B------:R-:W-:Y:S01]  /*18380*/  F2FP.F16.E4M3.UNPACK_B R31, R20 ;  /* 0x00000014ff1f723e */ /* 0x000fe200020006ff */
[----:B------:R-:W-:Y:S02]  /*18390*/  HADD2.F32 R27, -RZ, R27.H1_H1 ;  /* 0x3000001bff1b7230 */ /* 0x000fe40000004100 */
[C---:B------:R-:W-:Y:S01]  /*183a0*/  FMUL.FTZ R20, R33.reuse, R40 ;  /* 0x0000002821147220 */ /* 0x040fe20000410000 */
[----:B------:R-:W-:Y:S01]  /*183b0*/  FMUL.FTZ R35, R33, R36 ;  /* 0x0000002421237220 */ /* 0x000fe20000410000 */
[C---:B------:R-:W-:Y:S01]  /*183c0*/  FFMA.FTZ R46, R29.reuse, R37, -R46 ;  /* 0x000000251d2e7223 */ /* 0x040fe2000001082e */
[----:B------:R-:W-:Y:S01]  /*183d0*/  FFMA.FTZ R41, R29, R41, R34 ;  /* 0x000000291d297223 */ /* 0x000fe20000010022 */
[----:B------:R-:W-:-:S02]  /*183e0*/  HADD2.F32 R33, -RZ, R39.H0_H0 ;  /* 0x20000027ff217230 */ /* 0x000fc40000004100 */
[C---:B------:R-:W-:Y:S01]  /*183f0*/  FFMA.FTZ R37, R27.reuse, R36, -R20 ;  /* 0x000000241b257223 */ /* 0x040fe20000010814 */
[--C-:B------:R-:W-:Y:S02]  /*18400*/  HADD2.F32 R29, -RZ, R32.reuse.H0_H0 ;  /* 0x20000020ff1d7230 */ /* 0x100fe40000004100 */
[----:B------:R-:W-:Y:S01]  /*18410*/  FFMA.FTZ R40, R27, R40, R35 ;  /* 0x000000281b287223 */ /* 0x000fe20000010023 */
[----:B------:R-:W-:Y:S01]  /*18420*/  HADD2.F32 R27, -RZ, R31.H0_H0 ;  /* 0x2000001fff1b7230 */ /* 0x000fe20000004100 */
[----:B------:R-:W-:Y:S01]  /*18430*/  F2FP.F16.E4M3.UNPACK_B R34, R8.H1 ;  /* 0x00000008ff22723e */ /* 0x000fe200030006ff */
[----:B------:R-:W-:Y:S02]  /*18440*/  HADD2.F32 R39, -RZ, R39.H1_H1 ;  /* 0x30000027ff277230 */ /* 0x000fe40000004100 */
[C---:B------:R-:W-:Y:S01]  /*18450*/  FMUL.FTZ R35, R29.reuse, R33 ;  /* 0x000000211d237220 */ /* 0x040fe20000410000 */
[----:B------:R-:W-:Y:S02]  /*18460*/  HADD2.F32 R32, -RZ, R32.H1_H1 ;  /* 0x30000020ff207230 */ /* 0x000fe40000004100 */
[----:B------:R-:W-:Y:S01]  /*18470*/  FMUL.FTZ R29, R29, R27 ;  /* 0x0000001b1d1d7220 */ /* 0x000fe20000410000 */
[----:B------:R-:W-:Y:S01]  /*18480*/  HADD2.F32 R20, -RZ, R21.H0_H0 ;  /* 0x20000015ff147230 */ /* 0x000fe20000004100 */
[----:B------:R-:W-:Y:S01]  /*18490*/  F2FP.SATFINITE.E4M3.F32.PACK_AB_MERGE_C R45, R50, R45, RZ ;  /* 0x0000002d322d723e */ /* 0x000fe200048070ff */
[----:B------:R-:W-:-:S02]  /*184a0*/  HADD2.F32 R31, -RZ, R31.H1_H1 ;  /* 0x3000001fff1f7230 */ /* 0x000fc40000004100 */
[----:B------:R-:W-:Y:S01]  /*184b0*/  FMUL.FTZ R36, R32, R39 ;  /* 0x0000002720247220 */ /* 0x000fe20000410000 */
[----:B------:R-:W-:Y:S02]  /*184c0*/  HADD2.F32 R21, -RZ, R21.H1_H1 ;  /* 0x30000015ff157230 */ /* 0x000fe40000004100 */
[C---:B------:R-:W-:Y:S01]  /*184d0*/  FFMA.FTZ R35, R20.reuse, R27, -R35 ;  /* 0x0000001b14237223 */ /* 0x040fe20000010823 */
        /* <DEDUP_REMOVED lines=20> */
[C---:B------:R-:W-:Y:S01]  /*18620*/  FMUL.FTZ R38, R14.reuse, R34 ;  /* 0x000000220e267220 */ /* 0x040fe20000410000 */
[-C--:B------:R-:W-:Y:S01]  /*18630*/  FMUL.FTZ R21, R14, R29.reuse ;  /* 0x0000001d0e157220 */ /* 0x080fe20000410000 */
[----:B------:R-:W-:Y:S01]  /*18640*/  F2FP.F16.E4M3.UNPACK_B R14, R8 ;  /* 0x00000008ff0e723e */ /* 0x000fe200020006ff */
[----:B------:R-:W-:Y:S02]  /*18650*/  HADD2.F32 R8, -RZ, R3.H0_H0 ;  /* 0x20000003ff087230 */ /* 0x000fe40000004100 */
[C---:B------:R-:W-:Y:S01]  /*18660*/  FFMA.FTZ R38, R7.reuse, R29, -R38 ;  /* 0x0000001d07267223 */ /* 0x040fe20000010826 */
[----:B------:R-:W-:Y:S01]  /*18670*/  FFMA.FTZ R42, R7, R34, R21 ;  /* 0x00000022072a7223 */ /* 0x000fe20000010015 */
[----:B------:R-:W-:-:S02]  /*18680*/  HADD2.F32 R7, -RZ, R6.H0_H0 ;  /* 0x20000006ff077230 */ /* 0x000fc40000004100 */
[--C-:B------:R-:W-:Y:S01]  /*18690*/  HADD2.F32 R20, -RZ, R14.reuse.H0_H0 ;  /* 0x2000000eff147230 */ /* 0x100fe20000004100 */
[----:B------:R-:W-:Y:S01]  /*186a0*/  F2FP.SATFINITE.E4M3.F32.PACK_AB_MERGE_C R38, R38, R39, RZ ;  /* 0x000000272626723e */ /* 0x000fe200048070ff */
[----:B------:R-:W-:Y:S01]  /*186b0*/  HADD2.F32 R21, -RZ, R3.H1_H1 ;  /* 0x30000003ff157230 */ /* 0x000fe20000004100 */
[----:B------:R-:W-:Y:S01]  /*186c0*/  F2FP.SATFINITE.E4M3.F32.PACK_AB_MERGE_C R31, R42, R31, RZ ;  /* 0x0000001f2a1f723e */ /* 0x000fe200048070ff */
[----:B------:R-:W-:Y:S02]  /*186d0*/  HADD2.F32 R27, -RZ, R14.H1_H1 ;  /* 0x3000000eff1b7230 */ /* 0x000fe40000004100 */
[C---:B------:R-:W-:Y:S01]  /*186e0*/  FMUL.FTZ R14, R7.reuse, R20 ;  /* 0x00000014070e7220 */ /* 0x040fe20000410000 */
[----:B------:R-:W-:Y:S02]  /*186f0*/  HADD2.F32 R6, -RZ, R6.H1_H1 ;  /* 0x30000006ff067230 */ /* 0x000fe40000004100 */
[----:B------:R-:W-:Y:S01]  /*18700*/  FMUL.FTZ R7, R7, R8 ;  /* 0x0000000807077220 */ /* 0x000fe20000410000 */
[----:B------:R-:W-:-:S02]  /*18710*/  HADD2.F32 R3, -RZ, R4.H0_H0 ;  /* 0x20000004ff037230 */ /* 0x000fc40000004100 */
[----:B------:R-:W-:Y:S02]  /*18720*/  HADD2.F32 R4, -RZ, R4.H1_H1 ;  /* 0x30000004ff047230 */ /* 0x000fe40000004100 */
[C---:B------:R-:W-:Y:S01]  /*18730*/  FMUL.FTZ R29, R6.reuse, R27 ;  /* 0x0000001b061d7220 */ /* 0x040fe20000410000 */
[-C--:B------:R-:W-:Y:S01]  /*18740*/  FMUL.FTZ R34, R6, R21.reuse ;  /* 0x0000001506227220 */ /* 0x080fe20000410000 */
[C---:B------:R-:W-:Y:S01]  /*18750*/  FFMA.FTZ R6, R3.reuse, R8, -R14 ;  /* 0x0000000803067223 */ /* 0x040fe2000001080e */
[----:B------:R-:W-:Y:S01]  /*18760*/  FFMA.FTZ R3, R3, R20, R7 ;  /* 0x0000001403037223 */ /* 0x000fe20000010007 */
[C---:B------:R-:W-:Y:S01]  /*18770*/  FFMA.FTZ R29, R4.reuse, R21, -R29 ;  /* 0x00000015041d7223 */ /* 0x040fe2000001081d */
[----:B------:R-:W-:Y:S01]  /*18780*/  FFMA.FTZ R34, R4, R27, R34 ;  /* 0x0000001b04227223 */ /* 0x000fe20000010022 */
[----:B------:R-:W-:Y:S02]  /*18790*/  F2FP.SATFINITE.E4M3.F32.PACK_AB_MERGE_C R7, R48, R43, RZ ;  /* 0x0000002b3007723e */ /* 0x000fe400048070ff */
[----:B------:R-:W-:-:S02]  /*187a0*/  F2FP.SATFINITE.E4M3.F32.PACK_AB_MERGE_C R4, R37, R46, RZ ;  /* 0x0000002e2504723e */ /* 0x000fc400048070ff */
[----:B------:R-:W-:Y:S02]  /*187b0*/  F2FP.SATFINITE.E4M3.F32.PACK_AB_MERGE_C R8, R40, R41, RZ ;  /* 0x000000292808723e */ /* 0x000fe400048070ff */
[----:B------:R-:W-:Y:S02]  /*187c0*/  F2FP.SATFINITE.E4M3.F32.PACK_AB_MERGE_C R7, R28, R15, R7 ;  /* 0x0000000f1c07723e */ /* 0x000fe40004807007 */
[----:B------:R-:W-:Y:S02]  /*187d0*/  F2FP.SATFINITE.E4M3.F32.PACK_AB_MERGE_C R4, R36, R35, R4 ;  /* 0x000000232404723e */ /* 0x000fe40004807004 */
[----:B------:R-:W-:Y:S02]  /*187e0*/  F2FP.SATFINITE.E4M3.F32.PACK_AB_MERGE_C R6, R29, R6, R38 ;  /* 0x000000061d06723e */ /* 0x000fe40004807026 */
[----:B------:R-:W-:Y:S02]  /*187f0*/  F2FP.SATFINITE.E4M3.F32.PACK_AB_MERGE_C R8, R32, R33, R8 ;  /* 0x000000212008723e */ /* 0x000fe40004807008 */
[----:B------:R-:W-:Y:S01]  /*18800*/  F2FP.SATFINITE.E4M3.F32.PACK_AB_MERGE_C R10, R34, R3, R31 ;  /* 0x00000003220a723e */ /* 0x000fe2000480701f */
[----:B------:R4:W-:Y:S04]  /*18810*/  STS.128 [R47+0x1e200], R4 ;  /* 0x01e200042f007388 */ /* 0x0009e80000000c00 */
[----:B------:R4:W-:Y:S02]  /*18820*/  STS.128 [R0+0x1e200], R8 ;  /* 0x01e2000800007388 */ /* 0x0009e40000000c00 */
.L_x_559:
[----:B------:R-:W-:Y:S05]  /*18830*/  BSYNC B0 ;  /* 0x0000000000007941 */ /* 0x000fea0003800000 */
.L_x_552:
[----:B------:R-:W-:Y:S01]  /*18840*/  @!PT LDS RZ, [RZ] ;  /* 0x00000000fffff984 */ /* 0x000fe20000000800 */
[----:B------:R-:W-:Y:S01]  /*18850*/  @!PT LDS RZ, [RZ] ;  /* 0x00000000fffff984 */ /* 0x000fe20000000800 */
[----:B------:R-:W-:Y:S01]  /*18860*/  @!PT LDS RZ, [RZ] ;  /* 0x00000000fffff984 */ /* 0x000fe20000000800 */
[----:B------:R-:W-:Y:S01]  /*18870*/  @!PT LDS RZ, [RZ] ;  /* 0x00000000fffff984 */ /* 0x000fe20000000800 */
[----:B------:R1:W-:Y:S06]  /*18880*/  MEMBAR.ALL.CTA ;  /* 0x0000000000007992 */ /* 0x0003ec0000008000 */
[----:B-1----:R-:W1:Y:S01]  /*18890*/  FENCE.VIEW.ASYNC.S ;  /* 0x00000000000073c6 */ /* 0x002e620000000000 */
[----:B------:R-:W-:Y:S05]  /*188a0*/  WARPSYNC.ALL ;  /* 0x0000000000007948 */ /* 0x000fea0003800000 */
[----:B-1----:R-:W-:Y:S06]  /*188b0*/  BAR.SYNC.DEFER_BLOCKING 0xd, 0x100 ;  /* 0x0344000000007b1d */ /* 0x002fec0000010000 */
.L_x_550:
[----:B0--34-:R-:W-:-:S05]  /*188c0*/  IMAD.U32 R0, RZ, RZ, UR49 ;  /* 0x00000031ff007e24 */ /* 0x019fca000f8e00ff */
[----:B------:R-:W-:-:S13]  /*188d0*/  ISETP.NE.AND P0, PT, R0, 0x3, PT ;  /* 0x000000030000780c */ /* 0x000fda0003f05270 */
[----:B------:R-:W-:Y:S05]  /*188e0*/  @!P0 BRA `(.L_x_579) ;  /* 0x0000000000048947 */ /* 0x000fea0003800000 */
[----:B------:R-:W-:Y:S01]  /*188f0*/  BPT.TRAP 0x1 ;  /* 0x000000040000795c */ /* 0x000fe20000300000 */
.L_x_579:
[----:B------:R-:W3:Y:S04]  /*18900*/  LDL R0, [R1+0x24] ;  /* 0x0000240001007983 */ /* 0x000ee80000100800 */
[----:B--2---:R-:W2:Y:S01]  /*18910*/  LDL R3, [R1+0x34] ;  /* 0x0000340001037983 */ /* 0x004ea20000100800 */
[----:B---3--:R-:W-:Y:S01]  /*18920*/  IMAD R0, R0, 0x8, R18 ;  /* 0x0000000800007824 */ /* 0x008fe200078e0212 */
[----:B--2---:R-:W-:-:S04]  /*18930*/  SHF.L.U32 R3, R3, 0x1f, RZ ;  /* 0x0000001f03037819 */ /* 0x004fc800000006ff */
[----:B------:R0:W2:Y:S01]  /*18940*/  SYNCS.PHASECHK.TRANS64.TRYWAIT P1, [R0+URZ+0x33430], R3 ;  /* 0x03343003000075a7 */ /* 0x0000a2000802017f */
[----:B------:R-:W-:Y:S05]  /*18950*/  @!P0 BRA `(.L_x_580) ;  /* 0x0000000000048947 */ /* 0x000fea0003800000 */
[----:B------:R-:W-:Y:S01]  /*18960*/  BPT.TRAP 0x1 ;  /* 0x000000040000795c */ /* 0x000fe20000300000 */
.L_x_580:
[----:B-----5:R-:W-:Y:S01]  /*18970*/  MOV R25, RZ ;  /* 0x000000ff00197202 */ /* 0x020fe20000000f00 */
[----:B--2---:R-:W-:Y:S06]  /*18980*/  @P1 BRA `(.L_x_581) ;  /* 0x0000000000081947 */ /* 0x004fec0003800000 */
[----:B------:R-:W2:Y:S02]  /*18990*/  SYNCS.PHASECHK.TRANS64.TRYWAIT P1, [R0+URZ+0x33430], R3 ;  /* 0x03343003000075a7 */ /* 0x000ea4000802017f */
[----:B--2---:R-:W-:Y:S05]  /*189a0*/  @!P1 BRA `(.L_x_582) ;  /* 0x0000016c009c9947 */ /* 0x004fea0003800000 */
.L_x_581:
[----:B------:R-:W-:Y:S05]  /*189b0*/  WARPSYNC.ALL ;  /* 0x0000000000007948 */ /* 0x000fea0003800000 */
[----:B------:R-:W3:Y:S01]  /*189c0*/  LDL R120, [R1+0x24] ;  /* 0x0000240001787983 */ /* 0x000ee20000100800 */
[----:B0-2---:R-:W-:Y:S01]  /*189d0*/  VIADD R3, R18, 0x24200 ;  /* 0x0002420012037836 */ /* 0x005fe20000000000 */
[----:B------:R-:W-:Y:S01]  /*189e0*/  R2UR UR28, R44 ;  /* 0x000000002c1c72ca */ /* 0x000fe200000e0000 */
[----:B------:R-:W-:Y:S01]  /*189f0*/  IMAD.MOV.U32 R5, RZ, RZ, -0x7fffffe0 ;  /* 0x80000020ff057424 */ /* 0x000fe200078e00ff */
[----:B------:R-:W-:Y:S01]  /*18a00*/  WARPGROUP.ARRIVE ;  /* 0x00000000000079c5 */ /* 0x000fe20000000000 */
[----:B------:R-:W-:Y:S01]  /*18a10*/  UMOV UR29, 0x80000020 ;  /* 0x80000020001d7882 */ /* 0x000fe20000000000 */
[----:B------:R-:W-:Y:S01]  /*18a20*/  SHF.R.U32.HI R3, RZ, 0x4, R3 ;  /* 0x00000004ff037819 */ /* 0x000fe20000011603 */
[----:B------:R-:W-:Y:S01]  /*18a30*/  IMAD.MOV.U32 R7, RZ, RZ, -0x7fffffe0 ;  /* 0x80000020ff077424 */ /* 0x000fe200078e00ff */
[----:B------:R-:W-:Y:S01]  /*18a40*/  R2UR UR31, R5 ;  /* 0x00000000051f72ca */ /* 0x000fe200000e0000 */
[----:B------:R-:W-:Y:S01]  /*18a50*/  UMOV UR5, UR29 ;  /* 0x0000001d00057c82 */ /* 0x000fe20008000000 */
[----:B------:R-:W-:Y:S01]  /*18a60*/  LOP3.LUT R3, R3, 0x3fff, RZ, 0xc0, !PT ;  /* 0x00003fff03037812 */ /* 0x000fe200078ec0ff */
[----:B------:R-:W-:Y:S01]  /*18a70*/  UMOV UR9, UR29 ;  /* 0x0000001d00097c82 */ /* 0x000fe20008000000 */
[----:B------:R-:W-:Y:S01]  /*18a80*/  R2UR UR7, R7 ;  /* 0x00000000070772ca */ /* 0x000fe200000e0000 */
[----:B------:R-:W-:Y:S01]  /*18a90*/  UMOV UR13, UR29 ;  /* 0x0000001d000d7c82 */ /* 0x000fe20008000000 */
[----:B------:R-:W-:Y:S01]  /*18aa0*/  LOP3.LUT R13, R3, 0x10000, RZ, 0xfc, !PT ;  /* 0x00010000030d7812 */ /* 0x000fe200078efcff */
[----:B------:R-:W-:Y:S01]  /*18ab0*/  ULOP3.LUT UR28, UR28, 0x10000, URZ, 0xfc, !UPT ;  /* 0x000100001c1c7892 */ /* 0x000fe2000f8efc3f */
[----:B------:R-:W-:Y:S01]  /*18ac0*/  MOV R9, 0x80000020 ;  /* 0x8000002000097802 */ /* 0x000fe20000000f00 */
[----:B------:R-:W-:Y:S01]  /*18ad0*/  UMOV UR17, UR29 ;  /* 0x0000001d00117c82 */ /* 0x000fe20008000000 */
[----:B------:R-:W-:Y:S01]  /*18ae0*/  R2UR UR15, R7 ;  /* 0x00000000070f72ca */ /* 0x000fe200000e0000 */
[----:B------:R-:W-:Y:S01]  /*18af0*/  IMAD.MOV.U32 R7, RZ, RZ, -0x7fffffe0 ;  /* 0x80000020ff077424 */ /* 0x000fe200078e00ff */
[C---:B------:R-:W-:Y:S01]  /*18b00*/  R2UR UR11, R9.reuse ;  /* 0x00000000090b72ca */ /* 0x040fe200000e0000 */
[----:B------:R-:W-:Y:S01]  /*18b10*/  UIADD3 UR44, UR28, 0x2, URZ ;  /* 0x000000021c2c7890 */ /* 0x000fe2000fffe03f */
[----:B------:R-:W-:Y:S01]  /*18b20*/  R2UR UR19, R9 ;  /* 0x00000000091372ca */ /* 0x000fe200000e0000 */
[----:B------:R-:W-:Y:S01]  /*18b30*/  UMOV UR4, UR28 ;  /* 0x0000001c00047c82 */ /* 0x000fe20008000000 */
[----:B------:R-:W-:Y:S01]  /*18b40*/  UMOV UR8, UR28 ;  /* 0x0000001c00087c82 */ /* 0x000fe20008000000 */
[----:B------:R-:W-:Y:S01]  /*18b50*/  UMOV UR12, UR28 ;  /* 0x0000001c000c7c82 */ /* 0x000fe20008000000 */
[----:B------:R-:W-:Y:S01]  /*18b60*/  UMOV UR16, UR28 ;  /* 0x0000001c00107c82 */ /* 0x000fe20008000000 */
[----:B------:R-:W-:Y:S01]  /*18b70*/  R2UR UR47, R7 ;  /* 0x00000000072f72ca */ /* 0x000fe200000e0000 */
[----:B------:R-:W-:Y:S01]  /*18b80*/  UMOV UR45, 0x80000020 ;  /* 0x80000020002d7882 */ /* 0x000fe20000000000 */
[----:B------:R-:W-:-:S02]  /*18b90*/  IMAD.MOV.U32 R9, RZ, RZ, -0x7fffffe0 ;  /* 0x80000020ff097424 */ /* 0x000fc400078e00ff */
[----:B------:R-:W-:Y:S02]  /*18ba0*/  IMAD.MOV.U32 R11, RZ, RZ, -0x7fffffe0 ;  /* 0x80000020ff0b7424 */ /* 0x000fe400078e00ff */
[----:B------:R-:W-:Y:S02]  /*18bb0*/  IMAD.MOV.U32 R7, RZ, RZ, -0x7fffffe0 ;  /* 0x80000020ff077424 */ /* 0x000fe400078e00ff */
[----:B------:R-:W-:-:S05]  /*18bc0*/  IMAD.MOV.U32 R5, RZ, RZ, -0x7fffffe0 ;  /* 0x80000020ff057424 */ /* 0x000fca00078e00ff */
[----:B------:R-:W-:Y:S01]  /*18bd0*/  R2UR UR43, R5 ;  /* 0x00000000052b72ca */ /* 0x000fe200000e0000 */
[----:B---3--:R-:W-:-:S04]  /*18be0*/  IMAD R4, R120, 0x780, R13 ;  /* 0x0000078078047824 */ /* 0x008fc800078e020d */
[C---:B------:R-:W-:Y:S01]  /*18bf0*/  VIADD R6, R4.reuse, 0x80 ;  /* 0x0000008004067836 */ /* 0x040fe20000000000 */
[C---:B------:R-:W-:Y:S01]  /*18c00*/  R2UR UR30, R4.reuse ;  /* 0x00000000041e72ca */ /* 0x040fe200000e0000 */
[C---:B------:R-:W-:Y:S02]  /*18c10*/  VIADD R8, R4.reuse, 0x100 ;  /* 0x0000010004087836 */ /* 0x040fe40000000000 */
[----:B------:R-:W-:Y:S01]  /*18c20*/  VIADD R10, R4, 0x102 ;  /* 0x00000102040a7836 */ /* 0x000fe20000000000 */
[----:B------:R-:W-:Y:S01]  /*18c30*/  R2UR UR6, R6 ;  /* 0x00000000060672ca */ /* 0x000fe200000e0000 */
[----:B------:R-:W-:Y:S01]  /*18c40*/  VIADD R6, R4, 0x180 ;  /* 0x0000018004067836 */ /* 0x000fe20000000000 */
[----:B------:R-:W-:Y:S01]  /*18c50*/  R2UR UR10, R8 ;  /* 0x00000000080a72ca */ /* 0x000fe200000e0000 */
[----:B------:R-:W-:-:S03]  /*18c60*/  VIADD R8, R4, 0x200 ;  /* 0x0000020004087836 */ /* 0x000fc60000000000 */
[----:B------:R-:W-:Y:S01]  /*18c70*/  R2UR UR14, R6 ;  /* 0x00000000060e72ca */ /* 0x000fe200000e0000 */
[----:B------:R-:W-:Y:S01]  /*18c80*/  VIADD R6, R4, 0x2 ;  /* 0x0000000204067836 */ /* 0x000fe20000000000 */
[----:B------:R-:W-:Y:S01]  /*18c90*/  R2UR UR18, R8 ;  /* 0x00000000081272ca */ /* 0x000fe200000e0000 */
[----:B------:R-:W-:Y:S01]  /*18ca0*/  QGMMA.64x32x32.F32.E4M3.E4M3 R92, gdesc[UR28], RZ, !UPT, gsb0 ;  /* 0x006000001c5c79f3 */ /* 0x000fe2000c0008ff */
[----:B------:R-:W-:Y:S02]  /*18cb0*/  VIADD R8, R4, 0x82 ;  /* 0x0000008204087836 */ /* 0x000fe40000000000 */
[----:B------:R-:W-:Y:S02]  /*18cc0*/  R2UR UR46, R6 ;  /* 0x00000000062e72ca */ /* 0x000fe400000e0000 */
[----:B------:R-:W-:Y:S01]  /*18cd0*/  IADD3 R6, R4, 0x182, RZ ;  /* 0x0000018204067810 */ /* 0x000fe20007ffe0ff */
[----:B------:R-:W-:Y:S02]  /*18ce0*/  WARPGROUP.DEPBAR.LE gsb0, 0x0 ;  /* 0x00008000000079c5 */ /* 0x000fe40000010000 */
[----:B------:R-:W-:-:S06]  /*18cf0*/  WARPGROUP.ARRIVE ;  /* 0x00000000000079c5 */ /* 0x000fcc0000000000 */
[----:B------:R-:W-:Y:S01]  /*18d00*/  QGMMA.64x32x32.F32.E4M3.E4M3 R76, gdesc[UR4], RZ, !UPT, gsb0 ;  /* 0x00600000044c79f3 */ /* 0x000fe2000c0008ff */
[----:B------:R-:W-:Y:S01]  /*18d10*/  R2UR UR6, R8 ;  /* 0x00000000080672ca */ /* 0x000fe200000e0000 */
[----:B------:R-:W-:Y:S01]  /*18d20*/  UMOV UR4, UR44 ;  /* 0x0000002c00047c82 */ /* 0x000fe20008000000 */
[----:B------:R-:W-:Y:S01]  /*18d30*/  R2UR UR7, R9 ;  /* 0x00000000090772ca */ /* 0x000fe200000e0000 */
[----:B------:R-:W-:Y:S01]  /*18d40*/  UMOV UR5, UR45 ;  /* 0x0000002d00057c82 */ /* 0x000fe20008000000 */
[----:B------:R-:W-:Y:S02]  /*18d50*/  VIADD R8, R4, 0x202 ;  /* 0x0000020204087836 */ /* 0x000fe40000000000 */
[----:B------:R-:W-:Y:S01]  /*18d60*/  IMAD.MOV.U32 R9, RZ, RZ, -0x7fffffe0 ;  /* 0x80000020ff097424 */ /* 0x000fe200078e00ff */
[----:B------:R-:W-:Y:S02]  /*18d70*/  WARPGROUP.DEPBAR.LE gsb0, 0x0 ;  /* 0x00008000000079c5 */ /* 0x000fe40000010000 */
[----:B------:R-:W-:-:S06]  /*18d80*/  WARPGROUP.ARRIVE ;  /* 0x00000000000079c5 */ /* 0x000fcc0000000000 */
[----:B------:R-:W-:Y:S01]  /*18d90*/  QGMMA.64x32x32.F32.E4M3.E4M3 R60, gdesc[UR8], RZ, !UPT, gsb0 ;  /* 0x00600000083c79f3 */ /* 0x000fe2000c0008ff */
[----:B------:R-:W-:Y:S01]  /*18da0*/  R2UR UR10, R10 ;  /* 0x000000000a0a72ca */ /* 0x000fe200000e0000 */
[----:B------:R-:W-:Y:S01]  /*18db0*/  UMOV UR8, UR44 ;  /* 0x0000002c00087c82 */ /* 0x000fe20008000000 */
[----:B------:R-:W-:Y:S01]  /*18dc0*/  R2UR UR11, R11 ;  /* 0x000000000b0b72ca */ /* 0x000fe200000e0000 */
[----:B------:R-:W-:Y:S01]  /*18dd0*/  UMOV UR9, UR45 ;  /* 0x0000002d00097c82 */ /* 0x000fe20008000000 */
[----:B------:R-:W-:Y:S01]  /*18de0*/  IMAD.MOV.U32 R11, RZ, RZ, -0x7fffffe0 ;  /* 0x80000020ff0b7424 */ /* 0x000fe200078e00ff */
        /* <DEDUP_REMOVED lines=21> */
[----:B------:R-:W-:Y:S03]  /*18f40*/  QGMMA.64x32x32.F32.E4M3.E4M3 R92, gdesc[UR44], R92, gsb0 ;  /* 0x006000002c5c79f3 */ /* 0x000fe6000800085c */
[----:B------:R-:W-:Y:S02]  /*18f50*/  WARPGROUP.DEPBAR.LE gsb0, 0x0 ;  /* 0x00008000000079c5 */ /* 0x000fe40000010000 */
[----:B------:R-:W-:-:S06]  /*18f60*/  WARPGROUP.ARRIVE ;  /* 0x00000000000079c5 */ /* 0x000fcc0000000000 */
[----:B------:R-:W-:Y:S01]  /*18f70*/  QGMMA.64x32x32.F32.E4M3.E4M3 R76, gdesc[UR4], R76, gsb0 ;  /* 0x00600000044c79f3 */ /* 0x000fe2000800084c */
[----:B------:R-:W-:Y:S01]  /*18f80*/  R2UR UR6, R6 ;  /* 0x00000000060672ca */ /* 0x000fe200000e0000 */
[----:B------:R-:W-:Y:S01]  /*18f90*/  UIADD3 UR4, UR28, 0x200, URZ ;  /* 0x000002001c047890 */ /* 0x000fe2000fffe03f */
[----:B------:R-:W-:Y:S01]  /*18fa0*/  R2UR UR7, R7 ;  /* 0x00000000070772ca */ /* 0x000fe200000e0000 */
[----:B------:R-:W-:Y:S01]  /*18fb0*/  UMOV UR5, 0x80000020 ;  /* 0x8000002000057882 */ /* 0x000fe20000000000 */
[----:B------:R-:W-:Y:S01]  /*18fc0*/  VIADD R6, R4, 0x400 ;  /* 0x0000040004067836 */ /* 0x000fe20000000000 */
[----:B------:R-:W-:Y:S01]  /*18fd0*/  UMOV UR21, UR5 ;  /* 0x0000000500157c82 */ /* 0x000fe20008000000 */
[----:B------:R-:W-:Y:S02]  /*18fe0*/  IMAD.MOV.U32 R7, RZ, RZ, -0x7fffffe0 ;  /* 0x80000020ff077424 */ /* 0x000fe400078e00ff */
[----:B------:R-:W-:Y:S01]  /*18ff0*/  UMOV UR20, UR4 ;  /* 0x0000000400147c82 */ /* 0x000fe20008000000 */
[----:B------:R-:W-:-:S02]  /*19000*/  WARPGROUP.DEPBAR.LE gsb0, 0x0 ;  /* 0x00008000000079c5 */ /* 0x000fc40000010000 */
[----:B------:R-:W-:-:S06]  /*19010*/  WARPGROUP.ARRIVE ;  /* 0x00000000000079c5 */ /* 0x000fcc0000000000 */
[----:B------:R-:W-:Y:S01]  /*19020*/  QGMMA.64x32x32.F32.E4M3.E4M3 R60, gdesc[UR8], R60, gsb0 ;  /* 0x00600000083c79f3 */ /* 0x000fe2000800083c */
[----:B------:R-:W-:Y:S01]  /*19030*/  R2UR UR10, R8 ;  /* 0x00000000080a72ca */ /* 0x000fe200000e0000 */
[----:B------:R-:W-:Y:S01]  /*19040*/  UMOV UR8, UR4 ;  /* 0x0000000400087c82 */ /* 0x000fe20008000000 */
[----:B------:R-:W-:Y:S01]  /*19050*/  R2UR UR11, R9 ;  /* 0x00000000090b72ca */ /* 0x000fe200000e0000 */
[----:B------:R-:W-:Y:S01]  /*19060*/  UMOV UR9, UR5 ;  /* 0x0000000500097c82 */ /* 0x000fe20008000000 */
[----:B------:R-:W-:Y:S01]  /*19070*/  VIADD R8, R4, 0x480 ;  /* 0x0000048004087836 */ /* 0x000fe20000000000 */
[----:B------:R-:W-:-:S04]  /*19080*/  MOV R9, 0x80000020 ;  /* 0x8000002000097802 */ /* 0x000fc80000000f00 */
[----:B------:R-:W-:Y:S01]  /*19090*/  R2UR UR22, R8 ;  /* 0x00000000081672ca */ /* 0x000fe200000e0000 */
[----:B------:R-:W-:Y:S01]  /*190a0*/  VIADD R8, R4, 0x302 ;  /* 0x0000030204087836 */ /* 0x000fe20000000000 */
[----:B------:R-:W-:Y:S01]  /*190b0*/  R2UR UR23, R9 ;  /* 0x00000000091772ca */ /* 0x000fe200000e0000 */
[----:B------:R-:W-:Y:S01]  /*190c0*/  IMAD.MOV.U32 R9, RZ, RZ, -0x7fffffe0 ;  /* 0x80000020ff097424 */ /* 0x000fe200078e00ff */
[----:B------:R-:W-:Y:S02]  /*190d0*/  WARPGROUP.DEPBAR.LE gsb0, 0x0 ;  /* 0x00008000000079c5 */ /* 0x000fe40000010000 */
[----:B------:R-:W-:-:S06]  /*190e0*/  WARPGROUP.ARRIVE ;  /* 0x00000000000079c5 */ /* 0x000fcc0000000000 */
[----:B------:R-:W-:Y:S01]  /*190f0*/  QGMMA.64x32x32.F32.E4M3.E4M3 R44, gdesc[UR12], R44, gsb0 ;  /* 0x006000000c2c79f3 */ /* 0x000fe2000800082c */
[----:B------:R-:W-:Y:S01]  /*19100*/  R2UR UR14, R10 ;  /* 0x000000000a0e72ca */ /* 0x000fe200000e0000 */
[----:B------:R-:W-:Y:S01]  /*19110*/  UMOV UR12, UR4 ;  /* 0x00000004000c7c82 */ /* 0x000fe20008000000 */
[----:B------:R-:W-:Y:S01]  /*19120*/  R2UR UR15, R11 ;  /* 0x000000000b0f72ca */ /* 0x000fe200000e0000 */
[----:B------:R-:W-:Y:S01]  /*19130*/  UMOV UR13, UR5 ;  /* 0x00000005000d7c82 */ /* 0x000fe20008000000 */
[----:B------:R-:W-:Y:S01]  /*19140*/  VIADD R10, R4, 0x382 ;  /* 0x00000382040a7836 */ /* 0x000fe20000000000 */
[----:B------:R-:W-:Y:S01]  /*19150*/  MOV R11, 0x80000020 ;  /* 0x80000020000b7802 */ /* 0x000fe20000000f00 */
[----:B------:R-:W-:Y:S02]  /*19160*/  WARPGROUP.DEPBAR.LE gsb0, 0x0 ;  /* 0x00008000000079c5 */ /* 0x000fe40000010000 */
[----:B------:R-:W-:-:S06]  /*19170*/  WARPGROUP.ARRIVE ;  /* 0x00000000000079c5 */ /* 0x000fcc0000000000 */
[----:B------:R-:W-:Y:S01]  /*19180*/  QGMMA.64x32x32.F32.E4M3.E4M3 R28, gdesc[UR16], R28, gsb0 ;  /* 0x00600000101c79f3 */ /* 0x000fe2000800081c */
        /* <DEDUP_REMOVED lines=27> */
[----:B------:R-:W-:Y:S02]  /*19340*/  VIADD R8, R4, 0x482 ;  /* 0x0000048204087836 */ /* 0x000fe40000000000 */
[----:B------:R-:W-:-:S03]  /*19350*/  IMAD.MOV.U32 R9, RZ, RZ, -0x7fffffe0 ;  /* 0x80000020ff097424 */ /* 0x000fc600078e00ff */
        /* <DEDUP_REMOVED lines=77> */
[C---:B------:R-:W-:Y:S01]  /*19830*/  VIADD R6, R4.reuse, 0x682 ;  /* 0x0000068204067836 */ /* 0x040fe20000000000 */
[----:B------:R-:W-:Y:S01]  /*19840*/  IADD3 R4, R4, 0x702, RZ ;  /* 0x0000070204047810 */ /* 0x000fe20007ffe0ff */
[----:B------:R-:W-:Y:S01]  /*19850*/  IMAD.MOV.U32 R7, RZ, RZ, -0x7fffffe0 ;  /* 0x80000020ff077424 */ /* 0x000fe200078e00ff */
[----:B------:R-:W-:Y:S01]  /*19860*/  UMOV UR41, UR17 ;  /* 0x0000001100297c82 */ /* 0x000fe20008000000 */
[----:B------:R-:W-:Y:S01]  /*19870*/  UMOV UR40, UR16 ;  /* 0x0000001000287c82 */ /* 0x000fe20008000000 */
[----:B------:R-:W-:Y:S01]  /*19880*/  R2UR UR42, R4 ;  /* 0x00000000042a72ca */ /* 0x000fe200000e0000 */
[----:B------:R-:W-:-:S02]  /*19890*/  WARPGROUP.DEPBAR.LE gsb0, 0x0 ;  /* 0x00008000000079c5 */ /* 0x000fc40000010000 */
[----:B------:R-:W-:-:S06]  /*198a0*/  WARPGROUP.ARRIVE ;  /* 0x00000000000079c5 */ /* 0x000fcc0000000000 */
[----:B------:R-:W-:Y:S01]  /*198b0*/  QGMMA.64x32x32.F32.E4M3.E4M3 R60, gdesc[UR20], R60, gsb0 ;  /* 0x00600000143c79f3 */ /* 0x000fe2000800083c */
[----:B------:R-:W-:Y:S01]  /*198c0*/  R2UR UR22, R8 ;  /* 0x00000000081672ca */ /* 0x000fe200000e0000 */
[----:B------:R-:W-:Y:S01]  /*198d0*/  UMOV UR20, UR16 ;  /* 0x0000001000147c82 */ /* 0x000fe20008000000 */
[----:B------:R-:W-:Y:S01]  /*198e0*/  R2UR UR23, R9 ;  /* 0x00000000091772ca */ /* 0x000fe200000e0000 */
[----:B------:R-:W-:Y:S01]  /*198f0*/  UMOV UR21, UR17 ;  /* 0x0000001100157c82 */ /* 0x000fe20008000000 */
[----:B------:R-:W-:Y:S02]  /*19900*/  WARPGROUP.DEPBAR.LE gsb0, 0x0 ;  /* 0x00008000000079c5 */ /* 0x000fe40000010000 */
        /* <DEDUP_REMOVED lines=29> */
[----:B------:R-:W-:Y:S05]  /*19ae0*/  @!P0 BRA `(.L_x_583) ;  /* 0x0000000000048947 */ /* 0x000fea0003800000 */
[----:B------:R-:W-:Y:S01]  /*19af0*/  BPT.TRAP 0x1 ;  /* 0x000000040000795c */ /* 0x000fe20000300000 */
.L_x_583:
[----:B------:R-:W2:Y:S01]  /*19b00*/  LDL R3, [R1+0x68] ;  /* 0x0000680001037983 */ /* 0x000ea20000100800 */
[----:B------:R-:W-:-:S03]  /*19b10*/  P2R R6, PR, RZ, 0x1 ;  /* 0x00000001ff067803 */ /* 0x000fc60000000000 */
[----:B------:R-:W3:Y:S01]  /*19b20*/  LDL R110, [R1+0x40] ;  /* 0x00004000016e7983 */ /* 0x000ee20000100800 */
[----:B--2---:R-:W-:-:S05]  /*19b30*/  IADD3 R144, R144, 0xa0, -R3 ;  /* 0x000000a090907810 */ /* 0x004fca0007ffe803 */
        /* <DEDUP_REMOVED lines=12> */
[----:B------:R-:W-:-:S02]  /*19c00*/  FSEL R9, R94, -INF , P2 ;  /* 0xff8000005e097808 */ /* 0x000fc40001000000 */
[----:B------:R-:W-:Y:S02]  /*19c10*/  ISETP.GT.AND P2, PT, R3, 0x11, PT ;  /* 0x000000110300780c */ /* 0x000fe40003f44270 */
[----:B------:R-:W-:Y:S02]  /*19c20*/  FSEL R11, R100, -INF , P1 ;  /* 0xff800000640b7808 */ /* 0x000fe40000800000 */
[----:B------:R-:W-:Y:S02]  /*19c30*/  FMNMX.FTZ R4, R97, R4, !PT ;  /* 0x0000000461047209 */ /* 0x000fe40007810000 */
[----:B------:R-:W-:Y:S02]  /*19c40*/  FSEL R95, R95, -INF , P5 ;  /* 0xff8000005f5f7808 */ /* 0x000fe40002800000 */
[----:B------:R-:W-:Y:S02]  /*19c50*/  ISETP.GT.AND P5, PT, R3, 0x18, PT ;  /* 0x000000180300780c */ /* 0x000fe40003fa4270 */
[----:B------:R-:W-:-:S02]  /*19c60*/  FSEL R101, R101, -INF , P2 ;  /* 0xff80000065657808 */ /* 0x000fc40001000000 */
[----:B------:R-:W-:Y:S02]  /*19c70*/  FMNMX.FTZ R4, R11, R4, !PT ;  /* 0x000000040b047209 */ /* 0x000fe40007810000 */
[----:B------:R-:W-:Y:S02]  /*19c80*/  FSEL R15, R98, -INF , P4 ;  /* 0xff800000620f7808 */ /* 0x000fe40002000000 */
        /* <DEDUP_REMOVED lines=120> */
[----:B------:R-:W-:Y:S02]  /*1a410*/  FSEL R53, R50, -INF , P5 ;  /* 0xff80000032357808 */ /* 0x000fe40002800000 */
[----:B------:R-:W-:Y:S02]  /*1a420*/  FSEL R8, R37, -INF , P4 ;  /* 0xff80000025087808 */ /* 0x000fe40002000000 */
[----:B------:R-:W-:Y:S02]  /*1a430*/  FMNMX.FTZ R163, R36, R163, !PT ;  /* 0x000000a324a37209 */ /* 0x000fe40007810000 */
[----:B------:R-:W-:-:S02]  /*1a440*/  ISETP.GT.AND P5, PT, R3, 0x98, PT ;  /* 0x000000980300780c */ /* 0x000fc40003fa4270 */
[----:B------:R-:W-:Y:S02]  /*1a450*/  FMNMX.FTZ R4, R8, R163, !PT ;  /* 0x000000a308047209 */ /* 0x000fe40007810000 */
[----:B------:R-:W-:Y:S02]  /*1a460*/  FSEL R33, R40, -INF , P5 ;  /* 0xff80000028217808 */ /* 0x000fe40002800000 */
[----:B------:R-:W-:Y:S02]  /*1a470*/  ISETP.GT.AND P6, PT, R3, 0x99, PT ;  /* 0x000000990300780c */ /* 0x000fe40003fc4270 */
[----:B------:R-:W-:Y:S02]  /*1a480*/  FMNMX.FTZ R4, R33, R4, !PT ;  /* 0x0000000421047209 */ /* 0x000fe40007810000 */
[----:B------:R-:W-:-:S04]  /*1a490*/  FSEL R41, R41, -INF , P6 ;  /* 0xff80000029297808 */ /* 0x000fc80003000000 */
[----:B------:R-:W-:-:S05]  /*1a4a0*/  FMNMX.FTZ R12, R41, R4, !PT ;  /* 0x00000004290c7209 */ /* 0x000fca0007810000 */
[----:B------:R-:W1:Y:S02]  /*1a4b0*/  SHFL.BFLY PT, R37, R12, 0x2, 0x1f ;  /* 0x0c401f000c257f89 */ /* 0x000e6400000e0000 */
[----:B-1----:R-:W-:-:S05]  /*1a4c0*/  FMNMX.FTZ R14, R12, R37, !PT ;  /* 0x000000250c0e7209 */ /* 0x002fca0007810000 */
[----:B------:R-:W0:Y:S01]  /*1a4d0*/  SHFL.BFLY PT, R37, R14, 0x1, 0x1f ;  /* 0x0c201f000e257f89 */ /* 0x000e2200000e0000 */
[----:B------:R-:W-:Y:S02]  /*1a4e0*/  P2R R24, PR, RZ, 0x4 ;  /* 0x00000004ff187803 */ /* 0x000fe40000000000 */
[----:B0-----:R-:W-:Y:S02]  /*1a4f0*/  FMNMX.FTZ R4, R14, R37, !PT ;  /* 0x000000250e047209 */ /* 0x001fe40007810000 */
[----:B------:R-:W-:-:S04]  /*1a500*/  FMNMX.FTZ R14, R9, R95, !PT ;  /* 0x0000005f090e7209 */ /* 0x000fc80007810000 */
[----:B------:R-:W-:-:S04]  /*1a510*/  FMNMX.FTZ R14, R15, R14, !PT ;  /* 0x0000000e0f0e7209 */ /* 0x000fc80007810000 */
[----:B------:R-:W-:-:S04]  /*1a520*/  FMNMX.FTZ R14, R99, R14, !PT ;  /* 0x0000000e630e7209 */ /* 0x000fc80007810000 */
[----:B------:R-:W-:Y:S01]  /*1a530*/  FMNMX.FTZ R14, R27, R14, !PT ;  /* 0x0000000e1b0e7209 */ /* 0x000fe20007810000 */
[----:B------:R-:W-:-:S03]  /*1a540*/  FFMA.FTZ R20, R2, R4, -8 ;  /* 0xc100000002147423 */ /* 0x000fc60000010004 */
[----:B------:R-:W-:Y:S02]  /*1a550*/  FMNMX.FTZ R14, R103, R14, !PT ;  /* 0x0000000e670e7209 */ /* 0x000fe40007810000 */
[----:B------:R-:W-:Y:S02]  /*1a560*/  FSETP.NEU.FTZ.AND P2, PT, R4, -INF , PT ;  /* 0xff8000000400780b */ /* 0x000fe40003f5d000 */
[----:B------:R-:W-:Y:S02]  /*1a570*/  FMNMX.FTZ R14, R77, R14, !PT ;  /* 0x0000000e4d0e7209 */ /* 0x000fe40007810000 */
[----:B------:R-:W-:Y:S02]  /*1a580*/  P2R R28, PR, RZ, 0x1 ;  /* 0x00000001ff1c7803 */ /* 0x000fe40000000000 */
[----:B------:R-:W-:Y:S02]  /*1a590*/  P2R R26, PR, RZ, 0x2 ;  /* 0x00000002ff1a7803 */ /* 0x000fe40000000000 */
[----:B------:R-:W-:-:S02]  /*1a5a0*/  ISETP.GT.AND P1, PT, R3, 0x79, PT ;  /* 0x000000790300780c */ /* 0x000fc40003f24270 */
[----:B------:R-:W-:Y:S02]  /*1a5b0*/  ISETP.GT.AND P0, PT, R3, 0x80, PT ;  /* 0x000000800300780c */ /* 0x000fe40003f04270 */
[----:B------:R-:W-:Y:S02]  /*1a5c0*/  FSEL R3, R20, RZ, P2 ;  /* 0x000000ff14037208 */ /* 0x000fe40001000000 */
[----:B------:R-:W-:-:S04]  /*1a5d0*/  FMNMX.FTZ R20, R107, R14, !PT ;  /* 0x0000000e6b147209 */ /* 0x000fc80007810000 */
[----:B------:R-:W-:-:S04]  /*1a5e0*/  FMNMX.FTZ R20, R81, R20, !PT ;  /* 0x0000001451147209 */ /* 0x000fc80007810000 */
[----:B------:R-:W-:-:S04]  /*1a5f0*/  FMNMX.FTZ R20, R79, R20, !PT ;  /* 0x000000144f147209 */ /* 0x000fc80007810000 */
[----:B------:R-:W-:-:S04]  /*1a600*/  FMNMX.FTZ R20, R85, R20, !PT ;  /* 0x0000001455147209 */ /* 0x000fc80007810000 */
[----:B------:R-:W-:-:S04]  /*1a610*/  FMNMX.FTZ R20, R83, R20, !PT ;  /* 0x0000001453147209 */ /* 0x000fc80007810000 */
[----:B------:R-:W-:-:S04]  /*1a620*/  FMNMX.FTZ R20, R89, R20, !PT ;  /* 0x0000001459147209 */ /* 0x000fc80007810000 */
[----:B------:R-:W-:-:S04]  /*1a630*/  FMNMX.FTZ R20, R87, R20, !PT ;  /* 0x0000001457147209 */ /* 0x000fc80007810000 */
[----:B------:R-:W-:Y:S02]  /*1a640*/  FMNMX.FTZ R20, R61, R20, !PT ;  /* 0x000000143d147209 */ /* 0x000fe40007810000 */
[----:B------:R-:W-:Y:S02]  /*1a650*/  ISETP.NE.AND P2, PT, R24, RZ, PT ;  /* 0x000000ff1800720c */ /* 0x000fe40003f45270 */
[----:B------:R-:W-:-:S04]  /*1a660*/  FMNMX.FTZ R24, R91, R20, !PT ;  /* 0x000000145b187209 */ /* 0x000fc80007810000 */
[----:B------:R-:W-:-:S04]  /*1a670*/  FMNMX.FTZ R24, R65, R24, !PT ;  /* 0x0000001841187209 */ /* 0x000fc80007810000 */
[----:B------:R-:W-:-:S04]  /*1a680*/  FMNMX.FTZ R24, R63, R24, !PT ;  /* 0x000000183f187209 */ /* 0x000fc80007810000 */
[----:B------:R-:W-:-:S04]  /*1a690*/  FMNMX.FTZ R24, R69, R24, !PT ;  /* 0x0000001845187209 */ /* 0x000fc80007810000 */
[----:B------:R-:W-:-:S04]  /*1a6a0*/  FMNMX.FTZ R24, R67, R24, !PT ;  /* 0x0000001843187209 */ /* 0x000fc80007810000 */
[----:B------:R-:W-:-:S04]  /*1a6b0*/  FMNMX.FTZ R24, R141, R24, !PT ;  /* 0x000000188d187209 */ /* 0x000fc80007810000 */
[----:B------:R-:W-:Y:S02]  /*1a6c0*/  FMNMX.FTZ R24, R71, R24, !PT ;  /* 0x0000001847187209 */ /* 0x000fe40007810000 */
[----:B------:R-:W-:Y:S02]  /*1a6d0*/  FSEL R59, R59, -INF , P1 ;  /* 0xff8000003b3b7808 */ /* 0x000fe40000800000 */
        /* <DEDUP_REMOVED lines=12> */
[----:B------:R-:W-:Y:S02]  /*1a7a0*/  FMNMX.FTZ R28, R59, R26, !PT ;  /* 0x0000001a3b1c7209 */ /* 0x000fe40007810000 */
[----:B------:R-:W-:-:S02]  /*1a7b0*/  FSEL R31, R31, -INF , P0 ;  /* 0xff8000001f1f7808 */ /* 0x000fc40000000000 */
[----:B------:R-:W-:Y:S02]  /*1a7c0*/  FMNMX.FTZ R28, R37, R28, !PT ;  /* 0x0000001c251c7209 */ /* 0x000fe40007810000 */
[----:B------:R-:W-:Y:S02]  /*1a7d0*/  FSEL R163, R34, -INF , P1 ;  /* 0xff80000022a37808 */ /* 0x000fe40000800000 */
[----:B------:R-:W-:Y:S01]  /*1a7e0*/  FMNMX.FTZ R28, R31, R28, !PT ;  /* 0x0000001c1f1c7209 */ /* 0x000fe20007810000 */
[----:B------:R-:W-:-:S01]  /*1a7f0*/  FFMA.FTZ R216, R2, R5, -R3 ;  /* 0x0000000502d87223 */ /* 0x000fc20000010803 */
[C-C-:B------:R-:W-:Y:S01]  /*1a800*/  FFMA.FTZ R5, R2.reuse, R73, -R3.reuse ;  /* 0x0000004902057223 */ /* 0x140fe20000010803 */
[----:B------:R-:W-:Y:S02]  /*1a810*/  FSEL R73, R35, -INF , P2 ;  /* 0xff80000023497808 */ /* 0x000fe40001000000 */
[----:B------:R-:W-:Y:S01]  /*1a820*/  FMNMX.FTZ R28, R163, R28, !PT ;  /* 0x0000001ca31c7209 */ /* 0x000fe20007810000 */
[----:B------:R-:W-:-:S01]  /*1a830*/  FFMA.FTZ R214, R2, R117, -R3 ;  /* 0x0000007502d67223 */ /* 0x000fc20000010803 */
[----:B------:R-:W-:Y:S01]  /*1a840*/  FSEL R117, R38, -INF , P3 ;  /* 0xff80000026757808 */ /* 0x000fe20001800000 */
[----:B------:R-:W-:-:S01]  /*1a850*/  FFMA.FTZ R218, R2, R11, -R3 ;  /* 0x0000000b02da7223 */ /* 0x000fc20000010803 */
[----:B------:R-:W-:Y:S01]  /*1a860*/  FMNMX.FTZ R28, R73, R28, !PT ;  /* 0x0000001c491c7209 */ /* 0x000fe20007810000 */
[----:B------:R-:W-:-:S01]  /*1a870*/  FFMA.FTZ R11, R2, R101, -R3 ;  /* 0x00000065020b7223 */ /* 0x000fc20000010803 */
[----:B------:R-:W-:Y:S01]  /*1a880*/  FFMA.FTZ R101, R2, R119, -R3 ;  /* 0x0000007702657223 */ /* 0x000fe20000010803 */
[----:B------:R-:W-:-:S02]  /*1a890*/  FSEL R119, R39, -INF , P4 ;  /* 0xff80000027777808 */ /* 0x000fc40002000000 */
[----:B------:R-:W-:Y:S01]  /*1a8a0*/  FMNMX.FTZ R28, R117, R28, !PT ;  /* 0x0000001c751c7209 */ /* 0x000fe20007810000 */
[----:B------:R-:W-:-:S01]  /*1a8b0*/  FFMA.FTZ R200, R2, R125, -R3 ;  /* 0x0000007d02c87223 */ /* 0x000fc20000010803 */
[----:B------:R-:W-:Y:S01]  /*1a8c0*/  FFMA.FTZ R129, R2, R129, -R3 ;  /* 0x0000008102817223 */ /* 0x000fe20000010803 */
[----:B------:R-:W-:Y:S02]  /*1a8d0*/  FSEL R125, R42, -INF , P5 ;  /* 0xff8000002a7d7808 */ /* 0x000fe40002800000 */
[----:B------:R-:W-:Y:S01]  /*1a8e0*/  FMNMX.FTZ R28, R119, R28, !PT ;  /* 0x0000001c771c7209 */ /* 0x000fe20007810000 */
[----:B------:R0:W-:Y:S03]  /*1a8f0*/  MUFU.EX2 R24, R129 ;  /* 0x0000008100187308 */ /* 0x0001e60000000800 */
[----:B------:R-:W-:Y:S02]  /*1a900*/  FMNMX.FTZ R28, R125, R28, !PT ;  /* 0x0000001c7d1c7209 */ /* 0x000fe40007810000 */
[----:B0-----:R-:W-:-:S03]  /*1a910*/  FSEL R129, R43, -INF , P6 ;  /* 0xff8000002b817808 */ /* 0x001fc60003000000 */
[----:B------:R0:W-:Y:S02]  /*1a920*/  MUFU.EX2 R35, R5 ;  /* 0x0000000500237308 */ /* 0x0001e40000000800 */
[----:B0-----:R-:W-:-:S05]  /*1a930*/  FMNMX.FTZ R5, R129, R28, !PT ;  /* 0x0000001c81057209 */ /* 0x001fca0007810000 */
[----:B------:R-:W0:Y:S02]  /*1a940*/  SHFL.BFLY PT, R30, R5, 0x2, 0x1f ;  /* 0x0c401f00051e7f89 */ /* 0x000e2400000e0000 */
[----:B0-----:R-:W-:-:S05]  /*1a950*/  FMNMX.FTZ R40, R5, R30, !PT ;  /* 0x0000001e05287209 */ /* 0x001fca0007810000 */
[----:B------:R-:W0:Y:S01]  /*1a960*/  SHFL.BFLY PT, R5, R40, 0x1, 0x1f ;  /* 0x0c201f0028057f89 */ /* 0x000e2200000e0000 */
[----:B------:R-:W-:-:S01]  /*1a970*/  FFMA.FTZ R93, R2, R93, -R3 ;  /* 0x0000005d025d7223 */ /* 0x000fc20000010803 */
[C-C-:B------:R-:W-:Y:S01]  /*1a980*/  FFMA.FTZ R39, R2.reuse, R45, -R3.reuse ;  /* 0x0000002d02277223 */ /* 0x140fe20000010803 */
[----:B------:R-:W-:-:S01]  /*1a990*/  FFMA.FTZ R45, R2, R32, -R3 ;  /* 0x00000020022d7223 */ /* 0x000fc20000010803 */
[----:B------:R-:W-:Y:S01]  /*1a9a0*/  ISETP.NE.AND P0, PT, R6, RZ, PT ;  /* 0x000000ff0600720c */ /* 0x000fe20003f05270 */
[----:B------:R-:W-:-:S01]  /*1a9b0*/  FFMA.FTZ R6, R2, R7, -R3 ;  /* 0x0000000702067223 */ /* 0x000fc20000010803 */
[----:B------:R-:W-:Y:S01]  /*1a9c0*/  MUFU.EX2 R216, R216 ;  /* 0x000000d800d87308 */ /* 0x000fe20000000800 */
[----:B0-----:R-:W-:-:S04]  /*1a9d0*/  FMNMX.FTZ R5, R40, R5, !PT ;  /* 0x0000000528057209 */ /* 0x001fc80007810000 */
[----:B------:R-:W-:Y:S01]  /*1a9e0*/  FSETP.NEU.FTZ.AND P1, PT, R5, -INF , PT ;  /* 0xff8000000500780b */ /* 0x000fe20003f3d000 */
[----:B------:R-:W-:-:S05]  /*1a9f0*/  FFMA.FTZ R46, R2, R5, -8 ;  /* 0xc1000000022e7423 */ /* 0x000fca0000010005 */
[----:B------:R-:W-:Y:S01]  /*1aa00*/  FSEL R46, R46, RZ, P1 ;  /* 0x000000ff2e2e7208 */ /* 0x000fe20000800000 */
[----:B------:R-:W0:Y:S04]  /*1aa10*/  MUFU.EX2 R93, R93 ;  /* 0x0000005d005d7308 */ /* 0x000e280000000800 */
[----:B------:R-:W-:-:S01]  /*1aa20*/  FFMA.FTZ R217, R2, R9, -R46 ;  /* 0x0000000902d97223 */ /* 0x000fc2000001082e */
[C-C-:B------:R-:W-:Y:S01]  /*1aa30*/  FFMA.FTZ R32, R2.reuse, R95, -R46.reuse ;  /* 0x0000005f02207223 */ /* 0x140fe2000001082e */
[----:B------:R-:W-:-:S01]  /*1aa40*/  FFMA.FTZ R9, R2, R15, -R46 ;  /* 0x0000000f02097223 */ /* 0x000fc2000001082e */
[C---:B------:R-:W-:Y:S01]  /*1aa50*/  FFMA.FTZ R7, R2.reuse, R97, -R3 ;  /* 0x0000006102077223 */ /* 0x040fe20000010803 */
[----:B------:R-:W-:Y:S01]  /*1aa60*/  MUFU.EX2 R6, R6 ;  /* 0x0000000600067308 */ /* 0x000fe20000000800 */
[----:B------:R-:W-:-:S01]  /*1aa70*/  FFMA.FTZ R48, R2, R99, -R46 ;  /* 0x0000006302307223 */ /* 0x000fc2000001082e */
[----:B------:R-:W-:-:S06]  /*1aa80*/  FFMA.FTZ R219, R2, R27, -R46 ;  /* 0x0000001b02db7223 */ /* 0x000fcc000001082e */
[----:B------:R-:W-:Y:S08]  /*1aa90*/  MUFU.EX2 R217, R217 ;  /* 0x000000d900d97308 */ /* 0x000ff00000000800 */
[----:B------:R-:W1:Y:S01]  /*1aaa0*/  MUFU.EX2 R32, R32 ;  /* 0x0000002000207308 */ /* 0x000e620000000800 */
[----:B------:R-:W-:-:S01]  /*1aab0*/  FFMA.FTZ R43, R2, R36, -R3 ;  /* 0x00000024022b7223 */ /* 0x000fc20000010803 */
[----:B------:R-:W-:-:S06]  /*1aac0*/  FFMA.FTZ R36, R2, R103, -R46 ;  /* 0x0000006702247223 */ /* 0x000fcc000001082e */
[----:B------:R-:W2:Y:S01]  /*1aad0*/  MUFU.EX2 R9, R9 ;  /* 0x0000000900097308 */ /* 0x000ea20000000800 */
[----:B------:R-:W-:-:S07]  /*1aae0*/  FFMA.FTZ R12, R2, R21, -R3 ;  /* 0x00000015020c7223 */ /* 0x000fce0000010803 */
[----:B------:R-:W4:Y:S01]  /*1aaf0*/  MUFU.EX2 R7, R7 ;  /* 0x0000000700077308 */ /* 0x000f220000000800 */
[----:B------:R-:W-:-:S01]  /*1ab00*/  FFMA.FTZ R44, R2, R63, -R46 ;  /* 0x0000003f022c7223 */ /* 0x000fc2000001082e */
[----:B------:R-:W-:-:S06]  /*1ab10*/  FFMA.FTZ R15, R2, R77, -R46 ;  /* 0x0000004d020f7223 */ /* 0x000fcc000001082e */
[----:B------:R-:W5:Y:S01]  /*1ab20*/  MUFU.EX2 R48, R48 ;  /* 0x0000003000307308 */ /* 0x000f620000000800 */
[----:B0-----:R-:W-:-:S01]  /*1ab30*/  FADD.FTZ R63, R216, R93 ;  /* 0x0000005dd83f7221 */ /* 0x001fc20000010000 */
[----:B------:R-:W-:-:S06]  /*1ab40*/  FFMA.FTZ R97, R2, R105, -R3 ;  /* 0x0000006902617223 */ /* 0x000fcc0000010803 */
[----:B------:R-:W0:Y:S01]  /*1ab50*/  MUFU.EX2 R218, R218 ;  /* 0x000000da00da7308 */ /* 0x000e220000000800 */
[----:B-1----:R-:W-:-:S01]  /*1ab60*/  FADD.FTZ R62, R217, R32 ;  /* 0x00000020d93e7221 */ /* 0x002fc20000010000 */
[----:B------:R-:W-:-:S06]  /*1ab70*/  FFMA.FTZ R50, R2, R107, -R46 ;  /* 0x0000006b02327223 */ /* 0x000fcc000001082e */
[----:B------:R-:W1:Y:S01]  /*1ab80*/  MUFU.EX2 R219, R219 ;  /* 0x000000db00db7308 */ /* 0x000e620000000800 */
[----:B------:R-:W-:-:S01]  /*1ab90*/  FADD.FTZ R64, R6, R63 ;  /* 0x0000003f06407221 */ /* 0x000fc20000010000 */
[----:B------:R-:W-:-:S06]  /*1aba0*/  FFMA.FTZ R212, R2, R109, -R3 ;  /* 0x0000006d02d47223 */ /* 0x000fcc0000010803 */
[----:B------:R-:W3:Y:S01]  /*1abb0*/  MUFU.EX2 R11, R11 ;  /* 0x0000000b000b7308 */ /* 0x000ee20000000800 */
[----:B--2---:R-:W-:-:S01]  /*1abc0*/  FADD.FTZ R63, R9, R62 ;  /* 0x0000003e093f7221 */ /* 0x004fc20000010000 */
[----:B------:R-:W-:-:S06]  /*1abd0*/  FFMA.FTZ R205, R2, R49, -R46 ;  /* 0x0000003102cd7223 */ /* 0x000fcc000001082e */
[----:B------:R-:W2:Y:S01]  /*1abe0*/  MUFU.EX2 R36, R36 ;  /* 0x0000002400247308 */ /* 0x000ea20000000800 */
[----:B------:R-:W-:-:S01]  /*1abf0*/  FFMA.FTZ R213, R2, R81, -R46 ;  /* 0x0000005102d57223 */ /* 0x000fc2000001082e */
[----:B----4-:R-:W-:-:S06]  /*1ac00*/  FADD.FTZ R49, R7, R64 ;  /* 0x0000004007317221 */ /* 0x010fcc0000010000 */
[----:B------:R-:W4:Y:S01]  /*1ac10*/  MUFU.EX2 R12, R12 ;  /* 0x0000000c000c7308 */ /* 0x000f220000000800 */
[----:B------:R-:W-:-:S01]  /*1ac20*/  FFMA.FTZ R21, R2, R111, -R3 ;  /* 0x0000006f02157223 */ /* 0x000fc20000010803 */
[----:B-----5:R-:W-:-:S06]  /*1ac30*/  FADD.FTZ R62, R48, R63 ;  /* 0x0000003f303e7221 */ /* 0x020fcc0000010000 */
[----:B------:R-:W5:Y:S01]  /*1ac40*/  MUFU.EX2 R15, R15 ;  /* 0x0000000f000f7308 */ /* 0x000f620000000800 */
[----:B------:R-:W-:-:S01]  /*1ac50*/  FFMA.FTZ R40, R2, R79, -R46 ;  /* 0x0000004f02287223 */ /* 0x000fc2000001082e */
[----:B0-----:R-:W-:-:S06]  /*1ac60*/  FADD.FTZ R64, R218, R49 ;  /* 0x00000031da407221 */ /* 0x001fcc0000010000 */
[----:B------:R-:W0:Y:S01]  /*1ac70*/  MUFU.EX2 R97, R97 ;  /* 0x0000006100617308 */ /* 0x000e220000000800 */
[----:B------:R-:W-:-:S01]  /*1ac80*/  FFMA.FTZ R113, R2, R113, -R3 ;  /* 0x0000007102717223 */ /* 0x000fc20000010803 */
[----:B-1----:R-:W-:Y:S01]  /*1ac90*/  FADD.FTZ R63, R219, R62 ;  /* 0x0000003edb3f7221 */ /* 0x002fe20000010000 */
[----:B------:R-:W-:-:S05]  /*1aca0*/  FFMA.FTZ R49, R2, R47, -R46 ;  /* 0x0000002f02317223 */ /* 0x000fca000001082e */
[----:B------:R-:W1:Y:S01]  /*1acb0*/  MUFU.EX2 R50, R50 ;  /* 0x0000003200327308 */ /* 0x000e620000000800 */
[----:B------:R-:W-:-:S01]  /*1acc0*/  FFMA.FTZ R27, R2, R85, -R46 ;  /* 0x00000055021b7223 */ /* 0x000fc2000001082e */
[----:B---3--:R-:W-:-:S06]  /*1acd0*/  FADD.FTZ R47, R11, R64 ;  /* 0x000000400b2f7221 */ /* 0x008fcc0000010000 */
[----:B------:R-:W3:Y:S01]  /*1ace0*/  MUFU.EX2 R212, R212 ;  /* 0x000000d400d47308 */ /* 0x000ee20000000800 */
[----:B------:R-:W-:-:S01]  /*1acf0*/  FFMA.FTZ R105, R2, R115, -R3 ;  /* 0x0000007302697223 */ /* 0x000fc20000010803 */
[----:B------:R-:W-:Y:S01]  /*1ad00*/  FFMA.FTZ R201, R2, R65, -R46 ;  /* 0x0000004102c97223 */ /* 0x000fe2000001082e */
[----:B------:R-:W-:-:S05]  /*1ad10*/  VIADD R0, R0, 0x33440 ;  /* 0x0003344000007836 */ /* 0x000fca0000000000 */
[----:B------:R-:W-:Y:S01]  /*1ad20*/  MUFU.EX2 R213, R213 ;  /* 0x000000d500d57308 */ /* 0x000fe20000000800 */
[----:B------:R-:W-:Y:S02]  /*1ad30*/  IMAD.U32 R65, RZ, RZ, UR38 ;  /* 0x00000026ff417e24 */ /* 0x000fe4000f8e00ff */
[----:B--2---:R-:W-:Y:S01]  /*1ad40*/  FADD.FTZ R62, R36, R63 ;  /* 0x0000003f243e7221 */ /* 0x004fe20000010000 */
[----:B------:R-:W-:-:S04]  /*1ad50*/  FFMA.FTZ R52, R2, R83, -R46 ;  /* 0x0000005302347223 */ /* 0x000fc8000001082e */
[----:B------:R-:W2:Y:S01]  /*1ad60*/  MUFU.EX2 R21, R21 ;  /* 0x0000001500157308 */ /* 0x000ea20000000800 */
[----:B----4-:R-:W-:-:S01]  /*1ad70*/  FADD.FTZ R66, R12, R47 ;  /* 0x0000002f0c427221 */ /* 0x010fc20000010000 */
[----:B------:R-:W-:Y:S01]  /*1ad80*/  FFMA.FTZ R47, R2, R53, -R46 ;  /* 0x00000035022f7223 */ /* 0x000fe2000001082e */
[----:B-----5:R-:W-:-:S05]  /*1ad90*/  FADD.FTZ R53, R15, R62 ;  /* 0x0000003e0f357221 */ /* 0x020fca0000010000 */
[----:B------:R-:W-:Y:S01]  /*1ada0*/  MUFU.EX2 R40, R40 ;  /* 0x0000002800287308 */ /* 0x000fe20000000800 */
[----:B------:R-:W-:-:S01]  /*1adb0*/  FFMA.FTZ R64, R2, R51, -R46 ;  /* 0x0000003302407223 */ /* 0x000fc2000001082e */
[----:B------:R-:W-:Y:S01]  /*1adc0*/  FFMA.FTZ R215, R2, R89, -R46 ;  /* 0x0000005902d77223 */ /* 0x000fe2000001082e */
[----:B------:R-:W-:-:S05]  /*1add0*/  PRMT R0, R65, 0x654, R0 ;  /* 0x0000065441007816 */ /* 0x000fca0000000000 */
[----:B------:R-:W4:Y:S01]  /*1ade0*/  MUFU.EX2 R14, R113 ;  /* 0x00000071000e7308 */ /* 0x000f220000000800 */
[----:B0-----:R-:W-:-:S01]  /*1adf0*/  FADD.FTZ R51, R97, R66 ;  /* 0x0000004261337221 */ /* 0x001fc20000010000 */
[----:B-1----:R-:W-:Y:S01]  /*1ae00*/  FADD.FTZ R66, R50, R53 ;  /* 0x0000003532427221 */ /* 0x002fe20000010000 */
[----:B------:R-:W-:-:S01]  /*1ae10*/  FFMA.FTZ R42, R2, R87, -R46 ;  /* 0x00000057022a7223 */ /* 0x000fc2000001082e */
[----:B------:R-:W-:-:S04]  /*1ae20*/  FFMA.FTZ R30, R2, R10, -R3 ;  /* 0x0000000a021e7223 */ /* 0x000fc80000010803 */
[----:B------:R-:W0:Y:S01]  /*1ae30*/  MUFU.EX2 R27, R27 ;  /* 0x0000001b001b7308 */ /* 0x000e220000000800 */
[----:B---3--:R-:W-:-:S01]  /*1ae40*/  FADD.FTZ R68, R212, R51 ;  /* 0x00000033d4447221 */ /* 0x008fc20000010000 */
[----:B------:R1:W-:Y:S06]  /*1ae50*/  SYNCS.ARRIVE.TRANS64.RED.A1T0 RZ, [R0+URZ], RZ ;  /* 0x000000ff00ff79a7 */ /* 0x0003ec000810043f */
[----:B------:R-:W3:Y:S01]  /*1ae60*/  MUFU.EX2 R105, R105 ;  /* 0x0000006900697308 */ /* 0x000ee20000000800 */
[----:B------:R-:W-:-:S01]  /*1ae70*/  FFMA.FTZ R10, R2, R8, -R3 ;  /* 0x00000008020a7223 */ /* 0x000fc20000010803 */
[C-C-:B------:R-:W-:Y:S01]  /*1ae80*/  FFMA.FTZ R121, R2.reuse, R121, -R3.reuse ;  /* 0x0000007902797223 */ /* 0x140fe20000010803 */
[----:B------:R-:W-:-:S05]  /*1ae90*/  FFMA.FTZ R8, R2, R33, -R3 ;  /* 0x0000002102087223 */ /* 0x000fca0000010803 */
[----:B------:R-:W5:Y:S01]  /*1aea0*/  MUFU.EX2 R52, R52 ;  /* 0x0000003400347308 */ /* 0x000f620000000800 */
[----:B------:R-:W-:-:S01]  /*1aeb0*/  FFMA.FTZ R33, R2, R61, -R46 ;  /* 0x0000003d02217223 */ /* 0x000fc2000001082e */
[----:B--2---:R-:W-:-:S06]  /*1aec0*/  FADD.FTZ R51, R21, R68 ;  /* 0x0000004415337221 */ /* 0x004fcc0000010000 */
[----:B------:R-:W2:Y:S01]  /*1aed0*/  MUFU.EX2 R214, R214 ;  /* 0x000000d600d67308 */ /* 0x000ea20000000800 */
[----:B------:R-:W-:-:S01]  /*1aee0*/  FFMA.FTZ R111, R2, R123, -R3 ;  /* 0x0000007b026f7223 */ /* 0x000fc20000010803 */
[----:B------:R-:W-:-:S06]  /*1aef0*/  FFMA.FTZ R56, R2, R91, -R46 ;  /* 0x0000005b02387223 */ /* 0x000fcc000001082e */
[----:B------:R-:W2:Y:S01]  /*1af00*/  MUFU.EX2 R215, R215 ;  /* 0x000000d700d77308 */ /* 0x000ea20000000800 */
[----:B----4-:R-:W-:-:S07]  /*1af10*/  FADD.FTZ R68, R14, R51 ;  /* 0x000000330e447221 */ /* 0x010fce0000010000 */
[----:B-1----:R1:W-:Y:S01]  /*1af20*/  MUFU.EX2 R0, R49 ;  /* 0x0000003100007308 */ /* 0x0023e20000000800 */
[----:B------:R-:W-:-:S07]  /*1af30*/  FFMA.FTZ R209, R2, R37, -R46 ;  /* 0x0000002502d17223 */ /* 0x000fce000001082e */
[----:B------:R-:W4:Y:S01]  /*1af40*/  MUFU.EX2 R101, R101 ;  /* 0x0000006500657308 */ /* 0x000f220000000800 */
[----:B-1----:R-:W-:-:S04]  /*1af50*/  FADD.FTZ R49, R213, R66 ;  /* 0x00000042d5317221 */ /* 0x002fc80000010000 */
[----:B------:R-:W-:-:S03]  /*1af60*/  FADD.FTZ R66, R40, R49 ;  /* 0x0000003128427221 */ /* 0x000fc60000010000 */
[----:B------:R-:W1:Y:S01]  /*1af70*/  MUFU.EX2 R42, R42 ;  /* 0x0000002a002a7308 */ /* 0x000e620000000800 */
[----:B0-----:R-:W-:-:S01]  /*1af80*/  FADD.FTZ R37, R27, R66 ;  /* 0x000000421b257221 */ /* 0x001fc20000010000 */
[----:B---3--:R-:W-:-:S06]  /*1af90*/  FADD.FTZ R49, R105, R68 ;  /* 0x0000004469317221 */ /* 0x008fcc0000010000 */
[----:B------:R0:W3:Y:S01]  /*1afa0*/  MUFU.EX2 R20, R121 ;  /* 0x0000007900147308 */ /* 0x0000e20000000800 */
[----:B------:R-:W-:-:S01]  /*1afb0*/  FFMA.FTZ R109, R2, R127, -R3 ;  /* 0x0000007f026d7223 */ /* 0x000fc20000010803 */
[----:B-----5:R-:W-:-:S06]  /*1afc0*/  FADD.FTZ R66, R52, R37 ;  /* 0x0000002534427221 */ /* 0x020fcc0000010000 */
[----:B------:R-:W5:Y:S01]  /*1afd0*/  MUFU.EX2 R33, R33 ;  /* 0x0000002100217308 */ /* 0x000f620000000800 */
[----:B--2---:R-:W-:-:S01]  /*1afe0*/  FADD.FTZ R68, R214, R49 ;  /* 0x00000031d6447221 */ /* 0x004fc20000010000 */
[----:B------:R-:W-:-:S06]  /*1aff0*/  FFMA.FTZ R38, R2, R57, -R3 ;  /* 0x0000003902267223 */ /* 0x000fcc0000010803 */
[----:B------:R-:W2:Y:S01]  /*1b000*/  MUFU.EX2 R111, R111 ;  /* 0x0000006f006f7308 */ /* 0x000ea20000000800 */
[----:B------:R-:W-:-:S01]  /*1b010*/  FFMA.FTZ R115, R2, R133, -R3 ;  /* 0x0000008502737223 */ /* 0x000fc20000010803 */
[C-C-:B------:R-:W-:Y:S01]  /*1b020*/  FFMA.FTZ R202, R2.reuse, R135, -R3.reuse ;  /* 0x0000008702ca7223 */ /* 0x140fe20000010803 */
[----:B------:R-:W-:-:S01]  /*1b030*/  FFMA.FTZ R113, R2, R137, -R3 ;  /* 0x0000008902717223 */ /* 0x000fc20000010803 */
[----:B------:R-:W-:-:S04]  /*1b040*/  FFMA.FTZ R139, R2, R139, -R3 ;  /* 0x0000008b028b7223 */ /* 0x000fc80000010803 */
[----:B------:R-:W2:Y:S01]  /*1b050*/  MUFU.EX2 R56, R56 ;  /* 0x0000003800387308 */ /* 0x000ea20000000800 */
[----:B------:R-:W-:-:S01]  /*1b060*/  FFMA.FTZ R204, R2, R143, -R3 ;  /* 0x0000008f02cc7223 */ /* 0x000fc20000010803 */
[C-C-:B------:R-:W-:Y:S01]  /*1b070*/  FFMA.FTZ R147, R2.reuse, R147, -R3.reuse ;  /* 0x0000009302937223 */ /* 0x140fe20000010803 */
[----:B------:R-:W-:-:S01]  /*1b080*/  FFMA.FTZ R123, R2, R149, -R3 ;  /* 0x00000095027b7223 */ /* 0x000fc20000010803 */
[C-C-:B------:R-:W-:Y:S01]  /*1b090*/  FFMA.FTZ R206, R2.reuse, R151, -R3.reuse ;  /* 0x0000009702ce7223 */ /* 0x140fe20000010803 */
[----:B0-----:R-:W-:-:S03]  /*1b0a0*/  FFMA.FTZ R121, R2, R153, -R3 ;  /* 0x0000009902797223 */ /* 0x001fc60000010803 */
[----:B------:R-:W0:Y:S01]  /*1b0b0*/  MUFU.EX2 R200, R200 ;  /* 0x000000c800c87308 */ /* 0x000e220000000800 */
[----:B------:R-:W-:-:S01]  /*1b0c0*/  FFMA.FTZ R127, R2, R155, -R3 ;  /* 0x0000009b027f7223 */ /* 0x000fc20000010803 */
[C-C-:B------:R-:W-:Y:S01]  /*1b0d0*/  FFMA.FTZ R57, R2.reuse, R159, -R3.reuse ;  /* 0x0000009f02397223 */ /* 0x140fe20000010803 */
[----:B------:R-:W-:-:S01]  /*1b0e0*/  FFMA.FTZ R34, R2, R161, -R3 ;  /* 0x000000a102227223 */ /* 0x000fc20000010803 */
[----:B------:R-:W-:Y:S01]  /*1b0f0*/  FFMA.FTZ R3, R2, R41, -R3 ;  /* 0x0000002902037223 */ /* 0x000fe20000010803 */
[----:B------:R-:W-:-:S01]  /*1b100*/  FADD.FTZ R37, R215, R66 ;  /* 0x00000042d7257221 */ /* 0x000fc20000010000 */
[----:B------:R-:W-:Y:S02]  /*1b110*/  FFMA.FTZ R41, R2, R69, -R46 ;  /* 0x0000004502297223 */ /* 0x000fe4000001082e */
[----:B------:R-:W0:Y:S01]  /*1b120*/  MUFU.EX2 R201, R201 ;  /* 0x000000c900c97308 */ /* 0x000e220000000800 */
[----:B----4-:R-:W-:-:S01]  /*1b130*/  FADD.FTZ R49, R101, R68 ;  /* 0x0000004465317221 */ /* 0x010fc20000010000 */
[----:B-1----:R-:W-:Y:S01]  /*1b140*/  FADD.FTZ R66, R42, R37 ;  /* 0x000000252a427221 */ /* 0x002fe20000010000 */
[----:B------:R-:W-:-:S05]  /*1b150*/  FFMA.FTZ R58, R2, R67, -R46 ;  /* 0x00000043023a7223 */ /* 0x000fca000001082e */
[----:B------:R-:W1:Y:S01]  /*1b160*/  MUFU.EX2 R109, R109 ;  /* 0x0000006d006d7308 */ /* 0x000e620000000800 */
[----:B---3--:R-:W-:-:S01]  /*1b170*/  FADD.FTZ R68, R20, R49 ;  /* 0x0000003114447221 */ /* 0x008fc20000010000 */
[----:B-----5:R-:W-:-:S06]  /*1b180*/  FADD.FTZ R37, R33, R66 ;  /* 0x0000004221257221 */ /* 0x020fcc0000010000 */
[----:B------:R-:W3:Y:S01]  /*1b190*/  MUFU.EX2 R44, R44 ;  /* 0x0000002c002c7308 */ /* 0x000ee20000000800 */
[----:B------:R-:W-:-:S01]  /*1b1a0*/  FFMA.FTZ R203, R2, R141, -R46 ;  /* 0x0000008d02cb7223 */ /* 0x000fc2000001082e */
[----:B--2---:R-:W-:Y:S01]  /*1b1b0*/  FADD.FTZ R49, R111, R68 ;  /* 0x000000446f317221 */ /* 0x004fe20000010000 */
[----:B------:R-:W-:-:S05]  /*1b1c0*/  FADD.FTZ R66, R56, R37 ;  /* 0x0000002538427221 */ /* 0x000fca0000010000 */
[----:B------:R-:W2:Y:S01]  /*1b1d0*/  MUFU.EX2 R115, R115 ;  /* 0x0000007300737308 */ /* 0x000ea20000000800 */
[----:B------:R-:W-:-:S01]  /*1b1e0*/  FFMA.FTZ R54, R2, R71, -R46 ;  /* 0x0000004702367223 */ /* 0x000fc2000001082e */
[----:B0-----:R-:W-:-:S06]  /*1b1f0*/  FADD.FTZ R68, R200, R49 ;  /* 0x00000031c8447221 */ /* 0x001fcc0000010000 */
[----:B------:R-:W-:Y:S01]  /*1b200*/  MUFU.EX2 R41, R41 ;  /* 0x0000002900297308 */ /* 0x000fe20000000800 */
[----:B------:R-:W-:Y:S01]  /*1b210*/  F2FP.SATFINITE.E4M3.F32.PACK_AB_MERGE_C R51, R7, R6, RZ ;  /* 0x000000060733723e */ /* 0x000fe200048070ff */
[----:B------:R-:W-:-:S06]  /*1b220*/  FADD.FTZ R7, R201, R66 ;  /* 0x00000042c9077221 */ /* 0x000fcc0000010000 */
[----:B------:R-:W-:Y:S01]  /*1b230*/  MUFU.EX2 R58, R58 ;  /* 0x0000003a003a7308 */ /* 0x000fe20000000800 */
[----:B------:R-:W-:-:S01]  /*1b240*/  FFMA.FTZ R60, R2, R145, -R46 ;  /* 0x00000091023c7223 */ /* 0x000fc2000001082e */
[----:B-1----:R-:W-:-:S06]  /*1b250*/  FADD.FTZ R37, R109, R68 ;  /* 0x000000446d257221 */ /* 0x002fcc0000010000 */
[----:B------:R-:W0:Y:S01]  /*1b260*/  MUFU.EX2 R202, R202 ;  /* 0x000000ca00ca7308 */ /* 0x000e220000000800 */
[----:B------:R-:W-:-:S01]  /*1b270*/  FFMA.FTZ R29, R2, R29, -R46 ;  /* 0x0000001d021d7223 */ /* 0x000fc2000001082e */
[----:B------:R-:W-:Y:S01]  /*1b280*/  F2FP.SATFINITE.E4M3.F32.PACK_AB_MERGE_C R97, R97, R12, RZ ;  /* 0x0000000c6161723e */ /* 0x000fe200048070ff */
[----:B---3--:R-:W-:-:S05]  /*1b290*/  FADD.FTZ R12, R44, R7 ;  /* 0x000000072c0c7221 */ /* 0x008fca0000010000 */
[----:B------:R-:W1:Y:S01]  /*1b2a0*/  MUFU.EX2 R203, R203 ;  /* 0x000000cb00cb7308 */ /* 0x000e620000000800 */
[----:B------:R-:W-:Y:S01]  /*1b2b0*/  F2FP.SATFINITE.E4M3.F32.PACK_AB_MERGE_C R105, R105, R14, RZ ;  /* 0x0000000e6969723e */ /* 0x000fe200048070ff */
[----:B------:R-:W-:Y:S01]  /*1b2c0*/  FFMA.FTZ R61, R2, R75, -R46 ;  /* 0x0000004b023d7223 */ /* 0x000fe2000001082e */
[----:B------:R-:W-:-:S05]  /*1b2d0*/  FADD.FTZ R14, R24, R37 ;  /* 0x00000025180e7221 */ /* 0x000fca0000010000 */
[----:B------:R-:W3:Y:S01]  /*1b2e0*/  MUFU.EX2 R113, R113 ;  /* 0x0000007100717308 */ /* 0x000ee20000000800 */
[----:B------:R-:W-:Y:S02]  /*1b2f0*/  F2FP.SATFINITE.E4M3.F32.PACK_AB_MERGE_C R9, R48, R9, RZ ;  /* 0x000000093009723e */ /* 0x000fe400048070ff */
[----:B--2---:R-:W-:-:S05]  /*1b300*/  F2FP.SATFINITE.E4M3.F32.PACK_AB_MERGE_C R48, R115, R24, RZ ;  /* 0x000000187330723e */ /* 0x004fca00048070ff */
[----:B------:R-:W2:Y:S01]  /*1b310*/  MUFU.EX2 R54, R54 ;  /* 0x0000003600367308 */ /* 0x000ea20000000800 */
[----:B------:R-:W-:-:S07]  /*1b320*/  FADD.FTZ R115, R115, R14 ;  /* 0x0000000e73737221 */ /* 0x000fce0000010000 */
[----:B------:R-:W4:Y:S01]  /*1b330*/  MUFU.EX2 R26, R139 ;  /* 0x0000008b001a7308 */ /* 0x000f220000000800 */
[----:B0-----:R-:W-:-:S07]  /*1b340*/  FADD.FTZ R14, R202, R115 ;  /* 0x00000073ca0e7221 */ /* 0x001fce0000010000 */
[----:B------:R-:W0:Y:S08]  /*1b350*/  MUFU.EX2 R60, R60 ;  /* 0x0000003c003c7308 */ /* 0x000e300000000800 */
[----:B------:R5:W-:Y:S02]  /*1b360*/  MUFU.EX2 R6, R29 ;  /* 0x0000001d00067308 */ /* 0x000be40000000800 */
[----:B-----5:R-:W-:-:S06]  /*1b370*/  FADD.FTZ R29, R41, R12 ;  /* 0x0000000c291d7221 */ /* 0x020fcc0000010000 */
[----:B------:R-:W5:Y:S01]  /*1b380*/  MUFU.EX2 R61, R61 ;  /* 0x0000003d003d7308 */ /* 0x000f620000000800 */
[----:B------:R-:W-:-:S07]  /*1b390*/  FADD.FTZ R12, R58, R29 ;  /* 0x0000001d3a0c7221 */ /* 0x000fce0000010000 */
[----:B------:R-:W5:Y:S01]  /*1b3a0*/  MUFU.EX2 R204, R204 ;  /* 0x000000cc00cc7308 */ /* 0x000f620000000800 */
[----:B-1----:R-:W-:-:S01]  /*1b3b0*/  FADD.FTZ R29, R203, R12 ;  /* 0x0000000ccb1d7221 */ /* 0x002fc20000010000 */
[----:B---3--:R-:W-:-:S06]  /*1b3c0*/  FADD.FTZ R37, R113, R14 ;  /* 0x0000000e71257221 */ /* 0x008fcc0000010000 */
[----:B------:R-:W1:Y:S01]  /*1b3d0*/  MUFU.EX2 R205, R205 ;  /* 0x000000cd00cd7308 */ /* 0x000e620000000800 */
[----:B--2---:R-:W-:-:S01]  /*1b3e0*/  FADD.FTZ R29, R54, R29 ;  /* 0x0000001d361d7221 */ /* 0x004fc20000010000 */
[----:B----4-:R-:W-:-:S06]  /*1b3f0*/  FADD.FTZ R14, R26, R37 ;  /* 0x000000251a0e7221 */ /* 0x010fcc0000010000 */
[----:B------:R-:W2:Y:S01]  /*1b400*/  MUFU.EX2 R39, R39 ;  /* 0x0000002700277308 */ /* 0x000ea20000000800 */
[----:B------:R-:W-:Y:S01]  /*1b410*/  F2FP.SATFINITE.E4M3.F32.PACK_AB_MERGE_C R111, R111, R20, RZ ;  /* 0x000000146f6f723e */ /* 0x000fe200048070ff */
[----:B0-----:R-:W-:Y:S01]  /*1b420*/  FADD.FTZ R20, R60, R29 ;  /* 0x0000001d3c147221 */ /* 0x001fe20000010000 */
[----:B------:R-:W-:-:S05]  /*1b430*/  F2FP.SATFINITE.E4M3.F32.PACK_AB_MERGE_C R26, R35, R26, RZ ;  /* 0x0000001a231a723e */ /* 0x000fca00048070ff */
[----:B------:R-:W0:Y:S01]  /*1b440*/  MUFU.EX2 R28, R147 ;  /* 0x00000093001c7308 */ /* 0x000e220000000800 */
[----:B------:R-:W-:-:S01]  /*1b450*/  FFMA.FTZ R207, R2, R157, -R46 ;  /* 0x0000009d02cf7223 */ /* 0x000fc2000001082e */
[----:B------:R-:W-:Y:S01]  /*1b460*/  FADD.FTZ R35, R35, R14 ;  /* 0x0000000e23237221 */ /* 0x000fe20000010000 */
[----:B-----5:R-:W-:-:S05]  /*1b470*/  FADD.FTZ R20, R61, R20 ;  /* 0x000000143d147221 */ /* 0x020fca0000010000 */
[----:B------:R-:W-:Y:S01]  /*1b480*/  MUFU.EX2 R123, R123 ;  /* 0x0000007b007b7308 */ /* 0x000fe20000000800 */
[----:B------:R-:W-:-:S01]  /*1b490*/  FFMA.FTZ R62, R2, R55, -R46 ;  /* 0x00000037023e7223 */ /* 0x000fc2000001082e */
[----:B------:R-:W-:-:S06]  /*1b4a0*/  FADD.FTZ R14, R204, R35 ;  /* 0x00000023cc0e7221 */ /* 0x000fcc0000010000 */
[----:B------:R-:W3:Y:S01]  /*1b4b0*/  MUFU.EX2 R47, R47 ;  /* 0x0000002f002f7308 */ /* 0x000ee20000000800 */
[----:B------:R-:W-:Y:S01]  /*1b4c0*/  F2FP.SATFINITE.E4M3.F32.PACK_AB_MERGE_C R218, R11, R218, R97 ;  /* 0x000000da0bda723e */ /* 0x000fe20004807061 */
[----:B-1----:R-:W-:-:S06]  /*1b4d0*/  FADD.FTZ R11, R205, R20 ;  /* 0x00000014cd0b7221 */ /* 0x002fcc0000010000 */
[----:B------:R-:W1:Y:S01]  /*1b4e0*/  MUFU.EX2 R64, R64 ;  /* 0x0000004000407308 */ /* 0x000e620000000800 */
[----:B------:R-:W-:Y:S01]  /*1b4f0*/  F2FP.SATFINITE.E4M3.F32.PACK_AB_MERGE_C R212, R21, R212, R105 ;  /* 0x000000d415d4723e */ /* 0x000fe20004807069 */
[----:B--2---:R-:W-:-:S06]  /*1b500*/  FADD.FTZ R21, R39, R14 ;  /* 0x0000000e27157221 */ /* 0x004fcc0000010000 */
[----:B------:R-:W2:Y:S01]  /*1b510*/  MUFU.EX2 R206, R206 ;  /* 0x000000ce00ce7308 */ /* 0x000ea20000000800 */
[----:B------:R-:W-:-:S01]  /*1b520*/  FADD.FTZ R20, R0, R11 ;  /* 0x0000000b00147221 */ /* 0x000fc20000010000 */
[----:B0-----:R-:W-:-:S06]  /*1b530*/  FADD.FTZ R24, R28, R21 ;  /* 0x000000151c187221 */ /* 0x001fcc0000010000 */
[----:B------:R-:W0:Y:S01]  /*1b540*/  MUFU.EX2 R207, R207 ;  /* 0x000000cf00cf7308 */ /* 0x000e220000000800 */
[----:B------:R-:W-:-:S07]  /*1b550*/  FFMA.FTZ R59, R2, R59, -R46 ;  /* 0x0000003b023b7223 */ /* 0x000fce000001082e */
[----:B------:R-:W4:Y:S01]  /*1b560*/  MUFU.EX2 R121, R121 ;  /* 0x0000007900797308 */ /* 0x000f220000000800 */
[----:B---3--:R-:W-:-:S01]  /*1b570*/  FADD.FTZ R11, R47, R20 ;  /* 0x000000142f0b7221 */ /* 0x008fc20000010000 */
[----:B------:R-:W-:-:S06]  /*1b580*/  F2FP.SATFINITE.E4M3.F32.PACK_AB_MERGE_C R28, R123, R28, RZ ;  /* 0x0000001c7b1c723e */ /* 0x000fcc00048070ff */
[----:B------:R-:W-:Y:S01]  /*1b590*/  MUFU.EX2 R127, R127 ;  /* 0x0000007f007f7308 */ /* 0x000fe20000000800 */
[----:B------:R-:W-:-:S07]  /*1b5a0*/  FADD.FTZ R123, R123, R24 ;  /* 0x000000187b7b7221 */ /* 0x000fce0000010000 */
[----:B------:R-:W3:Y:S08]  /*1b5b0*/  MUFU.EX2 R38, R38 ;  /* 0x0000002600267308 */ /* 0x000ef00000000800 */
[----:B------:R-:W5:Y:S01]  /*1b5c0*/  MUFU.EX2 R62, R62 ;  /* 0x0000003e003e7308 */ /* 0x000f620000000800 */
[C---:B-1----:R-:W-:Y:S01]  /*1b5d0*/  F2FP.SATFINITE.E4M3.F32.PACK_AB_MERGE_C R47, R64.reuse, R47, RZ ;  /* 0x0000002f402f723e */ /* 0x042fe200048070ff */
[----:B------:R-:W-:Y:S01]  /*1b5e0*/  FADD.FTZ R64, R64, R11 ;  /* 0x0000000b40407221 */ /* 0x000fe20000010000 */
[----:B--2---:R-:W-:-:S01]  /*1b5f0*/  FADD.FTZ R20, R206, R123 ;  /* 0x0000007bce147221 */ /* 0x004fc20000010000 */
[----:B------:R-:W-:-:S04]  /*1b600*/  FFMA.FTZ R31, R2, R31, -R46 ;  /* 0x0000001f021f7223 */ /* 0x000fc8000001082e */
[----:B------:R-:W-:Y:S01]  /*1b610*/  MUFU.EX2 R45, R45 ;  /* 0x0000002d002d7308 */ /* 0x000fe20000000800 */
[----:B0-----:R-:W-:-:S01]  /*1b620*/  FADD.FTZ R11, R207, R64 ;  /* 0x00000040cf0b7221 */ /* 0x001fc20000010000 */
[----:B------:R-:W-:-:S06]  /*1b630*/  FFMA.FTZ R163, R2, R163, -R46 ;  /* 0x000000a302a37223 */ /* 0x000fcc000001082e */
[----:B------:R-:W-:Y:S01]  /*1b640*/  MUFU.EX2 R30, R30 ;  /* 0x0000001e001e7308 */ /* 0x000fe20000000800 */
[----:B----4-:R-:W-:-:S07]  /*1b650*/  FADD.FTZ R24, R121, R20 ;  /* 0x0000001479187221 */ /* 0x010fce0000010000 */
[----:B------:R-:W0:Y:S08]  /*1b660*/  MUFU.EX2 R7, R59 ;  /* 0x0000003b00077308 */ /* 0x000e300000000800 */
[----:B------:R-:W1:Y:S01]  /*1b670*/  MUFU.EX2 R57, R57 ;  /* 0x0000003900397308 */ /* 0x000e620000000800 */
[----:B---3--:R-:W-:Y:S01]  /*1b680*/  F2FP.SATFINITE.E4M3.F32.PACK_AB_MERGE_C R21, R38, R127, RZ ;  /* 0x0000007f2615723e */ /* 0x008fe200048070ff */
[----:B-----5:R-:W-:-:S06]  /*1b690*/  FADD.FTZ R11, R62, R11 ;  /* 0x0000000b3e0b7221 */ /* 0x020fcc0000010000 */
[----:B------:R-:W-:Y:S01]  /*1b6a0*/  MUFU.EX2 R34, R34 ;  /* 0x0000002200227308 */ /* 0x000fe20000000800 */
[----:B------:R-:W-:-:S07]  /*1b6b0*/  FADD.FTZ R127, R127, R24 ;  /* 0x000000187f7f7221 */ /* 0x000fce0000010000 */
[----:B------:R-:W2:Y:S01]  /*1b6c0*/  MUFU.EX2 R209, R209 ;  /* 0x000000d100d17308 */ /* 0x000ea20000000800 */
[----:B------:R-:W-:-:S01]  /*1b6d0*/  FFMA.FTZ R73, R2, R73, -R46 ;  /* 0x0000004902497223 */ /* 0x000fc2000001082e */
[----:B------:R-:W-:-:S06]  /*1b6e0*/  FADD.FTZ R24, R6, R11 ;  /* 0x0000000b06187221 */ /* 0x000fcc0000010000 */
[----:B------:R-:W3:Y:S01]  /*1b6f0*/  MUFU.EX2 R12, R31 ;  /* 0x0000001f000c7308 */ /* 0x000ee20000000800 */
[----:B------:R-:W-:-:S01]  /*1b700*/  FADD.FTZ R38, R38, R127 ;  /* 0x0000007f26267221 */ /* 0x000fc20000010000 */
[C---:B0-----:R-:W-:Y:S01]  /*1b710*/  F2FP.SATFINITE.E4M3.F32.PACK_AB_MERGE_C R11, R7.reuse, R6, RZ ;  /* 0x00000006070b723e */ /* 0x041fe200048070ff */
[----:B------:R-:W-:-:S05]  /*1b720*/  FADD.FTZ R24, R7, R24 ;  /* 0x0000001807187221 */ /* 0x000fca0000010000 */
[----:B------:R-:W0:Y:S01]  /*1b730*/  MUFU.EX2 R163, R163 ;  /* 0x000000a300a37308 */ /* 0x000e220000000800 */
[----:B------:R-:W-:Y:S01]  /*1b740*/  F2FP.SATFINITE.E4M3.F32.PACK_AB_MERGE_C R208, R30, R45, RZ ;  /* 0x0000002d1ed0723e */ /* 0x000fe200048070ff */
[----:B-1----:R-:W-:Y:S01]  /*1b750*/  FADD.FTZ R7, R57, R38 ;  /* 0x0000002639077221 */ /* 0x002fe20000010000 */
[----:B------:R-:W-:-:S05]  /*1b760*/  F2FP.SATFINITE.E4M3.F32.PACK_AB_MERGE_C R217, R32, R217, R9 ;  /* 0x000000d920d9723e */ /* 0x000fca0004807009 */
[----:B------:R-:W1:Y:S01]  /*1b770*/  MUFU.EX2 R14, R73 ;  /* 0x00000049000e7308 */ /* 0x000e620000000800 */
[----:B--2---:R-:W-:-:S01]  /*1b780*/  FADD.FTZ R9, R209, R24 ;  /* 0x00000018d1097221 */ /* 0x004fc20000010000 */
[C---:B------:R-:W-:Y:S01]  /*1b790*/  F2FP.SATFINITE.E4M3.F32.PACK_AB_MERGE_C R208, R34.reuse, R57, R208 ;  /* 0x0000003922d0723e */ /* 0x040fe200048070d0 */
[----:B------:R-:W-:-:S05]  /*1b7a0*/  FADD.FTZ R34, R34, R7 ;  /* 0x0000000722227221 */ /* 0x000fca0000010000 */
[----:B------:R-:W-:Y:S01]  /*1b7b0*/  MUFU.EX2 R43, R43 ;  /* 0x0000002b002b7308 */ /* 0x000fe20000000800 */
[----:B------:R-:W-:-:S07]  /*1b7c0*/  FFMA.FTZ R117, R2, R117, -R46 ;  /* 0x0000007502757223 */ /* 0x000fce000001082e */
[----:B------:R-:W-:Y:S08]  /*1b7d0*/  MUFU.EX2 R8, R8 ;  /* 0x0000000800087308 */ /* 0x000ff00000000800 */
[----:B------:R-:W2:Y:S01]  /*1b7e0*/  MUFU.EX2 R3, R3 ;  /* 0x0000000300037308 */ /* 0x000ea20000000800 */
[----:B---3--:R-:W-:-:S01]  /*1b7f0*/  FADD.FTZ R6, R12, R9 ;  /* 0x000000090c067221 */ /* 0x008fc20000010000 */
[----:B------:R-:W-:-:S06]  /*1b800*/  FADD.FTZ R45, R45, R34 ;  /* 0x000000222d2d7221 */ /* 0x000fcc0000010000 */
[----:B------:R-:W3:Y:S01]  /*1b810*/  MUFU.EX2 R10, R10 ;  /* 0x0000000a000a7308 */ /* 0x000ee20000000800 */
[----:B------:R-:W-:-:S01]  /*1b820*/  FFMA.FTZ R119, R2, R119, -R46 ;  /* 0x0000007702777223 */ /* 0x000fc2000001082e */
[----:B0-----:R-:W-:Y:S01]  /*1b830*/  FADD.FTZ R7, R163, R6 ;  /* 0x00000006a3077221 */ /* 0x001fe20000010000 */
[----:B------:R-:W-:-:S01]  /*1b840*/  FFMA.FTZ R125, R2, R125, -R46 ;  /* 0x0000007d027d7223 */ /* 0x000fc2000001082e */
[----:B------:R-:W-:Y:S01]  /*1b850*/  FADD.FTZ R30, R30, R45 ;  /* 0x0000002d1e1e7221 */ /* 0x000fe20000010000 */
[----:B------:R-:W-:-:S03]  /*1b860*/  FFMA.FTZ R46, R2, R129, -R46 ;  /* 0x00000081022e7223 */ /* 0x000fc6000001082e */
[----:B------:R-:W0:Y:S01]  /*1b870*/  MUFU.EX2 R117, R117 ;  /* 0x0000007500757308 */ /* 0x000e220000000800 */
[C---:B-1----:R-:W-:Y:S01]  /*1b880*/  F2FP.SATFINITE.E4M3.F32.PACK_AB_MERGE_C R163, R14.reuse, R163, RZ ;  /* 0x000000a30ea3723e */ /* 0x042fe200048070ff */
[----:B------:R-:W-:Y:S01]  /*1b890*/  FADD.FTZ R14, R14, R7 ;  /* 0x000000070e0e7221 */ /* 0x000fe20000010000 */
[----:B--2---:R-:W-:Y:S01]  /*1b8a0*/  F2FP.SATFINITE.E4M3.F32.PACK_AB_MERGE_C R210, R3, R8, RZ ;  /* 0x0000000803d2723e */ /* 0x004fe200048070ff */
[----:B------:R-:W-:-:S04]  /*1b8b0*/  FADD.FTZ R7, R43, R30 ;  /* 0x0000001e2b077221 */ /* 0x000fc80000010000 */
[----:B------:R-:W1:Y:S01]  /*1b8c0*/  MUFU.EX2 R20, R119 ;  /* 0x0000007700147308 */ /* 0x000e620000000800 */
[C---:B---3--:R-:W-:Y:S01]  /*1b8d0*/  F2FP.SATFINITE.E4M3.F32.PACK_AB_MERGE_C R210, R10.reuse, R43, R210 ;  /* 0x0000002b0ad2723e */ /* 0x048fe200048070d2 */
[----:B------:R-:W-:Y:S01]  /*1b8e0*/  FADD.FTZ R7, R10, R7 ;  /* 0x000000070a077221 */ /* 0x000fe20000010000 */
[----:B------:R-:W-:-:S05]  /*1b8f0*/  VIADD R10, R131, 0xfffffffe ;  /* 0xfffffffe830a7836 */ /* 0x000fca0000000000 */
[----:B------:R-:W2:Y:S01]  /*1b900*/  MUFU.EX2 R125, R125 ;  /* 0x0000007d007d7308 */ /* 0x000ea20000000800 */
[----:B------:R-:W-:-:S07]  /*1b910*/  ISETP.GE.AND P1, PT, R10, R110, PT ;  /* 0x0000006e0a00720c */ /* 0x000fce0003f26270 */
[----:B------:R-:W3:Y:S01]  /*1b920*/  MUFU.EX2 R46, R46 ;  /* 0x0000002e002e7308 */ /* 0x000ee20000000800 */
[----:B0-----:R-:W-:-:S01]  /*1b930*/  FADD.FTZ R9, R117, R14 ;  /* 0x0000000e75097221 */ /* 0x001fc20000010000 */
[----:B------:R-:W-:-:S03]  /*1b940*/  F2FP.SATFINITE.E4M3.F32.PACK_AB_MERGE_C R205, R0, R205, R47 ;  /* 0x000000cd00cd723e */ /* 0x000fc6000480702f */
[----:B-1----:R-:W-:Y:S01]  /*1b950*/  FADD.FTZ R0, R20, R9 ;  /* 0x0000000914007221 */ /* 0x002fe20000010000 */
[----:B------:R-:W-:Y:S01]  /*1b960*/  F2FP.SATFINITE.E4M3.F32.PACK_AB_MERGE_C R207, R62, R207, R11 ;  /* 0x000000cf3ecf723e */ /* 0x000fe2000480700b */
[----:B------:R-:W-:Y:S01]  /*1b970*/  FADD.FTZ R8, R8, R7 ;  /* 0x0000000708087221 */ /* 0x000fe20000010000 */
[----:B------:R-:W-:Y:S01]  /*1b980*/  F2FP.SATFINITE.E4M3.F32.PACK_AB_MERGE_C R15, R50, R15, RZ ;  /* 0x0000000f320f723e */ /* 0x000fe200048070ff */
[----:B--2---:R-:W-:Y:S01]  /*1b990*/  FADD.FTZ R11, R125, R0 ;  /* 0x000000007d0b7221 */ /* 0x004fe20000010000 */
[----:B------:R-:W-:Y:S02]  /*1b9a0*/  F2FP.SATFINITE.E4M3.F32.PACK_AB_MERGE_C R27, R52, R27, RZ ;  /* 0x0000001b341b723e */ /* 0x000fe400048070ff */
[----:B------:R-:W-:Y:S02]  /*1b9b0*/  F2FP.SATFINITE.E4M3.F32.PACK_AB_MERGE_C R33, R56, R33, RZ ;  /* 0x000000213821723e */ /* 0x000fe400048070ff */
[----:B------:R-:W-:Y:S02]  /*1b9c0*/  F2FP.SATFINITE.E4M3.F32.PACK_AB_MERGE_C R41, R58, R41, RZ ;  /* 0x000000293a29723e */ /* 0x000fe400048070ff */
[----:B------:R-:W-:-:S02]  /*1b9d0*/  F2FP.SATFINITE.E4M3.F32.PACK_AB_MERGE_C R60, R61, R60, RZ ;  /* 0x0000003c3d3c723e */ /* 0x000fc400048070ff */
[C---:B---3--:R-:W-:Y:S01]  /*1b9e0*/  F2FP.SATFINITE.E4M3.F32.PACK_AB_MERGE_C R211, R46.reuse, R125, RZ ;  /* 0x0000007d2ed3723e */ /* 0x048fe200048070ff */
[----:B------:R-:W-:Y:S01]  /*1b9f0*/  FADD.FTZ R11, R46, R11 ;  /* 0x0000000b2e0b7221 */ /* 0x000fe20000010000 */
[----:B------:R-:W-:Y:S01]  /*1ba00*/  F2FP.SATFINITE.E4M3.F32.PACK_AB_MERGE_C R216, R93, R216, R51 ;  /* 0x000000d85dd8723e */ /* 0x000fe20004807033 */
[----:B------:R-:W-:Y:S01]  /*1ba10*/  IMAD.MOV.U32 R24, RZ, RZ, R25 ;  /* 0x000000ffff187224 */ /* 0x000fe200078e0019 */
[----:B------:R-:W-:Y:S01]  /*1ba20*/  F2FP.SATFINITE.E4M3.F32.PACK_AB_MERGE_C R214, R101, R214, R111 ;  /* 0x000000d665d6723e */ /* 0x000fe2000480706f */
[--C-:B------:R-:W-:Y:S01]  /*1ba30*/  IMAD.MOV.U32 R29, RZ, RZ, R25.reuse ;  /* 0x000000ffff1d7224 */ /* 0x100fe200078e0019 */
[----:B------:R-:W-:Y:S01]  /*1ba40*/  F2FP.SATFINITE.E4M3.F32.PACK_AB_MERGE_C R200, R109, R200, R48 ;  /* 0x000000c86dc8723e */ /* 0x000fe20004807030 */
[--C-:B------:R-:W-:Y:S01]  /*1ba50*/  IMAD.MOV.U32 R31, RZ, RZ, R25.reuse ;  /* 0x000000ffff1f7224 */ /* 0x100fe200078e0019 */
[----:B------:R-:W-:Y:S01]  /*1ba60*/  F2FP.SATFINITE.E4M3.F32.PACK_AB_MERGE_C R202, R113, R202, R26 ;  /* 0x000000ca71ca723e */ /* 0x000fe2000480701a */
[--C-:B------:R-:W-:Y:S01]  /*1ba70*/  IMAD.MOV.U32 R26, RZ, RZ, R25.reuse ;  /* 0x000000ffff1a7224 */ /* 0x100fe200078e0019 */
[----:B------:R-:W-:Y:S01]  /*1ba80*/  F2FP.SATFINITE.E4M3.F32.PACK_AB_MERGE_C R204, R39, R204, R28 ;  /* 0x000000cc27cc723e */ /* 0x000fe2000480701c */
[----:B------:R-:W-:Y:S01]  /*1ba90*/  IMAD.MOV.U32 R28, RZ, RZ, R25 ;  /* 0x000000ffff1c7224 */ /* 0x000fe200078e0019 */
[----:B------:R-:W-:Y:S01]  /*1baa0*/  F2FP.SATFINITE.E4M3.F32.PACK_AB_MERGE_C R219, R36, R219, R15 ;  /* 0x000000db24db723e */ /* 0x000fe2000480700f */
[----:B------:R-:W-:Y:S01]  /*1bab0*/  IMAD.MOV.U32 R30, RZ, RZ, R25 ;  /* 0x000000ffff1e7224 */ /* 0x000fe200078e0019 */
[----:B------:R-:W-:Y:S01]  /*1bac0*/  F2FP.SATFINITE.E4M3.F32.PACK_AB_MERGE_C R213, R40, R213, R27 ;  /* 0x000000d528d5723e */ /* 0x000fe2000480701b */
[----:B------:R-:W-:Y:S01]  /*1bad0*/  IMAD.MOV.U32 R35, RZ, RZ, R25 ;  /* 0x000000ffff237224 */ /* 0x000fe200078e0019 */
[----:B------:R-:W-:Y:S01]  /*1bae0*/  F2FP.SATFINITE.E4M3.F32.PACK_AB_MERGE_C R215, R42, R215, R33 ;  /* 0x000000d72ad7723e */ /* 0x000fe20004807021 */
[----:B------:R-:W-:Y:S01]  /*1baf0*/  IMAD.MOV.U32 R33, RZ, RZ, R25 ;  /* 0x000000ffff217224 */ /* 0x000fe200078e0019 */
[----:B------:R-:W-:Y:S01]  /*1bb00*/  F2FP.SATFINITE.E4M3.F32.PACK_AB_MERGE_C R201, R44, R201, R41 ;  /* 0x000000c92cc9723e */ /* 0x000fe20004807029 */
[--C-:B------:R-:W-:Y:S01]  /*1bb10*/  IMAD.MOV.U32 R34, RZ, RZ, R25.reuse ;  /* 0x000000ffff227224 */ /* 0x100fe200078e0019 */
[----:B------:R-:W-:Y:S01]  /*1bb20*/  F2FP.SATFINITE.E4M3.F32.PACK_AB_MERGE_C R203, R54, R203, R60 ;  /* 0x000000cb36cb723e */ /* 0x000fe2000480703c */
[----:B------:R-:W-:Y:S01]  /*1bb30*/  IMAD.MOV.U32 R37, RZ, RZ, R25 ;  /* 0x000000ffff257224 */ /* 0x000fe200078e0019 */
[----:B------:R-:W-:Y:S01]  /*1bb40*/  F2FP.SATFINITE.E4M3.F32.PACK_AB_MERGE_C R209, R12, R209, R163 ;  /* 0x000000d10cd1723e */ /* 0x000fe200048070a3 */
[----:B------:R-:W-:Y:S01]  /*1bb50*/  FADD.FTZ R12, R3, R8 ;  /* 0x00000008030c7221 */ /* 0x000fe20000010000 */
[----:B------:R-:W-:Y:S01]  /*1bb60*/  F2FP.SATFINITE.E4M3.F32.PACK_AB_MERGE_C R211, R20, R117, R211 ;  /* 0x0000007514d3723e */ /* 0x000fe200048070d3 */
[----:B------:R-:W-:Y:S01]  /*1bb70*/  IMAD.MOV.U32 R36, RZ, RZ, R25 ;  /* 0x000000ffff247224 */ /* 0x000fe200078e0019 */
[----:B------:R-:W-:Y:S01]  /*1bb80*/  F2FP.SATFINITE.E4M3.F32.PACK_AB_MERGE_C R206, R121, R206, R21 ;  /* 0x000000ce79ce723e */ /* 0x000fe20004807015 */
[--C-:B------:R-:W-:Y:S01]  /*1bb90*/  IMAD.MOV.U32 R39, RZ, RZ, R25.reuse ;  /* 0x000000ffff277224 */ /* 0x100fe200078e0019 */
[-C--:B------:R-:W-:Y:S01]  /*1bba0*/  MOV R27, R25.reuse ;  /* 0x00000019001b7202 */ /* 0x080fe20000000f00 */
        /* <DEDUP_REMOVED lines=25> */
[----:B------:R-:W-:Y:S01]  /*1bd40*/  MOV R116, R25 ;  /* 0x0000001900747202 */ /* 0x000fe20000000f00 */
[----:B------:R-:W-:-:S02]  /*1bd50*/  IMAD.MOV.U32 R54, RZ, RZ, R25 ;  /* 0x000000ffff367224 */ /* 0x000fc400078e0019 */
[--C-:B------:R-:W-:Y:S02]  /*1bd60*/  IMAD.MOV.U32 R57, RZ, RZ, R25.reuse ;  /* 0x000000ffff397224 */ /* 0x100fe400078e0019 */
[--C-:B------:R-:W-:Y:S02]  /*1bd70*/  IMAD.MOV.U32 R56, RZ, RZ, R25.reuse ;  /* 0x000000ffff387224 */ /* 0x100fe400078e0019 */
[--C-:B------:R-:W-:Y:S02]  /*1bd80*/  IMAD.MOV.U32 R59, RZ, RZ, R25.reuse ;  /* 0x000000ffff3b7224 */ /* 0x100fe400078e0019 */
[--C-:B------:R-:W-:Y:S02]  /*1bd90*/  IMAD.MOV.U32 R58, RZ, RZ, R25.reuse ;  /* 0x000000ffff3a7224 */ /* 0x100fe400078e0019 */
[--C-:B------:R-:W-:Y:S02]  /*1bda0*/  IMAD.MOV.U32 R61, RZ, RZ, R25.reuse ;  /* 0x000000ffff3d7224 */ /* 0x100fe400078e0019 */
        /* <DEDUP_REMOVED lines=49> */
[----:B------:R-:W-:Y:S01]  /*1c0c0*/  IMAD.MOV.U32 R118, RZ, RZ, R25 ;  /* 0x000000ffff767224 */ /* 0x000fe200078e0019 */
[----:B------:R-:W-:Y:S06]  /*1c0d0*/  @!P1 BRA `(.L_x_584) ;  /* 0x0000003800389947 */ /* 0x000fec0003800000 */
[----:B------:R0:W5:Y:S01]  /*1c0e0*/  LDL.LU R3, [R1+0x34] ;  /* 0x0000340001037983 */ /* 0x0001620000300800 */
[----:B------:R-:W-:Y:S01]  /*1c0f0*/  IMAD.MOV.U32 R9, RZ, RZ, R5 ;  /* 0x000000ffff097224 */ /* 0x000fe200078e0005 */
[----:B------:R-:W-:Y:S01]  /*1c100*/  CS2R R118, SRZ ;  /* 0x0000000000767805 */ /* 0x000fe2000001ff00 */
[----:B------:R-:W-:Y:S01]  /*1c110*/  IMAD.MOV.U32 R8, RZ, RZ, R4 ;  /* 0x000000ffff087224 */ /* 0x000fe200078e0004 */
[----:B------:R-:W-:Y:S01]  /*1c120*/  CS2R R116, SRZ ;  /* 0x0000000000747805 */ /* 0x000fe2000001ff00 */
[----:B------:R-:W-:Y:S01]  /*1c130*/  IMAD.MOV.U32 R0, RZ, RZ, R120 ;  /* 0x000000ffff007224 */ /* 0x000fe200078e0078 */
        /* <DEDUP_REMOVED lines=45> */
[----:B0-----:R-:W-:-:S07]  /*1c410*/  CS2R R24, SRZ ;  /* 0x0000000000187805 */ /* 0x001fce000001ff00 */
.L_x_596:
[----:B------:R-:W2:Y:S01]  /*1c420*/  LDL R5, [R1+0x44] ;  /* 0x0000440001057983 */ /* 0x000ea20000100800 */
[----:B------:R-:W-:Y:S01]  /*1c430*/  ISETP.NE.AND P1, PT, R0, 0x1, PT ;  /* 0x000000010000780c */ /* 0x000fe20003f25270 */
[----:B------:R-:W-:Y:S05]  /*1c440*/  YIELD ;  /* 0x0000000000007946 */ /* 0x000fea0003800000 */
[----:B------:R-:W-:-:S04]  /*1c450*/  SEL R4, RZ, 0x1, P1 ;  /* 0x00000001ff047807 */ /* 0x000fc80000800000 */
[----:B-----5:R-:W-:-:S05]  /*1c460*/  LOP3.LUT R6, R3, R4, RZ, 0x3c, !PT ;  /* 0x0000000403067212 */ /* 0x020fca00078e3cff */
[----:B------:R0:W-:Y:S01]  /*1c470*/  STL [R1+0x34], R6 ;  /* 0x0000340601007387 */ /* 0x0001e20000100800 */
[----:B--2---:R-:W-:-:S13]  /*1c480*/  ISETP.NE.AND P1, PT, R5, RZ, PT ;  /* 0x000000ff0500720c */ /* 0x004fda0003f25270 */
[----:B0-----:R-:W-:Y:S05]  /*1c490*/  @P1 BRA `(.L_x_585) ;  /* 0x00000000003c1947 */ /* 0x001fea0003800000 */
[----:B------:R-:W-:Y:S05]  /*1c4a0*/  @!P0 BRA `(.L_x_586) ;  /* 0x0000000000048947 */ /* 0x000fea0003800000 */
[----:B------:R-:W-:Y:S01]  /*1c4b0*/  BPT.TRAP 0x1 ;  /* 0x000000040000795c */ /* 0x000fe20000300000 */
.L_x_586:
[----:B------:R-:W-:-:S05]  /*1c4c0*/  VIADD R4, R0, 0x1 ;  /* 0x0000000100047836 */ /* 0x000fca0000000000 */
[----:B------:R-:W-:-:S04]  /*1c4d0*/  ISETP.NE.AND P2, PT, R4, 0x2, PT ;  /* 0x000000020400780c */ /* 0x000fc80003f45270 */
[----:B------:R-:W-:Y:S02]  /*1c4e0*/  SEL R5, R4, RZ, P2 ;  /* 0x000000ff04057207 */ /* 0x000fe40001000000 */
[----:B------:R-:W-:Y:S02]  /*1c4f0*/  SHF.L.U32 R4, R6, 0x1f, RZ ;  /* 0x0000001f06047819 */ /* 0x000fe400000006ff */
[----:B------:R-:W-:-:S04]  /*1c500*/  LEA R5, R5, R18, 0x3 ;  /* 0x0000001205057211 */ /* 0x000fc800078e18ff */
[----:B------:R0:W1:Y:S01]  /*1c510*/  SYNCS.PHASECHK.TRANS64.TRYWAIT P2, [R5+URZ+0x33430], R4 ;  /* 0x03343004050075a7 */ /* 0x000062000804017f */
[----:B------:R-:W-:Y:S05]  /*1c520*/  @!P0 BRA `(.L_x_587) ;  /* 0x0000000000048947 */ /* 0x000fea0003800000 */
[----:B------:R-:W-:Y:S01]  /*1c530*/  BPT.TRAP 0x1 ;  /* 0x000000040000795c */ /* 0x000fe20000300000 */
.L_x_587:
[----:B------:R-:W-:Y:S04]  /*1c540*/  BSSY B0, `(.L_x_585) ;  /* 0x0000004000007945 */ /* 0x000fe80003800000 */
[----:B-1----:R-:W-:Y:S05]  /*1c550*/  @P2 BRA `(.L_x_588) ;  /* 0x0000000000082947 */ /* 0x002fea0003800000 */
[----:B------:R-:W1:Y:S02]  /*1c560*/  SYNCS.PHASECHK.TRANS64.TRYWAIT P2, [R5+URZ+0x33430], R4 ;  /* 0x03343004050075a7 */ /* 0x000e64000804017f */
[----:B-1----:R-:W-:Y:S05]  /*1c570*/  @!P2 BRA `(.L_x_589) ;  /* 0x0000013000bca947 */ /* 0x002fea0003800000 */
.L_x_588:
[----:B------:R-:W-:Y:S05]  /*1c580*/  BSYNC B0 ;  /* 0x0000000000007941 */ /* 0x000fea0003800000 */
.L_x_585:
[----:B01----:R-:W0:Y:S01]  /*1c590*/  S2R R4, SR_TID.X ;  /* 0x0000000000047919 */ /* 0x003e220000002100 */
[----:B------:R-:W-:Y:S05]  /*1c5a0*/  WARPSYNC.ALL ;  /* 0x0000000000007948 */ /* 0x000fea0003800000 */
[----:B------:R-:W-:Y:S01]  /*1c5b0*/  IMAD.MOV.U32 R5, RZ, RZ, -0x7fffffe0 ;  /* 0x80000020ff057424 */ /* 0x000fe200078e00ff */
[----:B------:R-:W-:Y:S01]  /*1c5c0*/  UMOV UR20, UR28 ;  /* 0x0000001c00147c82 */ /* 0x000fe20008000000 */
[----:B------:R-:W-:Y:S01]  /*1c5d0*/  UMOV UR21, UR29 ;  /* 0x0000001d00157c82 */ /* 0x000fe20008000000 */
[----:B------:R-:W-:Y:S01]  /*1c5e0*/  MOV R21, 0x80000020 ;  /* 0x8000002000157802 */ /* 0x000fe20000000f00 */
[----:B------:R-:W-:Y:S01]  /*1c5f0*/  UMOV UR24, UR28 ;  /* 0x0000001c00187c82 */ /* 0x000fe20008000000 */
[----:B------:R-:W-:Y:S01]  /*1c600*/  R2UR UR23, R5 ;  /* 0x00000000051772ca */ /* 0x000fe200000e0000 */
[----:B------:R-:W-:Y:S01]  /*1c610*/  UMOV UR25, UR29 ;  /* 0x0000001d00197c82 */ /* 0x000fe20008000000 */
[C---:B------:R-:W-:Y:S01]  /*1c620*/  R2UR UR27, R21.reuse ;  /* 0x00000000151b72ca */ /* 0x040fe200000e0000 */
[----:B------:R-:W-:Y:S01]  /*1c630*/  IMAD.MOV.U32 R7, RZ, RZ, -0x7fffffe0 ;  /* 0x80000020ff077424 */ /* 0x000fe200078e00ff */
[----:B------:R-:W-:Y:S01]  /*1c640*/  UMOV UR32, UR28 ;  /* 0x0000001c00207c82 */ /* 0x000fe20008000000 */
[----:B------:R-:W-:Y:S01]  /*1c650*/  IMAD.MOV.U32 R15, RZ, RZ, -0x7fffffe0 ;  /* 0x80000020ff0f7424 */ /* 0x000fe200078e00ff */
[----:B------:R-:W-:Y:S01]  /*1c660*/  UMOV UR33, UR29 ;  /* 0x0000001d00217c82 */ /* 0x000fe20008000000 */
[----:B------:R-:W-:Y:S01]  /*1c670*/  R2UR UR43, R21 ;  /* 0x00000000152b72ca */ /* 0x000fe200000e0000 */
[----:B------:R-:W-:Y:S01]  /*1c680*/  UMOV UR40, UR28 ;  /* 0x0000001c00287c82 */ /* 0x000fe20008000000 */
[----:B------:R-:W-:Y:S01]  /*1c690*/  R2UR UR31, R7 ;  /* 0x00000000071f72ca */ /* 0x000fe200000e0000 */
[----:B------:R-:W-:Y:S01]  /*1c6a0*/  UMOV UR41, UR29 ;  /* 0x0000001d00297c82 */ /* 0x000fe20008000000 */
[----:B------:R-:W-:Y:S01]  /*1c6b0*/  R2UR UR35, R15 ;  /* 0x000000000f2372ca */ /* 0x000fe200000e0000 */
[----:B------:R-:W-:Y:S01]  /*1c6c0*/  IMAD.MOV.U32 R5, RZ, RZ, -0x7fffffe0 ;  /* 0x80000020ff057424 */ /* 0x000fe200078e00ff */
[----:B------:R-:W-:Y:S01]  /*1c6d0*/  R2UR UR47, R7 ;  /* 0x00000000072f72ca */ /* 0x000fe200000e0000 */
[----:B------:R-:W-:Y:S01]  /*1c6e0*/  IMAD.MOV.U32 R7, RZ, RZ, -0x7fffffe0 ;  /* 0x80000020ff077424 */ /* 0x000fe200078e00ff */
[----:B------:R-:W-:-:S02]  /*1c6f0*/  MOV R15, 0x80000020 ;  /* 0x80000020000f7802 */ /* 0x000fc40000000f00 */
[----:B0-----:R-:W-:Y:S01]  /*1c700*/  SHF.R.U32.HI R14, RZ, 0x7, R4 ;  /* 0x00000007ff0e7819 */ /* 0x001fe20000011604 */
[----:B------:R-:W-:-:S04]  /*1c710*/  VIADD R4, R0, 0x1 ;  /* 0x0000000100047836 */ /* 0x000fc80000000000 */
[----:B------:R-:W-:-:S05]  /*1c720*/  VIADD R120, R14, 0x8 ;  /* 0x000000080e787836 */ /* 0x000fca0000000000 */
[----:B------:R0:W-:Y:S01]  /*1c730*/  BAR.SYNC.DEFER_BLOCKING R120, 0x100 ;  /* 0x000400780000751d */ /* 0x0001e20000010000 */
[----:B------:R-:W-:-:S04]  /*1c740*/  ISETP.NE.AND P2, PT, R4, 0x2, PT ;  /* 0x000000020400780c */ /* 0x000fc80003f45270 */
[----:B------:R-:W-:-:S05]  /*1c750*/  SEL R6, R4, RZ, P2 ;  /* 0x000000ff04067207 */ /* 0x000fca0001000000 */
[----:B------:R-:W-:Y:S01]  /*1c760*/  IMAD R4, R6, 0x780, R13 ;  /* 0x0000078006047824 */ /* 0x000fe200078e020d */
[----:B------:R1:W-:Y:S03]  /*1c770*/  STL [R1+0x24], R6 ;  /* 0x0000240601007387 */ /* 0x0003e60000100800 */
[C---:B------:R-:W-:Y:S01]  /*1c780*/  VIADD R20, R4.reuse, 0x80 ;  /* 0x0000008004147836 */ /* 0x040fe20000000000 */
[C---:B------:R-:W-:Y:S01]  /*1c790*/  R2UR UR22, R4.reuse ;  /* 0x00000000041672ca */ /* 0x040fe200000e0000 */
[----:B------:R-:W-:-:S03]  /*1c7a0*/  VIADD R14, R4, 0x180 ;  /* 0x00000180040e7836 */ /* 0x000fc60000000000 */
[----:B------:R-:W-:Y:S01]  /*1c7b0*/  R2UR UR26, R20 ;  /* 0x00000000141a72ca */ /* 0x000fe200000e0000 */
[----:B------:R-:W-:Y:S01]  /*1c7c0*/  VIADD R20, R4, 0x200 ;  /* 0x0000020004147836 */ /* 0x000fe20000000000 */
[----:B------:R-:W-:Y:S01]  /*1c7d0*/  R2UR UR34, R14 ;  /* 0x000000000e2272ca */ /* 0x000fe200000e0000 */
[----:B-1----:R-:W-:Y:S01]  /*1c7e0*/  VIADD R6, R4, 0x100 ;  /* 0x0000010004067836 */ /* 0x002fe20000000000 */
[----:B------:R-:W-:Y:S02]  /*1c7f0*/  WARPGROUP.ARRIVE ;  /* 0x00000000000079c5 */ /* 0x000fe40000000000 */
[----:B------:R-:W-:Y:S01]  /*1c800*/  R2UR UR42, R20 ;  /* 0x00000000142a72ca */ /* 0x000fe200000e0000 */
[----:B------:R-:W-:Y:S01]  /*1c810*/  VIADD R14, R4, 0x82 ;  /* 0x00000082040e7836 */ /* 0x000fe20000000000 */
[----:B------:R-:W-:Y:S01]  /*1c820*/  R2UR UR30, R6 ;  /* 0x00000000061e72ca */ /* 0x000fe200000e0000 */
[----:B------:R-:W-:Y:S01]  /*1c830*/  VIADD R6, R4, 0x2 ;  /* 0x0000000204067836 */ /* 0x000fe20000000000 */
[----:B------:R-:W-:Y:S02]  /*1c840*/  QGMMA.64x32x32.F32.E4M3.E4M3 R184, gdesc[UR20], RZ, !UPT, gsb0 ;  /* 0x0060000014b879f3 */ /* 0x000fe4000c0008ff */
[----:B------:R-:W-:Y:S01]  /*1c850*/  R2UR UR22, R14 ;  /* 0x000000000e1672ca */ /* 0x000fe200000e0000 */
[----:B------:R-:W-:Y:S01]  /*1c860*/  UMOV UR20, UR44 ;  /* 0x0000002c00147c82 */ /* 0x000fe20008000000 */
[----:B------:R-:W-:Y:S01]  /*1c870*/  R2UR UR46, R6 ;  /* 0x00000000062e72ca */ /* 0x000fe200000e0000 */
[----:B------:R-:W-:Y:S01]  /*1c880*/  UMOV UR21, UR45 ;  /* 0x0000002d00157c82 */ /* 0x000fe20008000000 */
[----:B------:R-:W-:Y:S01]  /*1c890*/  R2UR UR23, R15 ;  /* 0x000000000f1772ca */ /* 0x000fe200000e0000 */
[----:B------:R-:W-:Y:S01]  /*1c8a0*/  VIADD R6, R4, 0x102 ;  /* 0x0000010204067836 */ /* 0x000fe20000000000 */
[----:B------:R-:W-:-:S02]  /*1c8b0*/  WARPGROUP.DEPBAR.LE gsb0, 0x0 ;  /* 0x00008000000079c5 */ /* 0x000fc40000010000 */
        /* <DEDUP_REMOVED lines=10> */
[----:B------:R-:W-:Y:S03]  /*1c960*/  QGMMA.64x32x32.F32.E4M3.E4M3 R152, gdesc[UR28], RZ, !UPT, gsb0 ;  /* 0x006000001c9879f3 */ /* 0x000fe6000c0008ff */
        /* <DEDUP_REMOVED lines=10> */
[----:B0-----:R-:W-:-:S06]  /*1ca10*/  WARPGROUP.ARRIVE ;  /* 0x00000000000079c5 */ /* 0x001fcc0000000000 */
[----:B------:R-:W-:Y:S01]  /*1ca20*/  QGMMA.64x32x32.F32.E4M3.E4M3 R120, gdesc[UR40], RZ, !UPT, gsb0 ;  /* 0x00600000287879f3 */ /* 0x000fe2000c0008ff */
[----:B------:R-:W-:Y:S01]  /*1ca30*/  R2UR UR42, R6 ;  /* 0x00000000062a72ca */ /* 0x000fe200000e0000 */
[----:B------:R-:W-:Y:S01]  /*1ca40*/  UMOV UR40, UR44 ;  /* 0x0000002c00287c82 */ /* 0x000fe20008000000 */
[----:B------:R-:W-:Y:S01]  /*1ca50*/  R2UR UR43, R7 ;  /* 0x00000000072b72ca */ /* 0x000fe200000e0000 */
[----:B------:R-:W-:Y:S01]  /*1ca60*/  UMOV UR41, UR45 ;  /* 0x0000002d00297c82 */ /* 0x000fe20008000000 */
[----:B------:R-:W-:Y:S01]  /*1ca70*/  IMAD.MOV.U32 R7, RZ, RZ, -0x7fffffe0 ;  /* 0x80000020ff077424 */ /* 0x000fe200078e00ff */
[----:B------:R-:W-:-:S04]  /*1ca80*/  IADD3 R6, R4, 0x280, RZ ;  /* 0x0000028004067810 */ /* 0x000fc80007ffe0ff */
[----:B------:R-:W-:Y:S01]  /*1ca90*/  R2UR UR6, R6 ;  /* 0x00000000060672ca */ /* 0x000fe200000e0000 */
[----:B------:R-:W-:Y:S01]  /*1caa0*/  VIADD R6, R4, 0x300 ;  /* 0x0000030004067836 */ /* 0x000fe20000000000 */
[----:B------:R-:W-:Y:S01]  /*1cab0*/  R2UR UR7, R7 ;  /* 0x00000000070772ca */ /* 0x000fe200000e0000 */
        /* <DEDUP_REMOVED lines=40> */
[----:B------:R-:W-:Y:S02]  /*1cd40*/  R2UR UR10, R6 ;  /* 0x00000000060a72ca */ /* 0x000fe400000e0000 */
[----:B------:R-:W-:Y:S01]  /*1cd50*/  R2UR UR11, R7 ;  /* 0x00000000070b72ca */ /* 0x000fe200000e0000 */
        /* <DEDUP_REMOVED lines=108> */
[C---:B------:R-:W-:Y:S01]  /*1d420*/  IADD3 R6, R4.reuse, 0x682, RZ ;  /* 0x0000068204067810 */ /* 0x040fe20007ffe0ff */
[----:B------:R-:W-:Y:S01]  /*1d430*/  VIADD R4, R4, 0x702 ;  /* 0x0000070204047836 */ /* 0x000fe20000000000 */
        /* <DEDUP_REMOVED lines=30> */
[----:B------:R-:W-:Y:S05]  /*1d620*/  @P1 BRA `(.L_x_590) ;  /* 0x0000000000281947 */ /* 0x000fea0003800000 */
[----:B------:R-:W-:Y:S05]  /*1d630*/  @!P0 BRA `(.L_x_591) ;  /* 0x0000000000048947 */ /* 0x000fea0003800000 */
[----:B------:R-:W-:Y:S01]  /*1d640*/  BPT.TRAP 0x1 ;  /* 0x000000040000795c */ /* 0x000fe20000300000 */
.L_x_591:
[----:B------:R-:W-:Y:S01]  /*1d650*/  SHF.L.U32 R3, R3, 0x1f, RZ ;  /* 0x0000001f03037819 */ /* 0x000fe200000006ff */
[----:B------:R-:W-:-:S04]  /*1d660*/  IMAD R4, R0, 0x8, R18 ;  /* 0x0000000800047824 */ /* 0x000fc800078e0212 */
[----:B------:R0:W1:Y:S01]  /*1d670*/  SYNCS.PHASECHK.TRANS64.TRYWAIT P1, [R4+URZ+0x33450], R3 ;  /* 0x03345003040075a7 */ /* 0x000062000802017f */
[----:B------:R-:W-:Y:S05]  /*1d680*/  @!P0 BRA `(.L_x_592) ;  /* 0x0000000000048947 */ /* 0x000fea0003800000 */
[----:B------:R-:W-:Y:S01]  /*1d690*/  BPT.TRAP 0x1 ;  /* 0x000000040000795c */ /* 0x000fe20000300000 */
.L_x_592:
[----:B-1----:R-:W-:Y:S05]  /*1d6a0*/  @P1 BRA `(.L_x_590) ;  /* 0x0000000000081947 */ /* 0x002fea0003800000 */
[----:B------:R-:W1:Y:S02]  /*1d6b0*/  SYNCS.PHASECHK.TRANS64.TRYWAIT P1, [R4+URZ+0x33450], R3 ;  /* 0x03345003040075a7 */ /* 0x000e64000802017f */
[----:B-1----:R-:W-:Y:S05]  /*1d6c0*/  @!P1 BRA `(.L_x_593) ;  /* 0x00000120007c9947 */ /* 0x002fea0003800000 */
.L_x_590:
[----:B01----:R-:W-:Y:S01]  /*1d6d0*/  VIADD R3, R18, 0x200 ;  /* 0x0000020012037836 */ /* 0x003fe20000000000 */
[----:B------:R-:W-:Y:S01]  /*1d6e0*/  MOV R5, 0xc0000010 ;  /* 0xc000001000057802 */ /* 0x000fe20000000f00 */
[----:B------:R-:W-:Y:S05]  /*1d6f0*/  WARPSYNC.ALL ;  /* 0x0000000000007948 */ /* 0x000fea0003800000 */
[----:B------:R-:W-:Y:S01]  /*1d700*/  SHF.R.U32.HI R3, RZ, 0x4, R3 ;  /* 0x00000004ff037819 */ /* 0x000fe20000011603 */
[----:B------:R-:W-:Y:S01]  /*1d710*/  WARPGROUP.ARRIVE ;  /* 0x00000000000079c5 */ /* 0x000fe20000000000 */
[----:B------:R-:W-:Y:S01]  /*1d720*/  R2UR UR7, R5 ;  /* 0x00000000050772ca */ /* 0x000fe200000e0000 */
[----:B------:R-:W-:Y:S01]  /*1d730*/  IMAD.MOV.U32 R7, RZ, RZ, -0x3ffffff0 ;  /* 0xc0000010ff077424 */ /* 0x000fe200078e00ff */
[----:B------:R-:W-:Y:S01]  /*1d740*/  LOP3.LUT R3, R3, 0x3fff, RZ, 0xc0, !PT ;  /* 0x00003fff03037812 */ /* 0x000fe200078ec0ff */
[----:B------:R-:W-:-:S02]  /*1d750*/  IMAD.MOV.U32 R5, RZ, RZ, -0x3ffffff0 ;  /* 0xc0000010ff057424 */ /* 0x000fc400078e00ff */
[----:B------:R-:W0:Y:S01]  /*1d760*/  S2R R14, SR_TID.X ;  /* 0x00000000000e7919 */ /* 0x000e220000002100 */
[----:B------:R-:W-:-:S05]  /*1d770*/  LOP3.LUT R3, R3, 0x10000, RZ, 0xfc, !PT ;  /* 0x0001000003037812 */ /* 0x000fca00078efcff */
[----:B------:R-:W-:-:S04]  /*1d780*/  IMAD R4, R0, 0x780, R3 ;  /* 0x0000078000047824 */ /* 0x000fc800078e0203 */
[C---:B------:R-:W-:Y:S01]  /*1d790*/  VIADD R6, R4.reuse, 0x180 ;  /* 0x0000018004067836 */ /* 0x040fe20000000000 */
[----:B------:R-:W-:-:S13]  /*1d7a0*/  R2UR UR6, R4 ;  /* 0x00000000040672ca */ /* 0x000fda00000e0000 */
[----:B------:R-:W-:Y:S01]  /*1d7b0*/  QGMMA.64x192x32.F32.E4M3.E4M3 R24, R216, gdesc[UR4], R24, gsb0 ;  /* 0x02e00004d8187df3 */ /* 0x000fe20008000818 */
[----:B------:R-:W-:Y:S01]  /*1d7c0*/  R2UR UR6, R6 ;  /* 0x00000000060672ca */ /* 0x000fe200000e0000 */
[----:B------:R-:W-:Y:S01]  /*1d7d0*/  VIADD R6, R4, 0x300 ;  /* 0x0000030004067836 */ /* 0x000fe20000000000 */
[----:B------:R-:W-:Y:S01]  /*1d7e0*/  R2UR UR7, R7 ;  /* 0x00000000070772ca */ /* 0x000fe200000e0000 */
[----:B------:R-:W-:Y:S01]  /*1d7f0*/  IMAD.MOV.U32 R7, RZ, RZ, -0x3ffffff0 ;  /* 0xc0000010ff077424 */ /* 0x000fe200078e00ff */
[----:B0-----:R-:W-:-:S04]  /*1d800*/  SHF.R.U32.HI R14, RZ, 0x7, R14 ;  /* 0x00000007ff0e7819 */ /* 0x001fc8000001160e */
[----:B------:R-:W-:Y:S01]  /*1d810*/  IADD3 R3, -R14, 0xb, RZ ;  /* 0x0000000b0e037810 */ /* 0x000fe20007ffe1ff */
[----:B------:R-:W-:Y:S02]  /*1d820*/  WARPGROUP.DEPBAR.LE gsb0, 0x0 ;  /* 0x00008000000079c5 */ /* 0x000fe40000010000 */
[----:B------:R-:W-:-:S08]  /*1d830*/  WARPGROUP.ARRIVE ;  /* 0x00000000000079c5 */ /* 0x000fd00000000000 */
[----:B------:R-:W-:Y:S01]  /*1d840*/  QGMMA.64x192x32.F32.E4M3.E4M3 R24, R212, gdesc[UR4], R24, gsb0 ;  /* 0x02e00004d4187df3 */ /* 0x000fe20008000818 */
[----:B------:R-:W-:Y:S01]  /*1d850*/  R2UR UR6, R6 ;  /* 0x00000000060672ca */ /* 0x000fe200000e0000 */
[C---:B------:R-:W-:Y:S01]  /*1d860*/  VIADD R6, R4.reuse, 0x480 ;  /* 0x0000048004067836 */ /* 0x040fe20000000000 */
[----:B------:R-:W-:Y:S01]  /*1d870*/  R2UR UR7, R7 ;  /* 0x00000000070772ca */ /* 0x000fe200000e0000 */
[----:B------:R-:W-:Y:S01]  /*1d880*/  VIADD R4, R4, 0x600 ;  /* 0x0000060004047836 */ /* 0x000fe20000000000 */
[----:B------:R-:W-:Y:S01]  /*1d890*/  MOV R7, 0xc0000010 ;  /* 0xc000001000077802 */ /* 0x000fe20000000f00 */
[----:B------:R-:W-:Y:S02]  /*1d8a0*/  WARPGROUP.DEPBAR.LE gsb0, 0x0 ;  /* 0x00008000000079c5 */ /* 0x000fe40000010000 */
[----:B------:R-:W-:-:S12]  /*1d8b0*/  WARPGROUP.ARRIVE ;  /* 0x00000000000079c5 */ /* 0x000fd80000000000 */
[----:B------:R-:W-:Y:S01]  /*1d8c0*/  QGMMA.64x192x32.F32.E4M3.E4M3 R24, R200, gdesc[UR4], R24, gsb0 ;  /* 0x02e00004c8187df3 */ /* 0x000fe20008000818 */
[----:B------:R-:W-:Y:S02]  /*1d8d0*/  R2UR UR6, R6 ;  /* 0x00000000060672ca */ /* 0x000fe400000e0000 */
[----:B------:R-:W-:Y:S01]  /*1d8e0*/  R2UR UR7, R7 ;  /* 0x00000000070772ca */ /* 0x000fe200000e0000 */
[----:B------:R-:W-:Y:S02]  /*1d8f0*/  WARPGROUP.DEPBAR.LE gsb0, 0x0 ;  /* 0x00008000000079c5 */ /* 0x000fe40000010000 */
[----:B------:R-:W-:-:S14]  /*1d900*/  WARPGROUP.ARRIVE ;  /* 0x00000000000079c5 */ /* 0x000fdc0000000000 */
[----:B------:R-:W-:Y:S01]  /*1d910*/  QGMMA.64x192x32.F32.E4M3.E4M3 R24, R204, gdesc[UR4], R24, gsb0 ;  /* 0x02e00004cc187df3 */ /* 0x000fe20008000818 */
[----:B------:R-:W-:Y:S02]  /*1d920*/  R2UR UR6, R4 ;  /* 0x00000000040672ca */ /* 0x000fe400000e0000 */
[----:B------:R-:W-:Y:S01]  /*1d930*/  R2UR UR7, R5 ;  /* 0x00000000050772ca */ /* 0x000fe200000e0000 */
[----:B------:R-:W-:Y:S02]  /*1d940*/  WARPGROUP.DEPBAR.LE gsb0, 0x0 ;  /* 0x00008000000079c5 */ /* 0x000fe40000010000 */
[----:B------:R-:W-:-:S14]  /*1d950*/  WARPGROUP.ARRIVE ;  /* 0x00000000000079c5 */ /* 0x000fdc0000000000 */
[----:B------:R-:W-:Y:S03]  /*1d960*/  QGMMA.64x192x32.F32.E4M3.E4M3 R24, R208, gdesc[UR4], R24, gsb0 ;  /* 0x02e00004d0187df3 */ /* 0x000fe60008000818 */
[----:B------:R-:W-:Y:S02]  /*1d970*/  WARPGROUP.DEPBAR.LE gsb0, 0x0 ;  /* 0x00008000000079c5 */ /* 0x000fe40000010000 */
[----:B------:R0:W-:Y:S06]  /*1d980*/  BAR.ARV R3, 0x100 ;  /* 0x000400030000751d */ /* 0x0001ec0000002000 */
[----:B------:R-:W-:Y:S05]  /*1d990*/  @!P0 BRA `(.L_x_594) ;  /* 0x0000000000048947 */ /* 0x000fea0003800000 */
[----:B------:R-:W-:Y:S01]  /*1d9a0*/  BPT.TRAP 0x1 ;  /* 0x000000040000795c */ /* 0x000fe20000300000 */
.L_x_594:
[----:B------:R-:W0:Y:S01]  /*1d9b0*/  LDL R14, [R1+0x24] ;  /* 0x00002400010e7983 */ /* 0x000e220000100800 */
[----:B------:R-:W-:Y:S02]  /*1d9c0*/  IMAD.U32 R4, RZ, RZ, UR38 ;  /* 0x00000026ff047e24 */ /* 0x000fe4000f8e00ff */
[----:B0-----:R-:W-:-:S04]  /*1d9d0*/  IMAD R3, R14, 0x8, R18 ;  /* 0x000000080e037824 */ /* 0x001fc800078e0212 */
[----:B------:R-:W-:-:S05]  /*1d9e0*/  VIADD R3, R3, 0x33440 ;  /* 0x0003344003037836 */ /* 0x000fca0000000000 */
[----:B------:R-:W-:-:S04]  /*1d9f0*/  PRMT R3, R4, 0x654, R3 ;  /* 0x0000065404037816 */ /* 0x000fc80000000003 */
[----:B------:R0:W-:Y:S02]  /*1da00*/  SYNCS.ARRIVE.TRANS64.RED.A1T0 RZ, [R3+URZ], RZ ;  /* 0x000000ff03ff79a7 */ /* 0x0001e4000810043f */
[----:B0-----:R-:W-:-:S04]  /*1da10*/  FMNMX.FTZ R3, R184, R8, !PT ;  /* 0x00000008b8037209 */ /* 0x001fc80007810000 */
[----:B------:R-:W-:-:S04]  /*1da20*/  FMNMX.FTZ R3, R185, R3, !PT ;  /* 0x00000003b9037209 */ /* 0x000fc80007810000 */
        /* <DEDUP_REMOVED lines=37> */
[----:B------:R-:W-:-:S05]  /*1dc80*/  FMNMX.FTZ R3, R133, R3, !PT ;  /* 0x0000000385037209 */ /* 0x000fca0007810000 */
[----:B------:R-:W0:Y:S02]  /*1dc90*/  SHFL.BFLY PT, R4, R3, 0x2, 0x1f ;  /* 0x0c401f0003047f89 */ /* 0x000e2400000e0000 */
[----:B0-----:R-:W-:-:S05]  /*1dca0*/  FMNMX.FTZ R4, R3, R4, !PT ;  /* 0x0000000403047209 */ /* 0x001fca0007810000 */
[----:B------:R-:W0:Y:S02]  /*1dcb0*/  SHFL.BFLY PT, R3, R4, 0x1, 0x1f ;  /* 0x0c201f0004037f89 */ /* 0x000e2400000e0000 */
[----:B0-----:R-:W-:Y:S02]  /*1dcc0*/  FMNMX.FTZ R4, R4, R3, !PT ;  /* 0x0000000304047209 */ /* 0x001fe40007810000 */
[----:B------:R-:W-:-:S03]  /*1dcd0*/  FMNMX.FTZ R3, R186, R9, !PT ;  /* 0x00000009ba037209 */ /* 0x000fc60007810000 */
[----:B------:R-:W-:Y:S01]  /*1dce0*/  FADD.FTZ R6, -R4, R8 ;  /* 0x0000000804067221 */ /* 0x000fe20000010100 */
[----:B------:R-:W-:-:S03]  /*1dcf0*/  FMNMX.FTZ R3, R187, R3, !PT ;  /* 0x00000003bb037209 */ /* 0x000fc60007810000 */
[----:B------:R-:W-:Y:S01]  /*1dd00*/  FMUL.FTZ R6, R2, R6 ;  /* 0x0000000602067220 */ /* 0x000fe20000410000 */
[----:B------:R-:W-:-:S04]  /*1dd10*/  FMNMX.FTZ R3, R190, R3, !PT ;  /* 0x00000003be037209 */ /* 0x000fc80007810000 */
[----:B------:R-:W-:Y:S01]  /*1dd20*/  FMNMX.FTZ R3, R191, R3, !PT ;  /* 0x00000003bf037209 */ /* 0x000fe20007810000 */
[----:B------:R-:W-:Y:S03]  /*1dd30*/  MUFU.EX2 R6, R6 ;  /* 0x0000000600067308 */ /* 0x000fe60000000800 */
        /* <DEDUP_REMOVED lines=39> */
[----:B0-----:R-:W-:Y:S01]  /*1dfb0*/  FMNMX.FTZ R5, R5, R3, !PT ;  /* 0x0000000305057209 */ /* 0x001fe20007810000 */
[----:B------:R-:W-:-:S04]  /*1dfc0*/  FFMA.FTZ R3, R2, R4, -8 ;  /* 0xc100000002037423 */ /* 0x000fc80000010004 */
[----:B------:R-:W-:Y:S01]  /*1dfd0*/  FADD.FTZ R7, -R5, R9 ;  /* 0x0000000905077221 */ /* 0x000fe20000010100 */
[----:B------:R-:W-:-:S01]  /*1dfe0*/  FFMA.FTZ R9, R2, R5, -8 ;  /* 0xc100000002097423 */ /* 0x000fc20000010005 */
[C-C-:B------:R-:W-:Y:S01]  /*1dff0*/  FFMA.FTZ R184, R2.reuse, R184, -R3.reuse ;  /* 0x000000b802b87223 */ /* 0x140fe20000010803 */
[----:B------:R-:W-:-:S01]  /*1e000*/  FFMA.FTZ R185, R2, R185, -R3 ;  /* 0x000000b902b97223 */ /* 0x000fc20000010803 */
[C---:B------:R-:W-:Y:S01]  /*1e010*/  FMUL.FTZ R7, R2.reuse, R7 ;  /* 0x0000000702077220 */ /* 0x040fe20000410000 */
[----:B------:R-:W-:-:S01]  /*1e020*/  FFMA.FTZ R186, R2, R186, -R9 ;  /* 0x000000ba02ba7223 */ /* 0x000fc20000010809 */
[C---:B------:R-:W-:Y:S01]  /*1e030*/  FFMA.FTZ R187, R2.reuse, R187, -R9 ;  /* 0x000000bb02bb7223 */ /* 0x040fe20000010809 */
[----:B------:R-:W-:-:S01]  /*1e040*/  FFMA.FTZ R188, R2, R188, -R3 ;  /* 0x000000bc02bc7223 */ /* 0x000fc20000010803 */
[----:B------:R-:W0:Y:S01]  /*1e050*/  MUFU.EX2 R184, R184 ;  /* 0x000000b800b87308 */ /* 0x000e220000000800 */
[----:B------:R-:W-:-:S01]  /*1e060*/  FFMA.FTZ R190, R2, R190, -R9 ;  /* 0x000000be02be7223 */ /* 0x000fc20000010809 */
[C---:B------:R-:W-:Y:S01]  /*1e070*/  FFMA.FTZ R189, R2.reuse, R189, -R3 ;  /* 0x000000bd02bd7223 */ /* 0x040fe20000010803 */
[----:B------:R-:W-:-:S01]  /*1e080*/  FFMA.FTZ R191, R2, R191, -R9 ;  /* 0x000000bf02bf7223 */ /* 0x000fc20000010809 */
[C---:B------:R-:W-:Y:S01]  /*1e090*/  FFMA.FTZ R192, R2.reuse, R192, -R3 ;  /* 0x000000c002c07223 */ /* 0x040fe20000010803 */
[----:B------:R-:W-:-:S01]  /*1e0a0*/  FFMA.FTZ R194, R2, R194, -R9 ;  /* 0x000000c202c27223 */ /* 0x000fc20000010809 */
[C---:B------:R-:W-:Y:S01]  /*1e0b0*/  FFMA.FTZ R193, R2.reuse, R193, -R3 ;  /* 0x000000c102c17223 */ /* 0x040fe20000010803 */
[----:B------:R-:W-:-:S01]  /*1e0c0*/  FFMA.FTZ R195, R2, R195, -R9 ;  /* 0x000000c302c37223 */ /* 0x000fc20000010809 */
[----:B------:R-:W-:Y:S01]  /*1e0d0*/  MUFU.EX2 R7, R7 ;  /* 0x0000000700077308 */ /* 0x000fe20000000800 */
[----:B------:R-:W-:-:S01]  /*1e0e0*/  FFMA.FTZ R196, R2, R196, -R3 ;  /* 0x000000c402c47223 */ /* 0x000fc20000010803 */
[C---:B------:R-:W-:Y:S01]  /*1e0f0*/  FFMA.FTZ R198, R2.reuse, R198, -R9 ;  /* 0x000000c602c67223 */ /* 0x040fe20000010809 */
[----:B------:R-:W-:-:S01]  /*1e100*/  FFMA.FTZ R197, R2, R197, -R3 ;  /* 0x000000c502c57223 */ /* 0x000fc20000010803 */
[C---:B------:R-:W-:Y:S01]  /*1e110*/  FFMA.FTZ R199, R2.reuse, R199, -R9 ;  /* 0x000000c702c77223 */ /* 0x040fe20000010809 */
[----:B------:R-:W-:-:S01]  /*1e120*/  FFMA.FTZ R168, R2, R168, -R3 ;  /* 0x000000a802a87223 */ /* 0x000fc20000010803 */
[C---:B------:R-:W-:Y:S01]  /*1e130*/  FFMA.FTZ R170, R2.reuse, R170, -R9 ;  /* 0x000000aa02aa7223 */ /* 0x040fe20000010809 */
[----:B------:R-:W-:-:S01]  /*1e140*/  FFMA.FTZ R169, R2, R169, -R3 ;  /* 0x000000a902a97223 */ /* 0x000fc20000010803 */
[----:B------:R-:W1:Y:S01]  /*1e150*/  MUFU.EX2 R186, R186 ;  /* 0x000000ba00ba7308 */ /* 0x000e620000000800 */
[----:B0-----:R-:W-:-:S01]  /*1e160*/  FFMA.FTZ R12, R6, R12, R184 ;  /* 0x0000000c060c7223 */ /* 0x001fc200000100b8 */
[C---:B------:R-:W-:Y:S01]  /*1e170*/  FFMA.FTZ R171, R2.reuse, R171, -R9 ;  /* 0x000000ab02ab7223 */ /* 0x040fe20000010809 */
[----:B------:R-:W-:-:S01]  /*1e180*/  FFMA.FTZ R172, R2, R172, -R3 ;  /* 0x000000ac02ac7223 */ /* 0x000fc20000010803 */
[C---:B------:R-:W-:Y:S01]  /*1e190*/  FFMA.FTZ R174, R2.reuse, R174, -R9 ;  /* 0x000000ae02ae7223 */ /* 0x040fe20000010809 */
        /* <DEDUP_REMOVED lines=11> */
[----:B------:R-:W2:Y:S01]  /*1e250*/  MUFU.EX2 R187, R187 ;  /* 0x000000bb00bb7308 */ /* 0x000ea20000000800 */
[----:B-1----:R-:W-:-:S01]  /*1e260*/  FFMA.FTZ R11, R7, R11, R186 ;  /* 0x0000000b070b7223 */ /* 0x002fc200000100ba */
[C---:B------:R-:W-:Y:S01]  /*1e270*/  FFMA.FTZ R152, R2.reuse, R152, -R3 ;  /* 0x0000009802987223 */ /* 0x040fe20000010803 */
[----:B------:R-:W-:-:S01]  /*1e280*/  FFMA.FTZ R154, R2, R154, -R9 ;  /* 0x0000009a029a7223 */ /* 0x000fc20000010809 */
[C---:B------:R-:W-:Y:S01]  /*1e290*/  FFMA.FTZ R153, R2.reuse, R153, -R3 ;  /* 0x0000009902997223 */ /* 0x040fe20000010803 */
[----:B------:R-:W-:-:S01]  /*1e2a0*/  FFMA.FTZ R155, R2, R155, -R9 ;  /* 0x0000009b029b7223 */ /* 0x000fc20000010809 */
[C---:B------:R-:W-:Y:S01]  /*1e2b0*/  FFMA.FTZ R156, R2.reuse, R156, -R3 ;  /* 0x0000009c029c7223 */ /* 0x040fe20000010803 */
[----:B------:R-:W-:-:S01]  /*1e2c0*/  FFMA.FTZ R158, R2, R158, -R9 ;  /* 0x0000009e029e7223 */ /* 0x000fc20000010809 */
[----:B------:R-:W1:Y:S01]  /*1e2d0*/  MUFU.EX2 R188, R188 ;  /* 0x000000bc00bc7308 */ /* 0x000e620000000800 */
[----:B0-----:R-:W-:-:S01]  /*1e2e0*/  FADD.FTZ R8, R185, R12 ;  /* 0x0000000cb9087221 */ /* 0x001fc20000010000 */
[C---:B------:R-:W-:Y:S01]  /*1e2f0*/  FFMA.FTZ R157, R2.reuse, R157, -R3 ;  /* 0x0000009d029d7223 */ /* 0x040fe20000010803 */
[----:B------:R-:W-:-:S01]  /*1e300*/  FFMA.FTZ R159, R2, R159, -R9 ;  /* 0x0000009f029f7223 */ /* 0x000fc20000010809 */
[C---:B------:R-:W-:Y:S01]  /*1e310*/  FFMA.FTZ R160, R2.reuse, R160, -R3 ;  /* 0x000000a002a07223 */ /* 0x040fe20000010803 */
[----:B------:R-:W-:-:S01]  /*1e320*/  FFMA.FTZ R162, R2, R162, -R9 ;  /* 0x000000a202a27223 */ /* 0x000fc20000010809 */
[C---:B------:R-:W-:Y:S01]  /*1e330*/  FFMA.FTZ R161, R2.reuse, R161, -R3 ;  /* 0x000000a102a17223 */ /* 0x040fe20000010803 */
[----:B------:R-:W-:-:S01]  /*1e340*/  FFMA.FTZ R163, R2, R163, -R9 ;  /* 0x000000a302a37223 */ /* 0x000fc20000010809 */
[----:B------:R-:W0:Y:S01]  /*1e350*/  MUFU.EX2 R190, R190 ;  /* 0x000000be00be7308 */ /* 0x000e220000000800 */
[----:B--2---:R-:W-:-:S01]  /*1e360*/  FADD.FTZ R11, R187, R11 ;  /* 0x0000000bbb0b7221 */ /* 0x004fc20000010000 */
[C---:B------:R-:W-:Y:S01]  /*1e370*/  FFMA.FTZ R164, R2.reuse, R164, -R3 ;  /* 0x000000a402a47223 */ /* 0x040fe20000010803 */
[----:B------:R-:W-:-:S01]  /*1e380*/  FFMA.FTZ R166, R2, R166, -R9 ;  /* 0x000000a602a67223 */ /* 0x000fc20000010809 */
[C---:B------:R-:W-:Y:S01]  /*1e390*/  FFMA.FTZ R165, R2.reuse, R165, -R3 ;  /* 0x000000a502a57223 */ /* 0x040fe20000010803 */
[----:B------:R-:W-:-:S01]  /*1e3a0*/  FFMA.FTZ R167, R2, R167, -R9 ;  /* 0x000000a702a77223 */ /* 0x000fc20000010809 */
[C---:B------:R-:W-:Y:S01]  /*1e3b0*/  FFMA.FTZ R136, R2.reuse, R136, -R3 ;  /* 0x0000008802887223 */ /* 0x040fe20000010803 */
[----:B------:R-:W-:-:S01]  /*1e3c0*/  FFMA.FTZ R138, R2, R138, -R9 ;  /* 0x0000008a028a7223 */ /* 0x000fc20000010809 */
[----:B------:R-:W2:Y:S01]  /*1e3d0*/  MUFU.EX2 R189, R189 ;  /* 0x000000bd00bd7308 */ /* 0x000ea20000000800 */
[----:B-1----:R-:W-:-:S01]  /*1e3e0*/  FADD.FTZ R8, R188, R8 ;  /* 0x00000008bc087221 */ /* 0x002fc20000010000 */
        /* <DEDUP_REMOVED lines=180> */
.L_x_595:
[----:B------:R-:W2:Y:S01]  /*1ef30*/  LDL R15, [R1+0x40] ;  /* 0x00004000010f7983 */ /* 0x000ea20000100800 */
[----:B------:R-:W-:Y:S01]  /*1ef40*/  F2FP.SATFINITE.E4M3.F32.PACK_AB_MERGE_C R3, R3, R132, RZ ;  /* 0x000000840303723e */ /* 0x000fe200048070ff */
[----:B------:R-:W-:Y:S01]  /*1ef50*/  IMAD.U32 R8, RZ, RZ, UR38 ;  /* 0x00000026ff087e24 */ /* 0x000fe2000f8e00ff */
[----:B------:R-:W-:Y:S01]  /*1ef60*/  LEA R0, R0, R18, 0x3 ;  /* 0x0000001200007211 */ /* 0x000fe200078e18ff */
[----:B------:R-:W-:Y:S01]  /*1ef70*/  FMUL.FTZ R24, R24, R6 ;  /* 0x0000000618187220 */ /* 0x000fe20000410000 */
[----:B------:R-:W-:Y:S01]  /*1ef80*/  F2FP.SATFINITE.E4M3.F32.PACK_AB_MERGE_C R128, R129, R128, R3 ;  /* 0x000000808180723e */ /* 0x000fe20004807003 */
[----:B------:R-:W-:Y:S01]  /*1ef90*/  FMUL.FTZ R25, R25, R6 ;  /* 0x0000000619197220 */ /* 0x000fe20000410000 */
[----:B------:R0:W5:Y:S01]  /*1efa0*/  LDL R3, [R1+0x34] ;  /* 0x0000340001037983 */ /* 0x0001620000100800 */
[----:B------:R-:W-:Y:S01]  /*1efb0*/  VIADD R0, R0, 0x33460 ;  /* 0x0003346000007836 */ /* 0x000fe20000000000 */
        /* <DEDUP_REMOVED lines=38> */
[----:B------:R-:W-:Y:S01]  /*1f220*/  PRMT R0, R8, 0x654, R0 ;  /* 0x0000065408007816 */ /* 0x000fe20000000000 */
[----:B------:R-:W-:Y:S01]  /*1f230*/  FMUL.FTZ R65, R65, R6 ;  /* 0x0000000641417220 */ /* 0x000fe20000410000 */
[----:B------:R-:W-:Y:S01]  /*1f240*/  F2FP.SATFINITE.E4M3.F32.PACK_AB_MERGE_C R188, R185, R184, R188 ;  /* 0x000000b8b9bc723e */ /* 0x000fe200048070bc */
[----:B------:R-:W-:Y:S01]  /*1f250*/  FMUL.FTZ R68, R68, R6 ;  /* 0x0000000644447220 */ /* 0x000fe20000410000 */
[----:B------:R-:W-:Y:S01]  /*1f260*/  F2FP.SATFINITE.E4M3.F32.PACK_AB_MERGE_C R190, R187, R186, R190 ;  /* 0x000000babbbe723e */ /* 0x000fe200048070be */
[----:B------:R1:W-:Y:S01]  /*1f270*/  SYNCS.ARRIVE.TRANS64.RED.A1T0 RZ, [R0+URZ], RZ ;  /* 0x000000ff00ff79a7 */ /* 0x0003e2000810043f */
[----:B------:R-:W-:Y:S01]  /*1f280*/  F2FP.SATFINITE.E4M3.F32.PACK_AB_MERGE_C R196, R193, R192, R196 ;  /* 0x000000c0c1c4723e */ /* 0x000fe200048070c4 */
[----:B------:R-:W-:Y:S01]  /*1f290*/  FMUL.FTZ R69, R69, R6 ;  /* 0x0000000645457220 */ /* 0x000fe20000410000 */
        /* <DEDUP_REMOVED lines=88> */
[----:B------:R-:W-:Y:S01]  /*1f820*/  IMAD.MOV.U32 R9, RZ, RZ, R5 ;  /* 0x000000ffff097224 */ /* 0x000fe200078e0005 */
[----:B-1----:R-:W-:Y:S01]  /*1f830*/  MOV R0, R14 ;  /* 0x0000000e00007202 */ /* 0x002fe20000000f00 */
[----:B------:R-:W-:Y:S01]  /*1f840*/  IMAD.MOV.U32 R8, RZ, RZ, R4 ;  /* 0x000000ffff087224 */ /* 0x000fe200078e0004 */
[----:B------:R-:W-:Y:S01]  /*1f850*/  MOV R213, R174 ;  /* 0x000000ae00d57202 */ /* 0x000fe20000000f00 */
        /* <DEDUP_REMOVED lines=19> */
[C---:B--2---:R-:W-:Y:S01]  /*1f990*/  ISETP.GT.AND P1, PT, R10.reuse, R15, PT ;  /* 0x0000000f0a00720c */ /* 0x044fe20003f24270 */
[----:B------:R-:W-:-:S12]  /*1f9a0*/  VIADD R10, R10, 0xffffffff ;  /* 0xffffffff0a0a7836 */ /* 0x000fd80000000000 */
[----:B0-----:R-:W-:Y:S05]  /*1f9b0*/  @P1 BRA `(.L_x_596) ;  /* 0xffffffc800981947 */ /* 0x001fea000383ffff */
.L_x_584:
[----:B------:R-:W-:Y:S05]  /*1f9c0*/  WARPSYNC.ALL ;  /* 0x0000000000007948 */ /* 0x000fea0003800000 */
[----:B------:R-:W-:Y:S06]  /*1f9d0*/  BAR.ARV 0x8, 0x180 ;  /* 0x0206000000007b1d */ /* 0x000fec0000002000 */
[----:B------:R-:W-:Y:S05]  /*1f9e0*/  @!P0 BRA `(.L_x_597) ;  /* 0x0000000000048947 */ /* 0x000fea0003800000 */
[----:B------:R-:W-:Y:S01]  /*1f9f0*/  BPT.TRAP 0x1 ;  /* 0x000000040000795c */ /* 0x000fe20000300000 */
.L_x_597:
[----:B------:R-:W2:Y:S04]  /*1fa00*/  LDL R0, [R1+0x34] ;  /* 0x0000340001007983 */ /* 0x000ea80000100800 */
[----:B-----5:R-:W3:Y:S01]  /*1fa10*/  LDL R3, [R1+0x24] ;  /* 0x0000240001037983 */ /* 0x020ee20000100800 */
[----:B--2---:R-:W-:Y:S01]  /*1fa20*/  SHF.L.U32 R0, R0, 0x1f, RZ ;  /* 0x0000001f00007819 */ /* 0x004fe200000006ff */
[----:B---3--:R-:W-:-:S04]  /*1fa30*/  IMAD R3, R3, 0x8, R18 ;  /* 0x0000000803037824 */ /* 0x008fc800078e0212 */
[----:B------:R0:W1:Y:S01]  /*1fa40*/  SYNCS.PHASECHK.TRANS64.TRYWAIT P1, [R3+URZ+0x33450], R0 ;  /* 0x03345000030075a7 */ /* 0x000062000802017f */
[----:B------:R-:W-:Y:S05]  /*1fa50*/  @!P0 BRA `(.L_x_598) ;  /* 0x0000000000048947 */ /* 0x000fea0003800000 */
[----:B------:R-:W-:Y:S01]  /*1fa60*/  BPT.TRAP 0x1 ;  /* 0x000000040000795c */ /* 0x000fe20000300000 */
.L_x_598:
[----:B------:R-:W-:-:S05]  /*1fa70*/  VIADD R18, R18, 0x200 ;  /* 0x0000020012127836 */ /* 0x000fca0000000000 */
[----:B------:R-:W-:-:S04]  /*1fa80*/  SHF.R.U32.HI R18, RZ, 0x4, R18 ;  /* 0x00000004ff127819 */ /* 0x000fc80000011612 */
[----:B------:R-:W-:-:S04]  /*1fa90*/  LOP3.LUT R18, R18, 0x3fff, RZ, 0xc0, !PT ;  /* 0x00003fff12127812 */ /* 0x000fc800078ec0ff */
[----:B------:R-:W-:Y:S01]  /*1faa0*/  LOP3.LUT R18, R18, 0x10000, RZ, 0xfc, !PT ;  /* 0x0001000012127812 */ /* 0x000fe200078efcff */
[----:B-1----:R-:W-:Y:S06]  /*1fab0*/  @P1 BRA `(.L_x_599) ;  /* 0x0000000000081947 */ /* 0x002fec0003800000 */
[----:B------:R-:W1:Y:S02]  /*1fac0*/  SYNCS.PHASECHK.TRANS64.TRYWAIT P1, [R3+URZ+0x33450], R0 ;  /* 0x03345000030075a7 */ /* 0x000e64000802017f */
[----:B-1----:R-:W-:Y:S05]  /*1fad0*/  @!P1 BRA `(.L_x_600) ;  /* 0x000000fc008c9947 */ /* 0x002fea0003800000 */
.L_x_599:
[----:B------:R-:W2:Y:S01]  /*1fae0*/  LDL R128, [R1+0x24] ;  /* 0x0000240001807983 */ /* 0x000ea20000100800 */
[----:B------:R-:W-:Y:S01]  /*1faf0*/  IMAD.MOV.U32 R7, RZ, RZ, -0x3ffffff0 ;  /* 0xc0000010ff077424 */ /* 0x000fe200078e00ff */
[----:B------:R-:W-:Y:S05]  /*1fb00*/  WARPSYNC.ALL ;  /* 0x0000000000007948 */ /* 0x000fea0003800000 */
[----:B------:R-:W-:Y:S01]  /*1fb10*/  R2UR UR7, R7 ;  /* 0x00000000070772ca */ /* 0x000fe200000e0000 */
[----:B------:R-:W-:Y:S01]  /*1fb20*/  WARPGROUP.ARRIVE ;  /* 0x00000000000079c5 */ /* 0x000fe20000000000 */
[----:B------:R-:W0:Y:S04]  /*1fb30*/  LDL R13, [R1+0x5c] ;  /* 0x00005c00010d7983 */ /* 0x000e280000100800 */
[----:B------:R-:W3:Y:S01]  /*1fb40*/  LDL R10, [R1+0x4c] ;  /* 0x00004c00010a7983 */ /* 0x000ee20000100800 */
[----:B------:R-:W-:Y:S01]  /*1fb50*/  IMAD.MOV.U32 R9, RZ, RZ, -0x3ffffff0 ;  /* 0xc0000010ff097424 */ /* 0x000fe200078e00ff */
[----:B------:R-:W-:Y:S01]  /*1fb60*/  ULDC.64 UR4, c[0x0][0x9a0] ;  /* 0x0002680000047ab9 */ /* 0x000fe20000000a00 */
[----:B--2---:R-:W-:-:S05]  /*1fb70*/  IMAD R6, R128, 0x780, R18 ;  /* 0x0000078080067824 */ /* 0x004fca00078e0212 */
[----:B------:R-:W-:-:S13]  /*1fb80*/  R2UR UR6, R6 ;  /* 0x00000000060672ca */ /* 0x000fda00000e0000 */
[----:B------:R-:W-:Y:S01]  /*1fb90*/  QGMMA.64x192x32.F32.E4M3.E4M3 R24, R216, gdesc[UR4], R24, gsb0 ;  /* 0x02e00004d8187df3 */ /* 0x000fe20008000818 */
[----:B------:R-:W-:Y:S02]  /*1fba0*/  IADD3 R8, R6, 0x180, RZ ;  /* 0x0000018006087810 */ /* 0x000fe40007ffe0ff */
[----:B------:R-:W-:Y:S02]  /*1fbb0*/  R2UR UR7, R9 ;  /* 0x00000000090772ca */ /* 0x000fe400000e0000 */
[----:B------:R-:W-:Y:S01]  /*1fbc0*/  R2UR UR6, R8 ;  /* 0x00000000080672ca */ /* 0x000fe200000e0000 */
[----:B------:R-:W-:Y:S02]  /*1fbd0*/  VIADD R8, R6, 0x300 ;  /* 0x0000030006087836 */ /* 0x000fe40000000000 */
[----:B------:R-:W-:Y:S01]  /*1fbe0*/  IMAD.MOV.U32 R9, RZ, RZ, -0x3ffffff0 ;  /* 0xc0000010ff097424 */ /* 0x000fe200078e00ff */
[----:B------:R-:W-:-:S04]  /*1fbf0*/  ISETP.NE.U32.AND P1, PT, RZ, UR4, PT ;  /* 0x00000004ff007c0c */ /* 0x000fc8000bf25070 */
[----:B------:R-:W-:-:S13]  /*1fc00*/  ISETP.NE.AND.EX P1, PT, RZ, UR5, PT, P1 ;  /* 0x00000005ff007c0c */ /* 0x000fda000bf25310 */
[----:B------:R-:W0:Y:S01]  /*1fc10*/  @P1 LDC.64 R14, c[0x0][0x9c8] ;  /* 0x00027200ff0e1b82 */ /* 0x000e220000000a00 */
[----:B------:R-:W-:Y:S02]  /*1fc20*/  WARPGROUP.DEPBAR.LE gsb0, 0x0 ;  /* 0x00008000000079c5 */ /* 0x000fe40000010000 */
[----:B------:R-:W-:-:S06]  /*1fc30*/  WARPGROUP.ARRIVE ;  /* 0x00000000000079c5 */ /* 0x000fcc0000000000 */
[----:B------:R-:W-:Y:S01]  /*1fc40*/  QGMMA.64x192x32.F32.E4M3.E4M3 R24, R212, gdesc[UR4], R24, gsb0 ;  /* 0x02e00004d4187df3 */ /* 0x000fe20008000818 */
[----:B------:R-:W-:Y:S02]  /*1fc50*/  R2UR UR6, R8 ;  /* 0x00000000080672ca */ /* 0x000fe400000e0000 */
[----:B------:R-:W-:Y:S02]  /*1fc60*/  R2UR UR7, R9 ;  /* 0x00000000090772ca */ /* 0x000fe400000e0000 */
[----:B------:R-:W2:Y:S01]  /*1fc70*/  @P1 LDC.64 R8, c[0x0][0x9d0] ;  /* 0x00027400ff081b82 */ /* 0x000ea20000000a00 */
[----:B01----:R-:W-:-:S04]  /*1fc80*/  @P1 IMAD R0, R13, R14, RZ ;  /* 0x0000000e0d001224 */ /* 0x003fc800078e02ff */
[C---:B---3--:R-:W-:Y:S02]  /*1fc90*/  @P1 IMAD R7, R10.reuse, R15, R0 ;  /* 0x0000000f0a071224 */ /* 0x048fe400078e0200 */
[----:B------:R-:W-:-:S04]  /*1fca0*/  @P1 IMAD.WIDE.U32 R14, R10, R14, RZ ;  /* 0x0000000e0a0e1225 */ /* 0x000fc800078e00ff */
[----:B------:R-:W-:Y:S02]  /*1fcb0*/  @P1 IMAD.IADD R15, R15, 0x1, R7 ;  /* 0x000000010f0f1824 */ /* 0x000fe400078e0207 */
[----:B------:R-:W-:Y:S02]  /*1fcc0*/  IMAD.MOV.U32 R0, RZ, RZ, 0x3f800000 ;  /* 0x3f800000ff007424 */ /* 0x000fe400078e00ff */
[----:B--2---:R-:W-:-:S04]  /*1fcd0*/  @P1 IMAD.WIDE.U32 R14, R223, R8, R14 ;  /* 0x00000008df0e1225 */ /* 0x004fc800078e000e */
[----:B------:R-:W-:Y:S01]  /*1fce0*/  @P1 IMAD R9, R223, R9, R15 ;  /* 0x00000009df091224 */ /* 0x000fe200078e020f */
[----:B------:R-:W-:-:S04]  /*1fcf0*/  @P1 LEA R8, P2, R14, UR4, 0x2 ;  /* 0x000000040e081c11 */ /* 0x000fc8000f8410ff */
[----:B------:R-:W-:-:S05]  /*1fd00*/  @P1 LEA.HI.X R9, R14, UR5, R9, 0x2, P2 ;  /* 0x000000050e091c11 */ /* 0x000fca00090f1409 */
[----:B------:R0:W2:Y:S02]  /*1fd10*/  @P1 LDG.E R0, desc[UR50][R8.64] ;  /* 0x0000003208001981 */ /* 0x0000a4000c1e1900 */
[----:B0-----:R-:W-:Y:S01]  /*1fd20*/  IMAD.MOV.U32 R9, RZ, RZ, -0x3ffffff0 ;  /* 0xc0000010ff097424 */ /* 0x001fe200078e00ff */
[----:B------:R-:W-:Y:S01]  /*1fd30*/  IADD3 R8, R6, 0x480, RZ ;  /* 0x0000048006087810 */ /* 0x000fe20007ffe0ff */
[----:B------:R-:W-:Y:S02]  /*1fd40*/  WARPGROUP.DEPBAR.LE gsb0, 0x0 ;  /* 0x00008000000079c5 */ /* 0x000fe40000010000 */
[----:B------:R-:W-:-:S06]  /*1fd50*/  WARPGROUP.ARRIVE ;  /* 0x00000000000079c5 */ /* 0x000fcc0000000000 */
[----:B------:R-:W-:Y:S01]  /*1fd60*/  QGMMA.64x192x32.F32.E4M3.E4M3 R24, R200, gdesc[UR4], R24, gsb0 ;  /* 0x02e00004c8187df3 */ /* 0x000fe20008000818 */
[----:B------:R-:W-:Y:S02]  /*1fd70*/  R2UR UR6, R8 ;  /* 0x00000000080672ca */ /* 0x000fe400000e0000 */
[----:B------:R-:W-:Y:S01]  /*1fd80*/  R2UR UR7, R9 ;  /* 0x00000000090772ca */ /* 0x000fe200000e0000 */
[----:B------:R-:W-:Y:S02]  /*1fd90*/  VIADD R6, R6, 0x600 ;  /* 0x0000060006067836 */ /* 0x000fe40000000000 */
[----:B------:R-:W-:Y:S01]  /*1fda0*/  IMAD.MOV.U32 R7, RZ, RZ, -0x3ffffff0 ;  /* 0xc0000010ff077424 */ /* 0x000fe200078e00ff */
[----:B------:R-:W0:Y:S01]  /*1fdb0*/  SHFL.BFLY PT, R10, R11, 0x2, 0x1f ;  /* 0x0c401f000b0a7f89 */ /* 0x000e2200000e0000 */
[----:B------:R-:W-:Y:S02]  /*1fdc0*/  WARPGROUP.DEPBAR.LE gsb0, 0x0 ;  /* 0x00008000000079c5 */ /* 0x000fe40000010000 */
[----:B------:R-:W-:-:S10]  /*1fdd0*/  WARPGROUP.ARRIVE ;  /* 0x00000000000079c5 */ /* 0x000fd40000000000 */
[----:B------:R-:W-:Y:S01]  /*1fde0*/  QGMMA.64x192x32.F32.E4M3.E4M3 R24, R204, gdesc[UR4], R24, gsb0 ;  /* 0x02e00004cc187df3 */ /* 0x000fe20008000818 */
[----:B------:R-:W-:Y:S02]  /*1fdf0*/  R2UR UR6, R6 ;  /* 0x00000000060672ca */ /* 0x000fe400000e0000 */
[----:B------:R-:W-:Y:S02]  /*1fe00*/  R2UR UR7, R7 ;  /* 0x00000000070772ca */ /* 0x000fe400000e0000 */
[----:B------:R-:W1:Y:S01]  /*1fe10*/  SHFL.BFLY PT, R7, R12, 0x2, 0x1f ;  /* 0x0c401f000c077f89 */ /* 0x000e6200000e0000 */
[----:B0-----:R-:W-:-:S05]  /*1fe20*/  FADD.FTZ R10, R10, R11 ;  /* 0x0000000b0a0a7221 */ /* 0x001fca0000010000 */
[----:B------:R-:W0:Y:S01]  /*1fe30*/  SHFL.BFLY PT, R9, R10, 0x1, 0x1f ;  /* 0x0c201f000a097f89 */ /* 0x000e2200000e0000 */
[----:B-1----:R-:W-:-:S05]  /*1fe40*/  FADD.FTZ R7, R7, R12 ;  /* 0x0000000c07077221 */ /* 0x002fca0000010000 */
[----:B------:R-:W1:Y:S01]  /*1fe50*/  SHFL.BFLY PT, R6, R7, 0x1, 0x1f ;  /* 0x0c201f0007067f89 */ /* 0x000e6200000e0000 */
[----:B0-----:R-:W-:-:S01]  /*1fe60*/  FADD.FTZ R14, R10, R9 ;  /* 0x000000090a0e7221 */ /* 0x001fc20000010000 */
[----:B------:R-:W-:-:S03]  /*1fe70*/  IMAD.MOV.U32 R9, RZ, RZ, RZ ;  /* 0x000000ffff097224 */ /* 0x000fc600078e00ff */
[----:B------:R-:W-:Y:S01]  /*1fe80*/  FMUL.FTZ R12, R14, 0.00390625 ;  /* 0x3b8000000e0c7820 */ /* 0x000fe20000410000 */
[----:B-1----:R-:W-:-:S05]  /*1fe90*/  FADD.FTZ R13, R7, R6 ;  /* 0x00000006070d7221 */ /* 0x002fca0000010000 */
[C---:B------:R-:W-:Y:S01]  /*1fea0*/  FSETP.NE.FTZ.AND P1, PT, R13.reuse, RZ, PT ;  /* 0x000000ff0d00720b */ /* 0x040fe20003f35000 */
[----:B------:R-:W-:Y:S01]  /*1feb0*/  FMUL.FTZ R15, R13, 0.00390625 ;  /* 0x3b8000000d0f7820 */ /* 0x000fe20000410000 */
[----:B------:R-:W-:-:S04]  /*1fec0*/  FSETP.NE.FTZ.AND P3, PT, R12, RZ, PT ;  /* 0x000000ff0c00720b */ /* 0x000fc80003f75000 */
[----:B------:R-:W-:-:S07]  /*1fed0*/  FSETP.NE.FTZ.AND P2, PT, R15, RZ, PT ;  /* 0x000000ff0f00720b */ /* 0x000fce0003f55000 */
        /* <DEDUP_REMOVED lines=9> */
[C---:B------:R-:W-:Y:S01]  /*1ff70*/  @P2 FMUL.FTZ R7, R2.reuse, 0.69314718246459960938 ;  /* 0x3f31721802072820 */ /* 0x040fe20000410000 */
[----:B------:R-:W-:Y:S01]  /*1ff80*/  @P3 FMUL.FTZ R21, R2, 0.69314718246459960938 ;  /* 0x3f31721802153820 */ /* 0x000fe20000410000 */
[----:B0-----:R-:W-:Y:S01]  /*1ff90*/  @P2 FMUL.FTZ R6, R6, 0.69314718246459960938 ;  /* 0x3f31721806062820 */ /* 0x001fe20000410000 */
[----:B------:R-:W-:Y:S01]  /*1ffa0*/  MOV R146, 0xff800000 ;  /* 0xff80000000927802 */ /* 0x000fe20000000f00 */
[----:B------:R-:W-:-:S02]  /*1ffb0*/  IMAD.MOV.U32 R147, RZ, RZ, -0x800000 ;  /* 0xff800000ff937424 */ /* 0x000fc400078e00ff */
[----:B--2---:R-:W-:Y:S01]  /*1ffc0*/  FMUL.FTZ R2, R9, R0 ;  /* 0x0000000009027220 */ /* 0x004fe20000410000 */
[----:B-1----:R-:W-:Y:S01]  /*1ffd0*/  @P3 FMUL.FTZ R8, R8, 0.69314718246459960938 ;  /* 0x3f31721808083820 */ /* 0x002fe20000410000 */
[----:B------:R-:W-:-:S03]  /*1ffe0*/  @P2 FFMA.FTZ R146, R7, R4, R6 ;  /* 0x0000000407922223 */ /* 0x000fc60000010006 */
[----:B------:R-:W-:Y:S01]  /*1fff0*/  @P3 FFMA.FTZ R147, R21, R5, R8 ;  /* 0x0000000515933223 */ /* 0x000fe20000010008 */
[----:B---3--:R-:W-:Y:S01]  /*20000*/  FMUL.FTZ R0, R11, R0 ;  /* 0x000000000b007220 */ /* 0x008fe20000410000 */
[----:B------:R-:W-:Y:S02]  /*20010*/  WARPGROUP.DEPBAR.LE gsb0, 0x0 ;  /* 0x00008000000079c5 */ /* 0x000fe40000010000 */
[----:B------:R-:W-:Y:S05]  /*20020*/  @!P0 BRA `(.L_x_601) ;  /* 0x0000000000048947 */ /* 0x000fea0003800000 */
[----:B------:R-:W-:Y:S01]  /*20030*/  BPT.TRAP 0x1 ;  /* 0x000000040000795c */ /* 0x000fe20000300000 */
.L_x_601:
[----:B------:R-:W2:Y:S01]  /*20040*/  LDL.LU R18, [R1+0x34] ;  /* 0x0000340001127983 */ /* 0x000ea20000300800 */
[----:B------:R-:W-:Y:S02]  /*20050*/  VIADD R3, R3, 0x33460 ;  /* 0x0003346003037836 */ /* 0x000fe40000000000 */
[-C--:B------:R-:W-:Y:S01]  /*20060*/  FMUL.FTZ R13, R24, R2.reuse ;  /* 0x00000002180d7220 */ /* 0x080fe20000410000 */
[----:B------:R-:W-:Y:S02]  /*20070*/  IMAD.U32 R4, RZ, RZ, UR38 ;  /* 0x00000026ff047e24 */ /* 0x000fe4000f8e00ff */
[-C--:B------:R-:W-:Y:S01]  /*20080*/  FMUL.FTZ R121, R53, R2.reuse ;  /* 0x0000000235797220 */ /* 0x080fe20000410000 */
[-C--:B------:R-:W-:Y:S01]  /*20090*/  FMUL.FTZ R123, R61, R2.reuse ;  /* 0x000000023d7b7220 */ /* 0x080fe20000410000 */
[-C--:B------:R-:W-:Y:S01]  /*200a0*/  FMUL.FTZ R24, R69, R2.reuse ;  /* 0x0000000245187220 */ /* 0x080fe20000410000 */
[-C--:B------:R-:W-:Y:S01]  /*200b0*/  FMUL.FTZ R53, R96, R2.reuse ;  /* 0x0000000260357220 */ /* 0x080fe20000410000 */
[----:B------:R-:W-:Y:S01]  /*200c0*/  PRMT R3, R4, 0x654, R3 ;  /* 0x0000065404037816 */ /* 0x000fe20000000003 */
        /* <DEDUP_REMOVED lines=43> */
[----:B------:R-:W-:Y:S01]  /*20380*/  VIADD R2, R128, 0x1 ;  /* 0x0000000180027836 */ /* 0x000fe20000000000 */
[----:B------:R0:W-:Y:S01]  /*20390*/  SYNCS.ARRIVE.TRANS64.RED.A1T0 RZ, [R3+URZ], RZ ;  /* 0x000000ff03ff79a7 */ /* 0x0001e2000810043f */
[-C--:B------:R-:W-:Y:S01]  /*203a0*/  FMUL.FTZ R88, R39, R0.reuse ;  /* 0x0000000027587220 */ /* 0x080fe20000410000 */
[-C--:B------:R-:W-:Y:S01]  /*203b0*/  FMUL.FTZ R41, R98, R0.reuse ;  /* 0x0000000062297220 */ /* 0x080fe20000410000 */
[-C--:B------:R-:W-:Y:S01]  /*203c0*/  FMUL.FTZ R36, R111, R0.reuse ;  /* 0x000000006f247220 */ /* 0x080fe20000410000 */
[----:B------:R-:W-:Y:S01]  /*203d0*/  ISETP.NE.AND P1, PT, R2, 0x2, PT ;  /* 0x000000020200780c */ /* 0x000fe20003f25270 */
[-C--:B------:R-:W-:Y:S01]  /*203e0*/  FMUL.FTZ R80, R42, R0.reuse ;  /* 0x000000002a507220 */ /* 0x080fe20000410000 */
[-C--:B------:R-:W-:Y:S01]  /*203f0*/  FMUL.FTZ R76, R47, R0.reuse ;  /* 0x000000002f4c7220 */ /* 0x080fe20000410000 */
[-C--:B------:R-:W-:Y:S01]  /*20400*/  FMUL.FTZ R45, R82, R0.reuse ;  /* 0x00000000522d7220 */ /* 0x080fe20000410000 */
[----:B0-----:R-:W-:Y:S01]  /*20410*/  SEL R3, RZ, 0x1, P1 ;  /* 0x00000001ff037807 */ /* 0x001fe20000800000 */
        /* <DEDUP_REMOVED lines=42> */
[----:B------:R-:W-:Y:S01]  /*206c0*/  SEL R0, R2, RZ, P1 ;  /* 0x000000ff02007207 */ /* 0x000fe20000800000 */
[----:B------:R-:W-:Y:S01]  /*206d0*/  UIADD3 UR37, UR37, 0x1, URZ ;  /* 0x0000000125257890 */ /* 0x000fe2000fffe03f */
[----:B------:R-:W-:-:S03]  /*206e0*/  PLOP3.LUT P0, PT, PT, PT, PT, 0x8, 0x0 ;  /* 0x000000000000781c */ /* 0x000fc60003f0e170 */
[----:B------:R0:W-:Y:S01]  /*206f0*/  STL [R1+0x24], R0 ;  /* 0x0000240001007387 */ /* 0x0001e20000100800 */
[----:B--2---:R-:W-:-:S05]  /*20700*/  LOP3.LUT R18, R18, R3, RZ, 0x3c, !PT ;  /* 0x0000000312127212 */ /* 0x004fca00078e3cff */
[----:B------:R0:W-:Y:S04]  /*20710*/  STL [R1+0x34], R18 ;  /* 0x0000341201007387 */ /* 0x0001e80000100800 */
.L_x_543:
[----:B------:R-:W-:Y:S05]  /*20720*/  WARPSYNC.ALL ;  /* 0x0000000000007948 */ /* 0x000fea0003800000 */
[----:B------:R-:W2:Y:S01]  /*20730*/  LDL R162, [R1+0x50] ;  /* 0x0000500001a27983 */ /* 0x000ea20000100800 */
[----:B------:R-:W1:Y:S01]  /*20740*/  S2UR UR38, SR_CgaCtaId ;  /* 0x00000000002679c3 */ /* 0x000e620000008800 */
[----:B------:R-:W-:Y:S01]  /*20750*/  UMOV UR4, 0x400 ;  /* 0x0000040000047882 */ /* 0x000fe20000000000 */
[----:B------:R-:W-:Y:S01]  /*20760*/  BSSY B0, `(.L_x_602) ;  /* 0x00005b8000007945 */ /* 0x000fe20003800000 */
[----:B-1----:R-:W-:-:S06]  /*20770*/  ULEA UR4, UR38, UR4, 0x18 ;  /* 0x0000000426047291 */ /* 0x002fcc000f8ec03f */
[----:B0-----:R-:W-:Y:S01]  /*20780*/  IMAD.U32 R18, RZ, RZ, UR4 ;  /* 0x00000004ff127e24 */ /* 0x001fe2000f8e00ff */
[----:B------:R-:W-:Y:S06]  /*20790*/  BAR.SYNC.DEFER_BLOCKING 0x5, 0x180 ;  /* 0x0146000000007b1d */ /* 0x000fec0000010000 */
[----:B------:R0:W1:Y:S02]  /*207a0*/  LDS.128 R128, [R18+0x334d0] ;  /* 0x0334d00012807984 */ /* 0x0000640000000c00 */
[----:B------:R-:W-:Y:S06]  /*207b0*/  BAR.ARV 0x4, 0x180 ;  /* 0x0106000000007b1d */ /* 0x000fec0000002000 */
[----:B--2---:R-:W-:-:S13]  /*207c0*/  ISETP.NE.AND P1, PT, R162, RZ, PT ;  /* 0x000000ffa200720c */ /* 0x004fda0003f25270 */
[----:B------:R-:W2:Y:S02]  /*207d0*/  @!P1 LDC R162, c[0x0][0xad4] ;  /* 0x0002b500ffa29b82 */ /* 0x000ea40000000800 */
[----:B--2---:R0:W-:Y:S01]  /*207e0*/  @!P1 STL [R1+0x50], R162 ;  /* 0x000050a201009387 */ /* 0x0041e20000100800 */
[----:B-1----:R-:W-:Y:S05]  /*207f0*/  @P0 BRA `(.L_x_603) ;  /* 0x0000004c00340947 */ /* 0x002fea0003800000 */
[----:B------:R-:W2:Y:S01]  /*20800*/  LDL R30, [R1+0x13c] ;  /* 0x00013c00011e7983 */ /* 0x000ea20000100800 */
[----:B------:R-:W-:Y:S01]  /*20810*/  ULDC.64 UR4, c[0x4][0x38] ;  /* 0x01000e0000047ab9 */ /* 0x000fe20000000a00 */
[----:B------:R-:W1:Y:S01]  /*20820*/  S2R R163, SR_TID.X ;  /* 0x0000000000a37919 */ /* 0x000e620000002100 */
[----:B------:R-:W3:Y:S01]  /*20830*/  S2R R27, SR_SWINHI ;  /* 0x00000000001b7919 */ /* 0x000ee20000002f00 */
[----:B-1----:R-:W-:Y:S02]  /*20840*/  SHF.L.U32 R0, R163, 0x2, RZ ;  /* 0x00000002a3007819 */ /* 0x002fe400000006ff */
[----:B------:R-:W-:Y:S02]  /*20850*/  MOV R78, R18 ;  /* 0x00000012004e7202 */ /* 0x000fe40000000f00 */
[----:B---3--:R-:W-:Y:S02]  /*20860*/  MOV R79, R27 ;  /* 0x0000001b004f7202 */ /* 0x008fe40000000f00 */
[----:B------:R-:W-:-:S04]  /*20870*/  LOP3.LUT R0, R0, 0xc, RZ, 0xc0, !PT ;  /* 0x0000000c00007812 */ /* 0x000fc800078ec0ff */
[----:B------:R-:W-:-:S05]  /*20880*/  IADD3 R2, P0, R0, UR4, RZ ;  /* 0x0000000400027c10 */ /* 0x000fca000ff1e0ff */
[----:B------:R-:W-:Y:S01]  /*20890*/  IMAD.X R3, RZ, RZ, UR5, P0 ;  /* 0x00000005ff037e24 */ /* 0x000fe200080e06ff */
[----:B------:R-:W-:-:S04]  /*208a0*/  LOP3.LUT P0, R26, R163, 0x3, RZ, 0xc0, !PT ;  /* 0x00000003a31a7812 */ /* 0x000fc8000780c0ff */
[----:B------:R-:W-:Y:S01]  /*208b0*/  ISETP.EQ.OR P0, PT, R26, 0x3, !P0 ;  /* 0x000000031a00780c */ /* 0x000fe20004702670 */
[----:B------:R1:W5:Y:S01]  /*208c0*/  LDG.E.CONSTANT R0, desc[UR50][R2.64] ;  /* 0x0000003202007981 */ /* 0x000362000c1e9900 */
[----:B------:R-:W-:Y:S02]  /*208d0*/  UMOV UR4, 0xffffffff ;  /* 0xffffffff00047882 */ /* 0x000fe40000000000 */
[----:B------:R-:W-:Y:S02]  /*208e0*/  SEL R144, R122, R69, P0 ;  /* 0x000000457a907207 */ /* 0x000fe40000000000 */
[----:B-1----:R-:W-:Y:S02]  /*208f0*/  SEL R2, R13, R145, P0 ;  /* 0x000000910d027207 */ /* 0x002fe40000000000 */
[----:B------:R-:W-:Y:S02]  /*20900*/  SEL R145, R145, R13, P0 ;  /* 0x0000000d91917207 */ /* 0x000fe40000000000 */
[----:B------:R-:W-:Y:S01]  /*20910*/  SEL R13, R69, R122, P0 ;  /* 0x0000007a450d7207 */ /* 0x000fe20000000000 */
[----:B--2---:R-:W-:-:S03]  /*20920*/  IMAD.WIDE R54, R30, 0x2, R78 ;  /* 0x000000021e367825 */ /* 0x004fc600078e024e */
[C---:B------:R-:W-:Y:S02]  /*20930*/  IADD3 R59, P3, R54.reuse, 0x8060, RZ ;  /* 0x00008060363b7810 */ /* 0x040fe40007f7e0ff */
[C---:B------:R-:W-:Y:S02]  /*20940*/  IADD3 R63, P4, R54.reuse, 0x8040, RZ ;  /* 0x00008040363f7810 */ /* 0x040fe40007f9e0ff */
[----:B------:R-:W-:Y:S02]  /*20950*/  LOP3.LUT R58, R59, 0x380, RZ, 0xc0, !PT ;  /* 0x000003803b3a7812 */ /* 0x000fe400078ec0ff */
[----:B------:R-:W-:Y:S02]  /*20960*/  IADD3 R67, P5, R54, 0x8020, RZ ;  /* 0x0000802036437810 */ /* 0x000fe40007fbe0ff */
[----:B------:R-:W-:Y:S02]  /*20970*/  SHF.R.U64 R58, R58, 0x3, RZ ;  /* 0x000000033a3a7819 */ /* 0x000fe400000012ff */
[----:B------:R-:W-:-:S02]  /*20980*/  IADD3 R69, P1, R54, 0x8000, RZ ;  /* 0x0000800036457810 */ /* 0x000fc40007f3e0ff */
[----:B------:R-:W-:Y:S01]  /*20990*/  LOP3.LUT R58, R58, R59, RZ, 0x3c, !PT ;  /* 0x0000003b3a3a7212 */ /* 0x000fe200078e3cff */
[----:B------:R-:W-:Y:S01]  /*209a0*/  IMAD.X R59, RZ, RZ, R55, P3 ;  /* 0x000000ffff3b7224 */ /* 0x000fe200018e0637 */
[C---:B------:R-:W-:Y:S02]  /*209b0*/  IADD3 R71, P2, R54.reuse, 0x4060, RZ ;  /* 0x0000406036477810 */ /* 0x040fe40007f5e0ff */
[----:B------:R-:W-:Y:S02]  /*209c0*/  IADD3 R73, P3, R54, 0x4040, RZ ;  /* 0x0000404036497810 */ /* 0x000fe40007f7e0ff */
[----:B------:R-:W-:Y:S02]  /*209d0*/  LOP3.LUT R62, R63, 0x380, RZ, 0xc0, !PT ;  /* 0x000003803f3e7812 */ /* 0x000fe400078ec0ff */
[----:B------:R-:W-:Y:S02]  /*209e0*/  LOP3.LUT R66, R67, 0x380, RZ, 0xc0, !PT ;  /* 0x0000038043427812 */ /* 0x000fe400078ec0ff */
[----:B------:R-:W-:-:S02]  /*209f0*/  LOP3.LUT R68, R69, 0x380, RZ, 0xc0, !PT ;  /* 0x0000038045447812 */ /* 0x000fc400078ec0ff */
[----:B------:R-:W-:Y:S02]  /*20a00*/  LOP3.LUT R70, R71, 0x380, RZ, 0xc0, !PT ;  /* 0x0000038047467812 */ /* 0x000fe400078ec0ff */
[----:B------:R-:W-:Y:S02]  /*20a10*/  LOP3.LUT R72, R73, 0x380, RZ, 0xc0, !PT ;  /* 0x0000038049487812 */ /* 0x000fe400078ec0ff */
[----:B------:R-:W-:Y:S02]  /*20a20*/  SHF.R.U64 R62, R62, 0x3, RZ ;  /* 0x000000033e3e7819 */ /* 0x000fe400000012ff */
[----:B------:R-:W-:Y:S02]  /*20a30*/  SHF.R.U64 R66, R66, 0x3, RZ ;  /* 0x0000000342427819 */ /* 0x000fe400000012ff */
[----:B------:R-:W-:Y:S02]  /*20a40*/  SHF.R.U64 R68, R68, 0x3, RZ ;  /* 0x0000000344447819 */ /* 0x000fe400000012ff */
[----:B------:R-:W-:-:S02]  /*20a50*/  SHF.R.U64 R70, R70, 0x3, RZ ;  /* 0x0000000346467819 */ /* 0x000fc400000012ff */
[----:B------:R-:W-:Y:S02]  /*20a60*/  SHF.R.U64 R72, R72, 0x3, RZ ;  /* 0x0000000348487819 */ /* 0x000fe400000012ff */
[----:B------:R-:W-:Y:S01]  /*20a70*/  LOP3.LUT R62, R62, R63, RZ, 0x3c, !PT ;  /* 0x0000003f3e3e7212 */ /* 0x000fe200078e3cff */
[--C-:B------:R-:W-:Y:S01]  /*20a80*/  IMAD.X R63, RZ, RZ, R55.reuse, P4 ;  /* 0x000000ffff3f7224 */ /* 0x100fe200020e0637 */
[----:B------:R-:W-:Y:S01]  /*20a90*/  LOP3.LUT R66, R66, R67, RZ, 0x3c, !PT ;  /* 0x0000004342427212 */ /* 0x000fe200078e3cff */
[--C-:B------:R-:W-:Y:S01]  /*20aa0*/  IMAD.X R67, RZ, RZ, R55.reuse, P5 ;  /* 0x000000ffff437224 */ /* 0x100fe200028e0637 */
[----:B------:R-:W-:Y:S01]  /*20ab0*/  LOP3.LUT R68, R68, R69, RZ, 0x3c, !PT ;  /* 0x0000004544447212 */ /* 0x000fe200078e3cff */
[--C-:B------:R-:W-:Y:S01]  /*20ac0*/  IMAD.X R69, RZ, RZ, R55.reuse, P1 ;  /* 0x000000ffff457224 */ /* 0x100fe200008e0637 */
[----:B------:R-:W-:Y:S02]  /*20ad0*/  LOP3.LUT R70, R70, R71, RZ, 0x3c, !PT ;  /* 0x0000004746467212 */ /* 0x000fe400078e3cff */
[----:B------:R-:W-:Y:S01]  /*20ae0*/  LOP3.LUT R72, R72, R73, RZ, 0x3c, !PT ;  /* 0x0000004948487212 */ /* 0x000fe200078e3cff */
[----:B------:R-:W-:Y:S01]  /*20af0*/  IMAD.X R73, RZ, RZ, R55, P3 ;  /* 0x000000ffff497224 */ /* 0x000fe200018e0637 */
[----:B------:R-:W-:-:S02]  /*20b00*/  IADD3.X R71, RZ, R55, RZ, P2, !PT ;  /* 0x00000037ff477210 */ /* 0x000fc400017fe4ff */
[C---:B------:R-:W-:Y:S02]  /*20b10*/  IADD3 R75, P4, R54.reuse, 0x4020, RZ ;  /* 0x00004020364b7810 */ /* 0x040fe40007f9e0ff */
[C---:B------:R-:W-:Y:S02]  /*20b20*/  IADD3 R27, P5, R54.reuse, 0x4000, RZ ;  /* 0x00004000361b7810 */ /* 0x040fe40007fbe0ff */
[C---:B------:R-:W-:Y:S02]  /*20b30*/  IADD3 R31, P1, R54.reuse, 0x60, RZ ;  /* 0x00000060361f7810 */ /* 0x040fe40007f3e0ff */
[C---:B------:R-:W-:Y:S02]  /*20b40*/  IADD3 R35, P2, R54.reuse, 0x40, RZ ;  /* 0x0000004036237810 */ /* 0x040fe40007f5e0ff */
[----:B------:R-:W-:Y:S02]  /*20b50*/  IADD3 R51, P3, R54, 0x20, RZ ;  /* 0x0000002036337810 */ /* 0x000fe40007f7e0ff */
[----:B------:R-:W-:-:S02]  /*20b60*/  LOP3.LUT R74, R75, 0x380, RZ, 0xc0, !PT ;  /* 0x000003804b4a7812 */ /* 0x000fc400078ec0ff */
[----:B------:R-:W-:Y:S02]  /*20b70*/  LOP3.LUT R26, R27, 0x380, RZ, 0xc0, !PT ;  /* 0x000003801b1a7812 */ /* 0x000fe400078ec0ff */
[----:B------:R-:W-:Y:S02]  /*20b80*/  LOP3.LUT R30, R31, 0x380, RZ, 0xc0, !PT ;  /* 0x000003801f1e7812 */ /* 0x000fe400078ec0ff */
[----:B------:R-:W-:Y:S02]  /*20b90*/  LOP3.LUT R34, R35, 0x380, RZ, 0xc0, !PT ;  /* 0x0000038023227812 */ /* 0x000fe400078ec0ff */
[----:B------:R-:W-:Y:S02]  /*20ba0*/  LOP3.LUT R50, R51, 0x380, RZ, 0xc0, !PT ;  /* 0x0000038033327812 */ /* 0x000fe400078ec0ff */
[----:B------:R-:W-:Y:S02]  /*20bb0*/  LOP3.LUT R3, R54, 0x380, RZ, 0xc0, !PT ;  /* 0x0000038036037812 */ /* 0x000fe400078ec0ff */
[----:B------:R-:W-:-:S02]  /*20bc0*/  SHF.R.U64 R74, R74, 0x3, RZ ;  /* 0x000000034a4a7819 */ /* 0x000fc400000012ff */
[----:B------:R-:W-:Y:S02]  /*20bd0*/  SHF.R.U64 R26, R26, 0x3, RZ ;  /* 0x000000031a1a7819 */ /* 0x000fe400000012ff */
[----:B------:R-:W-:Y:S02]  /*20be0*/  SHF.R.U64 R30, R30, 0x3, RZ ;  /* 0x000000031e1e7819 */ /* 0x000fe400000012ff */
[----:B------:R-:W-:Y:S02]  /*20bf0*/  SHF.R.U64 R34, R34, 0x3, RZ ;  /* 0x0000000322227819 */ /* 0x000fe400000012ff */
[----:B------:R-:W-:Y:S02]  /*20c00*/  SHF.R.U64 R50, R50, 0x3, RZ ;  /* 0x0000000332327819 */ /* 0x000fe400000012ff */
[----:B------:R-:W-:Y:S02]  /*20c10*/  SHF.R.U64 R3, R3, 0x3, RZ ;  /* 0x0000000303037819 */ /* 0x000fe400000012ff */
        /* <DEDUP_REMOVED lines=8> */
[----:B------:R-:W-:-:S02]  /*20ca0*/  LOP3.LUT R50, R50, R51, RZ, 0x3c, !PT ;  /* 0x0000003332327212 */ /* 0x000fc400078e3cff */
[----:B------:R-:W-:Y:S02]  /*20cb0*/  LOP3.LUT R54, R3, R54, RZ, 0x3c, !PT ;  /* 0x0000003603367212 */ /* 0x000fe400078e3cff */
[----:B------:R-:W-:Y:S02]  /*20cc0*/  IADD3.X R51, RZ, R55, RZ, P3, !PT ;  /* 0x00000037ff337210 */ /* 0x000fe40001ffe4ff */
[----:B------:R-:W-:Y:S02]  /*20cd0*/  MOV R161, R58 ;  /* 0x0000003a00a17202 */ /* 0x000fe40000000f00 */
[----:B------:R-:W-:Y:S02]  /*20ce0*/  MOV R160, R62 ;  /* 0x0000003e00a07202 */ /* 0x000fe40000000f00 */
[----:B------:R-:W-:Y:S02]  /*20cf0*/  MOV R159, R66 ;  /* 0x00000042009f7202 */ /* 0x000fe40000000f00 */
[----:B------:R-:W-:-:S02]  /*20d00*/  MOV R158, R68 ;  /* 0x00000044009e7202 */ /* 0x000fc40000000f00 */
[----:B------:R-:W-:Y:S02]  /*20d10*/  MOV R157, R70 ;  /* 0x00000046009d7202 */ /* 0x000fe40000000f00 */
[----:B------:R-:W-:Y:S02]  /*20d20*/  MOV R156, R72 ;  /* 0x00000048009c7202 */ /* 0x000fe40000000f00 */
[----:B------:R-:W-:Y:S02]  /*20d30*/  MOV R155, R74 ;  /* 0x0000004a009b7202 */ /* 0x000fe40000000f00 */
[----:B------:R-:W-:Y:S02]  /*20d40*/  MOV R154, R26 ;  /* 0x0000001a009a7202 */ /* 0x000fe40000000f00 */
[----:B------:R-:W-:Y:S02]  /*20d50*/  MOV R151, R54 ;  /* 0x0000003600977202 */ /* 0x000fe40000000f00 */
[----:B------:R-:W-:-:S02]  /*20d60*/  MOV R153, R30 ;  /* 0x0000001e00997202 */ /* 0x000fc40000000f00 */
[----:B------:R-:W-:Y:S02]  /*20d70*/  MOV R152, R34 ;  /* 0x0000002200987202 */ /* 0x000fe40000000f00 */
[----:B------:R-:W-:Y:S01]  /*20d80*/  MOV R150, R50 ;  /* 0x0000003200967202 */ /* 0x000fe20000000f00 */
[----:B------:R-:W-:Y:S06]  /*20d90*/  BRA.DIV UR4, `(.L_x_604) ;  /* 0x000000ea04f07947 */ /* 0x000fec000b800000 */
[----:B------:R-:W-:Y:S02]  /*20da0*/  SEL R3, R5, R96, P0 ;  /* 0x0000006005037207 */ /* 0x000fe40000000000 */
[----:B------:R-:W-:Y:S02]  /*20db0*/  SEL R75, R104, R121, P0 ;  /* 0x00000079684b7207 */ /* 0x000fe40000000000 */
[----:B------:R-:W-:Y:S02]  /*20dc0*/  SEL R62, R116, R4, P0 ;  /* 0x00000004743e7207 */ /* 0x000fe40000000000 */
[----:B------:R-:W-:Y:S02]  /*20dd0*/  SEL R63, R4, R116, P0 ;  /* 0x00000074043f7207 */ /* 0x000fe40000000000 */
[----:B------:R-:W-:Y:S02]  /*20de0*/  SEL R143, R96, R5, P0 ;  /* 0x00000005608f7207 */ /* 0x000fe40000000000 */
[----:B------:R-:W-:Y:S01]  /*20df0*/  SEL R121, R121, R104, P0 ;  /* 0x0000006879797207 */ /* 0x000fe20000000000 */
[----:B-----5:R-:W-:Y:S01]  /*20e00*/  SHFL.IDX PT, R62, R62, R0, 0x1c1f ;  /* 0x001c1f003e3e7589 */ /* 0x020fe200000e0000 */
[----:B------:R-:W-:-:S02]  /*20e10*/  LOP3.LUT R116, R0, 0x2, RZ, 0x3c, !PT ;  /* 0x0000000200747812 */ /* 0x000fc400078e3cff */
[----:B------:R-:W-:Y:S02]  /*20e20*/  SEL R5, R120, R127, P0 ;  /* 0x0000007f78057207 */ /* 0x000fe40000000000 */
        /* <DEDUP_REMOVED lines=12> */
[----:B------:R-:W-:Y:S01]  /*20ef0*/  SEL R122, R10, R124, P0 ;  /* 0x0000007c0a7a7207 */ /* 0x000fe20000000000 */
[----:B------:R-:W1:Y:S01]  /*20f00*/  SHFL.IDX PT, R3, R75, R0, 0x1c1f ;  /* 0x001c1f004b037589 */ /* 0x000e6200000e0000 */
        /* <DEDUP_REMOVED lines=14> */
[----:B------:R-:W2:Y:S01]  /*20ff0*/  SHFL.IDX PT, R6, R127, R116, 0x1c1f ;  /* 0x001c1f747f067589 */ /* 0x000ea200000e0000 */
        /* <DEDUP_REMOVED lines=8> */
[----:B------:R1:W3:Y:S01]  /*21080*/  SHFL.IDX PT, R7, R120, R0, 0x1c1f ;  /* 0x001c1f0078077589 */ /* 0x0002e200000e0000 */
[----:B------:R-:W-:Y:S01]  /*21090*/  SEL R94, R45, R98, P0 ;  /* 0x000000622d5e7207 */ /* 0x000fe20000000000 */
[----:B------:R-:W-:Y:S01]  /*210a0*/  IMAD.MOV.U32 R125, RZ, RZ, RZ ;  /* 0x000000ffff7d7224 */ /* 0x000fe200078e00ff */
        /* <DEDUP_REMOVED lines=13> */
[----:B------:R-:W4:Y:S01]  /*21180*/  SHFL.IDX PT, R20, R93, R0, 0x1c1f ;  /* 0x001c1f005d147589 */ /* 0x000f2200000e0000 */
[----:B------:R-:W-:-:S02]  /*21190*/  SEL R30, R33, R32, P0 ;  /* 0x00000020211e7207 */ /* 0x000fc40000000000 */
[----:B------:R-:W-:Y:S01]  /*211a0*/  SEL R31, R32, R33, P0 ;  /* 0x00000021201f7207 */ /* 0x000fe20000000000 */
[----:B------:R-:W-:Y:S01]  /*211b0*/  SHFL.IDX PT, R28, R28, R0, 0x1c1f ;  /* 0x001c1f001c1c7589 */ /* 0x000fe200000e0000 */
[----:B------:R-:W-:Y:S02]  /*211c0*/  SEL R32, R15, R60, P0 ;  /* 0x0000003c0f207207 */ /* 0x000fe40000000000 */
[----:B------:R-:W-:Y:S01]  /*211d0*/  SEL R33, R60, R15, P0 ;  /* 0x0000000f3c217207 */ /* 0x000fe20000000000 */
[----:B------:R-:W0:Y:S01]  /*211e0*/  SHFL.IDX PT, R29, R29, R116, 0x1c1f ;  /* 0x001c1f741d1d7589 */ /* 0x000e2200000e0000 */
[----:B------:R-:W-:Y:S02]  /*211f0*/  SEL R34, R52, R14, P0 ;  /* 0x0000000e34227207 */ /* 0x000fe40000000000 */
[----:B------:R-:W-:Y:S01]  /*21200*/  SEL R35, R14, R52, P0 ;  /* 0x000000340e237207 */ /* 0x000fe20000000000 */
[----:B------:R-:W-:Y:S01]  /*21210*/  SHFL.IDX PT, R30, R30, R0, 0x1c1f ;  /* 0x001c1f001e1e7589 */ /* 0x000fe200000e0000 */
[----:B------:R-:W-:-:S02]  /*21220*/  SEL R52, R53, R97, P0 ;  /* 0x0000006135347207 */ /* 0x000fc40000000000 */
[----:B------:R-:W-:Y:S01]  /*21230*/  SEL R53, R97, R53, P0 ;  /* 0x0000003561357207 */ /* 0x000fe20000000000 */
[----:B------:R-:W0:Y:S01]  /*21240*/  SHFL.IDX PT, R31, R31, R116, 0x1c1f ;  /* 0x001c1f741f1f7589 */ /* 0x000e2200000e0000 */
[----:B------:R-:W-:Y:S02]  /*21250*/  SEL R54, R100, R12, P0 ;  /* 0x0000000c64367207 */ /* 0x000fe40000000000 */
[----:B------:R-:W-:Y:S01]  /*21260*/  SEL R55, R12, R100, P0 ;  /* 0x000000640c377207 */ /* 0x000fe20000000000 */
[----:B------:R-:W-:Y:S01]  /*21270*/  SHFL.IDX PT, R32, R32, R0, 0x1c1f ;  /* 0x001c1f0020207589 */ /* 0x000fe200000e0000 */
[----:B------:R-:W-:Y:S02]  /*21280*/  SEL R56, R11, R57, P0 ;  /* 0x000000390b387207 */ /* 0x000fe40000000000 */
[----:B------:R-:W-:Y:S01]  /*21290*/  SEL R57, R57, R11, P0 ;  /* 0x0000000b39397207 */ /* 0x000fe20000000000 */
[----:B------:R-:W0:Y:S01]  /*212a0*/  SHFL.IDX PT, R33, R33, R116, 0x1c1f ;  /* 0x001c1f7421217589 */ /* 0x000e2200000e0000 */
[----:B------:R-:W-:-:S02]  /*212b0*/  SEL R60, R61, R113, P0 ;  /* 0x000000713d3c7207 */ /* 0x000fc40000000000 */
[----:B------:R-:W-:Y:S01]  /*212c0*/  SEL R61, R113, R61, P0 ;  /* 0x0000003d713d7207 */ /* 0x000fe20000000000 */
[----:B------:R-:W-:Y:S01]  /*212d0*/  SHFL.IDX PT, R34, R34, R0, 0x1c1f ;  /* 0x001c1f0022227589 */ /* 0x000fe200000e0000 */
[----:B-1----:R-:W-:Y:S02]  /*212e0*/  SEL R120, R3, R4, P0 ;  /* 0x0000000403787207 */ /* 0x002fe40000000000 */
[----:B------:R-:W-:Y:S01]  /*212f0*/  SEL R3, R4, R3, P0 ;  /* 0x0000000304037207 */ /* 0x000fe20000000000 */
[----:B------:R-:W1:Y:S01]  /*21300*/  SHFL.IDX PT, R35, R35, R116, 0x1c1f ;  /* 0x001c1f7423237589 */ /* 0x000e6200000e0000 */
[----:B--2---:R-:W-:Y:S02]  /*21310*/  SEL R4, R5, R6, P0 ;  /* 0x0000000605047207 */ /* 0x004fe40000000000 */
[----:B------:R-:W-:Y:S01]  /*21320*/  SEL R64, R65, R138, P0 ;  /* 0x0000008a41407207 */ /* 0x000fe20000000000 */
[----:B------:R-:W-:Y:S01]  /*21330*/  SHFL.IDX PT, R52, R52, R0, 0x1c1f ;  /* 0x001c1f0034347589 */ /* 0x000fe200000e0000 */
[----:B------:R-:W-:-:S02]  /*21340*/  SEL R5, R6, R5, P0 ;  /* 0x0000000506057207 */ /* 0x000fc40000000000 */
[----:B------:R-:W-:Y:S01]  /*21350*/  SEL R65, R138, R65, P0 ;  /* 0x000000418a417207 */ /* 0x000fe20000000000 */
[----:B------:R-:W2:Y:S01]  /*21360*/  SHFL.IDX PT, R53, R53, R116, 0x1c1f ;  /* 0x001c1f7435357589 */ /* 0x000ea200000e0000 */
[----:B---3--:R-:W-:Y:S02]  /*21370*/  SEL R6, R7, R8, P0 ;  /* 0x0000000807067207 */ /* 0x008fe40000000000 */
[----:B------:R-:W-:Y:S01]  /*21380*/  SEL R7, R8, R7, P0 ;  /* 0x0000000708077207 */ /* 0x000fe20000000000 */
[----:B------:R-:W-:Y:S01]  /*21390*/  SHFL.IDX PT, R54, R54, R0, 0x1c1f ;  /* 0x001c1f0036367589 */ /* 0x000fe200000e0000 */
[----:B------:R-:W-:Y:S02]  /*213a0*/  SEL R66, R136, R92, P0 ;  /* 0x0000005c88427207 */ /* 0x000fe40000000000 */
[----:B------:R-:W-:Y:S01]  /*213b0*/  SEL R67, R92, R136, P0 ;  /* 0x000000885c437207 */ /* 0x000fe20000000000 */
[----:B------:R-:W3:Y:S01]  /*213c0*/  SHFL.IDX PT, R55, R55, R116, 0x1c1f ;  /* 0x001c1f7437377589 */ /* 0x000ee200000e0000 */
[----:B------:R-:W-:-:S02]  /*213d0*/  SEL R8, R9, R10, P0 ;  /* 0x0000000a09087207 */ /* 0x000fc40000000000 */
[----:B------:R-:W-:Y:S01]  /*213e0*/  SEL R9, R10, R9, P0 ;  /* 0x000000090a097207 */ /* 0x000fe20000000000 */
[----:B------:R-:W-:Y:S01]  /*213f0*/  SHFL.IDX PT, R56, R56, R0, 0x1c1f ;  /* 0x001c1f0038387589 */ /* 0x000fe200000e0000 */
[----:B------:R-:W-:Y:S02]  /*21400*/  SEL R68, R89, R137, P0 ;  /* 0x0000008959447207 */ /* 0x000fe40000000000 */
[----:B------:R-:W-:Y:S01]  /*21410*/  SEL R69, R137, R89, P0 ;  /* 0x0000005989457207 */ /* 0x000fe20000000000 */
[----:B------:R-:W3:Y:S01]  /*21420*/  SHFL.IDX PT, R57, R57, R116, 0x1c1f ;  /* 0x001c1f7439397589 */ /* 0x000ee200000e0000 */
[----:B----4-:R-:W-:Y:S02]  /*21430*/  SEL R10, R20, R21, P0 ;  /* 0x00000015140a7207 */ /* 0x010fe40000000000 */
[----:B------:R-:W-:Y:S01]  /*21440*/  SEL R20, R21, R20, P0 ;  /* 0x0000001415147207 */ /* 0x000fe20000000000 */
[----:B------:R-:W4:Y:S01]  /*21450*/  SHFL.IDX PT, R59, R59, R116, 0x1c1f ;  /* 0x001c1f743b3b7589 */ /* 0x000f2200000e0000 */
[----:B------:R-:W-:-:S02]  /*21460*/  SEL R70, R134, R88, P0 ;  /* 0x0000005886467207 */ /* 0x000fc40000000000 */
[----:B------:R-:W-:Y:S01]  /*21470*/  SEL R71, R88, R134, P0 ;  /* 0x0000008658477207 */ /* 0x000fe20000000000 */
[----:B------:R-:W-:Y:S01]  /*21480*/  SHFL.IDX PT, R60, R60, R0, 0x1c1f ;  /* 0x001c1f003c3c7589 */ /* 0x000fe200000e0000 */
[----:B------:R-:W-:Y:S02]  /*21490*/  SEL R72, R80, R135, P0 ;  /* 0x0000008750487207 */ /* 0x000fe40000000000 */
[----:B------:R-:W-:Y:S01]  /*214a0*/  SEL R73, R135, R80, P0 ;  /* 0x0000005087497207 */ /* 0x000fe20000000000 */
[----:B------:R-:W4:Y:S01]  /*214b0*/  SHFL.IDX PT, R61, R61, R116, 0x1c1f ;  /* 0x001c1f743d3d7589 */ /* 0x000f2200000e0000 */
[----:B------:R-:W-:Y:S02]  /*214c0*/  SEL R21, R24, R25, P0 ;  /* 0x0000001918157207 */ /* 0x000fe40000000000 */
[----:B------:R-:W-:Y:S01]  /*214d0*/  SEL R76, R77, R133, P0 ;  /* 0x000000854d4c7207 */ /* 0x000fe20000000000 */
[----:B------:R-:W-:Y:S01]  /*214e0*/  SHFL.IDX PT, R64, R64, R0, 0x1c1f ;  /* 0x001c1f0040407589 */ /* 0x000fe200000e0000 */
[----:B------:R-:W-:-:S02]  /*214f0*/  SEL R80, R82, R85, P0 ;  /* 0x0000005552507207 */ /* 0x000fc40000000000 */
[----:B------:R-:W-:Y:S01]  /*21500*/  SEL R48, R85, R82, P0 ;  /* 0x0000005255307207 */ /* 0x000fe20000000000 */
[----:B------:R-:W4:Y:S01]  /*21510*/  SHFL.IDX PT, R65, R65, R116, 0x1c1f ;  /* 0x001c1f7441417589 */ /* 0x000f2200000e0000 */
        /* <DEDUP_REMOVED lines=39> */
[----:B0-----:R-:W-:Y:S02]  /*21790*/  SEL R27, R28, R29, P0 ;  /* 0x0000001d1c1b7207 */ /* 0x001fe40000000000 */
        /* <DEDUP_REMOVED lines=8> */
[----:B-1----:R-:W-:Y:S02]  /*21820*/  SEL R33, R34, R35, P0 ;  /* 0x0000002322217207 */ /* 0x002fe40000000000 */
[----:B------:R-:W-:Y:S01]  /*21830*/  SEL R34, R35, R34, P0 ;  /* 0x0000002223227207 */ /* 0x000fe20000000000 */
[----:B------:R-:W0:Y:S01]  /*21840*/  SHFL.IDX PT, R89, R143, R116, 0x1c1f ;  /* 0x001c1f748f597589 */ /* 0x000e2200000e0000 */
[----:B--2---:R-:W-:-:S02]  /*21850*/  SEL R35, R52, R53, P0 ;  /* 0x0000003534237207 */ /* 0x004fc40000000000 */
[----:B------:R-:W-:Y:S01]  /*21860*/  SEL R52, R53, R52, P0 ;  /* 0x0000003435347207 */ /* 0x000fe20000000000 */
[----:B------:R-:W1:Y:S01]  /*21870*/  SHFL.IDX PT, R83, R141, R116, 0x1c1f ;  /* 0x001c1f748d537589 */ /* 0x000e6200000e0000 */
[----:B---3--:R-:W-:Y:S02]  /*21880*/  SEL R53, R54, R55, P0 ;  /* 0x0000003736357207 */ /* 0x008fe40000000000 */
[----:B------:R-:W-:Y:S01]  /*21890*/  SEL R54, R55, R54, P0 ;  /* 0x0000003637367207 */ /* 0x000fe20000000000 */
[----:B------:R-:W2:Y:S01]  /*218a0*/  SHFL.IDX PT, R85, R142, R116, 0x1c1f ;  /* 0x001c1f748e557589 */ /* 0x000ea200000e0000 */
[----:B------:R-:W-:Y:S02]  /*218b0*/  SEL R55, R56, R57, P0 ;  /* 0x0000003938377207 */ /* 0x000fe40000000000 */
[----:B------:R-:W-:Y:S01]  /*218c0*/  SEL R56, R57, R56, P0 ;  /* 0x0000003839387207 */ /* 0x000fe20000000000 */
[----:B------:R-:W-:Y:S01]  /*218d0*/  SHFL.IDX PT, R81, R139, R116, 0x1c1f ;  /* 0x001c1f748b517589 */ /* 0x000fe200000e0000 */
[----:B----4-:R-:W-:-:S02]  /*218e0*/  SEL R57, R58, R59, P0 ;  /* 0x0000003b3a397207 */ /* 0x010fc40000000000 */
[----:B------:R-:W-:Y:S01]  /*218f0*/  SEL R58, R59, R58, P0 ;  /* 0x0000003a3b3a7207 */ /* 0x000fe20000000000 */
[----:B------:R-:W3:Y:S01]  /*21900*/  SHFL.IDX PT, R73, R73, R116, 0x1c1f ;  /* 0x001c1f7449497589 */ /* 0x000ee200000e0000 */
        /* <DEDUP_REMOVED lines=22> */
[----:B-1----:R-:W-:Y:S01]  /*21a70*/  SEL R112, R114, R83, P0 ;  /* 0x0000005372707207 */ /* 0x002fe20000000000 */
[----:B------:R-:W-:Y:S01]  /*21a80*/  SHFL.IDX PT, R90, R90, R0, 0x1c1f ;  /* 0x001c1f005a5a7589 */ /* 0x000fe200000e0000 */
[----:B--2---:R-:W-:-:S02]  /*21a90*/  SEL R117, R119, R85, P0 ;  /* 0x0000005577757207 */ /* 0x004fc40000000000 */
[----:B---3--:R-:W-:Y:S01]  /*21aa0*/  SEL R71, R72, R73, P0 ;  /* 0x0000004948477207 */ /* 0x008fe20000000000 */
[----:B------:R-:W-:Y:S01]  /*21ab0*/  SHFL.IDX PT, R92, R92, R0, 0x1c1f ;  /* 0x001c1f005c5c7589 */ /* 0x000fe200000e0000 */
[----:B----4-:R-:W-:Y:S02]  /*21ac0*/  SEL R75, R76, R77, P0 ;  /* 0x0000004d4c4b7207 */ /* 0x010fe40000000000 */
[----:B------:R-:W-:Y:S01]  /*21ad0*/  SEL R115, R89, R115, P0 ;  /* 0x0000007359737207 */ /* 0x000fe20000000000 */
[----:B------:R-:W-:Y:S01]  /*21ae0*/  SHFL.IDX PT, R94, R94, R0, 0x1c1f ;  /* 0x001c1f005e5e7589 */ /* 0x000fe200000e0000 */
[----:B------:R-:W-:Y:S02]  /*21af0*/  SEL R114, R83, R114, P0 ;  /* 0x0000007253727207 */ /* 0x000fe40000000000 */
[----:B------:R-:W-:Y:S01]  /*21b00*/  SEL R119, R85, R119, P0 ;  /* 0x0000007755777207 */ /* 0x000fe20000000000 */
[----:B------:R-:W-:Y:S01]  /*21b10*/  SHFL.IDX PT, R96, R96, R0, 0x1c1f ;  /* 0x001c1f0060607589 */ /* 0x000fe200000e0000 */
[----:B------:R-:W-:-:S02]  /*21b20*/  SEL R72, R73, R72, P0 ;  /* 0x0000004849487207 */ /* 0x000fc40000000000 */
[----:B------:R-:W-:Y:S01]  /*21b30*/  SEL R76, R77, R76, P0 ;  /* 0x0000004c4d4c7207 */ /* 0x000fe20000000000 */
[----:B------:R-:W-:Y:S04]  /*21b40*/  SHFL.IDX PT, R98, R98, R0, 0x1c1f ;  /* 0x001c1f0062627589 */ /* 0x000fe800000e0000 */
[----:B------:R-:W-:Y:S04]  /*21b50*/  SHFL.IDX PT, R100, R100, R0, 0x1c1f ;  /* 0x001c1f0064647589 */ /* 0x000fe800000e0000 */
[----:B------:R-:W-:Y:S04]  /*21b60*/  SHFL.IDX PT, R102, R102, R0, 0x1c1f ;  /* 0x001c1f0066667589 */ /* 0x000fe800000e0000 */
[----:B------:R-:W-:Y:S04]  /*21b70*/  SHFL.IDX PT, R104, R104, R0, 0x1c1f ;  /* 0x001c1f0068687589 */ /* 0x000fe800000e0000 */
[----:B------:R-:W-:Y:S04]  /*21b80*/  SHFL.IDX PT, R106, R106, R0, 0x1c1f ;  /* 0x001c1f006a6a7589 */ /* 0x000fe800000e0000 */
[----:B------:R-:W-:Y:S04]  /*21b90*/  SHFL.IDX PT, R108, R108, R0, 0x1c1f ;  /* 0x001c1f006c6c7589 */ /* 0x000fe800000e0000 */
[----:B------:R-:W0:Y:S04]  /*21ba0*/  SHFL.IDX PT, R50, R50, R116, 0x1c1f ;  /* 0x001c1f7432327589 */ /* 0x000e2800000e0000 */
[----:B------:R-:W1:Y:S04]  /*21bb0*/  SHFL.IDX PT, R48, R48, R116, 0x1c1f ;  /* 0x001c1f7430307589 */ /* 0x000e6800000e0000 */
[----:B------:R-:W-:Y:S04]  /*21bc0*/  SHFL.IDX PT, R51, R51, R116, 0x1c1f ;  /* 0x001c1f7433337589 */ /* 0x000fe800000e0000 */
[----:B------:R-:W2:Y:S04]  /*21bd0*/  SHFL.IDX PT, R46, R46, R116, 0x1c1f ;  /* 0x001c1f742e2e7589 */ /* 0x000ea800000e0000 */
[----:B------:R-:W3:Y:S04]  /*21be0*/  SHFL.IDX PT, R49, R49, R116, 0x1c1f ;  /* 0x001c1f7431317589 */ /* 0x000ee800000e0000 */
[----:B------:R-:W-:Y:S04]  /*21bf0*/  SHFL.IDX PT, R44, R44, R116, 0x1c1f ;  /* 0x001c1f742c2c7589 */ /* 0x000fe800000e0000 */
[----:B------:R-:W4:Y:S01]  /*21c00*/  SHFL.IDX PT, R47, R47, R116, 0x1c1f ;  /* 0x001c1f742f2f7589 */ /* 0x000f2200000e0000 */
[----:B0-----:R-:W-:-:S02]  /*21c10*/  SEL R73, R74, R50, P0 ;  /* 0x000000324a497207 */ /* 0x001fc40000000000 */
[----:B------:R-:W-:Y:S01]  /*21c20*/  SEL R74, R50, R74, P0 ;  /* 0x0000004a324a7207 */ /* 0x000fe20000000000 */
[----:B------:R-:W0:Y:S01]  /*21c30*/  SHFL.IDX PT, R42, R42, R116, 0x1c1f ;  /* 0x001c1f742a2a7589 */ /* 0x000e2200000e0000 */
[----:B-1----:R-:W-:Y:S02]  /*21c40*/  SEL R77, R80, R48, P0 ;  /* 0x00000030504d7207 */ /* 0x002fe40000000000 */
[----:B------:R-:W-:Y:S01]  /*21c50*/  SEL R80, R48, R80, P0 ;  /* 0x0000005030507207 */ /* 0x000fe20000000000 */
[----:B------:R-:W1:Y:S04]  /*21c60*/  SHFL.IDX PT, R45, R45, R116, 0x1c1f ;  /* 0x001c1f742d2d7589 */ /* 0x000e6800000e0000 */
[----:B------:R-:W1:Y:S01]  /*21c70*/  SHFL.IDX PT, R40, R40, R116, 0x1c1f ;  /* 0x001c1f7428287589 */ /* 0x000e6200000e0000 */
[----:B--2---:R-:W-:-:S02]  /*21c80*/  SEL R83, R84, R46, P0 ;  /* 0x0000002e54537207 */ /* 0x004fc40000000000 */
[----:B------:R-:W-:Y:S01]  /*21c90*/  SEL R84, R46, R84, P0 ;  /* 0x000000542e547207 */ /* 0x000fe20000000000 */
[----:B------:R-:W2:Y:S01]  /*21ca0*/  SHFL.IDX PT, R43, R43, R116, 0x1c1f ;  /* 0x001c1f742b2b7589 */ /* 0x000ea200000e0000 */
[----:B---3--:R-:W-:Y:S02]  /*21cb0*/  SEL R85, R86, R49, P0 ;  /* 0x0000003156557207 */ /* 0x008fe40000000000 */
[----:B------:R-:W-:Y:S01]  /*21cc0*/  SEL R86, R49, R86, P0 ;  /* 0x0000005631567207 */ /* 0x000fe20000000000 */
[----:B------:R-:W3:Y:S04]  /*21cd0*/  SHFL.IDX PT, R38, R38, R116, 0x1c1f ;  /* 0x001c1f7426267589 */ /* 0x000ee800000e0000 */
[----:B------:R-:W3:Y:S01]  /*21ce0*/  SHFL.IDX PT, R41, R41, R116, 0x1c1f ;  /* 0x001c1f7429297589 */ /* 0x000ee200000e0000 */
[----:B----4-:R-:W-:-:S02]  /*21cf0*/  SEL R89, R90, R47, P0 ;  /* 0x0000002f5a597207 */ /* 0x010fc40000000000 */
[----:B------:R-:W-:Y:S01]  /*21d00*/  SEL R90, R47, R90, P0 ;  /* 0x0000005a2f5a7207 */ /* 0x000fe20000000000 */
[----:B------:R-:W4:Y:S01]  /*21d10*/  SHFL.IDX PT, R37, R37, R116, 0x1c1f ;  /* 0x001c1f7425257589 */ /* 0x000f2200000e0000 */
[----:B0-----:R-:W-:Y:S02]  /*21d20*/  SEL R91, R92, R42, P0 ;  /* 0x0000002a5c5b7207 */ /* 0x001fe40000000000 */
[----:B------:R-:W-:Y:S01]  /*21d30*/  SEL R92, R42, R92, P0 ;  /* 0x0000005c2a5c7207 */ /* 0x000fe20000000000 */
[----:B------:R-:W0:Y:S01]  /*21d40*/  SHFL.IDX PT, R39, R39, R116, 0x1c1f ;  /* 0x001c1f7427277589 */ /* 0x000e2200000e0000 */
[----:B-1----:R-:W-:Y:S02]  /*21d50*/  SEL R93, R94, R45, P0 ;  /* 0x0000002d5e5d7207 */ /* 0x002fe40000000000 */
[----:B------:R-:W-:Y:S01]  /*21d60*/  SEL R94, R45, R94, P0 ;  /* 0x0000005e2d5e7207 */ /* 0x000fe20000000000 */
[----:B------:R-:W1:Y:S01]  /*21d70*/  SHFL.IDX PT, R36, R36, R116, 0x1c1f ;  /* 0x001c1f7424247589 */ /* 0x000e6200000e0000 */
[----:B------:R-:W-:-:S02]  /*21d80*/  SEL R95, R96, R40, P0 ;  /* 0x00000028605f7207 */ /* 0x000fc40000000000 */
[----:B------:R-:W-:Y:S01]  /*21d90*/  SEL R96, R40, R96, P0 ;  /* 0x0000006028607207 */ /* 0x000fe20000000000 */
[----:B------:R-:W0:Y:S01]  /*21da0*/  SHFL.IDX PT, R124, R148, R0, 0x1c1f ;  /* 0x001c1f00947c7589 */ /* 0x000e2200000e0000 */
[----:B--2---:R-:W-:Y:S02]  /*21db0*/  SEL R97, R98, R43, P0 ;  /* 0x0000002b62617207 */ /* 0x004fe40000000000 */
[----:B------:R-:W-:Y:S01]  /*21dc0*/  SEL R98, R43, R98, P0 ;  /* 0x000000622b627207 */ /* 0x000fe20000000000 */
[----:B------:R2:W0:Y:S01]  /*21dd0*/  SHFL.IDX PT, R111, R111, R0, 0x1c1f ;  /* 0x001c1f006f6f7589 */ /* 0x00042200000e0000 */
[----:B---3--:R-:W-:Y:S02]  /*21de0*/  SEL R99, R100, R38, P0 ;  /* 0x0000002664637207 */ /* 0x008fe40000000000 */
[----:B------:R-:W-:Y:S01]  /*21df0*/  SEL R100, R38, R100, P0 ;  /* 0x0000006426647207 */ /* 0x000fe20000000000 */
[----:B------:R-:W3:Y:S01]  /*21e00*/  SHFL.IDX PT, R11, R149, R116, 0x1c1f ;  /* 0x001c1f74950b7589 */ /* 0x000ee200000e0000 */
[----:B------:R-:W-:-:S02]  /*21e10*/  SEL R101, R102, R41, P0 ;  /* 0x0000002966657207 */ /* 0x000fc40000000000 */
[----:B------:R-:W-:Y:S01]  /*21e20*/  SEL R102, R41, R102, P0 ;  /* 0x0000006629667207 */ /* 0x000fe20000000000 */
[----:B------:R1:W3:Y:S01]  /*21e30*/  SHFL.IDX PT, R123, R123, R116, 0x1c1f ;  /* 0x001c1f747b7b7589 */ /* 0x0002e200000e0000 */
[----:B----4-:R-:W-:Y:S02]  /*21e40*/  SEL R103, R104, R37, P0 ;  /* 0x0000002568677207 */ /* 0x010fe40000000000 */
[----:B--2---:R-:W-:Y:S02]  /*21e50*/  SEL R0, R110, R2, P0 ;  /* 0x000000026e007207 */ /* 0x004fe40000000000 */
[----:B------:R-:W-:Y:S02]  /*21e60*/  SEL R110, R2, R110, P0 ;  /* 0x0000006e026e7207 */ /* 0x000fe40000000000 */
[----:B------:R-:W-:Y:S02]  /*21e70*/  SEL R2, R109, R87, P0 ;  /* 0x000000576d027207 */ /* 0x000fe40000000000 */
[----:B------:R-:W-:-:S02]  /*21e80*/  SEL R109, R87, R109, P0 ;  /* 0x0000006d576d7207 */ /* 0x000fc40000000000 */
[----:B-1----:R-:W-:Y:S02]  /*21e90*/  SEL R116, R118, R81, P0 ;  /* 0x0000005176747207 */ /* 0x002fe40000000000 */
[----:B------:R-:W-:Y:S02]  /*21ea0*/  SEL R118, R81, R118, P0 ;  /* 0x0000007651767207 */ /* 0x000fe40000000000 */
[----:B------:R-:W-:Y:S02]  /*21eb0*/  SEL R81, R82, R51, P0 ;  /* 0x0000003352517207 */ /* 0x000fe40000000000 */
[----:B------:R-:W-:Y:S02]  /*21ec0*/  SEL R87, R88, R44, P0 ;  /* 0x0000002c58577207 */ /* 0x000fe40000000000 */
[----:B0-----:R-:W-:Y:S02]  /*21ed0*/  SEL R105, R106, R39, P0 ;  /* 0x000000276a697207 */ /* 0x001fe40000000000 */
[----:B------:R-:W-:-:S02]  /*21ee0*/  SEL R107, R108, R36, P0 ;  /* 0x000000246c6b7207 */ /* 0x000fc40000000000 */
[----:B------:R-:W-:Y:S02]  /*21ef0*/  SEL R82, R51, R82, P0 ;  /* 0x0000005233527207 */ /* 0x000fe40000000000 */
[----:B------:R-:W-:Y:S02]  /*21f00*/  SEL R88, R44, R88, P0 ;  /* 0x000000582c587207 */ /* 0x000fe40000000000 */
[----:B------:R-:W-:Y:S02]  /*21f10*/  SEL R104, R37, R104, P0 ;  /* 0x0000006825687207 */ /* 0x000fe40000000000 */
[----:B------:R-:W-:Y:S02]  /*21f20*/  SEL R106, R39, R106, P0 ;  /* 0x0000006a276a7207 */ /* 0x000fe40000000000 */
[----:B---3--:R-:W-:-:S07]  /*21f30*/  SEL R108, R36, R108, P0 ;  /* 0x0000006c246c7207 */ /* 0x008fce0000000000 */
.L_x_921:
[----:B------:R-:W2:Y:S04]  /*21f40*/  LDL.LU R127, [R1+0x54] ;  /* 0x00005400017f7983 */ /* 0x000ea80000300800 */
[----:B------:R-:W3:Y:S01]  /*21f50*/  LDL.LU R126, [R1+0x58] ;  /* 0x00005800017e7983 */ /* 0x000ee20000300800 */
[----:B------:R-:W-:Y:S05]  /*21f60*/  WARPSYNC.ALL ;  /* 0x0000000000007948 */ /* 0x000fea0003800000 */
[----:B------:R-:W-:Y:S01]  /*21f70*/  F2FP.BF16.F32.PACK_AB R12, R2, R0 ;  /* 0x00000000020c723e */ /* 0x000fe200000010ff */
[----:B------:R-:W-:Y:S01]  /*21f80*/  ULDC.64 UR4, c[0x0][0xc00] ;  /* 0x0003000000047ab9 */ /* 0x000fe20000000a00 */
[----:B------:R-:W-:Y:S01]  /*21f90*/  F2FP.BF16.F32.PACK_AB R13, R65, R63 ;  /* 0x0000003f410d723e */ /* 0x000fe200000010ff */
[----:B------:R-:W-:Y:S01]  /*21fa0*/  ULDC.64 UR6, c[0x0][0xc08] ;  /* 0x0003020000067ab9 */ /* 0x000fe20000000a00 */
[----:B------:R-:W-:-:S02]  /*21fb0*/  F2FP.BF16.F32.PACK_AB R14, R109, R110 ;  /* 0x0000006e6d0e723e */ /* 0x000fc400000010ff */
[----:B------:R-:W-:Y:S01]  /*21fc0*/  F2FP.BF16.F32.PACK_AB R15, R66, R64 ;  /* 0x00000040420f723e */ /* 0x000fe200000010ff */
[----:B------:R-:W-:Y:S01]  /*21fd0*/  BAR.SYNC.DEFER_BLOCKING 0x1, 0x100 ;  /* 0x0044000000007b1d */ /* 0x000fe20000010000 */
[----:B------:R-:W-:Y:S02]  /*21fe0*/  F2FP.BF16.F32.PACK_AB R36, R112, R113 ;  /* 0x000000717024723e */ /* 0x000fe400000010ff */
[----:B------:R-:W-:Y:S02]  /*21ff0*/  F2FP.BF16.F32.PACK_AB R37, R69, R67 ;  /* 0x000000434525723e */ /* 0x000fe400000010ff */
[----:B------:R-:W-:Y:S02]  /*22000*/  F2FP.BF16.F32.PACK_AB R38, R114, R115 ;  /* 0x000000737226723e */ /* 0x000fe400000010ff */
[----:B------:R-:W-:Y:S02]  /*22010*/  F2FP.BF16.F32.PACK_AB R39, R70, R68 ;  /* 0x000000444627723e */ /* 0x000fe400000010ff */
[----:B------:R-:W-:-:S02]  /*22020*/  F2FP.BF16.F32.PACK_AB R40, R116, R117 ;  /* 0x000000757428723e */ /* 0x000fc400000010ff */
[----:B------:R-:W-:Y:S02]  /*22030*/  F2FP.BF16.F32.PACK_AB R41, R73, R71 ;  /* 0x000000474929723e */ /* 0x000fe400000010ff */
[----:B------:R-:W-:Y:S02]  /*22040*/  F2FP.BF16.F32.PACK_AB R42, R118, R119 ;  /* 0x00000077762a723e */ /* 0x000fe400000010ff */
[----:B------:R-:W-:Y:S02]  /*22050*/  F2FP.BF16.F32.PACK_AB R43, R74, R72 ;  /* 0x000000484a2b723e */ /* 0x000fe400000010ff */
[----:B------:R-:W-:Y:S02]  /*22060*/  F2FP.BF16.F32.PACK_AB R44, R120, R121 ;  /* 0x00000079782c723e */ /* 0x000fe400000010ff */
[----:B------:R-:W-:Y:S02]  /*22070*/  F2FP.BF16.F32.PACK_AB R45, R77, R75 ;  /* 0x0000004b4d2d723e */ /* 0x000fe400000010ff */
[----:B------:R-:W-:-:S02]  /*22080*/  F2FP.BF16.F32.PACK_AB R46, R3, R122 ;  /* 0x0000007a032e723e */ /* 0x000fc400000010ff */
[----:B------:R-:W-:Y:S01]  /*22090*/  F2FP.BF16.F32.PACK_AB R47, R80, R76 ;  /* 0x0000004c502f723e */ /* 0x000fe200000010ff */
[----:B------:R0:W-:Y:S01]  /*220a0*/  STSM.16.M88.4 [R151], R12 ;  /* 0x0000000c97007844 */ /* 0x0001e20000000200 */
[----:B------:R-:W-:Y:S02]  /*220b0*/  F2FP.BF16.F32.PACK_AB R48, R6, R4 ;  /* 0x000000040630723e */ /* 0x000fe400000010ff */
[----:B------:R-:W-:Y:S01]  /*220c0*/  F2FP.BF16.F32.PACK_AB R49, R83, R81 ;  /* 0x000000515331723e */ /* 0x000fe200000010ff */
[----:B------:R1:W-:Y:S01]  /*220d0*/  STSM.16.M88.4 [R150], R36 ;  /* 0x0000002496007844 */ /* 0x0003e20000000200 */
[----:B------:R-:W-:Y:S02]  /*220e0*/  F2FP.BF16.F32.PACK_AB R50, R7, R5 ;  /* 0x000000050732723e */ /* 0x000fe400000010ff */
[----:B------:R-:W-:Y:S01]  /*220f0*/  F2FP.BF16.F32.PACK_AB R51, R84, R82 ;  /* 0x000000525433723e */ /* 0x000fe200000010ff */
[----:B------:R4:W-:Y:S04]  /*22100*/  STSM.16.M88.4 [R152], R40 ;  /* 0x0000002898007844 */ /* 0x0009e80000000200 */
[----:B------:R-:W-:Y:S04]  /*22110*/  STSM.16.M88.4 [R153], R44 ;  /* 0x0000002c99007844 */ /* 0x000fe80000000200 */
[----:B------:R4:W-:Y:S01]  /*22120*/  STSM.16.M88.4 [R154], R48 ;  /* 0x000000309a007844 */ /* 0x0009e20000000200 */
[----:B0-----:R-:W-:-:S02]  /*22130*/  F2FP.BF16.F32.PACK_AB R12, R25, R21 ;  /* 0x00000015190c723e */ /* 0x001fc400000010ff */
[----:B------:R-:W-:Y:S02]  /*22140*/  F2FP.BF16.F32.PACK_AB R13, R91, R89 ;  /* 0x000000595b0d723e */ /* 0x000fe400000010ff */
[----:B-1----:R-:W-:Y:S02]  /*22150*/  F2FP.BF16.F32.PACK_AB R36, R10, R8 ;  /* 0x000000080a24723e */ /* 0x002fe400000010ff */
[----:B------:R-:W-:Y:S02]  /*22160*/  F2FP.BF16.F32.PACK_AB R37, R87, R85 ;  /* 0x000000555725723e */ /* 0x000fe400000010ff */
[----:B------:R-:W-:Y:S02]  /*22170*/  F2FP.BF16.F32.PACK_AB R38, R20, R9 ;  /* 0x000000091426723e */ /* 0x000fe400000010ff */
[----:B------:R-:W-:Y:S02]  /*22180*/  F2FP.BF16.F32.PACK_AB R39, R88, R86 ;  /* 0x000000565827723e */ /* 0x000fe400000010ff */
[----:B------:R-:W-:-:S02]  /*22190*/  F2FP.BF16.F32.PACK_AB R14, R26, R24 ;  /* 0x000000181a0e723e */ /* 0x000fc400000010ff */
[----:B------:R-:W-:Y:S01]  /*221a0*/  F2FP.BF16.F32.PACK_AB R15, R92, R90 ;  /* 0x0000005a5c0f723e */ /* 0x000fe200000010ff */
[----:B------:R0:W-:Y:S01]  /*221b0*/  STSM.16.M88.4 [R155], R36 ;  /* 0x000000249b007844 */ /* 0x0001e20000000200 */
[----:B----4-:R-:W-:Y:S02]  /*221c0*/  F2FP.BF16.F32.PACK_AB R40, R29, R27 ;  /* 0x0000001b1d28723e */ /* 0x010fe400000010ff */
[----:B------:R-:W-:Y:S01]  /*221d0*/  F2FP.BF16.F32.PACK_AB R41, R95, R93 ;  /* 0x0000005d5f29723e */ /* 0x000fe200000010ff */
[----:B------:R1:W-:Y:S01]  /*221e0*/  STSM.16.M88.4 [R156], R12 ;  /* 0x0000000c9c007844 */ /* 0x0003e20000000200 */
[----:B------:R-:W-:Y:S02]  /*221f0*/  F2FP.BF16.F32.PACK_AB R42, R30, R28 ;  /* 0x0000001c1e2a723e */ /* 0x000fe400000010ff */
[----:B------:R-:W-:Y:S02]  /*22200*/  F2FP.BF16.F32.PACK_AB R43, R96, R94 ;  /* 0x0000005e602b723e */ /* 0x000fe400000010ff */
[----:B------:R-:W-:-:S02]  /*22210*/  SEL R48, R124, R11, P0 ;  /* 0x0000000b7c307207 */ /* 0x000fc40000000000 */
[----:B------:R-:W-:Y:S01]  /*22220*/  SEL R50, R11, R124, P0 ;  /* 0x0000007c0b327207 */ /* 0x000fe20000000000 */
[----:B------:R-:W-:Y:S01]  /*22230*/  STSM.16.M88.4 [R157], R40 ;  /* 0x000000289d007844 */ /* 0x000fe20000000200 */
[----:B------:R-:W-:Y:S02]  /*22240*/  SEL R49, R111, R123, P0 ;  /* 0x0000007b6f317207 */ /* 0x000fe40000000000 */
[----:B------:R-:W-:Y:S02]  /*22250*/  SEL R51, R123, R111, P0 ;  /* 0x0000006f7b337207 */ /* 0x000fe40000000000 */
[----:B0-----:R-:W-:Y:S01]  /*22260*/  F2FP.BF16.F32.PACK_AB R36, R33, R31 ;  /* 0x0000001f2124723e */ /* 0x001fe200000010ff */
[----:B------:R-:W0:Y:S01]  /*22270*/  LDC R111, c[0x0][0xbe8] ;  /* 0x0002fa00ff6f7b82 */ /* 0x000e220000000800 */
[----:B------:R-:W-:Y:S02]  /*22280*/  F2FP.BF16.F32.PACK_AB R37, R99, R97 ;  /* 0x000000616325723e */ /* 0x000fe400000010ff */
[----:B------:R-:W-:-:S02]  /*22290*/  F2FP.BF16.F32.PACK_AB R38, R34, R32 ;  /* 0x000000202226723e */ /* 0x000fc400000010ff */
[----:B------:R-:W-:Y:S02]  /*222a0*/  F2FP.BF16.F32.PACK_AB R39, R100, R98 ;  /* 0x000000626427723e */ /* 0x000fe400000010ff */
[----:B------:R-:W-:Y:S02]  /*222b0*/  F2FP.BF16.F32.PACK_AB R44, R53, R35 ;  /* 0x00000023352c723e */ /* 0x000fe400000010ff */
[----:B------:R-:W-:Y:S01]  /*222c0*/  F2FP.BF16.F32.PACK_AB R45, R103, R101 ;  /* 0x00000065672d723e */ /* 0x000fe200000010ff */
[----:B------:R4:W-:Y:S01]  /*222d0*/  STSM.16.M88.4 [R158], R36 ;  /* 0x000000249e007844 */ /* 0x0009e20000000200 */
[----:B------:R-:W-:Y:S02]  /*222e0*/  F2FP.BF16.F32.PACK_AB R46, R54, R52 ;  /* 0x00000034362e723e */ /* 0x000fe400000010ff */
[----:B------:R-:W-:Y:S02]  /*222f0*/  F2FP.BF16.F32.PACK_AB R47, R104, R102 ;  /* 0x00000066682f723e */ /* 0x000fe400000010ff */
[----:B-1----:R-:W-:-:S02]  /*22300*/  F2FP.BF16.F32.PACK_AB R12, R57, R55 ;  /* 0x00000037390c723e */ /* 0x002fc400000010ff */
[----:B------:R-:W-:Y:S01]  /*22310*/  F2FP.BF16.F32.PACK_AB R13, R107, R105 ;  /* 0x000000696b0d723e */ /* 0x000fe200000010ff */
[----:B------:R-:W-:Y:S01]  /*22320*/  STSM.16.M88.4 [R159], R44 ;  /* 0x0000002c9f007844 */ /* 0x000fe20000000200 */
[----:B------:R-:W-:Y:S02]  /*22330*/  F2FP.BF16.F32.PACK_AB R14, R58, R56 ;  /* 0x000000383a0e723e */ /* 0x000fe400000010ff */
[----:B------:R-:W-:Y:S02]  /*22340*/  F2FP.BF16.F32.PACK_AB R15, R108, R106 ;  /* 0x0000006a6c0f723e */ /* 0x000fe400000010ff */
[----:B------:R-:W-:Y:S02]  /*22350*/  ISETP.NE.U32.AND P0, PT, RZ, UR4, PT ;  /* 0x00000004ff007c0c */ /* 0x000fe4000bf05070 */
[----:B----4-:R-:W-:Y:S01]  /*22360*/  F2FP.BF16.F32.PACK_AB R36, R61, R59 ;  /* 0x0000003b3d24723e */ /* 0x010fe200000010ff */
[----:B------:R-:W-:Y:S01]  /*22370*/  STSM.16.M88.4 [R160], R12 ;  /* 0x0000000ca0007844 */ /* 0x000fe20000000200 */
[----:B------:R-:W-:-:S02]  /*22380*/  F2FP.BF16.F32.PACK_AB R38, R62, R60 ;  /* 0x0000003c3e26723e */ /* 0x000fc400000010ff */
[----:B------:R-:W-:Y:S02]  /*22390*/  F2FP.BF16.F32.PACK_AB R37, R49, R48 ;  /* 0x000000303125723e */ /* 0x000fe400000010ff */
[----:B------:R-:W-:Y:S02]  /*223a0*/  F2FP.BF16.F32.PACK_AB R39, R51, R50 ;  /* 0x000000323327723e */ /* 0x000fe400000010ff */
[----:B------:R-:W-:-:S03]  /*223b0*/  ISETP.NE.AND.EX P0, PT, RZ, UR5, PT, P0 ;  /* 0x00000005ff007c0c */ /* 0x000fc6000bf05300 */
[----:B------:R1:W-:Y:S01]  /*223c0*/  STSM.16.M88.4 [R161], R36 ;  /* 0x00000024a1007844 */ /* 0x0003e20000000200 */
[----:B------:R-:W-:Y:S01]  /*223d0*/  BAR.SYNC.DEFER_BLOCKING 0x1, 0x100 ;  /* 0x0044000000007b1d */ /* 0x000fe20000010000 */
[----:B--2---:R-:W-:-:S04]  /*223e0*/  IADD3 R40, P1, R127, UR4, RZ ;  /* 0x000000047f287c10 */ /* 0x004fc8000ff3e0ff */
[----:B---3--:R-:W-:-:S05]  /*223f0*/  IADD3.X R41, R126, UR5, RZ, P1, !PT ;  /* 0x000000057e297c10 */ /* 0x008fca0008ffe4ff */
[----:B------:R-:W5:Y:S01]  /*22400*/  @P0 LDG.E R125, desc[UR50][R40.64] ;  /* 0x00000032287d0981 */ /* 0x000f62000c1e1900 */
[----:B------:R-:W-:-:S04]  /*22410*/  ISETP.NE.U32.AND P3, PT, RZ, UR6, PT ;  /* 0x00000006ff007c0c */ /* 0x000fc8000bf65070 */
[----:B------:R-:W-:Y:S01]  /*22420*/  ISETP.NE.AND.EX P3, PT, RZ, UR7, PT, P3 ;  /* 0x00000007ff007c0c */ /* 0x000fe2000bf65330 */
[----:B-1----:R-:W-:Y:S01]  /*22430*/  IMAD.MOV.U32 R38, RZ, RZ, 0x9b8 ;  /* 0x000009b8ff267424 */ /* 0x002fe200078e00ff */
[----:B------:R-:W-:-:S04]  /*22440*/  ISETP.GT.AND P2, PT, R162, 0x1, PT ;  /* 0x00000001a200780c */ /* 0x000fc80003f44270 */
[----:B------:R-:W-:-:S07]  /*22450*/  SEL R38, R38, 0x978, P2 ;  /* 0x0000097826267807 */ /* 0x000fce0001000000 */
[----:B------:R-:W-:Y:S01]  /*22460*/  @P3 IADD3 R12, P1, R127, UR6, RZ ;  /* 0x000000067f0c3c10 */ /* 0x000fe2000ff3e0ff */
[----:B------:R-:W-:Y:S02]  /*22470*/  ULDC UR6, c[0x0][0xa88] ;  /* 0x0002a20000067ab9 */ /* 0x000fe40000000800 */
[----:B------:R-:W-:Y:S01]  /*22480*/  IMAD.U32 R43, RZ, RZ, UR6 ;  /* 0x00000006ff2b7e24 */ /* 0x000fe2000f8e00ff */
[----:B------:R-:W-:Y:S01]  /*22490*/  @P3 IADD3.X R13, R126, UR7, RZ, P1, !PT ;  /* 0x000000077e0d3c10 */ /* 0x000fe20008ffe4ff */
[----:B------:R1:W2:Y:S04]  /*224a0*/  LDC.64 R36, c[0x0][R38+0x218] ;  /* 0x0000860026247b82 */ /* 0x0002a80000000a00 */
[----:B------:R3:W5:Y:S01]  /*224b0*/  @P3 LDG.E R43, desc[UR50][R12.64] ;  /* 0x000000320c2b3981 */ /* 0x000762000c1e1900 */
[----:B0-----:R-:W-:-:S03]  /*224c0*/  ISETP.NE.AND P1, PT, R111, 0x1, PT ;  /* 0x000000016f00780c */ /* 0x001fc60003f25270 */
[----:B------:R1:W0:Y:S08]  /*224d0*/  LDC.64 R14, c[0x0][R38+0x228] ;  /* 0x00008a00260e7b82 */ /* 0x0002300000000a00 */
[----:B---3--:R1:W3:Y:S01]  /*224e0*/  LDC.64 R12, c[0x0][R38+0x220] ;  /* 0x00008800260c7b82 */ /* 0x0082e20000000a00 */
[----:B------:R-:W-:Y:S05]  /*224f0*/  @P3 BRA `(.L_x_605) ;  /* 0x0000000000103947 */ /* 0x000fea0003800000 */
[----:B------:R-:W-:Y:S05]  /*22500*/  @!P0 BRA `(.L_x_605) ;  /* 0x00000000000c8947 */ /* 0x000fea0003800000 */
[----:B------:R-:W4:Y:S04]  /*22510*/  LDG.E R42, desc[UR50][R40.64] ;  /* 0x00000032282a7981 */ /* 0x000f28000c1e1900 */
[----:B-----5:R-:W4:Y:S02]  /*22520*/  LDG.E R43, desc[UR50][R40.64+0x4] ;  /* 0x00000432282b7981 */ /* 0x020f24000c1e1900 */
[----:B----4-:R-:W-:-:S07]  /*22530*/  IMAD.IADD R43, R43, 0x1, -R42 ;  /* 0x000000012b2b7824 */ /* 0x010fce00078e0a2a */
.L_x_605:
[----:B------:R-:W4:Y:S01]  /*22540*/  LDL.LU R11, [R1+0x4c] ;  /* 0x00004c00010b7983 */ /* 0x000f220000300800 */
[----:B------:R-:W-:Y:S01]  /*22550*/  ISETP.NE.U32.AND P0, PT, RZ, UR4, PT ;  /* 0x00000004ff007c0c */ /* 0x000fe2000bf05070 */
[----:B-1----:R-:W1:Y:S02]  /*22560*/  LDC.64 R38, c[0x0][R38+0x210] ;  /* 0x0000840026267b82 */ /* 0x002e640000000a00 */
[----:B------:R-:W2:Y:S04]  /*22570*/  LDL.LU R40, [R1+0x5c] ;  /* 0x00005c0001287983 */ /* 0x000ea80000300800 */
[----:B------:R-:W3:Y:S02]  /*22580*/  LDL R42, [R1+0x138] ;  /* 0x00013800012a7983 */ /* 0x000ee40000100800 */
[----:B------:R-:W0:Y:S02]  /*22590*/  @P1 LDC R123, c[0x0][0xbec] ;  /* 0x0002fb00ff7b1b82 */ /* 0x000e240000000800 */
[----:B------:R-:W3:Y:S04]  /*225a0*/  LDL R126, [R1+0x60] ;  /* 0x00006000017e7983 */ /* 0x000ee80000100800 */
[----:B------:R-:W3:Y:S01]  /*225b0*/  LDL R124, [R1+0x64] ;  /* 0x00006400017c7983 */ /* 0x000ee20000100800 */
[----:B------:R-:W-:Y:S01]  /*225c0*/  ISETP.NE.AND.EX P0, PT, RZ, UR5, PT, P0 ;  /* 0x00000005ff007c0c */ /* 0x000fe2000bf05300 */
[----:B------:R-:W1:Y:S02]  /*225d0*/  @P1 LDC R127, c[0x0][0xbf0] ;  /* 0x0002fc00ff7f1b82 */ /* 0x000e640000000800 */
[----:B------:R-:W3:Y:S04]  /*225e0*/  LDL R132, [R1+0x134] ;  /* 0x0001340001847983 */ /* 0x000ee80000100800 */
[----:B------:R-:W3:Y:S01]  /*225f0*/  LDL R128, [R1+0xc8] ;  /* 0x0000c80001807983 */ /* 0x000ee20000100800 */
[----:B----4-:R-:W-:-:S02]  /*22600*/  SEL R11, R11, RZ, !P0 ;  /* 0x000000ff0b0b7207 */ /* 0x010fc40004000000 */
[----:B--2---:R-:W-:-:S03]  /*22610*/  SEL R45, R40, RZ, !P0 ;  /* 0x000000ff282d7207 */ /* 0x004fc60004000000 */
[----:B---3--:R-:W-:Y:S01]  /*22620*/  IMAD R13, R13, R11, RZ ;  /* 0x0000000b0d0d7224 */ /* 0x008fe200078e02ff */
[----:B------:R-:W2:Y:S03]  /*22630*/  LDC.64 R40, c[0x0][0xba8] ;  /* 0x0002ea00ff287b82 */ /* 0x000ea60000000a00 */
[C---:B------:R-:W-:Y:S02]  /*22640*/  IMAD R47, R12.reuse, R45, R13 ;  /* 0x0000002d0c2f7224 */ /* 0x040fe400078e020d */
[----:B------:R-:W-:Y:S02]  /*22650*/  IMAD R45, R37, R223, RZ ;  /* 0x000000df252d7224 */ /* 0x000fe400078e02ff */
[----:B------:R-:W-:-:S04]  /*22660*/  IMAD.WIDE.U32 R12, R12, R11, RZ ;  /* 0x0000000b0c0c7225 */ /* 0x000fc800078e00ff */
[----:B------:R-:W-:-:S04]  /*22670*/  IMAD.WIDE.U32 R36, R36, R223, RZ ;  /* 0x000000df24247225 */ /* 0x000fc800078e00ff */
[----:B------:R-:W-:Y:S01]  /*22680*/  IMAD R42, R126, 0x80, R42 ;  /* 0x000000807e2a7824 */ /* 0x000fe200078e022a */
[----:B-----5:R-:W-:-:S03]  /*22690*/  IADD3 R44, P0, P3, R12, R36, R125 ;  /* 0x000000240c2c7210 */ /* 0x020fc60007b1e07d */
[----:B0-----:R-:W-:Y:S01]  /*226a0*/  @P1 IMAD.HI.U32 R12, R42, R123, RZ ;  /* 0x0000007b2a0c1227 */ /* 0x001fe200078e00ff */
[----:B------:R-:W-:Y:S02]  /*226b0*/  IADD3 R46, R13, R47, RZ ;  /* 0x0000002f0d2e7210 */ /* 0x000fe40007ffe0ff */
[----:B------:R-:W-:Y:S01]  /*226c0*/  SEL R13, R124, RZ, P2 ;  /* 0x000000ff7c0d7207 */ /* 0x000fe20001000000 */
[----:B------:R-:W-:Y:S01]  /*226d0*/  IMAD.IADD R45, R37, 0x1, R45 ;  /* 0x00000001252d7824 */ /* 0x000fe200078e022d */
[----:B--2---:R-:W0:Y:S01]  /*226e0*/  @!P2 LDC R40, c[0x0][0xb50] ;  /* 0x0002d400ff28ab82 */ /* 0x004e220000000800 */
[----:B------:R-:W-:Y:S01]  /*226f0*/  IMAD.MOV.U32 R37, RZ, RZ, R42 ;  /* 0x000000ffff257224 */ /* 0x000fe200078e002a */
[----:B-1----:R-:W-:Y:S01]  /*22700*/  @P1 SHF.R.U32.HI R37, RZ, R127, R12 ;  /* 0x0000007fff251219 */ /* 0x002fe2000001160c */
[-C--:B------:R-:W-:Y:S01]  /*22710*/  IMAD R47, R15, R13.reuse, RZ ;  /* 0x0000000d0f2f7224 */ /* 0x080fe200078e02ff */
[----:B------:R-:W-:Y:S01]  /*22720*/  SHF.R.S32.HI R36, RZ, 0x1f, R125 ;  /* 0x0000001fff247819 */ /* 0x000fe2000001147d */
[----:B------:R-:W-:-:S03]  /*22730*/  IMAD.WIDE.U32 R14, R14, R13, RZ ;  /* 0x0000000d0e0e7225 */ /* 0x000fc600078e00ff */
[----:B------:R-:W1:Y:S01]  /*22740*/  @!P2 LDC R41, c[0x0][0xb54] ;  /* 0x0002d500ff29ab82 */ /* 0x000e620000000800 */
[----:B------:R-:W-:Y:S01]  /*22750*/  IMAD.MOV R13, RZ, RZ, -R37 ;  /* 0x000000ffff0d7224 */ /* 0x000fe200078e0a25 */
[----:B------:R-:W-:Y:S01]  /*22760*/  IADD3.X R45, R46, R45, R36, P0, P3 ;  /* 0x0000002d2e2d7210 */ /* 0x000fe200007e6424 */
[----:B------:R-:W-:Y:S01]  /*22770*/  IMAD.IADD R47, R15, 0x1, R47 ;  /* 0x000000010f2f7824 */ /* 0x000fe200078e022f */
[----:B------:R-:W-:Y:S01]  /*22780*/  IADD3 R14, P0, P3, R37, R44, R14 ;  /* 0x0000002c250e7210 */ /* 0x000fe20007b1e00e */
[----:B------:R-:W-:Y:S01]  /*22790*/  IMAD R13, R111, R13, R42 ;  /* 0x0000000d6f0d7224 */ /* 0x000fe200078e022a */
[----:B------:R-:W-:-:S04]  /*227a0*/  SHF.R.S32.HI R12, RZ, 0x1f, R37 ;  /* 0x0000001fff0c7819 */ /* 0x000fc80000011425 */
[----:B------:R-:W-:Y:S01]  /*227b0*/  IADD3.X R15, R12, R45, R47, P0, P3 ;  /* 0x0000002d0c0f7210 */ /* 0x000fe200007e642f */
[-C--:B------:R-:W-:Y:S01]  /*227c0*/  IMAD R12, R39, R13.reuse, RZ ;  /* 0x0000000d270c7224 */ /* 0x080fe200078e02ff */
[----:B------:R-:W-:Y:S01]  /*227d0*/  SHF.R.S32.HI R37, RZ, 0x1f, R13 ;  /* 0x0000001fff257819 */ /* 0x000fe2000001140d */
[----:B------:R-:W-:-:S04]  /*227e0*/  IMAD.WIDE.U32 R14, R38, R13, R14 ;  /* 0x0000000d260e7225 */ /* 0x000fc800078e000e */
[----:B------:R-:W-:Y:S01]  /*227f0*/  IMAD R37, R38, R37, R12 ;  /* 0x0000002526257224 */ /* 0x000fe200078e020c */
[----:B0-----:R-:W-:-:S03]  /*22800*/  LEA R40, P0, R14, R40, 0x2 ;  /* 0x000000280e287211 */ /* 0x001fc600078010ff */
[----:B------:R-:W-:-:S05]  /*22810*/  IMAD.IADD R12, R15, 0x1, R37 ;  /* 0x000000010f0c7824 */ /* 0x000fca00078e0225 */
[----:B-1----:R-:W-:Y:S02]  /*22820*/  LEA.HI.X R41, R14, R41, R12, 0x2, P0 ;  /* 0x000000290e297211 */ /* 0x002fe400000f140c */
[----:B------:R-:W-:Y:S01]  /*22830*/  SHFL.IDX PT, R12, R40, RZ, 0x1c1f ;  /* 0x001c1fff280c7589 */ /* 0x000fe200000e0000 */
[----:B------:R-:W-:-:S03]  /*22840*/  LEA R37, R126, R132, 0x7 ;  /* 0x000000847e257211 */ /* 0x000fc600078e38ff */
[----:B------:R-:W0:Y:S04]  /*22850*/  SHFL.IDX PT, R13, R41, RZ, 0x1c1f ;  /* 0x001c1fff290d7589 */ /* 0x000e2800000e0000 */
[----:B------:R-:W-:Y:S04]  /*22860*/  SHFL.IDX PT, R14, R40, 0x1, 0x1c1f ;  /* 0x003c1f00280e7f89 */ /* 0x000fe800000e0000 */
[----:B------:R-:W1:Y:S01]  /*22870*/  SHFL.IDX PT, R15, R41, 0x1, 0x1c1f ;  /* 0x003c1f00290f7f89 */ /* 0x000e6200000e0000 */
[----:B------:R-:W-:Y:S01]  /*22880*/  IMAD R38, R43, R111, RZ ;  /* 0x0000006f2b267224 */ /* 0x000fe200078e02ff */
[----:B------:R-:W-:Y:S01]  /*22890*/  LOP3.LUT P0, RZ, R128, 0x3, RZ, 0xc0, !PT ;  /* 0x0000000380ff7812 */ /* 0x000fe2000780c0ff */
[----:B------:R-:W-:-:S03]  /*228a0*/  VIADD R39, R37, 0x8 ;  /* 0x0000000825277836 */ /* 0x000fc60000000000 */
[-C--:B------:R-:W-:Y:S02]  /*228b0*/  ISETP.GE.OR P3, PT, R37, R38.reuse, P0 ;  /* 0x000000262500720c */ /* 0x080fe40000766670 */
[----:B------:R-:W-:-:S11]  /*228c0*/  ISETP.GE.OR P0, PT, R39, R38, P0 ;  /* 0x000000262700720c */ /* 0x000fd60000706670 */
[----:B0-----:R0:W-:Y:S04]  /*228d0*/  @!P3 ST.E desc[UR50][R12.64], R146 ;  /* 0x000000920c00b985 */ /* 0x0011e8000c101932 */
[----:B-1----:R0:W-:Y:S01]  /*228e0*/  @!P0 ST.E desc[UR50][R14.64], R147 ;  /* 0x000000930e008985 */ /* 0x0021e2000c101932 */
[----:B------:R-:W-:Y:S05]  /*228f0*/  @P2 BRA `(.L_x_606) ;  /* 0x0000000c00782947 */ /* 0x000fea0003800000 */
[----:B------:R-:W-:Y:S01]  /*22900*/  VIADD R0, R163, 0xffffff80 ;  /* 0xffffff80a3007836 */ /* 0x000fe20000000000 */
[----:B0-----:R-:W0:Y:S01]  /*22910*/  @P1 LDC R13, c[0x0][0xbec] ;  /* 0x0002fb00ff0d1b82 */ /* 0x001e220000000800 */
[----:B------:R-:W-:-:S03]  /*22920*/  ULDC.64 UR4, c[0x0][0xaa0] ;  /* 0x0002a80000047ab9 */ /* 0x000fc60000000a00 */
[----:B------:R-:W-:-:S04]  /*22930*/  SHF.R.S32.HI R3, RZ, 0x1f, R0 ;  /* 0x0000001fff037819 */ /* 0x000fc80000011400 */
[----:B------:R-:W-:Y:S01]  /*22940*/  LEA.HI R3, R3, R0, RZ, 0x3 ;  /* 0x0000000003037211 */ /* 0x000fe200078f18ff */
[----:B------:R-:W1:Y:S03]  /*22950*/  @P1 LDC R15, c[0x0][0xbf0] ;  /* 0x0002fc00ff0f1b82 */ /* 0x000e660000000800 */
[----:B------:R-:W-:Y:S02]  /*22960*/  LOP3.LUT R5, R3, 0xfffffff8, RZ, 0xc0, !PT ;  /* 0xfffffff803057812 */ /* 0x000fe400078ec0ff */
[----:B------:R-:W-:-:S03]  /*22970*/  SHF.R.S32.HI R8, RZ, 0x3, R3 ;  /* 0x00000003ff087819 */ /* 0x000fc60000011403 */
[----:B------:R-:W-:-:S04]  /*22980*/  IMAD.IADD R21, R0, 0x1, -R5 ;  /* 0x0000000100157824 */ /* 0x000fc800078e0a05 */
[----:B------:R-:W-:-:S04]  /*22990*/  IMAD.SHL.U32 R37, R21, 0x8, RZ ;  /* 0x0000000815257824 */ /* 0x000fc800078e00ff */
[----:B------:R-:W-:-:S04]  /*229a0*/  IMAD R3, R8, 0x40, R37 ;  /* 0x0000004008037824 */ /* 0x000fc800078e0225 */
[----:B------:R-:W-:-:S03]  /*229b0*/  IMAD.WIDE R78, R3, 0x2, R78 ;  /* 0x00000002034e7825 */ /* 0x000fc600078e024e */
[C---:B------:R-:W-:Y:S02]  /*229c0*/  IADD3 R25, P3, R78.reuse, 0x1000, RZ ;  /* 0x000010004e197810 */ /* 0x040fe40007f7e0ff */
[C---:B------:R-:W-:Y:S02]  /*229d0*/  IADD3 R29, P4, R78.reuse, 0x2000, RZ ;  /* 0x000020004e1d7810 */ /* 0x040fe40007f9e0ff */
[----:B------:R-:W-:Y:S02]  /*229e0*/  LOP3.LUT R24, R25, 0x380, RZ, 0xc0, !PT ;  /* 0x0000038019187812 */ /* 0x000fe400078ec0ff */
[----:B------:R-:W-:Y:S02]  /*229f0*/  IADD3 R33, P5, R78, 0x3000, RZ ;  /* 0x000030004e217810 */ /* 0x000fe40007fbe0ff */
[----:B------:R-:W-:Y:S02]  /*22a00*/  SHF.R.U64 R24, R24, 0x3, RZ ;  /* 0x0000000318187819 */ /* 0x000fe400000012ff */
[----:B------:R-:W-:-:S02]  /*22a10*/  IADD3 R41, P0, R78, 0x4000, RZ ;  /* 0x000040004e297810 */ /* 0x000fc40007f1e0ff */
[----:B------:R-:W-:Y:S02]  /*22a20*/  LOP3.LUT R24, R24, R25, RZ, 0x3c, !PT ;  /* 0x0000001918187212 */ /* 0x000fe400078e3cff */
[----:B------:R-:W-:Y:S02]  /*22a30*/  IADD3.X R25, RZ, R79, RZ, P3, !PT ;  /* 0x0000004fff197210 */ /* 0x000fe40001ffe4ff */
[C---:B------:R-:W-:Y:S02]  /*22a40*/  IADD3 R49, P3, R78.reuse, 0x6000, RZ ;  /* 0x000060004e317810 */ /* 0x040fe40007f7e0ff */
[----:B------:R-:W-:Y:S02]  /*22a50*/  IADD3 R45, P2, R78, 0x5000, RZ ;  /* 0x000050004e2d7810 */ /* 0x000fe40007f5e0ff */
[----:B------:R-:W-:Y:S01]  /*22a60*/  LOP3.LUT R48, R49, 0x380, RZ, 0xc0, !PT ;  /* 0x0000038031307812 */ /* 0x000fe200078ec0ff */
[----:B------:R-:W-:Y:S01]  /*22a70*/  IMAD R36, R36, UR4, RZ ;  /* 0x0000000424247c24 */ /* 0x000fe2000f8e02ff */
[----:B------:R-:W-:Y:S01]  /*22a80*/  LOP3.LUT R28, R29, 0x380, RZ, 0xc0, !PT ;  /* 0x000003801d1c7812 */ /* 0x000fe200078ec0ff */
[----:B------:R-:W5:Y:S01]  /*22a90*/  LD.E.128 R24, desc[UR50][R24.64] ;  /* 0x0000003218187980 */ /* 0x000f62000c101d00 */
        /* <DEDUP_REMOVED lines=18> */
[----:B------:R-:W-:-:S02]  /*22bc0*/  IADD3 R3, P3, R78, 0xb000, RZ ;  /* 0x0000b0004e037810 */ /* 0x000fc40007f7e0ff */
[C---:B------:R-:W-:Y:S01]  /*22bd0*/  LOP3.LUT R5, R78.reuse, 0x380, RZ, 0xc0, !PT ;  /* 0x000003804e057812 */ /* 0x040fe200078ec0ff */
[----:B------:R-:W-:Y:S01]  /*22be0*/  IMAD R9, R125, UR5, R36 ;  /* 0x000000057d097c24 */ /* 0x000fe2000f8e0224 */
[C---:B------:R-:W-:Y:S01]  /*22bf0*/  IADD3 R53, P4, R78.reuse, 0x7000, RZ ;  /* 0x000070004e357810 */ /* 0x040fe20007f9e0ff */
[----:B------:R-:W-:Y:S01]  /*22c00*/  IMAD.X R69, RZ, RZ, R79, P3 ;  /* 0x000000ffff457224 */ /* 0x000fe200018e064f */
[C---:B------:R-:W-:Y:S01]  /*22c10*/  IADD3 R57, P5, R78.reuse, 0x8000, RZ ;  /* 0x000080004e397810 */ /* 0x040fe20007fbe0ff */
[----:B------:R-:W5:Y:S01]  /*22c20*/  LD.E.128 R28, desc[UR50][R28.64] ;  /* 0x000000321c1c7980 */ /* 0x000f62000c101d00 */
[C---:B------:R-:W-:Y:S02]  /*22c30*/  IADD3 R61, P0, R78.reuse, 0x9000, RZ ;  /* 0x000090004e3d7810 */ /* 0x040fe40007f1e0ff */
[----:B------:R-:W-:Y:S01]  /*22c40*/  IADD3 R65, P2, R78, 0xa000, RZ ;  /* 0x0000a0004e417810 */ /* 0x000fe20007f5e0ff */
[----:B------:R-:W5:Y:S01]  /*22c50*/  LD.E.128 R32, desc[UR50][R32.64] ;  /* 0x0000003220207980 */ /* 0x000f62000c101d00 */
[----:B------:R-:W-:-:S02]  /*22c60*/  LOP3.LUT R0, R3, 0x380, RZ, 0xc0, !PT ;  /* 0x0000038003007812 */ /* 0x000fc400078ec0ff */
[----:B------:R-:W-:Y:S01]  /*22c70*/  LOP3.LUT R52, R53, 0x380, RZ, 0xc0, !PT ;  /* 0x0000038035347812 */ /* 0x000fe200078ec0ff */
[----:B------:R-:W5:Y:S01]  /*22c80*/  LD.E.128 R40, desc[UR50][R40.64] ;  /* 0x0000003228287980 */ /* 0x000f62000c101d00 */
[----:B------:R-:W-:Y:S02]  /*22c90*/  LOP3.LUT R56, R57, 0x380, RZ, 0xc0, !PT ;  /* 0x0000038039387812 */ /* 0x000fe400078ec0ff */
[----:B------:R-:W-:Y:S01]  /*22ca0*/  LOP3.LUT R60, R61, 0x380, RZ, 0xc0, !PT ;  /* 0x000003803d3c7812 */ /* 0x000fe200078ec0ff */
[----:B------:R-:W5:Y:S01]  /*22cb0*/  LD.E.128 R44, desc[UR50][R44.64] ;  /* 0x000000322c2c7980 */ /* 0x000f62000c101d00 */
[----:B------:R-:W-:Y:S02]  /*22cc0*/  LOP3.LUT R64, R65, 0x380, RZ, 0xc0, !PT ;  /* 0x0000038041407812 */ /* 0x000fe400078ec0ff */
[----:B------:R-:W-:Y:S01]  /*22cd0*/  SHF.R.U64 R0, R0, 0x3, RZ ;  /* 0x0000000300007819 */ /* 0x000fe200000012ff */
[----:B------:R-:W5:Y:S01]  /*22ce0*/  LD.E.128 R48, desc[UR50][R48.64] ;  /* 0x0000003230307980 */ /* 0x000f62000c101d00 */
[----:B------:R-:W-:-:S02]  /*22cf0*/  SHF.R.U64 R52, R52, 0x3, RZ ;  /* 0x0000000334347819 */ /* 0x000fc400000012ff */
[----:B------:R-:W-:Y:S02]  /*22d00*/  SHF.R.U64 R56, R56, 0x3, RZ ;  /* 0x0000000338387819 */ /* 0x000fe400000012ff */
[----:B------:R-:W-:Y:S02]  /*22d10*/  SHF.R.U64 R60, R60, 0x3, RZ ;  /* 0x000000033c3c7819 */ /* 0x000fe400000012ff */
[----:B------:R-:W-:Y:S02]  /*22d20*/  SHF.R.U64 R64, R64, 0x3, RZ ;  /* 0x0000000340407819 */ /* 0x000fe400000012ff */
[----:B------:R-:W-:Y:S02]  /*22d30*/  SHF.R.U64 R5, R5, 0x3, RZ ;  /* 0x0000000305057819 */ /* 0x000fe400000012ff */
[----:B------:R-:W-:Y:S01]  /*22d40*/  LOP3.LUT R68, R0, R3, RZ, 0x3c, !PT ;  /* 0x0000000300447212 */ /* 0x000fe200078e3cff */
[----:B------:R-:W-:Y:S01]  /*22d50*/  IMAD.WIDE.U32 R2, R125, UR4, RZ ;  /* 0x000000047d027c25 */ /* 0x000fe2000f8e00ff */
[----:B------:R-:W-:Y:S01]  /*22d60*/  LEA R0, R21, R8, 0x5 ;  /* 0x0000000815007211 */ /* 0x000fe200078e28ff */
[----:B------:R-:W-:Y:S01]  /*22d70*/  ULDC.64 UR4, c[0x0][0xae8] ;  /* 0x0002ba0000047ab9 */ /* 0x000fe20000000a00 */
[----:B------:R-:W-:-:S02]  /*22d80*/  LOP3.LUT R52, R52, R53, RZ, 0x3c, !PT ;  /* 0x0000003534347212 */ /* 0x000fc400078e3cff */
[----:B------:R-:W-:Y:S01]  /*22d90*/  LOP3.LUT R56, R56, R57, RZ, 0x3c, !PT ;  /* 0x0000003938387212 */ /* 0x000fe200078e3cff */
[--C-:B------:R-:W-:Y:S01]  /*22da0*/  IMAD.X R57, RZ, RZ, R79.reuse, P5 ;  /* 0x000000ffff397224 */ /* 0x100fe200028e064f */
[----:B------:R-:W-:Y:S01]  /*22db0*/  LOP3.LUT R60, R60, R61, RZ, 0x3c, !PT ;  /* 0x0000003d3c3c7212 */ /* 0x000fe200078e3cff */
[--C-:B------:R-:W-:Y:S01]  /*22dc0*/  IMAD.X R61, RZ, RZ, R79.reuse, P0 ;  /* 0x000000ffff3d7224 */ /* 0x100fe200000e064f */
[----:B------:R-:W-:Y:S01]  /*22dd0*/  LOP3.LUT R64, R64, R65, RZ, 0x3c, !PT ;  /* 0x0000004140407212 */ /* 0x000fe200078e3cff */
[----:B------:R-:W-:Y:S01]  /*22de0*/  IMAD.X R65, RZ, RZ, R79, P2 ;  /* 0x000000ffff417224 */ /* 0x000fe200010e064f */
[----:B------:R-:W-:Y:S02]  /*22df0*/  IADD3.X R53, RZ, R79, RZ, P4, !PT ;  /* 0x0000004fff357210 */ /* 0x000fe400027fe4ff */
[----:B------:R-:W-:Y:S01]  /*22e00*/  LOP3.LUT R78, R5, R78, RZ, 0x3c, !PT ;  /* 0x0000004e054e7212 */ /* 0x000fe200078e3cff */
[----:B------:R-:W-:Y:S01]  /*22e10*/  IMAD.IADD R3, R3, 0x1, R9 ;  /* 0x0000000103037824 */ /* 0x000fe200078e0209 */
[----:B------:R-:W5:Y:S01]  /*22e20*/  LD.E.128 R56, desc[UR50][R56.64] ;  /* 0x0000003238387980 */ /* 0x000f62000c101d00 */
[----:B------:R-:W-:-:S02]  /*22e30*/  IMAD R14, R126, 0x80, R0 ;  /* 0x000000807e0e7824 */ /* 0x000fc400078e0200 */
[C---:B------:R-:W-:Y:S01]  /*22e40*/  IMAD.WIDE.U32 R2, R223.reuse, UR4, R2 ;  /* 0x00000004df027c25 */ /* 0x040fe2000f8e0002 */
[----:B------:R2:W5:Y:S01]  /*22e50*/  LD.E.128 R4, desc[UR50][R78.64] ;  /* 0x000000324e047980 */ /* 0x000562000c101d00 */
[----:B------:R-:W-:Y:S02]  /*22e60*/  SHF.R.S32.HI R10, RZ, 0x1f, R11 ;  /* 0x0000001fff0a7819 */ /* 0x000fe4000001140b */
[----:B0-----:R-:W-:Y:S01]  /*22e70*/  @P1 IMAD.HI.U32 R0, R14, R13, RZ ;  /* 0x0000000d0e001227 */ /* 0x001fe200078e00ff */
[----:B------:R-:W5:Y:S04]  /*22e80*/  LD.E.128 R52, desc[UR50][R52.64] ;  /* 0x0000003234347980 */ /* 0x000f68000c101d00 */
[----:B------:R-:W5:Y:S04]  /*22e90*/  LD.E.128 R60, desc[UR50][R60.64] ;  /* 0x000000323c3c7980 */ /* 0x000f68000c101d00 */
[----:B------:R-:W5:Y:S04]  /*22ea0*/  LD.E.128 R64, desc[UR50][R64.64] ;  /* 0x0000003240407980 */ /* 0x000f68000c101d00 */
[----:B------:R-:W5:Y:S01]  /*22eb0*/  LD.E.128 R68, desc[UR50][R68.64] ;  /* 0x0000003244447980 */ /* 0x000f62000c101d00 */
[----:B------:R-:W-:Y:S01]  /*22ec0*/  @!PT LDS RZ, [RZ] ;  /* 0x00000000fffff984 */ /* 0x000fe20000000800 */
[----:B------:R-:W-:Y:S01]  /*22ed0*/  @!PT LDS RZ, [RZ] ;  /* 0x00000000fffff984 */ /* 0x000fe20000000800 */
[----:B------:R-:W-:Y:S01]  /*22ee0*/  @!PT LDS RZ, [RZ] ;  /* 0x00000000fffff984 */ /* 0x000fe20000000800 */
[----:B------:R-:W-:Y:S01]  /*22ef0*/  @!PT LDS RZ, [RZ] ;  /* 0x00000000fffff984 */ /* 0x000fe20000000800 */
[----:B------:R0:W-:Y:S06]  /*22f00*/  MEMBAR.ALL.CTA ;  /* 0x0000000000007992 */ /* 0x0001ec0000008000 */
[----:B0-----:R-:W0:Y:S01]  /*22f10*/  FENCE.VIEW.ASYNC.S ;  /* 0x00000000000073c6 */ /* 0x001e220000000000 */
[----:B------:R-:W-:Y:S01]  /*22f20*/  IMAD R3, R223, UR5, R3 ;  /* 0x00000005df037c24 */ /* 0x000fe2000f8e0203 */
[----:B------:R-:W-:Y:S01]  /*22f30*/  ULDC.64 UR4, c[0x0][0xaf0] ;  /* 0x0002bc0000047ab9 */ /* 0x000fe20000000a00 */
[----:B------:R-:W-:Y:S01]  /*22f40*/  IMAD.MOV.U32 R9, RZ, RZ, R14 ;  /* 0x000000ffff097224 */ /* 0x000fe200078e000e */
[----:B-1----:R-:W-:Y:S01]  /*22f50*/  @P1 SHF.R.U32.HI R9, RZ, R15, R0 ;  /* 0x0000000fff091219 */ /* 0x002fe20000011600 */
[----:B------:R-:W-:-:S03]  /*22f60*/  IMAD R10, R10, UR4, RZ ;  /* 0x000000040a0a7c24 */ /* 0x000fc6000f8e02ff */
[----:B------:R-:W-:Y:S01]  /*22f70*/  SHF.R.S32.HI R0, RZ, 0x1f, R9 ;  /* 0x0000001fff007819 */ /* 0x000fe20000011409 */
[C---:B------:R-:W-:Y:S02]  /*22f80*/  IMAD R13, R11.reuse, UR5, R10 ;  /* 0x000000050b0d7c24 */ /* 0x040fe4000f8e020a */
[----:B------:R-:W-:Y:S01]  /*22f90*/  IMAD.WIDE.U32 R2, R11, UR4, R2 ;  /* 0x000000040b027c25 */ /* 0x000fe2000f8e0002 */
[----:B------:R-:W-:-:S03]  /*22fa0*/  ULDC.64 UR4, c[0x0][0xae0] ;  /* 0x0002b80000047ab9 */ /* 0x000fc60000000a00 */
[----:B------:R-:W-:Y:S02]  /*22fb0*/  IMAD.MOV R12, RZ, RZ, -R9 ;  /* 0x000000ffff0c7224 */ /* 0x000fe400078e0a09 */
[----:B------:R-:W-:Y:S02]  /*22fc0*/  IMAD R10, R0, UR4, RZ ;  /* 0x00000004000a7c24 */ /* 0x000fe4000f8e02ff */
[----:B------:R-:W-:Y:S02]  /*22fd0*/  IMAD.IADD R3, R3, 0x1, R13 ;  /* 0x0000000103037824 */ /* 0x000fe400078e020d */
[----:B------:R-:W-:Y:S02]  /*22fe0*/  IMAD R111, R111, R12, R14 ;  /* 0x0000000c6f6f7224 */ /* 0x000fe400078e020e */
[----:B------:R-:W-:Y:S02]  /*22ff0*/  VIADD R0, R18, 0x33420 ;  /* 0x0003342012007836 */ /* 0x000fe40000000000 */
[----:B------:R-:W-:-:S03]  /*23000*/  IMAD.WIDE.U32 R2, R9, UR4, R2 ;  /* 0x0000000409027c25 */ /* 0x000fc6000f8e0002 */
[----:B------:R-:W-:Y:S01]  /*23010*/  PRMT R0, RZ, 0x654, R0 ;  /* 0x00000654ff007816 */ /* 0x000fe20000000000 */
[----:B------:R-:W-:Y:S01]  /*23020*/  IMAD R11, R9, UR5, R10 ;  /* 0x00000005090b7c24 */ /* 0x000fe2000f8e020a */
[----:B------:R-:W-:Y:S01]  /*23030*/  SHF.R.S32.HI R9, RZ, 0x1f, R111 ;  /* 0x0000001fff097819 */ /* 0x000fe2000001146f */
[----:B------:R-:W-:Y:S01]  /*23040*/  ULDC.64 UR4, c[0x0][0xad8] ;  /* 0x0002b60000047ab9 */ /* 0x000fe20000000a00 */
[----:B0-----:R0:W-:Y:S02]  /*23050*/  SYNCS.ARRIVE.TRANS64.RED.A1T0 RZ, [R0+URZ], RZ ;  /* 0x000000ff00ff79a7 */ /* 0x0011e4000810043f */
[----:B------:R-:W-:Y:S01]  /*23060*/  IADD3 R3, R3, R11, RZ ;  /* 0x0000000b03037210 */ /* 0x000fe20007ffe0ff */
[----:B0-----:R-:W-:Y:S02]  /*23070*/  IMAD R0, R9, UR4, RZ ;  /* 0x0000000409007c24 */ /* 0x001fe4000f8e02ff */
[----:B------:R-:W-:-:S04]  /*23080*/  IMAD.WIDE.U32 R2, R111, UR4, R2 ;  /* 0x000000046f027c25 */ /* 0x000fc8000f8e0002 */
[----:B------:R-:W-:Y:S01]  /*23090*/  IMAD R21, R111, UR5, R0 ;  /* 0x000000056f157c24 */ /* 0x000fe2000f8e0200 */
[----:B------:R-:W-:Y:S02]  /*230a0*/  ULDC.64 UR4, c[0x0][0xa80] ;  /* 0x0002a00000047ab9 */ /* 0x000fe40000000a00 */
[----:B------:R-:W-:Y:S01]  /*230b0*/  LEA R20, P0, R2, UR4, 0x1 ;  /* 0x0000000402147c11 */ /* 0x000fe2000f8008ff */
[----:B------:R-:W-:Y:S01]  /*230c0*/  IMAD.IADD R21, R3, 0x1, R21 ;  /* 0x0000000103157824 */ /* 0x000fe200078e0215 */
[----:B------:R-:W-:Y:S01]  /*230d0*/  UMOV UR4, 0xffffffff ;  /* 0xffffffff00047882 */ /* 0x000fe20000000000 */
[----:B------:R-:W-:-:S03]  /*230e0*/  VIADD R73, R37, 0x40 ;  /* 0x0000004025497836 */ /* 0x000fc60000000000 */
[----:B------:R-:W-:Y:S01]  /*230f0*/  LEA.HI.X R21, R2, UR5, R21, 0x1, P0 ;  /* 0x0000000502157c11 */ /* 0x000fe200080f0c15 */
[----:B------:R-:W-:Y:S01]  /*23100*/  VIADD R75, R37, 0x80 ;  /* 0x00000080254b7836 */ /* 0x000fe20000000000 */
[----:B--2---:R-:W-:Y:S06]  /*23110*/  BRA.DIV UR4, `(.L_x_607) ;  /* 0x000000f604407947 */ /* 0x004fec000b800000 */
[----:B------:R0:W1:Y:S04]  /*23120*/  SHFL.IDX PT, R0, R21, RZ, 0x181f ;  /* 0x00181fff15007589 */ /* 0x00006800000e0000 */
[----:B------:R0:W2:Y:S02]  /*23130*/  SHFL.IDX PT, R14, R20, RZ, 0x181f ;  /* 0x00181fff140e7589 */ /* 0x0000a400000e0000 */
.L_x_924:
[----:B------:R-:W-:Y:S01]  /*23140*/  IMAD R39, R126, 0x80, R8 ;  /* 0x000000807e277824 */ /* 0x000fe200078e0208 */
[----:B------:R-:W-:Y:S01]  /*23150*/  BSSY B1, `(.L_x_608) ;  /* 0x0000014000017945 */ /* 0x000fe20003800000 */
[----:B------:R-:W-:-:S03]  /*23160*/  SHF.R.S32.HI R36, RZ, 0x1f, R37 ;  /* 0x0000001fff247819 */ /* 0x000fc60000011425 */
[----:B------:R-:W-:-:S13]  /*23170*/  ISETP.GE.AND P0, PT, R39, R38, PT ;  /* 0x000000262700720c */ /* 0x000fda0003f06270 */
[----:B------:R-:W-:Y:S05]  /*23180*/  @P0 BRA `(.L_x_609) ;  /* 0x0000000000400947 */ /* 0x000fea0003800000 */
[----:B------:R-:W-:Y:S01]  /*23190*/  ULDC UR4, c[0x0][0xac8] ;  /* 0x0002b20000047ab9 */ /* 0x000fe20000000800 */
[----:B------:R-:W-:Y:S02]  /*231a0*/  SHF.R.S32.HI R3, RZ, 0x1f, R37 ;  /* 0x0000001fff037819 */ /* 0x000fe40000011425 */
[----:B------:R-:W-:Y:S02]  /*231b0*/  ISETP.GE.AND P0, PT, R37, UR4, PT ;  /* 0x0000000425007c0c */ /* 0x000fe4000bf06270 */
[----:B------:R-:W-:Y:S02]  /*231c0*/  ISETP.GE.AND P1, PT, R73, UR4, PT ;  /* 0x0000000449007c0c */ /* 0x000fe4000bf26270 */
[----:B------:R-:W-:Y:S02]  /*231d0*/  ISETP.GE.AND P2, PT, R75, UR4, PT ;  /* 0x000000044b007c0c */ /* 0x000fe4000bf46270 */
[----:B------:R-:W-:Y:S02]  /*231e0*/  SHF.R.S32.HI R9, RZ, 0x1f, R73 ;  /* 0x0000001fff097819 */ /* 0x000fe40000011449 */
[----:B------:R-:W-:-:S05]  /*231f0*/  SHF.R.S32.HI R11, RZ, 0x1f, R75 ;  /* 0x0000001fff0b7819 */ /* 0x000fca000001144b */
[-C--:B--2---:R-:W-:Y:S02]  /*23200*/  @!P0 LEA R2, P3, R37, R14.reuse, 0x1 ;  /* 0x0000000e25028211 */ /* 0x084fe400078608ff */
[-C--:B------:R-:W-:Y:S02]  /*23210*/  @!P1 LEA R8, P4, R73, R14.reuse, 0x1 ;  /* 0x0000000e49089211 */ /* 0x080fe400078808ff */
[----:B------:R-:W-:Y:S02]  /*23220*/  @!P2 LEA R10, P5, R75, R14, 0x1 ;  /* 0x0000000e4b0aa211 */ /* 0x000fe400078a08ff */
[-C--:B-1----:R-:W-:Y:S02]  /*23230*/  @!P0 LEA.HI.X R3, R37, R0.reuse, R3, 0x1, P3 ;  /* 0x0000000025038211 */ /* 0x082fe400018f0c03 */
[-C--:B------:R-:W-:Y:S02]  /*23240*/  @!P1 LEA.HI.X R9, R73, R0.reuse, R9, 0x1, P4 ;  /* 0x0000000049099211 */ /* 0x080fe400020f0c09 */
[----:B------:R-:W-:Y:S01]  /*23250*/  @!P2 LEA.HI.X R11, R75, R0, R11, 0x1, P5 ;  /* 0x000000004b0ba211 */ /* 0x000fe200028f0c0b */
[----:B-----5:R3:W-:Y:S04]  /*23260*/  @!P0 ST.E.128 desc[UR50][R2.64], R4 ;  /* 0x0000000402008985 */ /* 0x0207e8000c101d32 */
[----:B------:R3:W-:Y:S04]  /*23270*/  @!P1 ST.E.128 desc[UR50][R8.64], R40 ;  /* 0x0000002808009985 */ /* 0x0007e8000c101d32 */
[----:B------:R3:W-:Y:S02]  /*23280*/  @!P2 ST.E.128 desc[UR50][R10.64], R56 ;  /* 0x000000380a00a985 */ /* 0x0007e4000c101d32 */
.L_x_609:
[----:B------:R-:W-:Y:S05]  /*23290*/  BSYNC B1 ;  /* 0x0000000000017941 */ /* 0x000fea0003800000 */
.L_x_608:
[----:B------:R-:W-:Y:S01]  /*232a0*/  UMOV UR4, 0xffffffff ;  /* 0xffffffff00047882 */ /* 0x000fe20000000000 */
[----:B---3-5:R-:W-:Y:S02]  /*232b0*/  SHF.R.S32.HI R6, RZ, 0x1f, R75 ;  /* 0x0000001fff067819 */ /* 0x028fe4000001144b */
[----:B------:R-:W-:Y:S01]  /*232c0*/  SHF.R.S32.HI R7, RZ, 0x1f, R73 ;  /* 0x0000001fff077819 */ /* 0x000fe20000011449 */
[----:B------:R-:W-:Y:S06]  /*232d0*/  BRA.DIV UR4, `(.L_x_610) ;  /* 0x000000f604047947 */ /* 0x000fec000b800000 */
[----:B-1----:R1:W3:Y:S04]  /*232e0*/  SHFL.IDX PT, R0, R21, 0x1, 0x181f ;  /* 0x00381f0015007f89 */ /* 0x0022e800000e0000 */
[----:B--2---:R1:W2:Y:S02]  /*232f0*/  SHFL.IDX PT, R14, R20, 0x1, 0x181f ;  /* 0x00381f00140e7f89 */ /* 0x0042a400000e0000 */
.L_x_928:
[----:B------:R-:W-:Y:S01]  /*23300*/  VIADD R3, R39, 0x20 ;  /* 0x0000002027037836 */ /* 0x000fe20000000000 */
[----:B------:R-:W-:Y:S04]  /*23310*/  BSSY B1, `(.L_x_611) ;  /* 0x0000010000017945 */ /* 0x000fe80003800000 */
[----:B------:R-:W-:-:S13]  /*23320*/  ISETP.GE.AND P0, PT, R3, R38, PT ;  /* 0x000000260300720c */ /* 0x000fda0003f06270 */
[----:B------:R-:W-:Y:S05]  /*23330*/  @P0 BRA `(.L_x_612) ;  /* 0x0000000000340947 */ /* 0x000fea0003800000 */
[----:B------:R-:W-:Y:S02]  /*23340*/  ULDC UR4, c[0x0][0xac8] ;  /* 0x0002b20000047ab9 */ /* 0x000fe40000000800 */
[----:B------:R-:W-:Y:S02]  /*23350*/  ISETP.GE.AND P3, PT, R37, UR4, PT ;  /* 0x0000000425007c0c */ /* 0x000fe4000bf66270 */
[----:B------:R-:W-:Y:S02]  /*23360*/  ISETP.GE.AND P4, PT, R73, UR4, PT ;  /* 0x0000000449007c0c */ /* 0x000fe4000bf86270 */
[----:B------:R-:W-:-:S09]  /*23370*/  ISETP.GE.AND P5, PT, R75, UR4, PT ;  /* 0x000000044b007c0c */ /* 0x000fd2000bfa6270 */
[-C--:B--2---:R-:W-:Y:S02]  /*23380*/  @!P3 LEA R4, P0, R37, R14.reuse, 0x1 ;  /* 0x0000000e2504b211 */ /* 0x084fe400078008ff */
[-C--:B------:R-:W-:Y:S02]  /*23390*/  @!P4 LEA R2, P1, R73, R14.reuse, 0x1 ;  /* 0x0000000e4902c211 */ /* 0x080fe400078208ff */
[----:B------:R-:W-:Y:S02]  /*233a0*/  @!P5 LEA R14, P2, R75, R14, 0x1 ;  /* 0x0000000e4b0ed211 */ /* 0x000fe400078408ff */
[-C--:B---3--:R-:W-:Y:S02]  /*233b0*/  @!P3 LEA.HI.X R5, R37, R0.reuse, R36, 0x1, P0 ;  /* 0x000000002505b211 */ /* 0x088fe400000f0c24 */
[-C--:B------:R-:W-:Y:S02]  /*233c0*/  @!P4 LEA.HI.X R3, R73, R0.reuse, R7, 0x1, P1 ;  /* 0x000000004903c211 */ /* 0x080fe400008f0c07 */
[----:B------:R-:W-:Y:S01]  /*233d0*/  @!P5 LEA.HI.X R15, R75, R0, R6, 0x1, P2 ;  /* 0x000000004b0fd211 */ /* 0x000fe200010f0c06 */
[----:B------:R4:W-:Y:S04]  /*233e0*/  @!P3 ST.E.128 desc[UR50][R4.64], R24 ;  /* 0x000000180400b985 */ /* 0x0009e8000c101d32 */
[----:B------:R4:W-:Y:S04]  /*233f0*/  @!P4 ST.E.128 desc[UR50][R2.64], R44 ;  /* 0x0000002c0200c985 */ /* 0x0009e8000c101d32 */
[----:B------:R4:W-:Y:S02]  /*23400*/  @!P5 ST.E.128 desc[UR50][R14.64], R60 ;  /* 0x0000003c0e00d985 */ /* 0x0009e4000c101d32 */
.L_x_612:
[----:B------:R-:W-:Y:S05]  /*23410*/  BSYNC B1 ;  /* 0x0000000000017941 */ /* 0x000fea0003800000 */
.L_x_611:
[----:B------:R-:W-:-:S03]  /*23420*/  UMOV UR4, 0xffffffff ;  /* 0xffffffff00047882 */ /* 0x000fc60000000000 */
[----:B------:R-:W-:Y:S05]  /*23430*/  BRA.DIV UR4, `(.L_x_613) ;  /* 0x000000f204f47947 */ /* 0x000fea000b800000 */
[----:B---3--:R3:W0:Y:S04]  /*23440*/  SHFL.IDX PT, R0, R21, 0x2, 0x181f ;  /* 0x00581f0015007f89 */ /* 0x00862800000e0000 */
[----:B--2-4-:R3:W2:Y:S02]  /*23450*/  SHFL.IDX PT, R14, R20, 0x2, 0x181f ;  /* 0x00581f00140e7f89 */ /* 0x0146a400000e0000 */
.L_x_932:
[----:B------:R-:W-:Y:S01]  /*23460*/  IADD3 R3, R39, 0x40, RZ ;  /* 0x0000004027037810 */ /* 0x000fe20007ffe0ff */
[----:B------:R-:W-:Y:S03]  /*23470*/  BSSY B1, `(.L_x_614) ;  /* 0x0000010000017945 */ /* 0x000fe60003800000 */
        /* <DEDUP_REMOVED lines=12> */
[----:B------:R4:W-:Y:S04]  /*23540*/  @!P3 ST.E.128 desc[UR50][R2.64], R28 ;  /* 0x0000001c0200b985 */ /* 0x0009e8000c101d32 */
[----:B------:R4:W-:Y:S04]  /*23550*/  @!P4 ST.E.128 desc[UR50][R4.64], R48 ;  /* 0x000000300400c985 */ /* 0x0009e8000c101d32 */
[----:B------:R4:W-:Y:S02]  /*23560*/  @!P5 ST.E.128 desc[UR50][R14.64], R64 ;  /* 0x000000400e00d985 */ /* 0x0009e4000c101d32 */
.L_x_615:
[----:B------:R-:W-:Y:S05]  /*23570*/  BSYNC B1 ;  /* 0x0000000000017941 */ /* 0x000fea0003800000 */
.L_x_614:
[----:B------:R-:W-:-:S03]  /*23580*/  UMOV UR4, 0xffffffff ;  /* 0xffffffff00047882 */ /* 0x000fc60000000000 */
[----:B------:R-:W-:Y:S05]  /*23590*/  BRA.DIV UR4, `(.L_x_616) ;  /* 0x000000f204e47947 */ /* 0x000fea000b800000 */
[----:B0-----:R0:W0:Y:S04]  /*235a0*/  SHFL.IDX PT, R0, R21, 0x3, 0x181f ;  /* 0x00781f0015007f89 */ /* 0x00102800000e0000 */
[----:B--2-4-:R2:W4:Y:S02]  /*235b0*/  SHFL.IDX PT, R14, R20, 0x3, 0x181f ;  /* 0x00781f00140e7f89 */ /* 0x01452400000e0000 */
.L_x_936:
[----:B------:R-:W-:-:S05]  /*235c0*/  VIADD R3, R39, 0x60 ;  /* 0x0000006027037836 */ /* 0x000fca0000000000 */
[----:B------:R-:W-:-:S13]  /*235d0*/  ISETP.GE.AND P0, PT, R3, R38, PT ;  /* 0x000000260300720c */ /* 0x000fda0003f06270 */
[----:B------:R-:W-:Y:S05]  /*235e0*/  @P0 BRA `(.L_x_617) ;  /* 0x0000002c003c0947 */ /* 0x000fea0003800000 */
[----:B------:R-:W-:Y:S02]  /*235f0*/  ULDC UR4, c[0x0][0xac8] ;  /* 0x0002b20000047ab9 */ /* 0x000fe40000000800 */
[----:B------:R-:W-:Y:S02]  /*23600*/  ISETP.GE.AND P2, PT, R37, UR4, PT ;  /* 0x0000000425007c0c */ /* 0x000fe4000bf46270 */
[----:B------:R-:W-:-:S11]  /*23610*/  ISETP.GE.AND P3, PT, R73, UR4, PT ;  /* 0x0000000449007c0c */ /* 0x000fd6000bf66270 */
[-C--:B----4-:R-:W-:Y:S02]  /*23620*/  @!P2 LEA R2, P0, R37, R14.reuse, 0x1 ;  /* 0x0000000e2502a211 */ /* 0x090fe400078008ff */
[----:B------:R-:W-:Y:S02]  /*23630*/  @!P3 LEA R4, P1, R73, R14, 0x1 ;  /* 0x0000000e4904b211 */ /* 0x000fe400078208ff */
[-C--:B0-----:R-:W-:Y:S02]  /*23640*/  @!P2 LEA.HI.X R3, R37, R0.reuse, R36, 0x1, P0 ;  /* 0x000000002503a211 */ /* 0x081fe400000f0c24 */
[----:B------:R-:W-:Y:S02]  /*23650*/  @!P3 LEA.HI.X R5, R73, R0, R7, 0x1, P1 ;  /* 0x000000004905b211 */ /* 0x000fe400008f0c07 */
[----:B------:R-:W-:Y:S01]  /*23660*/  ISETP.GE.AND P0, PT, R75, UR4, PT ;  /* 0x000000044b007c0c */ /* 0x000fe2000bf06270 */
[----:B------:R0:W-:Y:S04]  /*23670*/  @!P2 ST.E.128 desc[UR50][R2.64], R32 ;  /* 0x000000200200a985 */ /* 0x0001e8000c101d32 */
[----:B------:R0:W-:Y:S08]  /*23680*/  @!P3 ST.E.128 desc[UR50][R4.64], R52 ;  /* 0x000000340400b985 */ /* 0x0001f0000c101d32 */
[----:B------:R-:W-:Y:S05]  /*23690*/  @P0 BRA `(.L_x_617) ;  /* 0x0000002c00100947 */ /* 0x000fea0003800000 */
[----:B------:R-:W-:-:S04]  /*236a0*/  LEA R14, P0, R75, R14, 0x1 ;  /* 0x0000000e4b0e7211 */ /* 0x000fc800078008ff */
[----:B------:R-:W-:-:S05]  /*236b0*/  LEA.HI.X R15, R75, R0, R6, 0x1, P0 ;  /* 0x000000004b0f7211 */ /* 0x000fca00000f0c06 */
[----:B------:R4:W-:Y:S01]  /*236c0*/  ST.E.128 desc[UR50][R14.64], R68 ;  /* 0x000000440e007985 */ /* 0x0009e2000c101d32 */
[----:B------:R-:W-:Y:S05]  /*236d0*/  BRA `(.L_x_617) ;  /* 0x0000002c00007947 */ /* 0x000fea0003800000 */
.L_x_606:
[----:B------:R-:W-:Y:S01]  /*236e0*/  ULDC.64 UR4, c[0x0][0xb08] ;  /* 0x0002c20000047ab9 */ /* 0x000fe20000000a00 */
[----:B------:R-:W1:Y:S01]  /*236f0*/  @P1 LDC R41, c[0x0][0xbec] ;  /* 0x0002fb00ff291b82 */ /* 0x000e620000000800 */
[----:B------:R-:W-:Y:S01]  /*23700*/  IMAD R36, R36, UR4, RZ ;  /* 0x0000000424247c24 */ /* 0x000fe2000f8e02ff */
[----:B0-----:R-:W-:Y:S01]  /*23710*/  SHF.R.S32.HI R14, RZ, 0x1f, R11 ;  /* 0x0000001fff0e7819 */ /* 0x001fe2000001140b */
[----:B------:R-:W-:-:S04]  /*23720*/  IMAD.WIDE.U32 R12, R125, UR4, RZ ;  /* 0x000000047d0c7c25 */ /* 0x000fc8000f8e00ff */
[----:B------:R-:W-:Y:S01]  /*23730*/  IMAD R125, R125, UR5, R36 ;  /* 0x000000057d7d7c24 */ /* 0x000fe2000f8e0224 */
[----:B------:R-:W-:Y:S01]  /*23740*/  ULDC.64 UR4, c[0x0][0xb38] ;  /* 0x0002ce0000047ab9 */ /* 0x000fe20000000a00 */
[----:B------:R-:W0:Y:S02]  /*23750*/  @P1 LDC R36, c[0x0][0xbf0] ;  /* 0x0002fc00ff241b82 */ /* 0x000e240000000800 */
[----:B------:R-:W-:Y:S02]  /*23760*/  IMAD.IADD R13, R13, 0x1, R125 ;  /* 0x000000010d0d7824 */ /* 0x000fe400078e027d */
[----:B------:R-:W-:-:S04]  /*23770*/  IMAD.WIDE.U32 R12, R223, UR4, R12 ;  /* 0x00000004df0c7c25 */ /* 0x000fc8000f8e000c */
[----:B------:R-:W-:Y:S01]  /*23780*/  IMAD R13, R223, UR5, R13 ;  /* 0x00000005df0d7c24 */ /* 0x000fe2000f8e020d */
[----:B------:R-:W-:Y:S02]  /*23790*/  ULDC.64 UR4, c[0x0][0xb40] ;  /* 0x0002d00000047ab9 */ /* 0x000fe40000000a00 */
[----:B------:R-:W-:Y:S02]  /*237a0*/  IMAD R14, R14, UR4, RZ ;  /* 0x000000040e0e7c24 */ /* 0x000fe4000f8e02ff */
[----:B------:R-:W-:-:S04]  /*237b0*/  IMAD.WIDE.U32 R12, R11, UR4, R12 ;  /* 0x000000040b0c7c25 */ /* 0x000fc8000f8e000c */
[----:B------:R-:W-:Y:S01]  /*237c0*/  IMAD R15, R11, UR5, R14 ;  /* 0x000000050b0f7c24 */ /* 0x000fe2000f8e020e */
[----:B------:R-:W-:Y:S01]  /*237d0*/  ULDC.64 UR4, c[0x0][0xb48] ;  /* 0x0002d20000047ab9 */ /* 0x000fe20000000a00 */
[----:B-1----:R-:W-:-:S04]  /*237e0*/  @P1 IMAD.HI.U32 R41, R42, R41, RZ ;  /* 0x000000292a291227 */ /* 0x002fc800078e00ff */
[----:B------:R-:W-:Y:S02]  /*237f0*/  IMAD.IADD R13, R13, 0x1, R15 ;  /* 0x000000010d0d7824 */ /* 0x000fe400078e020f */
[----:B------:R-:W-:Y:S01]  /*23800*/  IMAD.MOV.U32 R11, RZ, RZ, R42 ;  /* 0x000000ffff0b7224 */ /* 0x000fe200078e002a */
[----:B0-----:R-:W-:Y:S01]  /*23810*/  @P1 SHF.R.U32.HI R11, RZ, R36, R41 ;  /* 0x00000024ff0b1219 */ /* 0x001fe20000011629 */
[----:B------:R-:W-:Y:S01]  /*23820*/  IMAD.WIDE.U32 R12, R124, UR4, R12 ;  /* 0x000000047c0c7c25 */ /* 0x000fe2000f8e000c */
[----:B------:R-:W-:Y:S02]  /*23830*/  IADD3 R36, R18, 0x33420, RZ ;  /* 0x0003342012247810 */ /* 0x000fe40007ffe0ff */
[--C-:B------:R-:W-:Y:S01]  /*23840*/  SHF.R.S32.HI R14, RZ, 0x1f, R11.reuse ;  /* 0x0000001fff0e7819 */ /* 0x100fe2000001140b */
[----:B------:R-:W-:Y:S01]  /*23850*/  IMAD.MOV R15, RZ, RZ, -R11 ;  /* 0x000000ffff0f7224 */ /* 0x000fe200078e0a0b */
[----:B------:R-:W-:Y:S01]  /*23860*/  PRMT R36, RZ, 0x654, R36 ;  /* 0x00000654ff247816 */ /* 0x000fe20000000024 */
[----:B------:R-:W-:Y:S01]  /*23870*/  IMAD R13, R124, UR5, R13 ;  /* 0x000000057c0d7c24 */ /* 0x000fe2000f8e020d */
[----:B------:R-:W-:Y:S01]  /*23880*/  ULDC.64 UR4, c[0x0][0xb30] ;  /* 0x0002cc0000047ab9 */ /* 0x000fe20000000a00 */
[----:B------:R-:W-:Y:S01]  /*23890*/  IMAD R111, R111, R15, R42 ;  /* 0x0000000f6f6f7224 */ /* 0x000fe200078e022a */
[----:B------:R0:W-:Y:S01]  /*238a0*/  SYNCS.ARRIVE.TRANS64.RED.A1T0 RZ, [R36+URZ], RZ ;  /* 0x000000ff24ff79a7 */ /* 0x0001e2000810043f */
[----:B------:R-:W-:-:S02]  /*238b0*/  IMAD R14, R14, UR4, RZ ;  /* 0x000000040e0e7c24 */ /* 0x000fc4000f8e02ff */
[----:B------:R-:W-:-:S04]  /*238c0*/  IMAD.WIDE.U32 R12, R11, UR4, R12 ;  /* 0x000000040b0c7c25 */ /* 0x000fc8000f8e000c */
[----:B------:R-:W-:Y:S01]  /*238d0*/  IMAD R15, R11, UR5, R14 ;  /* 0x000000050b0f7c24 */ /* 0x000fe2000f8e020e */
[----:B------:R-:W-:Y:S01]  /*238e0*/  SHF.R.S32.HI R11, RZ, 0x1f, R111 ;  /* 0x0000001fff0b7819 */ /* 0x000fe2000001146f */
[----:B------:R-:W-:Y:S02]  /*238f0*/  ULDC.64 UR4, c[0x0][0xb28] ;  /* 0x0002ca0000047ab9 */ /* 0x000fe40000000a00 */
[----:B------:R-:W-:Y:S02]  /*23900*/  IMAD.IADD R13, R13, 0x1, R15 ;  /* 0x000000010d0d7824 */ /* 0x000fe400078e020f */
[----:B------:R-:W-:Y:S02]  /*23910*/  IMAD R14, R11, UR4, RZ ;  /* 0x000000040b0e7c24 */ /* 0x000fe4000f8e02ff */
[----:B------:R-:W-:-:S04]  /*23920*/  IMAD.WIDE.U32 R12, R111, UR4, R12 ;  /* 0x000000046f0c7c25 */ /* 0x000fc8000f8e000c */
[----:B------:R-:W-:Y:S01]  /*23930*/  IMAD R41, R111, UR5, R14 ;  /* 0x000000056f297c24 */ /* 0x000fe2000f8e020e */
[----:B------:R-:W-:Y:S02]  /*23940*/  ULDC.64 UR4, c[0x0][0xb00] ;  /* 0x0002c00000047ab9 */ /* 0x000fe40000000a00 */
[----:B------:R-:W-:Y:S01]  /*23950*/  LEA R40, P0, R12, UR4, 0x2 ;  /* 0x000000040c287c11 */ /* 0x000fe2000f8010ff */
[----:B------:R-:W-:Y:S01]  /*23960*/  IMAD.IADD R41, R13, 0x1, R41 ;  /* 0x000000010d297824 */ /* 0x000fe200078e0229 */
[----:B------:R-:W-:-:S04]  /*23970*/  UMOV UR4, 0xffffffff ;  /* 0xffffffff00047882 */ /* 0x000fc80000000000 */
[----:B------:R-:W-:Y:S01]  /*23980*/  LEA.HI.X R41, R12, UR5, R41, 0x2, P0 ;  /* 0x000000050c297c11 */ /* 0x000fe200080f1429 */
[----:B0-----:R-:W-:Y:S06]  /*23990*/  BRA.DIV UR4, `(.L_x_618) ;  /* 0x000000f2042c7947 */ /* 0x001fec000b800000 */
[----:B------:R0:W1:Y:S04]  /*239a0*/  SHFL.IDX PT, R42, R41, RZ, 0x1c1f ;  /* 0x001c1fff292a7589 */ /* 0x00006800000e0000 */
[----:B------:R0:W2:Y:S02]  /*239b0*/  SHFL.IDX PT, R43, R40, RZ, 0x1c1f ;  /* 0x001c1fff282b7589 */ /* 0x0000a400000e0000 */
.L_x_939:
[----:B------:R-:W-:Y:S01]  /*239c0*/  ISETP.GE.AND P0, PT, R37, R38, PT ;  /* 0x000000262500720c */ /* 0x000fe20003f06270 */
[----:B------:R-:W-:-:S12]  /*239d0*/  BSSY B1, `(.L_x_619) ;  /* 0x00000c0000017945 */ /* 0x000fd80003800000 */
[----:B------:R-:W-:Y:S05]  /*239e0*/  @P0 BRA `(.L_x_620) ;  /* 0x0000000800f80947 */ /* 0x000fea0003800000 */
[----:B------:R-:W3:Y:S01]  /*239f0*/  LDL R44, [R1+0xc4] ;  /* 0x0000c400012c7983 */ /* 0x000ee20000100800 */
[----:B------:R-:W-:-:S03]  /*23a00*/  ULDC UR4, c[0x0][0xac8] ;  /* 0x0002b20000047ab9 */ /* 0x000fc60000000800 */
[----:B------:R-:W4:Y:S04]  /*23a10*/  LDL R36, [R1+0x68] ;  /* 0x0000680001247983 */ /* 0x000f280000100800 */
[----:B------:R-:W1:Y:S04]  /*23a20*/  LDL R45, [R1+0x124] ;  /* 0x00012400012d7983 */ /* 0x000e680000100800 */
[----:B------:R-:W5:Y:S04]  /*23a30*/  LDL R47, [R1+0xbc] ;  /* 0x0000bc00012f7983 */ /* 0x000f680000100800 */
        /* <DEDUP_REMOVED lines=9> */
[----:B------:R-:W5:Y:S01]  /*23ad0*/  LDL R123, [R1+0x110] ;  /* 0x00011000017b7983 */ /* 0x000f620000100800 */
[----:B---3--:R-:W-:-:S02]  /*23ae0*/  ISETP.GE.AND P3, PT, R44, UR4, PT ;  /* 0x000000042c007c0c */ /* 0x008fc4000bf66270 */
[----:B----4-:R-:W-:-:S11]  /*23af0*/  ISETP.GE.AND P2, PT, R36, UR4, PT ;  /* 0x0000000424007c0c */ /* 0x010fd6000bf46270 */
[C---:B--2---:R-:W-:Y:S02]  /*23b00*/  @!P3 LEA R12, P4, R44.reuse, R43, 0x2 ;  /* 0x0000002b2c0cb211 */ /* 0x044fe400078810ff */
[----:B-----5:R-:W-:Y:S02]  /*23b10*/  ISETP.GE.AND P1, PT, R47, UR4, PT ;  /* 0x000000042f007c0c */ /* 0x020fe4000bf26270 */
[----:B-1----:R-:W-:Y:S01]  /*23b20*/  @!P3 LEA.HI.X R13, R44, R42, R45, 0x2, P4 ;  /* 0x0000002a2c0db211 */ /* 0x002fe200020f142d */
[----:B------:R-:W-:Y:S01]  /*23b30*/  @!P2 IMAD.MOV.U32 R14, RZ, RZ, R43 ;  /* 0x000000ffff0ea224 */ /* 0x000fe200078e002b */
[----:B------:R-:W2:Y:S01]  /*23b40*/  LDL R44, [R1+0xa8] ;  /* 0x0000a800012c7983 */ /* 0x000ea20000100800 */
[----:B------:R-:W-:Y:S01]  /*23b50*/  @!P2 IMAD.MOV.U32 R15, RZ, RZ, R42 ;  /* 0x000000ffff0fa224 */ /* 0x000fe200078e002a */
[----:B------:R-:W-:Y:S01]  /*23b60*/  @!P2 MOV R37, R2 ;  /* 0x000000020025a202 */ /* 0x000fe20000000f00 */
[----:B------:R-:W-:Y:S01]  /*23b70*/  @!P3 IMAD.MOV.U32 R111, RZ, RZ, R109 ;  /* 0x000000ffff6fb224 */ /* 0x000fe200078e006d */
[----:B------:R-:W3:Y:S01]  /*23b80*/  LDL R2, [R1+0x10c] ;  /* 0x00010c0001027983 */ /* 0x000ee20000100800 */
[----:B------:R-:W-:-:S03]  /*23b90*/  @!P2 IMAD.WIDE R14, R36, 0x4, R14 ;  /* 0x00000004240ea825 */ /* 0x000fc600078e020e */
[----:B------:R-:W4:Y:S01]  /*23ba0*/  LDL R45, [R1+0xa4] ;  /* 0x0000a400012d7983 */ /* 0x000f220000100800 */
[----:B------:R-:W-:Y:S01]  /*23bb0*/  @!P2 IMAD.MOV.U32 R36, RZ, RZ, R0 ;  /* 0x000000ffff24a224 */ /* 0x000fe200078e0000 */
[----:B------:R-:W-:Y:S02]  /*23bc0*/  ISETP.GE.AND P0, PT, R11, UR4, PT ;  /* 0x000000040b007c0c */ /* 0x000fe4000bf06270 */
[----:B------:R-:W-:Y:S01]  /*23bd0*/  @!P1 LOP3.LUT R115, R115, R114, RZ, 0x3c, !PT ;  /* 0x0000007273739212 */ /* 0x000fe200078e3cff */
[----:B------:R-:W5:Y:S04]  /*23be0*/  LDL R0, [R1+0x94] ;  /* 0x0000940001007983 */ /* 0x000f680000100800 */
[----:B------:R1:W-:Y:S04]  /*23bf0*/  @!P2 ST.E.64 desc[UR50][R14.64], R36 ;  /* 0x000000240e00a985 */ /* 0x0003e8000c101b32 */
[----:B------:R0:W-:Y:S04]  /*23c00*/  @!P3 ST.E.64 desc[UR50][R12.64], R110 ;  /* 0x0000006e0c00b985 */ /* 0x0001e8000c101b32 */
[----:B------:R-:W5:Y:S04]  /*23c10*/  LDL R109, [R1+0xf0] ;  /* 0x0000f000016d7983 */ /* 0x000f680000100800 */
[----:B-1----:R-:W5:Y:S01]  /*23c20*/  LDL R37, [R1+0x104] ;  /* 0x0001040001257983 */ /* 0x002f620000100800 */
[----:B0-----:R-:W-:-:S03]  /*23c30*/  @!P1 LEA R12, P5, R47, R43, 0x2 ;  /* 0x0000002b2f0c9211 */ /* 0x001fc600078a10ff */
[----:B------:R-:W5:Y:S01]  /*23c40*/  LDL R36, [R1+0x9c] ;  /* 0x00009c0001247983 */ /* 0x000f620000100800 */
[----:B------:R-:W-:-:S03]  /*23c50*/  @!P1 LEA.HI.X R13, R47, R42, R127, 0x2, P5 ;  /* 0x0000002a2f0d9211 */ /* 0x000fc600028f147f */
[----:B------:R-:W5:Y:S04]  /*23c60*/  LDL R111, [R1+0xfc] ;  /* 0x0000fc00016f7983 */ /* 0x000f680000100800 */
[----:B------:R-:W5:Y:S01]  /*23c70*/  LDL R47, [R1+0x108] ;  /* 0x00010800012f7983 */ /* 0x000f620000100800 */
[----:B------:R-:W-:Y:S02]  /*23c80*/  ISETP.GE.AND P2, PT, R125, UR4, PT ;  /* 0x000000047d007c0c */ /* 0x000fe4000bf46270 */
[----:B------:R-:W-:Y:S01]  /*23c90*/  @!P0 LOP3.LUT R113, R113, R112, RZ, 0x3c, !PT ;  /* 0x0000007071718212 */ /* 0x000fe200078e3cff */
[----:B------:R-:W5:Y:S01]  /*23ca0*/  LDL R110, [R1+0xf8] ;  /* 0x0000f800016e7983 */ /* 0x000f620000100800 */
[----:B------:R-:W-:Y:S02]  /*23cb0*/  ISETP.GE.AND P3, PT, R46, UR4, PT ;  /* 0x000000042e007c0c */ /* 0x000fe4000bf66270 */
[----:B------:R-:W-:-:S02]  /*23cc0*/  @!P0 LEA R14, P4, R11, R43, 0x2 ;  /* 0x0000002b0b0e8211 */ /* 0x000fc400078810ff */
[----:B------:R-:W-:Y:S02]  /*23cd0*/  @!P0 LOP3.LUT R112, R113, R112, RZ, 0x3c, !PT ;  /* 0x0000007071708212 */ /* 0x000fe400078e3cff */
[----:B------:R-:W-:Y:S02]  /*23ce0*/  @!P1 LOP3.LUT R114, R115, R114, RZ, 0x3c, !PT ;  /* 0x0000007273729212 */ /* 0x000fe400078e3cff */
[----:B------:R-:W-:Y:S02]  /*23cf0*/  @!P0 LEA.HI.X R15, R11, R42, R128, 0x2, P4 ;  /* 0x0000002a0b0f8211 */ /* 0x000fe400020f1480 */
[----:B------:R-:W-:Y:S01]  /*23d00*/  @!P0 LOP3.LUT R113, R113, R112, RZ, 0x3c, !PT ;  /* 0x0000007071718212 */ /* 0x000fe200078e3cff */
[----:B------:R-:W5:Y:S01]  /*23d10*/  LDL R11, [R1+0xa0] ;  /* 0x0000a000010b7983 */ /* 0x000f620000100800 */
[----:B------:R-:W-:Y:S02]  /*23d20*/  @!P1 LOP3.LUT R115, R115, R114, RZ, 0x3c, !PT ;  /* 0x0000007273739212 */ /* 0x000fe400078e3cff */
[-C--:B------:R-:W-:Y:S01]  /*23d30*/  @!P2 LOP3.LUT R117, R117, R116.reuse, RZ, 0x3c, !PT ;  /* 0x000000747575a212 */ /* 0x080fe200078e3cff */
[----:B------:R0:W-:Y:S04]  /*23d40*/  @!P0 ST.E.64 desc[UR50][R14.64], R112 ;  /* 0x000000700e008985 */ /* 0x0001e8000c101b32 */
[----:B------:R1:W-:Y:S01]  /*23d50*/  @!P1 ST.E.64 desc[UR50][R12.64], R114 ;  /* 0x000000720c009985 */ /* 0x0003e2000c101b32 */
[----:B------:R-:W-:-:S02]  /*23d60*/  @!P2 LOP3.LUT R116, R117, R116, RZ, 0x3c, !PT ;  /* 0x000000747574a212 */ /* 0x000fc400078e3cff */
[----:B------:R-:W-:Y:S02]  /*23d70*/  @!P3 LOP3.LUT R119, R119, R118, RZ, 0x3c, !PT ;  /* 0x000000767777b212 */ /* 0x000fe400078e3cff */
[----:B------:R-:W-:Y:S02]  /*23d80*/  @!P2 LOP3.LUT R117, R117, R116, RZ, 0x3c, !PT ;  /* 0x000000747575a212 */ /* 0x000fe400078e3cff */
[CC--:B0-----:R-:W-:Y:S01]  /*23d90*/  @!P2 LEA R14, P4, R125.reuse, R43.reuse, 0x2 ;  /* 0x0000002b7d0ea211 */ /* 0x0c1fe200078810ff */
[----:B------:R-:W5:Y:S01]  /*23da0*/  LDL R112, [R1+0x100] ;  /* 0x0001000001707983 */ /* 0x000f620000100800 */
[C---:B-1----:R-:W-:Y:S02]  /*23db0*/  @!P3 LEA R12, P5, R46.reuse, R43, 0x2 ;  /* 0x0000002b2e0cb211 */ /* 0x042fe400078a10ff */
[-C--:B------:R-:W-:Y:S02]  /*23dc0*/  @!P2 LEA.HI.X R15, R125, R42.reuse, R126, 0x2, P4 ;  /* 0x0000002a7d0fa211 */ /* 0x080fe400020f147e */
[----:B------:R-:W-:-:S02]  /*23dd0*/  @!P3 LEA.HI.X R13, R46, R42, R124, 0x2, P5 ;  /* 0x0000002a2e0db211 */ /* 0x000fc400028f147c */
[----:B------:R-:W5:Y:S01]  /*23de0*/  LDL R46, [R1+0x98] ;  /* 0x00009800012e7983 */ /* 0x000f620000100800 */
[----:B------:R-:W-:Y:S02]  /*23df0*/  ISETP.GE.AND P0, PT, R79, UR4, PT ;  /* 0x000000044f007c0c */ /* 0x000fe4000bf06270 */
[----:B------:R-:W-:Y:S01]  /*23e00*/  ISETP.GE.AND P1, PT, R78, UR4, PT ;  /* 0x000000044e007c0c */ /* 0x000fe2000bf26270 */
[----:B------:R0:W-:Y:S01]  /*23e10*/  @!P2 ST.E.64 desc[UR50][R14.64], R116 ;  /* 0x000000740e00a985 */ /* 0x0001e2000c101b32 */
[----:B------:R-:W-:-:S04]  /*23e20*/  @!P3 LOP3.LUT R118, R119, R118, RZ, 0x3c, !PT ;  /* 0x000000767776b212 */ /* 0x000fc800078e3cff */
[----:B------:R-:W-:-:S05]  /*23e30*/  @!P3 LOP3.LUT R119, R119, R118, RZ, 0x3c, !PT ;  /* 0x000000767777b212 */ /* 0x000fca00078e3cff */
[----:B------:R1:W-:Y:S01]  /*23e40*/  @!P3 ST.E.64 desc[UR50][R12.64], R118 ;  /* 0x000000760c00b985 */ /* 0x0003e2000c101b32 */
[-C--:B0-----:R-:W-:Y:S02]  /*23e50*/  @!P0 LEA R14, P4, R79, R43.reuse, 0x2 ;  /* 0x0000002b4f0e8211 */ /* 0x081fe400078810ff */
[----:B------:R-:W-:Y:S02]  /*23e60*/  @!P0 LOP3.LUT R121, R121, R120, RZ, 0x3c, !PT ;  /* 0x0000007879798212 */ /* 0x000fe400078e3cff */
[----:B------:R-:W-:Y:S02]  /*23e70*/  @!P0 LEA.HI.X R15, R79, R42, R123, 0x2, P4 ;  /* 0x0000002a4f0f8211 */ /* 0x000fe400020f147b */
[----:B-1----:R-:W-:Y:S01]  /*23e80*/  @!P1 LEA R12, P5, R78, R43, 0x2 ;  /* 0x0000002b4e0c9211 */ /* 0x002fe200078a10ff */
[----:B------:R-:W-:Y:S01]  /*23e90*/  @!P1 IMAD.MOV.U32 R123, RZ, RZ, R3 ;  /* 0x000000ffff7b9224 */ /* 0x000fe200078e0003 */
[C---:B------:R-:W-:Y:S01]  /*23ea0*/  @!P0 LOP3.LUT R120, R121.reuse, R120, RZ, 0x3c, !PT ;  /* 0x0000007879788212 */ /* 0x040fe200078e3cff */
[----:B------:R-:W5:Y:S03]  /*23eb0*/  LDL R79, [R1+0x90] ;  /* 0x00009000014f7983 */ /* 0x000f660000100800 */
[----:B------:R-:W-:-:S05]  /*23ec0*/  @!P0 LOP3.LUT R121, R121, R120, RZ, 0x3c, !PT ;  /* 0x0000007879798212 */ /* 0x000fca00078e3cff */
[----:B------:R0:W-:Y:S01]  /*23ed0*/  @!P0 ST.E.64 desc[UR50][R14.64], R120 ;  /* 0x000000780e008985 */ /* 0x0001e2000c101b32 */
[----:B--2---:R-:W-:Y:S02]  /*23ee0*/  ISETP.GE.AND P2, PT, R44, UR4, PT ;  /* 0x000000042c007c0c */ /* 0x004fe4000bf46270 */
[----:B---3--:R-:W-:Y:S02]  /*23ef0*/  @!P1 LEA.HI.X R13, R78, R42, R2, 0x2, P5 ;  /* 0x0000002a4e0d9211 */ /* 0x008fe400028f1402 */
[----:B------:R-:W2:Y:S01]  /*23f00*/  LDL R78, [R1+0x8c] ;  /* 0x00008c00014e7983 */ /* 0x000ea20000100800 */
[----:B----4-:R-:W-:-:S08]  /*23f10*/  ISETP.GE.AND P3, PT, R45, UR4, PT ;  /* 0x000000042d007c0c */ /* 0x010fd0000bf66270 */
[CC--:B------:R-:W-:Y:S01]  /*23f20*/  @!P2 LEA R2, P4, R44.reuse, R43.reuse, 0x2 ;  /* 0x0000002b2c02a211 */ /* 0x0c0fe200078810ff */
[----:B0-----:R-:W-:Y:S01]  /*23f30*/  @!P2 IMAD.MOV.U32 R14, RZ, RZ, R4 ;  /* 0x000000ffff0ea224 */ /* 0x001fe200078e0004 */
[----:B------:R0:W-:Y:S01]  /*23f40*/  @!P1 ST.E.64 desc[UR50][R12.64], R122 ;  /* 0x0000007a0c009985 */ /* 0x0001e2000c101b32 */
[----:B------:R-:W-:Y:S02]  /*23f50*/  @!P2 IMAD.MOV.U32 R15, RZ, RZ, R6 ;  /* 0x000000ffff0fa224 */ /* 0x000fe400078e0006 */
[C---:B0-----:R-:W-:Y:S02]  /*23f60*/  @!P3 LEA R12, P5, R45.reuse, R43, 0x2 ;  /* 0x0000002b2d0cb211 */ /* 0x041fe400078a10ff */
[-C--:B-----5:R-:W-:Y:S02]  /*23f70*/  @!P2 LEA.HI.X R3, R44, R42.reuse, R47, 0x2, P4 ;  /* 0x0000002a2c03a211 */ /* 0x0a0fe400020f142f */
[----:B------:R-:W3:Y:S01]  /*23f80*/  LDL R44, [R1+0xf4] ;  /* 0x0000f400012c7983 */ /* 0x000ee20000100800 */
[----:B------:R-:W-:-:S03]  /*23f90*/  @!P3 LEA.HI.X R13, R45, R42, R37, 0x2, P5 ;  /* 0x0000002a2d0db211 */ /* 0x000fc600028f1425 */
[----:B------:R0:W-:Y:S01]  /*23fa0*/  @!P2 ST.E.64 desc[UR50][R2.64], R14 ;  /* 0x0000000e0200a985 */ /* 0x0001e2000c101b32 */
[----:B------:R-:W-:-:S03]  /*23fb0*/  ISETP.GE.AND P1, PT, R36, UR4, PT ;  /* 0x0000000424007c0c */ /* 0x000fc6000bf26270 */
[----:B------:R-:W4:Y:S04]  /*23fc0*/  LDL R47, [R1+0x88] ;  /* 0x00008800012f7983 */ /* 0x000f280000100800 */
[----:B------:R-:W5:Y:S01]  /*23fd0*/  LDL R45, [R1+0x84] ;  /* 0x00008400012d7983 */ /* 0x000f620000100800 */
[----:B------:R-:W-:Y:S02]  /*23fe0*/  ISETP.GE.AND P0, PT, R11, UR4, PT ;  /* 0x000000040b007c0c */ /* 0x000fe4000bf06270 */
[----:B------:R-:W-:Y:S01]  /*23ff0*/  ISETP.GE.AND P4, PT, R0, UR4, PT ;  /* 0x0000000400007c0c */ /* 0x000fe2000bf86270 */
[----:B------:R-:W5:Y:S01]  /*24000*/  LDL R37, [R1+0x80] ;  /* 0x0000800001257983 */ /* 0x000f620000100800 */
[----:B0-----:R-:W-:Y:S01]  /*24010*/  @!P3 IMAD.MOV.U32 R2, RZ, RZ, R5 ;  /* 0x000000ffff02b224 */ /* 0x001fe200078e0005 */
[----:B------:R-:W-:-:S02]  /*24020*/  @!P3 MOV R3, R7 ;  /* 0x000000070003b202 */ /* 0x000fc40000000f00 */
[----:B------:R-:W5:Y:S04]  /*24030*/  LDL R15, [R1+0x78] ;  /* 0x00007800010f7983 */ /* 0x000f680000100800 */
[----:B------:R0:W-:Y:S04]  /*24040*/  @!P3 ST.E.64 desc[UR50][R12.64], R2 ;  /* 0x000000020c00b985 */ /* 0x0001e8000c101b32 */
[----:B------:R-:W5:Y:S04]  /*24050*/  LDL R14, [R1+0xd4] ;  /* 0x0000d400010e7983 */ /* 0x000f680000100800 */
[----:B0-----:R-:W4:Y:S01]  /*24060*/  LDL R12, [R1+0xec] ;  /* 0x0000ec00010c7983 */ /* 0x001f220000100800 */
[----:B------:R-:W-:-:S02]  /*24070*/  @!P0 LEA R4, P5, R11, R43, 0x2 ;  /* 0x0000002b0b048211 */ /* 0x000fc400078a10ff */
[----:B------:R-:W-:Y:S01]  /*24080*/  ISETP.GE.AND P2, PT, R46, UR4, PT ;  /* 0x000000042e007c0c */ /* 0x000fe2000bf46270 */
[----:B------:R-:W5:Y:S01]  /*24090*/  LDL R13, [R1+0x74] ;  /* 0x00007400010d7983 */ /* 0x000f620000100800 */
[-C--:B------:R-:W-:Y:S01]  /*240a0*/  @!P0 LEA.HI.X R5, R11, R42.reuse, R112, 0x2, P5 ;  /* 0x0000002a0b058211 */ /* 0x080fe200028f1470 */
[----:B------:R-:W-:Y:S01]  /*240b0*/  @!P0 IMAD.MOV.U32 R11, RZ, RZ, R10 ;  /* 0x000000ffff0b8224 */ /* 0x000fe200078e000a */
[C---:B------:R-:W-:Y:S01]  /*240c0*/  @!P1 LEA R2, P3, R36.reuse, R43, 0x2 ;  /* 0x0000002b24029211 */ /* 0x040fe200078610ff */
[----:B------:R-:W-:Y:S02]  /*240d0*/  @!P0 IMAD.MOV.U32 R10, RZ, RZ, R8 ;  /* 0x000000ffff0a8224 */ /* 0x000fe400078e0008 */
[----:B------:R-:W5:Y:S01]  /*240e0*/  LDL R8, [R1+0xe8] ;  /* 0x0000e80001087983 */ /* 0x000f620000100800 */
[----:B------:R-:W-:-:S03]  /*240f0*/  @!P1 LEA.HI.X R3, R36, R42, R111, 0x2, P3 ;  /* 0x0000002a24039211 */ /* 0x000fc600018f146f */
[----:B------:R0:W-:Y:S02]  /*24100*/  @!P0 ST.E.64 desc[UR50][R4.64], R10 ;  /* 0x0000000a04008985 */ /* 0x0001e4000c101b32 */
[C---:B------:R-:W-:Y:S02]  /*24110*/  @!P2 LEA R6, P3, R46.reuse, R43, 0x2 ;  /* 0x0000002b2e06a211 */ /* 0x040fe400078610ff */
[----:B------:R-:W5:Y:S02]  /*24120*/  LDL R36, [R1+0x7c] ;  /* 0x00007c0001247983 */ /* 0x000f640000100800 */
[----:B------:R-:W-:Y:S02]  /*24130*/  @!P2 LEA.HI.X R7, R46, R42, R110, 0x2, P3 ;  /* 0x0000002a2e07a211 */ /* 0x000fe400018f146e */
[----:B------:R-:W5:Y:S01]  /*24140*/  LDL R46, [R1+0xe4] ;  /* 0x0000e400012e7983 */ /* 0x000f620000100800 */
[----:B0-----:R-:W-:-:S03]  /*24150*/  @!P1 IMAD.MOV.U32 R4, RZ, RZ, R9 ;  /* 0x000000ffff049224 */ /* 0x001fc600078e0009 */
[----:B------:R-:W5:Y:S01]  /*24160*/  LDL R11, [R1+0x70] ;  /* 0x00007000010b7983 */ /* 0x000f620000100800 */
[----:B------:R-:W-:-:S03]  /*24170*/  @!P1 IMAD.MOV.U32 R5, RZ, RZ, R20 ;  /* 0x000000ffff059224 */ /* 0x000fc600078e0014 */
[----:B------:R-:W5:Y:S04]  /*24180*/  LDL R20, [R1+0xd8] ;  /* 0x0000d80001147983 */ /* 0x000f680000100800 */
[----:B------:R0:W-:Y:S04]  /*24190*/  @!P1 ST.E.64 desc[UR50][R2.64], R4 ;  /* 0x0000000402009985 */ /* 0x0001e8000c101b32 */
[----:B------:R-:W5:Y:S01]  /*241a0*/  LDL R10, [R1+0xcc] ;  /* 0x0000cc00010a7983 */ /* 0x000f620000100800 */
[----:B0-----:R-:W-:Y:S01]  /*241b0*/  @!P4 LEA R2, P5, R0, R43, 0x2 ;  /* 0x0000002b0002c211 */ /* 0x001fe200078a10ff */
[----:B------:R-:W-:-:S02]  /*241c0*/  @!P2 IMAD.MOV.U32 R4, RZ, RZ, R21 ;  /* 0x000000ffff04a224 */ /* 0x000fc400078e0015 */
[----:B------:R-:W5:Y:S01]  /*241d0*/  LDL R21, [R1+0xdc] ;  /* 0x0000dc0001157983 */ /* 0x000f620000100800 */
[----:B------:R-:W-:Y:S01]  /*241e0*/  @!P2 MOV R5, R25 ;  /* 0x000000190005a202 */ /* 0x000fe20000000f00 */
[----:B------:R-:W-:-:S04]  /*241f0*/  @!P4 IMAD.MOV.U32 R25, RZ, RZ, R26 ;  /* 0x000000ffff19c224 */ /* 0x000fc800078e001a */
[----:B------:R-:W-:Y:S01]  /*24200*/  @!P2 ST.E.64 desc[UR50][R6.64], R4 ;  /* 0x000000040600a985 */ /* 0x000fe2000c101b32 */
[----:B--2---:R-:W-:Y:S02]  /*24210*/  ISETP.GE.AND P1, PT, R78, UR4, PT ;  /* 0x000000044e007c0c */ /* 0x004fe4000bf26270 */
[----:B---3--:R-:W-:Y:S02]  /*24220*/  @!P4 LEA.HI.X R3, R0, R42, R44, 0x2, P5 ;  /* 0x0000002a0003c211 */ /* 0x008fe400028f142c */
[----:B------:R-:W2:Y:S04]  /*24230*/  LDL R44, [R1+0xe0] ;  /* 0x0000e000012c7983 */ /* 0x000ea80000100800 */
[----:B------:R-:W3:Y:S04]  /*24240*/  LDL R0, [R1+0x6c] ;  /* 0x00006c0001007983 */ /* 0x000ee80000100800 */
[----:B------:R0:W-:Y:S02]  /*24250*/  @!P4 ST.E.64 desc[UR50][R2.64], R24 ;  /* 0x000000180200c985 */ /* 0x0001e4000c101b32 */
[----:B0-----:R-:W-:-:S04]  /*24260*/  @!P1 LEA R2, P5, R78, R43, 0x2 ;  /* 0x0000002b4e029211 */ /* 0x001fc800078a10ff */
[----:B----4-:R-:W-:Y:S02]  /*24270*/  @!P1 LEA.HI.X R3, R78, R42, R12, 0x2, P5 ;  /* 0x0000002a4e039211 */ /* 0x010fe400028f140c */
[----:B------:R-:W4:Y:S01]  /*24280*/  LDL R12, [R1+0xd0] ;  /* 0x0000d000010c7983 */ /* 0x000f220000100800 */
[----:B------:R-:W-:Y:S02]  /*24290*/  ISETP.GE.AND P0, PT, R79, UR4, PT ;  /* 0x000000044f007c0c */ /* 0x000fe4000bf06270 */
[----:B------:R-:W-:Y:S02]  /*242a0*/  ISETP.GE.AND P2, PT, R47, UR4, PT ;  /* 0x000000042f007c0c */ /* 0x000fe4000bf46270 */
[----:B-----5:R-:W-:-:S09]  /*242b0*/  ISETP.GE.AND P4, PT, R45, UR4, PT ;  /* 0x000000042d007c0c */ /* 0x020fd2000bf86270 */
[C---:B------:R-:W-:Y:S01]  /*242c0*/  @!P0 LEA R4, P3, R79.reuse, R43, 0x2 ;  /* 0x0000002b4f048211 */ /* 0x040fe200078610ff */
[----:B------:R-:W-:Y:S02]  /*242d0*/  @!P0 IMAD.MOV.U32 R6, RZ, RZ, R27 ;  /* 0x000000ffff068224 */ /* 0x000fe400078e001b */
[----:B------:R-:W-:Y:S01]  /*242e0*/  @!P0 IMAD.MOV.U32 R7, RZ, RZ, R29 ;  /* 0x000000ffff078224 */ /* 0x000fe200078e001d */
[----:B------:R-:W-:Y:S01]  /*242f0*/  @!P0 LEA.HI.X R5, R79, R42, R109, 0x2, P3 ;  /* 0x0000002a4f058211 */ /* 0x000fe200018f146d */
[----:B------:R-:W-:Y:S01]  /*24300*/  @!P1 IMAD.MOV.U32 R29, RZ, RZ, R30 ;  /* 0x000000ffff1d9224 */ /* 0x000fe200078e001e */
[----:B------:R-:W-:-:S03]  /*24310*/  ISETP.GE.AND P3, PT, R37, UR4, PT ;  /* 0x0000000425007c0c */ /* 0x000fc6000bf66270 */
[----:B------:R0:W-:Y:S04]  /*24320*/  @!P0 ST.E.64 desc[UR50][R4.64], R6 ;  /* 0x0000000604008985 */ /* 0x0001e8000c101b32 */
[----:B------:R1:W-:Y:S01]  /*24330*/  @!P1 ST.E.64 desc[UR50][R2.64], R28 ;  /* 0x0000001c02009985 */ /* 0x0003e2000c101b32 */
[----:B0-----:R-:W-:-:S04]  /*24340*/  @!P2 LEA R4, P0, R47, R43, 0x2 ;  /* 0x0000002b2f04a211 */ /* 0x001fc800078010ff */
[-C--:B------:R-:W-:Y:S02]  /*24350*/  @!P2 LEA.HI.X R5, R47, R42.reuse, R8, 0x2, P0 ;  /* 0x0000002a2f05a211 */ /* 0x080fe400000f1408 */
[C---:B-1----:R-:W-:Y:S02]  /*24360*/  @!P4 LEA R2, P1, R45.reuse, R43, 0x2 ;  /* 0x0000002b2d02c211 */ /* 0x042fe400078210ff */
[----:B------:R-:W-:Y:S01]  /*24370*/  ISETP.GE.AND P0, PT, R36, UR4, PT ;  /* 0x0000000424007c0c */ /* 0x000fe2000bf06270 */
[----:B------:R-:W-:Y:S01]  /*24380*/  @!P2 IMAD.MOV.U32 R6, RZ, RZ, R31 ;  /* 0x000000ffff06a224 */ /* 0x000fe200078e001f */
[----:B------:R-:W-:Y:S01]  /*24390*/  @!P2 MOV R7, R33 ;  /* 0x000000210007a202 */ /* 0x000fe20000000f00 */
[----:B------:R-:W-:Y:S01]  /*243a0*/  @!P4 IMAD.MOV.U32 R33, RZ, RZ, R34 ;  /* 0x000000ffff21c224 */ /* 0x000fe200078e0022 */
[----:B------:R-:W-:Y:S02]  /*243b0*/  @!P4 LEA.HI.X R3, R45, R42, R46, 0x2, P1 ;  /* 0x0000002a2d03c211 */ /* 0x000fe400008f142e */
[----:B------:R-:W-:Y:S01]  /*243c0*/  ISETP.GE.AND P1, PT, R15, UR4, PT ;  /* 0x000000040f007c0c */ /* 0x000fe2000bf26270 */
[----:B------:R0:W-:Y:S01]  /*243d0*/  @!P2 ST.E.64 desc[UR50][R4.64], R6 ;  /* 0x000000060400a985 */ /* 0x0001e2000c101b32 */
[----:B------:R-:W-:-:S03]  /*243e0*/  @!P3 LEA R8, P5, R37, R43, 0x2 ;  /* 0x0000002b2508b211 */ /* 0x000fc600078a10ff */
[----:B------:R1:W-:Y:S01]  /*243f0*/  @!P4 ST.E.64 desc[UR50][R2.64], R32 ;  /* 0x000000200200c985 */ /* 0x0003e2000c101b32 */
[----:B------:R-:W-:Y:S02]  /*24400*/  ISETP.GE.AND P4, PT, R13, UR4, PT ;  /* 0x000000040d007c0c */ /* 0x000fe4000bf86270 */
[C---:B0-----:R-:W-:Y:S01]  /*24410*/  @!P0 LEA R4, P2, R36.reuse, R43, 0x2 ;  /* 0x0000002b24048211 */ /* 0x041fe200078410ff */
[----:B-1----:R-:W-:Y:S02]  /*24420*/  @!P3 IMAD.MOV.U32 R2, RZ, RZ, R35 ;  /* 0x000000ffff02b224 */ /* 0x002fe400078e0023 */
[----:B------:R-:W-:Y:S01]  /*24430*/  @!P3 IMAD.MOV.U32 R3, RZ, RZ, R53 ;  /* 0x000000ffff03b224 */ /* 0x000fe200078e0035 */
[-C--:B------:R-:W-:Y:S01]  /*24440*/  @!P0 LEA.HI.X R5, R36, R42.reuse, R21, 0x2, P2 ;  /* 0x0000002a24058211 */ /* 0x080fe200010f1415 */
[----:B------:R-:W-:Y:S01]  /*24450*/  @!P0 IMAD.MOV.U32 R53, RZ, RZ, R54 ;  /* 0x000000ffff358224 */ /* 0x000fe200078e0036 */
[----:B--2---:R-:W-:Y:S02]  /*24460*/  @!P3 LEA.HI.X R9, R37, R42, R44, 0x2, P5 ;  /* 0x0000002a2509b211 */ /* 0x004fe400028f142c */
[----:B------:R-:W-:-:S03]  /*24470*/  ISETP.GE.AND P5, PT, R11, UR4, PT ;  /* 0x000000040b007c0c */ /* 0x000fc6000bfa6270 */
[----:B------:R0:W-:Y:S01]  /*24480*/  @!P3 ST.E.64 desc[UR50][R8.64], R2 ;  /* 0x000000020800b985 */ /* 0x0001e2000c101b32 */
[----:B---3--:R-:W-:-:S03]  /*24490*/  ISETP.GE.AND P3, PT, R0, UR4, PT ;  /* 0x0000000400007c0c */ /* 0x008fc6000bf66270 */
[----:B------:R1:W-:Y:S01]  /*244a0*/  @!P0 ST.E.64 desc[UR50][R4.64], R52 ;  /* 0x0000003404008985 */ /* 0x0003e2000c101b32 */
[-C--:B------:R-:W-:Y:S02]  /*244b0*/  @!P4 LEA R6, P0, R13, R43.reuse, 0x2 ;  /* 0x0000002b0d06c211 */ /* 0x080fe400078010ff */
[----:B0-----:R-:W-:-:S04]  /*244c0*/  @!P1 LEA R2, P2, R15, R43, 0x2 ;  /* 0x0000002b0f029211 */ /* 0x001fc800078410ff */
[-C--:B------:R-:W-:Y:S01]  /*244d0*/  @!P1 LEA.HI.X R3, R15, R42.reuse, R20, 0x2, P2 ;  /* 0x0000002a0f039211 */ /* 0x080fe200010f1414 */
[----:B-1----:R-:W-:Y:S01]  /*244e0*/  @!P1 IMAD.MOV.U32 R4, RZ, RZ, R55 ;  /* 0x000000ffff049224 */ /* 0x002fe200078e0037 */
[----:B------:R-:W-:Y:S01]  /*244f0*/  @!P1 MOV R5, R57 ;  /* 0x0000003900059202 */ /* 0x000fe20000000f00 */
[----:B------:R-:W-:Y:S01]  /*24500*/  @!P4 IMAD.MOV.U32 R57, RZ, RZ, R58 ;  /* 0x000000ffff39c224 */ /* 0x000fe200078e003a */
[----:B------:R-:W-:-:S03]  /*24510*/  @!P4 LEA.HI.X R7, R13, R42, R14, 0x2, P0 ;  /* 0x0000002a0d07c211 */ /* 0x000fc600000f140e */
[----:B------:R0:W-:Y:S04]  /*24520*/  @!P1 ST.E.64 desc[UR50][R2.64], R4 ;  /* 0x0000000402009985 */ /* 0x0001e8000c101b32 */
[----:B------:R1:W-:Y:S01]  /*24530*/  @!P4 ST.E.64 desc[UR50][R6.64], R56 ;  /* 0x000000380600c985 */ /* 0x0003e2000c101b32 */
[CC--:B0-----:R-:W-:Y:S02]  /*24540*/  @!P5 LEA R2, P1, R11.reuse, R43.reuse, 0x2 ;  /* 0x0000002b0b02d211 */ /* 0x0c1fe400078210ff */
[C---:B------:R-:W-:Y:S02]  /*24550*/  @!P3 LEA R4, P2, R0.reuse, R43, 0x2 ;  /* 0x0000002b0004b211 */ /* 0x040fe400078410ff */
[-C--:B----4-:R-:W-:Y:S01]  /*24560*/  @!P5 LEA.HI.X R3, R11, R42.reuse, R12, 0x2, P1 ;  /* 0x0000002a0b03d211 */ /* 0x090fe200008f140c */
[----:B-1----:R-:W-:Y:S01]  /*24570*/  @!P5 IMAD.MOV.U32 R6, RZ, RZ, R59 ;  /* 0x000000ffff06d224 */ /* 0x002fe200078e003b */
[----:B------:R-:W-:Y:S01]  /*24580*/  @!P3 LEA.HI.X R5, R0, R42, R10, 0x2, P2 ;  /* 0x0000002a0005b211 */ /* 0x000fe200010f140a */
[----:B------:R-:W-:-:S02]  /*24590*/  @!P5 IMAD.MOV.U32 R7, RZ, RZ, R61 ;  /* 0x000000ffff07d224 */ /* 0x000fc400078e003d */
[----:B------:R-:W-:-:S03]  /*245a0*/  @!P3 IMAD.MOV.U32 R61, RZ, RZ, R62 ;  /* 0x000000ffff3db224 */ /* 0x000fc600078e003e */
[----:B------:R3:W-:Y:S04]  /*245b0*/  @!P5 ST.E.64 desc[UR50][R2.64], R6 ;  /* 0x000000060200d985 */ /* 0x0007e8000c101b32 */
[----:B------:R3:W-:Y:S02]  /*245c0*/  @!P3 ST.E.64 desc[UR50][R4.64], R60 ;  /* 0x0000003c0400b985 */ /* 0x0007e4000c101b32 */
.L_x_620:
[----:B------:R-:W-:Y:S05]  /*245d0*/  BSYNC B1 ;  /* 0x0000000000017941 */ /* 0x000fea0003800000 */
.L_x_619:
[----:B------:R-:W-:-:S03]  /*245e0*/  UMOV UR4, 0xffffffff ;  /* 0xffffffff00047882 */ /* 0x000fc60000000000 */
[----:B------:R-:W-:Y:S05]  /*245f0*/  BRA.DIV UR4, `(.L_x_621) ;  /* 0x000000e6044c7947 */ /* 0x000fea000b800000 */
[----:B0-----:R-:W0:Y:S04]  /*24600*/  SHFL.IDX PT, R41, R41, 0x1, 0x1c1f ;  /* 0x003c1f0029297f89 */ /* 0x001e2800000e0000 */
[----:B------:R4:W0:Y:S02]  /*24610*/  SHFL.IDX PT, R14, R40, 0x1, 0x1c1f ;  /* 0x003c1f00280e7f89 */ /* 0x00082400000e0000 */
.L_x_943:
[----:B------:R-:W-:-:S13]  /*24620*/  ISETP.GE.AND P0, PT, R39, R38, PT ;  /* 0x000000262700720c */ /* 0x000fda0003f06270 */
[----:B------:R-:W-:Y:S05]  /*24630*/  @P0 BRA `(.L_x_617) ;  /* 0x0000001c00280947 */ /* 0x000fea0003800000 */
[----:B--2---:R-:W2:Y:S01]  /*24640*/  LDL R43, [R1+0x68] ;  /* 0x00006800012b7983 */ /* 0x004ea20000100800 */
[----:B------:R-:W-:-:S03]  /*24650*/  ULDC UR4, c[0x0][0xac8] ;  /* 0x0002b20000047ab9 */ /* 0x000fc60000000800 */
[----:B------:R-:W5:Y:S04]  /*24660*/  LDL R55, [R1+0xc4] ;  /* 0x0000c40001377983 */ /* 0x000f680000100800 */
[----:B----4-:R-:W4:Y:S04]  /*24670*/  LDL R40, [R1+0x124] ;  /* 0x0001240001287983 */ /* 0x010f280000100800 */
[----:B---3--:R-:W3:Y:S04]  /*24680*/  LDL R6, [R1+0xfc] ;  /* 0x0000fc0001067983 */ /* 0x008ee80000100800 */
[----:B------:R-:W3:Y:S04]  /*24690*/  LDL R36, [R1+0x120] ;  /* 0x0001200001247983 */ /* 0x000ee80000100800 */
        /* <DEDUP_REMOVED lines=13> */
[----:B-1----:R-:W3:Y:S04]  /*24770*/  LDL R42, [R1+0xa4] ;  /* 0x0000a400012a7983 */ /* 0x002ee80000100800 */
        /* <DEDUP_REMOVED lines=19> */
[----:B------:R-:W3:Y:S01]  /*248b0*/  LDL R0, [R1+0x6c] ;  /* 0x00006c0001007983 */ /* 0x000ee20000100800 */
[----:B--2---:R-:W-:-:S02]  /*248c0*/  ISETP.GE.AND P3, PT, R43, UR4, PT ;  /* 0x000000042b007c0c */ /* 0x004fc4000bf66270 */
[----:B-----5:R-:W-:Y:S01]  /*248d0*/  ISETP.GE.AND P0, PT, R55, UR4, PT ;  /* 0x0000000437007c0c */ /* 0x020fe2000bf06270 */
[----:B----4-:R-:W-:-:S10]  /*248e0*/  IMAD.MOV.U32 R60, RZ, RZ, R40 ;  /* 0x000000ffff3c7224 */ /* 0x010fd400078e0028 */
[----:B0-----:R-:W-:Y:S01]  /*248f0*/  @!P3 MOV R3, R41 ;  /* 0x000000290003b202 */ /* 0x001fe20000000f00 */
[----:B------:R-:W-:Y:S02]  /*24900*/  @!P3 IMAD.MOV.U32 R2, RZ, RZ, R14 ;  /* 0x000000ffff02b224 */ /* 0x000fe400078e000e */
[----:B---3--:R-:W-:Y:S01]  /*24910*/  IMAD.MOV.U32 R40, RZ, RZ, R6 ;  /* 0x000000ffff287224 */ /* 0x008fe200078e0006 */
[----:B------:R-:W-:Y:S01]  /*24920*/  @!P0 LEA R6, P4, R55, R14, 0x2 ;  /* 0x0000000e37068211 */ /* 0x000fe200078810ff */
[----:B------:R-:W-:Y:S01]  /*24930*/  @!P3 IMAD.WIDE R2, R43, 0x4, R2 ;  /* 0x000000042b02b825 */ /* 0x000fe200078e0202 */
[----:B------:R-:W-:-:S03]  /*24940*/  MOV R43, R5 ;  /* 0x00000005002b7202 */ /* 0x000fc60000000f00 */
[----:B------:R-:W-:Y:S02]  /*24950*/  IMAD.MOV.U32 R53, RZ, RZ, R36 ;  /* 0x000000ffff357224 */ /* 0x000fe400078e0024 */
[----:B------:R-:W-:Y:S01]  /*24960*/  IMAD.MOV.U32 R47, RZ, RZ, R32 ;  /* 0x000000ffff2f7224 */ /* 0x000fe200078e0020 */
[----:B------:R-:W2:Y:S01]  /*24970*/  LDL R36, [R1+0x110] ;  /* 0x0001100001247983 */ /* 0x000ea20000100800 */
[----:B------:R-:W-:Y:S01]  /*24980*/  MOV R45, R27 ;  /* 0x0000001b002d7202 */ /* 0x000fe20000000f00 */
[----:B------:R-:W-:Y:S02]  /*24990*/  IMAD.MOV.U32 R27, RZ, RZ, R13 ;  /* 0x000000ffff1b7224 */ /* 0x000fe400078e000d */
[----:B------:R-:W-:Y:S01]  /*249a0*/  IMAD.MOV.U32 R13, RZ, RZ, R7 ;  /* 0x000000ffff0d7224 */ /* 0x000fe200078e0007 */
[----:B------:R-:W-:Y:S01]  /*249b0*/  @!P0 LEA.HI.X R7, R55, R41, R60, 0x2, P4 ;  /* 0x0000002937078211 */ /* 0x000fe200020f143c */
[----:B------:R-:W-:Y:S02]  /*249c0*/  IMAD.MOV.U32 R55, RZ, RZ, R47 ;  /* 0x000000ffff377224 */ /* 0x000fe400078e002f */
[----:B------:R-:W-:-:S02]  /*249d0*/  IMAD.MOV.U32 R47, RZ, RZ, R43 ;  /* 0x000000ffff2f7224 */ /* 0x000fc400078e002b */
[----:B------:R-:W-:Y:S02]  /*249e0*/  IMAD.MOV.U32 R43, RZ, RZ, R34 ;  /* 0x000000ffff2b7224 */ /* 0x000fe400078e0022 */
[----:B------:R-:W-:Y:S02]  /*249f0*/  IMAD.MOV.U32 R34, RZ, RZ, R31 ;  /* 0x000000ffff227224 */ /* 0x000fe400078e001f */
[----:B------:R-:W3:Y:S01]  /*24a00*/  LDL R31, [R1+0x100] ;  /* 0x00010000011f7983 */ /* 0x000ee20000100800 */
[----:B------:R-:W-:Y:S01]  /*24a10*/  ISETP.GE.AND P1, PT, R59, UR4, PT ;  /* 0x000000043b007c0c */ /* 0x000fe2000bf26270 */
[----:B------:R-:W-:Y:S02]  /*24a20*/  @!P3 IMAD.MOV.U32 R5, RZ, RZ, R65 ;  /* 0x000000ffff05b224 */ /* 0x000fe400078e0041 */
[----:B------:R-:W-:Y:S02]  /*24a30*/  IMAD.MOV.U32 R32, RZ, RZ, R25 ;  /* 0x000000ffff207224 */ /* 0x000fe400078e0019 */
[----:B------:R-:W-:-:S02]  /*24a40*/  IMAD.MOV.U32 R25, RZ, RZ, R4 ;  /* 0x000000ffff197224 */ /* 0x000fc400078e0004 */
[----:B------:R-:W-:Y:S02]  /*24a50*/  @!P3 IMAD.MOV.U32 R4, RZ, RZ, R63 ;  /* 0x000000ffff04b224 */ /* 0x000fe400078e003f */
[----:B------:R-:W-:Y:S01]  /*24a60*/  IMAD.MOV.U32 R60, RZ, RZ, R53 ;  /* 0x000000ffff3c7224 */ /* 0x000fe200078e0035 */
[----:B------:R-:W-:Y:S02]  /*24a70*/  MOV R53, R45 ;  /* 0x0000002d00357202 */ /* 0x000fe40000000f00 */
[----:B------:R0:W-:Y:S02]  /*24a80*/  @!P3 ST.E.64 desc[UR50][R2.64], R4 ;  /* 0x000000040200b985 */ /* 0x0001e4000c101b32 */
[----:B0-----:R-:W-:-:S04]  /*24a90*/  @!P1 LEA R2, P5, R59, R14, 0x2 ;  /* 0x0000000e3b029211 */ /* 0x001fc800078a10ff */
[----:B------:R-:W-:Y:S01]  /*24aa0*/  @!P1 LEA.HI.X R3, R59, R41, R60, 0x2, P5 ;  /* 0x000000293b039211 */ /* 0x000fe200028f143c */
[----:B------:R-:W-:Y:S02]  /*24ab0*/  IMAD.MOV.U32 R59, RZ, RZ, R55 ;  /* 0x000000ffff3b7224 */ /* 0x000fe400078e0037 */
[----:B------:R-:W-:Y:S02]  /*24ac0*/  IMAD.MOV.U32 R55, RZ, RZ, R53 ;  /* 0x000000ffff377224 */ /* 0x000fe400078e0035 */
[----:B------:R-:W-:Y:S02]  /*24ad0*/  IMAD.MOV.U32 R53, RZ, RZ, R47 ;  /* 0x000000ffff357224 */ /* 0x000fe400078e002f */
[----:B--2---:R-:W-:Y:S02]  /*24ae0*/  IMAD.MOV.U32 R45, RZ, RZ, R36 ;  /* 0x000000ffff2d7224 */ /* 0x004fe400078e0024 */
[----:B------:R-:W-:Y:S01]  /*24af0*/  IMAD.MOV.U32 R36, RZ, RZ, R33 ;  /* 0x000000ffff247224 */ /* 0x000fe200078e0021 */
[----:B------:R-:W-:Y:S01]  /*24b00*/  MOV R33, R29 ;  /* 0x0000001d00217202 */ /* 0x000fe20000000f00 */
[----:B------:R-:W-:Y:S01]  /*24b10*/  IMAD.MOV.U32 R47, RZ, RZ, R45 ;  /* 0x000000ffff2f7224 */ /* 0x000fe200078e002d */
[----:B------:R-:W-:Y:S01]  /*24b20*/  MOV R45, R43 ;  /* 0x0000002b002d7202 */ /* 0x000fe20000000f00 */
[----:B------:R-:W-:Y:S01]  /*24b30*/  IMAD.MOV.U32 R43, RZ, RZ, R36 ;  /* 0x000000ffff2b7224 */ /* 0x000fe200078e0024 */
[----:B------:R-:W-:Y:S01]  /*24b40*/  ISETP.GE.AND P2, PT, R58, UR4, PT ;  /* 0x000000043a007c0c */ /* 0x000fe2000bf46270 */
[----:B------:R-:W-:-:S02]  /*24b50*/  IMAD.MOV.U32 R36, RZ, RZ, R33 ;  /* 0x000000ffff247224 */ /* 0x000fc400078e0021 */
[----:B------:R-:W-:Y:S02]  /*24b60*/  @!P0 IMAD.MOV.U32 R65, RZ, RZ, R66 ;  /* 0x000000ffff418224 */ /* 0x000fe400078e0042 */
[----:B------:R-:W-:Y:S01]  /*24b70*/  IMAD.MOV.U32 R44, RZ, RZ, R42 ;  /* 0x000000ffff2c7224 */ /* 0x000fe200078e002a */
[----:B------:R-:W-:Y:S01]  /*24b80*/  ISETP.GE.AND P3, PT, R57, UR4, PT ;  /* 0x0000000439007c0c */ /* 0x000fe2000bf66270 */
[----:B------:R-:W-:Y:S01]  /*24b90*/  @!P1 IMAD.MOV.U32 R4, RZ, RZ, R67 ;  /* 0x000000ffff049224 */ /* 0x000fe200078e0043 */
[----:B------:R-:W2:Y:S01]  /*24ba0*/  LDL R29, [R1+0x80] ;  /* 0x00008000011d7983 */ /* 0x000ea20000100800 */
[----:B---3--:R-:W-:-:S03]  /*24bb0*/  IMAD.MOV.U32 R33, RZ, RZ, R31 ;  /* 0x000000ffff217224 */ /* 0x008fc600078e001f */
[----:B------:R-:W3:Y:S04]  /*24bc0*/  LDL R31, [R1+0xf4] ;  /* 0x0000f400011f7983 */ /* 0x000ee80000100800 */
[----:B------:R0:W-:Y:S01]  /*24bd0*/  @!P0 ST.E.64 desc[UR50][R6.64], R64 ;  /* 0x0000004006008985 */ /* 0x0001e2000c101b32 */
[----:B------:R-:W-:Y:S02]  /*24be0*/  IMAD.MOV.U32 R42, RZ, RZ, R37 ;  /* 0x000000ffff2a7224 */ /* 0x000fe400078e0025 */
[----:B------:R-:W-:Y:S02]  /*24bf0*/  IMAD.MOV.U32 R37, RZ, RZ, R24 ;  /* 0x000000ffff257224 */ /* 0x000fe400078e0018 */
[----:B------:R-:W4:Y:S01]  /*24c00*/  LDL R24, [R1+0x90] ;  /* 0x0000900001187983 */ /* 0x000f220000100800 */
[----:B0-----:R-:W-:-:S04]  /*24c10*/  @!P2 LEA R6, P4, R58, R14, 0x2 ;  /* 0x0000000e3a06a211 */ /* 0x001fc800078810ff */
[----:B------:R-:W-:Y:S02]  /*24c20*/  @!P2 LEA.HI.X R7, R58, R41, R59, 0x2, P4 ;  /* 0x000000293a07a211 */ /* 0x000fe400020f143b */
[----:B------:R-:W-:Y:S01]  /*24c30*/  MOV R58, R55 ;  /* 0x00000037003a7202 */ /* 0x000fe20000000f00 */
[----:B------:R-:W-:Y:S02]  /*24c40*/  IMAD.MOV.U32 R55, RZ, RZ, R53 ;  /* 0x000000ffff377224 */ /* 0x000fe400078e0035 */
[----:B------:R-:W-:Y:S02]  /*24c50*/  IMAD.MOV.U32 R53, RZ, RZ, R47 ;  /* 0x000000ffff357224 */ /* 0x000fe400078e002f */
[----:B------:R-:W-:Y:S02]  /*24c60*/  IMAD.MOV.U32 R47, RZ, RZ, R45 ;  /* 0x000000ffff2f7224 */ /* 0x000fe400078e002d */
[----:B------:R-:W-:Y:S02]  /*24c70*/  IMAD.MOV.U32 R45, RZ, RZ, R43 ;  /* 0x000000ffff2d7224 */ /* 0x000fe400078e002b */
[----:B------:R-:W-:Y:S01]  /*24c80*/  IMAD.MOV.U32 R43, RZ, RZ, R36 ;  /* 0x000000ffff2b7224 */ /* 0x000fe200078e0024 */
[----:B------:R-:W-:Y:S01]  /*24c90*/  MOV R36, R33 ;  /* 0x0000002100247202 */ /* 0x000fe20000000f00 */
[----:B------:R-:W-:-:S05]  /*24ca0*/  @!P1 IMAD.MOV.U32 R5, RZ, RZ, R69 ;  /* 0x000000ffff059224 */ /* 0x000fca00078e0045 */
[----:B------:R0:W-:Y:S02]  /*24cb0*/  @!P1 ST.E.64 desc[UR50][R2.64], R4 ;  /* 0x0000000402009985 */ /* 0x0001e4000c101b32 */
[----:B0-----:R-:W-:-:S04]  /*24cc0*/  @!P3 LEA R2, P5, R57, R14, 0x2 ;  /* 0x0000000e3902b211 */ /* 0x001fc800078a10ff */
[----:B------:R-:W-:Y:S02]  /*24cd0*/  @!P3 LEA.HI.X R3, R57, R41, R58, 0x2, P5 ;  /* 0x000000293903b211 */ /* 0x000fe400028f143a */
[----:B------:R-:W-:Y:S01]  /*24ce0*/  MOV R57, R55 ;  /* 0x0000003700397202 */ /* 0x000fe20000000f00 */
[----:B------:R-:W-:Y:S02]  /*24cf0*/  IMAD.MOV.U32 R55, RZ, RZ, R53 ;  /* 0x000000ffff377224 */ /* 0x000fe400078e0035 */
[----:B------:R-:W-:Y:S02]  /*24d00*/  IMAD.MOV.U32 R53, RZ, RZ, R47 ;  /* 0x000000ffff357224 */ /* 0x000fe400078e002f */
[----:B------:R-:W-:Y:S02]  /*24d10*/  IMAD.MOV.U32 R47, RZ, RZ, R43 ;  /* 0x000000ffff2f7224 */ /* 0x000fe400078e002b */
[----:B------:R-:W-:Y:S02]  /*24d20*/  IMAD.MOV.U32 R43, RZ, RZ, R36 ;  /* 0x000000ffff2b7224 */ /* 0x000fe400078e0024 */
[----:B---3--:R-:W-:-:S02]  /*24d30*/  IMAD.MOV.U32 R33, RZ, RZ, R31 ;  /* 0x000000ffff217224 */ /* 0x008fc400078e001f */
[----:B------:R-:W-:Y:S02]  /*24d40*/  IMAD.MOV.U32 R31, RZ, RZ, R21 ;  /* 0x000000ffff1f7224 */ /* 0x000fe400078e0015 */
[----:B------:R-:W-:Y:S02]  /*24d50*/  IMAD.MOV.U32 R21, RZ, RZ, R12 ;  /* 0x000000ffff157224 */ /* 0x000fe400078e000c */
[----:B------:R-:W-:Y:S02]  /*24d60*/  IMAD.MOV.U32 R12, RZ, RZ, R8 ;  /* 0x000000ffff0c7224 */ /* 0x000fe400078e0008 */
[----:B------:R-:W3:Y:S01]  /*24d70*/  LDL R8, [R1+0xe0] ;  /* 0x0000e00001087983 */ /* 0x000ee20000100800 */
[----:B------:R-:W-:Y:S01]  /*24d80*/  IMAD.MOV.U32 R36, RZ, RZ, R33 ;  /* 0x000000ffff247224 */ /* 0x000fe200078e0021 */
[----:B------:R-:W-:Y:S02]  /*24d90*/  MOV R33, R21 ;  /* 0x0000001500217202 */ /* 0x000fe40000000f00 */
[----:B------:R-:W5:Y:S01]  /*24da0*/  LDL R21, [R1+0x74] ;  /* 0x0000740001157983 */ /* 0x000f620000100800 */
[----:B------:R-:W-:Y:S01]  /*24db0*/  ISETP.GE.AND P0, PT, R56, UR4, PT ;  /* 0x0000000438007c0c */ /* 0x000fe2000bf06270 */
[----:B------:R-:W-:Y:S01]  /*24dc0*/  @!P2 IMAD.MOV.U32 R69, RZ, RZ, R70 ;  /* 0x000000ffff45a224 */ /* 0x000fe200078e0046 */
[----:B------:R-:W-:Y:S01]  /*24dd0*/  ISETP.GE.AND P1, PT, R54, UR4, PT ;  /* 0x0000000436007c0c */ /* 0x000fe2000bf26270 */
[----:B------:R-:W-:-:S03]  /*24de0*/  @!P3 IMAD.MOV.U32 R4, RZ, RZ, R71 ;  /* 0x000000ffff04b224 */ /* 0x000fc600078e0047 */
[----:B------:R0:W-:Y:S01]  /*24df0*/  @!P2 ST.E.64 desc[UR50][R6.64], R68 ;  /* 0x000000440600a985 */ /* 0x0001e2000c101b32 */
[----:B------:R-:W-:Y:S01]  /*24e00*/  ISETP.GE.AND P2, PT, R52, UR4, PT ;  /* 0x0000000434007c0c */ /* 0x000fe2000bf46270 */
[----:B------:R-:W-:-:S05]  /*24e10*/  @!P3 IMAD.MOV.U32 R5, RZ, RZ, R73 ;  /* 0x000000ffff05b224 */ /* 0x000fca00078e0049 */
[----:B------:R1:W-:Y:S01]  /*24e20*/  @!P3 ST.E.64 desc[UR50][R2.64], R4 ;  /* 0x000000040200b985 */ /* 0x0003e2000c101b32 */
[----:B------:R-:W-:Y:S01]  /*24e30*/  @!P0 IMAD.MOV.U32 R73, RZ, RZ, R74 ;  /* 0x000000ffff498224 */ /* 0x000fe200078e004a */
[----:B------:R-:W-:Y:S02]  /*24e40*/  ISETP.GE.AND P3, PT, R46, UR4, PT ;  /* 0x000000042e007c0c */ /* 0x000fe4000bf66270 */
[----:B0-----:R-:W-:-:S04]  /*24e50*/  @!P0 LEA R6, P4, R56, R14, 0x2 ;  /* 0x0000000e38068211 */ /* 0x001fc800078810ff */
[-C--:B------:R-:W-:Y:S02]  /*24e60*/  @!P0 LEA.HI.X R7, R56, R41.reuse, R57, 0x2, P4 ;  /* 0x0000002938078211 */ /* 0x080fe400020f1439 */
[C---:B-1----:R-:W-:Y:S01]  /*24e70*/  @!P1 LEA R2, P5, R54.reuse, R14, 0x2 ;  /* 0x0000000e36029211 */ /* 0x042fe200078a10ff */
[----:B------:R-:W-:Y:S02]  /*24e80*/  @!P1 IMAD.MOV.U32 R4, RZ, RZ, R75 ;  /* 0x000000ffff049224 */ /* 0x000fe400078e004b */
[----:B------:R0:W-:Y:S01]  /*24e90*/  @!P0 ST.E.64 desc[UR50][R6.64], R72 ;  /* 0x0000004806008985 */ /* 0x0001e2000c101b32 */
[----:B------:R-:W-:Y:S01]  /*24ea0*/  @!P1 IMAD.MOV.U32 R5, RZ, RZ, R77 ;  /* 0x000000ffff059224 */ /* 0x000fe200078e004d */
[----:B------:R-:W-:Y:S02]  /*24eb0*/  @!P1 LEA.HI.X R3, R54, R41, R55, 0x2, P5 ;  /* 0x0000002936039211 */ /* 0x000fe400028f1437 */
[----:B------:R-:W-:Y:S02]  /*24ec0*/  ISETP.GE.AND P0, PT, R44, UR4, PT ;  /* 0x000000042c007c0c */ /* 0x000fe4000bf06270 */
[----:B------:R-:W-:Y:S01]  /*24ed0*/  @!P2 MOV R77, R80 ;  /* 0x00000050004da202 */ /* 0x000fe20000000f00 */
[----:B------:R1:W-:Y:S01]  /*24ee0*/  @!P1 ST.E.64 desc[UR50][R2.64], R4 ;  /* 0x0000000402009985 */ /* 0x0003e2000c101b32 */
[----:B------:R-:W-:-:S02]  /*24ef0*/  ISETP.GE.AND P1, PT, R42, UR4, PT ;  /* 0x000000042a007c0c */ /* 0x000fc4000bf26270 */
[----:B0-----:R-:W-:-:S04]  /*24f00*/  @!P2 LEA R6, P4, R52, R14, 0x2 ;  /* 0x0000000e3406a211 */ /* 0x001fc800078810ff */
[----:B------:R-:W-:Y:S02]  /*24f10*/  @!P2 LEA.HI.X R7, R52, R41, R53, 0x2, P4 ;  /* 0x000000293407a211 */ /* 0x000fe400020f1435 */
[----:B-1----:R-:W-:-:S03]  /*24f20*/  @!P3 LEA R2, P5, R46, R14, 0x2 ;  /* 0x0000000e2e02b211 */ /* 0x002fc600078a10ff */
[----:B------:R0:W-:Y:S01]  /*24f30*/  @!P2 ST.E.64 desc[UR50][R6.64], R76 ;  /* 0x0000004c0600a985 */ /* 0x0001e2000c101b32 */
[----:B------:R-:W-:Y:S01]  /*24f40*/  ISETP.GE.AND P2, PT, R37, UR4, PT ;  /* 0x0000000425007c0c */ /* 0x000fe2000bf46270 */
[----:B------:R-:W-:Y:S01]  /*24f50*/  @!P3 IMAD.MOV.U32 R4, RZ, RZ, R81 ;  /* 0x000000ffff04b224 */ /* 0x000fe200078e0051 */
[----:B------:R-:W-:Y:S01]  /*24f60*/  @!P3 LEA.HI.X R3, R46, R41, R47, 0x2, P5 ;  /* 0x000000292e03b211 */ /* 0x000fe200028f142f */
[----:B------:R-:W-:Y:S01]  /*24f70*/  @!P3 IMAD.MOV.U32 R5, RZ, RZ, R83 ;  /* 0x000000ffff05b224 */ /* 0x000fe200078e0053 */
[----:B------:R-:W-:Y:S01]  /*24f80*/  ISETP.GE.AND P4, PT, R32, UR4, PT ;  /* 0x0000000420007c0c */ /* 0x000fe2000bf86270 */
[----:B------:R-:W-:-:S03]  /*24f90*/  @!P0 IMAD.MOV.U32 R83, RZ, RZ, R84 ;  /* 0x000000ffff538224 */ /* 0x000fc600078e0054 */
[----:B------:R1:W-:Y:S01]  /*24fa0*/  @!P3 ST.E.64 desc[UR50][R2.64], R4 ;  /* 0x000000040200b985 */ /* 0x0003e2000c101b32 */
[----:B0-----:R-:W-:-:S04]  /*24fb0*/  @!P0 LEA R6, P5, R44, R14, 0x2 ;  /* 0x0000000e2c068211 */ /* 0x001fc800078a10ff */
[----:B------:R-:W-:Y:S02]  /*24fc0*/  @!P0 LEA.HI.X R7, R44, R41, R45, 0x2, P5 ;  /* 0x000000292c078211 */ /* 0x000fe400028f142d */
[----:B-1----:R-:W-:-:S03]  /*24fd0*/  @!P1 LEA R2, P3, R42, R14, 0x2 ;  /* 0x0000000e2a029211 */ /* 0x002fc600078610ff */
[----:B------:R0:W-:Y:S01]  /*24fe0*/  @!P0 ST.E.64 desc[UR50][R6.64], R82 ;  /* 0x0000005206008985 */ /* 0x0001e2000c101b32 */
[----:B------:R-:W-:Y:S01]  /*24ff0*/  @!P1 IMAD.MOV.U32 R4, RZ, RZ, R85 ;  /* 0x000000ffff049224 */ /* 0x000fe200078e0055 */
[----:B------:R-:W-:Y:S01]  /*25000*/  @!P1 LEA.HI.X R3, R42, R41, R43, 0x2, P3 ;  /* 0x000000292a039211 */ /* 0x000fe200018f142b */
[----:B------:R-:W-:Y:S01]  /*25010*/  @!P1 IMAD.MOV.U32 R5, RZ, RZ, R87 ;  /* 0x000000ffff059224 */ /* 0x000fe200078e0057 */
[----:B------:R-:W-:Y:S02]  /*25020*/  ISETP.GE.AND P0, PT, R35, UR4, PT ;  /* 0x0000000423007c0c */ /* 0x000fe4000bf06270 */
[----:B------:R-:W-:Y:S02]  /*25030*/  @!P2 MOV R87, R88 ;  /* 0x000000580057a202 */ /* 0x000fe40000000f00 */
[----:B------:R1:W-:Y:S01]  /*25040*/  @!P1 ST.E.64 desc[UR50][R2.64], R4 ;  /* 0x0000000402009985 */ /* 0x0003e2000c101b32 */
[----:B0-----:R-:W-:Y:S02]  /*25050*/  @!P2 LEA R6, P3, R37, R14, 0x2 ;  /* 0x0000000e2506a211 */ /* 0x001fe400078610ff */
[----:B----4-:R-:W-:-:S02]  /*25060*/  ISETP.GE.AND P1, PT, R24, UR4, PT ;  /* 0x0000000418007c0c */ /* 0x010fc4000bf26270 */
[----:B------:R-:W-:Y:S02]  /*25070*/  @!P2 LEA.HI.X R7, R37, R41, R40, 0x2, P3 ;  /* 0x000000292507a211 */ /* 0x000fe400018f1428 */
[----:B-1----:R-:W-:-:S03]  /*25080*/  @!P4 LEA R2, P5, R32, R14, 0x2 ;  /* 0x0000000e2002c211 */ /* 0x002fc600078a10ff */
[----:B------:R0:W-:Y:S01]  /*25090*/  @!P2 ST.E.64 desc[UR50][R6.64], R86 ;  /* 0x000000560600a985 */ /* 0x0001e2000c101b32 */
[----:B------:R-:W-:Y:S02]  /*250a0*/  ISETP.GE.AND P2, PT, R12, UR4, PT ;  /* 0x000000040c007c0c */ /* 0x000fe4000bf46270 */
[----:B------:R-:W-:Y:S01]  /*250b0*/  @!P4 LEA.HI.X R3, R32, R41, R34, 0x2, P5 ;  /* 0x000000292003c211 */ /* 0x000fe200028f1422 */
[----:B------:R-:W-:Y:S02]  /*250c0*/  IMAD.MOV.U32 R34, RZ, RZ, R30 ;  /* 0x000000ffff227224 */ /* 0x000fe400078e001e */
[----:B------:R-:W-:Y:S01]  /*250d0*/  @!P1 LEA R4, P5, R24, R14, 0x2 ;  /* 0x0000000e18049211 */ /* 0x000fe200078a10ff */
[----:B------:R-:W-:Y:S02]  /*250e0*/  IMAD.MOV.U32 R32, RZ, RZ, R9 ;  /* 0x000000ffff207224 */ /* 0x000fe400078e0009 */
[----:B0-----:R-:W-:Y:S02]  /*250f0*/  @!P4 IMAD.MOV.U32 R6, RZ, RZ, R89 ;  /* 0x000000ffff06c224 */ /* 0x001fe400078e0059 */
[----:B------:R-:W-:Y:S01]  /*25100*/  @!P4 IMAD.MOV.U32 R7, RZ, RZ, R91 ;  /* 0x000000ffff07c224 */ /* 0x000fe200078e005b */
[----:B------:R-:W-:-:S04]  /*25110*/  @!P0 MOV R91, R92 ;  /* 0x0000005c005b8202 */ /* 0x000fc80000000f00 */
[----:B------:R0:W-:Y:S01]  /*25120*/  @!P4 ST.E.64 desc[UR50][R2.64], R6 ;  /* 0x000000060200c985 */ /* 0x0001e2000c101b32 */
[----:B------:R-:W-:Y:S02]  /*25130*/  ISETP.GE.AND P4, PT, R33, UR4, PT ;  /* 0x0000000421007c0c */ /* 0x000fe4000bf86270 */
[----:B------:R-:W-:Y:S01]  /*25140*/  @!P1 LEA.HI.X R5, R24, R41, R26, 0x2, P5 ;  /* 0x0000002918059211 */ /* 0x000fe200028f141a */
[----:B------:R-:W-:Y:S02]  /*25150*/  IMAD.MOV.U32 R26, RZ, RZ, R10 ;  /* 0x000000ffff1a7224 */ /* 0x000fe400078e000a */
[----:B------:R-:W-:Y:S02]  /*25160*/  IMAD.MOV.U32 R24, RZ, RZ, R11 ;  /* 0x000000ffff187224 */ /* 0x000fe400078e000b */
[----:B0-----:R-:W-:Y:S02]  /*25170*/  @!P1 IMAD.MOV.U32 R2, RZ, RZ, R93 ;  /* 0x000000ffff029224 */ /* 0x001fe400078e005d */
[----:B------:R-:W-:-:S02]  /*25180*/  @!P1 IMAD.MOV.U32 R3, RZ, RZ, R95 ;  /* 0x000000ffff039224 */ /* 0x000fc400078e005f */
[----:B------:R-:W-:Y:S02]  /*25190*/  @!P2 IMAD.MOV.U32 R95, RZ, RZ, R96 ;  /* 0x000000ffff5fa224 */ /* 0x000fe400078e0060 */
[----:B---3--:R-:W-:Y:S01]  /*251a0*/  IMAD.MOV.U32 R30, RZ, RZ, R8 ;  /* 0x000000ffff1e7224 */ /* 0x008fe200078e0008 */
[----:B------:R-:W-:-:S04]  /*251b0*/  @!P0 LEA R8, P3, R35, R14, 0x2 ;  /* 0x0000000e23088211 */ /* 0x000fc800078610ff */
[----:B------:R-:W-:Y:S02]  /*251c0*/  @!P0 LEA.HI.X R9, R35, R41, R36, 0x2, P3 ;  /* 0x0000002923098211 */ /* 0x000fe400018f1424 */
[----:B------:R-:W-:-:S03]  /*251d0*/  ISETP.GE.AND P3, PT, R31, UR4, PT ;  /* 0x000000041f007c0c */ /* 0x000fc6000bf66270 */
[----:B------:R-:W-:Y:S01]  /*251e0*/  @!P0 ST.E.64 desc[UR50][R8.64], R90 ;  /* 0x0000005a08008985 */ /* 0x000fe2000c101b32 */
[----:B------:R-:W-:-:S03]  /*251f0*/  @!P2 LEA R10, P0, R12, R14, 0x2 ;  /* 0x0000000e0c0aa211 */ /* 0x000fc600078010ff */
[----:B------:R0:W-:Y:S01]  /*25200*/  @!P1 ST.E.64 desc[UR50][R4.64], R2 ;  /* 0x0000000204009985 */ /* 0x0001e2000c101b32 */
[-C--:B------:R-:W-:Y:S02]  /*25210*/  @!P2 LEA.HI.X R11, R12, R41.reuse, R13, 0x2, P0 ;  /* 0x000000290c0ba211 */ /* 0x080fe400000f140d */
[-C--:B------:R-:W-:Y:S02]  /*25220*/  @!P4 LEA R6, P1, R33, R14.reuse, 0x2 ;  /* 0x0000000e2106c211 */ /* 0x080fe400078210ff */
[----:B--2---:R-:W-:Y:S02]  /*25230*/  ISETP.GE.AND P0, PT, R29, UR4, PT ;  /* 0x000000041d007c0c */ /* 0x004fe4000bf06270 */
[----:B------:R-:W-:Y:S02]  /*25240*/  @!P4 LEA.HI.X R7, R33, R41, R34, 0x2, P1 ;  /* 0x000000292107c211 */ /* 0x000fe400008f1422 */
[----:B------:R-:W-:Y:S02]  /*25250*/  ISETP.GE.AND P1, PT, R27, UR4, PT ;  /* 0x000000041b007c0c */ /* 0x000fe4000bf26270 */
[----:B------:R-:W-:-:S02]  /*25260*/  @!P3 LEA R12, P5, R31, R14, 0x2 ;  /* 0x0000000e1f0cb211 */ /* 0x000fc400078a10ff */
[----:B0-----:R-:W-:Y:S01]  /*25270*/  @!P4 MOV R2, R97 ;  /* 0x000000610002c202 */ /* 0x001fe20000000f00 */
[----:B------:R-:W-:Y:S01]  /*25280*/  @!P4 IMAD.MOV.U32 R3, RZ, RZ, R99 ;  /* 0x000000ffff03c224 */ /* 0x000fe200078e0063 */
[----:B------:R-:W-:Y:S01]  /*25290*/  @!P3 LEA.HI.X R13, R31, R41, R32, 0x2, P5 ;  /* 0x000000291f0db211 */ /* 0x000fe200028f1420 */
[----:B------:R-:W-:Y:S01]  /*252a0*/  @!P3 IMAD.MOV.U32 R99, RZ, RZ, R100 ;  /* 0x000000ffff63b224 */ /* 0x000fe200078e0064 */
[----:B------:R-:W-:Y:S01]  /*252b0*/  @!P2 ST.E.64 desc[UR50][R10.64], R94 ;  /* 0x0000005e0a00a985 */ /* 0x000fe2000c101b32 */
[----:B------:R-:W-:-:S03]  /*252c0*/  @!P0 LEA R4, P2, R29, R14, 0x2 ;  /* 0x0000000e1d048211 */ /* 0x000fc600078410ff */
[----:B------:R0:W-:Y:S01]  /*252d0*/  @!P4 ST.E.64 desc[UR50][R6.64], R2 ;  /* 0x000000020600c985 */ /* 0x0001e2000c101b32 */
[----:B------:R-:W-:Y:S02]  /*252e0*/  ISETP.GE.AND P4, PT, R25, UR4, PT ;  /* 0x0000000419007c0c */ /* 0x000fe4000bf86270 */
[----:B-----5:R-:W-:Y:S01]  /*252f0*/  ISETP.GE.AND P5, PT, R21, UR4, PT ;  /* 0x0000000415007c0c */ /* 0x020fe2000bfa6270 */
[----:B------:R1:W-:Y:S01]  /*25300*/  @!P3 ST.E.64 desc[UR50][R12.64], R98 ;  /* 0x000000620c00b985 */ /* 0x0003e2000c101b32 */
[----:B------:R-:W-:Y:S02]  /*25310*/  ISETP.GE.AND P3, PT, R15, UR4, PT ;  /* 0x000000040f007c0c */ /* 0x000fe4000bf66270 */
[----:B------:R-:W-:Y:S02]  /*25320*/  @!P0 LEA.HI.X R5, R29, R41, R30, 0x2, P2 ;  /* 0x000000291d058211 */ /* 0x000fe400010f141e */
[----:B------:R-:W-:-:S04]  /*25330*/  @!P1 LEA R8, P2, R27, R14, 0x2 ;  /* 0x0000000e1b089211 */ /* 0x000fc800078410ff */
[----:B------:R-:W-:Y:S01]  /*25340*/  @!P1 LEA.HI.X R9, R27, R41, R28, 0x2, P2 ;  /* 0x000000291b099211 */ /* 0x000fe200010f141c */
[----:B0-----:R-:W-:Y:S02]  /*25350*/  @!P0 IMAD.MOV.U32 R2, RZ, RZ, R101 ;  /* 0x000000ffff028224 */ /* 0x001fe400078e0065 */
[----:B------:R-:W-:Y:S02]  /*25360*/  @!P0 IMAD.MOV.U32 R3, RZ, RZ, R103 ;  /* 0x000000ffff038224 */ /* 0x000fe400078e0067 */
[----:B------:R-:W-:-:S03]  /*25370*/  @!P1 IMAD.MOV.U32 R103, RZ, RZ, R104 ;  /* 0x000000ffff679224 */ /* 0x000fc600078e0068 */
[----:B------:R0:W-:Y:S01]  /*25380*/  @!P0 ST.E.64 desc[UR50][R4.64], R2 ;  /* 0x0000000204008985 */ /* 0x0001e2000c101b32 */
[----:B------:R-:W-:-:S03]  /*25390*/  @!P4 LEA R6, P0, R25, R14, 0x2 ;  /* 0x0000000e1906c211 */ /* 0x000fc600078010ff */
[----:B------:R2:W-:Y:S01]  /*253a0*/  @!P1 ST.E.64 desc[UR50][R8.64], R102 ;  /* 0x0000006608009985 */ /* 0x0005e2000c101b32 */
[-C--:B------:R-:W-:Y:S02]  /*253b0*/  @!P5 LEA R10, P1, R21, R14.reuse, 0x2 ;  /* 0x0000000e150ad211 */ /* 0x080fe400078210ff */
[----:B-1----:R-:W-:Y:S02]  /*253c0*/  @!P3 LEA R12, P2, R15, R14, 0x2 ;  /* 0x0000000e0f0cb211 */ /* 0x002fe400078410ff */
[-C--:B------:R-:W-:Y:S02]  /*253d0*/  @!P4 LEA.HI.X R7, R25, R41.reuse, R26, 0x2, P0 ;  /* 0x000000291907c211 */ /* 0x080fe400000f141a */
[----:B------:R-:W-:Y:S02]  /*253e0*/  @!P5 LEA.HI.X R11, R21, R41, R24, 0x2, P1 ;  /* 0x00000029150bd211 */ /* 0x000fe400008f1418 */
[----:B0-----:R-:W-:Y:S01]  /*253f0*/  @!P4 MOV R2, R105 ;  /* 0x000000690002c202 */ /* 0x001fe20000000f00 */
[----:B------:R-:W-:Y:S01]  /*25400*/  @!P4 IMAD.MOV.U32 R3, RZ, RZ, R107 ;  /* 0x000000ffff03c224 */ /* 0x000fe200078e006b */
[----:B------:R-:W-:Y:S01]  /*25410*/  @!P3 LEA.HI.X R13, R15, R41, R20, 0x2, P2 ;  /* 0x000000290f0db211 */ /* 0x000fe200010f1414 */
[----:B------:R-:W-:-:S03]  /*25420*/  @!P5 IMAD.MOV.U32 R107, RZ, RZ, R108 ;  /* 0x000000ffff6bd224 */ /* 0x000fc600078e006c */
[----:B------:R2:W-:Y:S04]  /*25430*/  @!P4 ST.E.64 desc[UR50][R6.64], R2 ;  /* 0x000000020600c985 */ /* 0x0005e8000c101b32 */
[----:B------:R2:W-:Y:S04]  /*25440*/  @!P5 ST.E.64 desc[UR50][R10.64], R106 ;  /* 0x0000006a0a00d985 */ /* 0x0005e8000c101b32 */
[----:B------:R2:W-:Y:S01]  /*25450*/  @!P3 ST.E.64 desc[UR50][R12.64], R48 ;  /* 0x000000300c00b985 */ /* 0x0005e2000c101b32 */
[----:B------:R-:W-:-:S13]  /*25460*/  ISETP.GE.AND P0, PT, R0, UR4, PT ;  /* 0x0000000400007c0c */ /* 0x000fda000bf06270 */
[----:B--2---:R-:W-:Y:S05]  /*25470*/  @P0 BRA `(.L_x_617) ;  /* 0x0000000c00980947 */ /* 0x004fea0003800000 */
[----:B------:R-:W2:Y:S01]  /*25480*/  LDL R20, [R1+0xcc] ;  /* 0x0000cc0001147983 */ /* 0x000ea20000100800 */
[----:B------:R-:W-:-:S04]  /*25490*/  LEA R14, P0, R0, R14, 0x2 ;  /* 0x0000000e000e7211 */ /* 0x000fc800078010ff */
[----:B--2---:R-:W-:-:S05]  /*254a0*/  LEA.HI.X R15, R0, R41, R20, 0x2, P0 ;  /* 0x00000029000f7211 */ /* 0x004fca00000f1414 */
[----:B------:R0:W-:Y:S01]  /*254b0*/  ST.E.64 desc[UR50][R14.64], R50 ;  /* 0x000000320e007985 */ /* 0x0001e2000c101b32 */
[----:B------:R-:W-:Y:S05]  /*254c0*/  BRA `(.L_x_617) ;  /* 0x0000000c00847947 */ /* 0x000fea0003800000 */
.L_x_603:
[----:B------:R-:W2:Y:S01]  /*254d0*/  LDL.LU R4, [R1+0x54] ;  /* 0x0000540001047983 */ /* 0x000ea20000300800 */
[----:B------:R-:W-:Y:S01]  /*254e0*/  ULDC.64 UR6, c[0x0][0xc08] ;  /* 0x0003020000067ab9 */ /* 0x000fe20000000a00 */
[----:B------:R-:W-:Y:S02]  /*254f0*/  ULDC.64 UR4, c[0x0][0xc00] ;  /* 0x0003000000047ab9 */ /* 0x000fe40000000a00 */
[----:B------:R-:W3:Y:S01]  /*25500*/  LDL.LU R0, [R1+0x58] ;  /* 0x0000580001007983 */ /* 0x000ee20000300800 */
[----:B------:R-:W-:Y:S01]  /*25510*/  ISETP.NE.U32.AND P1, PT, RZ, UR6, PT ;  /* 0x00000006ff007c0c */ /* 0x000fe2000bf25070 */
[----:B------:R-:W-:Y:S01]  /*25520*/  IMAD.MOV.U32 R15, RZ, RZ, RZ ;  /* 0x000000ffff0f7224 */ /* 0x000fe200078e00ff */
[----:B------:R-:W-:Y:S02]  /*25530*/  ISETP.NE.U32.AND P0, PT, RZ, UR4, PT ;  /* 0x00000004ff007c0c */ /* 0x000fe4000bf05070 */
[----:B------:R-:W-:Y:S02]  /*25540*/  ISETP.NE.AND.EX P1, PT, RZ, UR7, PT, P1 ;  /* 0x00000007ff007c0c */ /* 0x000fe4000bf25310 */
[----:B------:R-:W-:Y:S01]  /*25550*/  ISETP.NE.AND.EX P0, PT, RZ, UR5, PT, P0 ;  /* 0x00000005ff007c0c */ /* 0x000fe2000bf05300 */
[----:B------:R-:W1:Y:S01]  /*25560*/  S2R R28, SR_TID.X ;  /* 0x00000000001c7919 */ /* 0x000e620000002100 */
[----:B--2---:R-:W-:Y:S01]  /*25570*/  IADD3 R2, P2, R4, UR4, RZ ;  /* 0x0000000404027c10 */ /* 0x004fe2000ff5e0ff */
[----:B------:R-:W-:-:S03]  /*25580*/  ULDC UR4, c[0x0][0xa88] ;  /* 0x0002a20000047ab9 */ /* 0x000fc60000000800 */
[----:B---3--:R-:W-:-:S05]  /*25590*/  IADD3.X R3, R0, UR5, RZ, P2, !PT ;  /* 0x0000000500037c10 */ /* 0x008fca00097fe4ff */
[----:B------:R-:W-:Y:S01]  /*255a0*/  @P1 IADD3 R4, P2, R4, UR6, RZ ;  /* 0x0000000604041c10 */ /* 0x000fe2000ff5e0ff */
[----:B------:R-:W-:Y:S01]  /*255b0*/  IMAD.U32 R20, RZ, RZ, UR4 ;  /* 0x00000004ff147e24 */ /* 0x000fe2000f8e00ff */
[----:B------:R2:W5:Y:S02]  /*255c0*/  @P0 LDG.E R15, desc[UR50][R2.64] ;  /* 0x00000032020f0981 */ /* 0x000564000c1e1900 */
[----:B------:R-:W-:-:S05]  /*255d0*/  @P1 IADD3.X R5, R0, UR7, RZ, P2, !PT ;  /* 0x0000000700051c10 */ /* 0x000fca00097fe4ff */
[----:B------:R2:W5:Y:S01]  /*255e0*/  @P1 LDG.E R20, desc[UR50][R4.64] ;  /* 0x0000003204141981 */ /* 0x000562000c1e1900 */
[----:B-1----:R-:W-:Y:S01]  /*255f0*/  VIADD R0, R28, 0xffffff80 ;  /* 0xffffff801c007836 */ /* 0x002fe20000000000 */
[----:B------:R-:W-:-:S04]  /*25600*/  ISETP.GT.AND P2, PT, R162, 0x1, PT ;  /* 0x00000001a200780c */ /* 0x000fc80003f44270 */
[----:B------:R-:W-:Y:S01]  /*25610*/  ISETP.GT.AND P3, PT, R0, 0x7f, PT ;  /* 0x0000007f0000780c */ /* 0x000fe20003f64270 */
[----:B------:R-:W-:-:S12]  /*25620*/  @P1 BRA `(.L_x_622) ;  /* 0x0000000000101947 */ /* 0x000fd80003800000 */
[----:B------:R-:W-:Y:S05]  /*25630*/  @!P0 BRA `(.L_x_622) ;  /* 0x00000000000c8947 */ /* 0x000fea0003800000 */
[----:B--2---:R-:W2:Y:S04]  /*25640*/  LDG.E R5, desc[UR50][R2.64] ;  /* 0x0000003202057981 */ /* 0x004ea8000c1e1900 */
[----:B-----5:R-:W2:Y:S02]  /*25650*/  LDG.E R20, desc[UR50][R2.64+0x4] ;  /* 0x0000043202147981 */ /* 0x020ea4000c1e1900 */
[----:B--2---:R-:W-:-:S07]  /*25660*/  IADD3 R20, -R5, R20, RZ ;  /* 0x0000001405147210 */ /* 0x004fce0007ffe1ff */
.L_x_622:
[----:B--2---:R-:W2:Y:S04]  /*25670*/  LDL.LU R2, [R1+0x4c] ;  /* 0x00004c0001027983 */ /* 0x004ea80000300800 */
[----:B------:R-:W3:Y:S01]  /*25680*/  LDL.LU R0, [R1+0x5c] ;  /* 0x00005c0001007983 */ /* 0x000ee20000300800 */
[----:B------:R-:W-:Y:S01]  /*25690*/  BSSY B1, `(.L_x_623) ;  /* 0x0000038000017945 */ /* 0x000fe20003800000 */
[----:B-----5:R-:W-:Y:S02]  /*256a0*/  SHF.R.S32.HI R14, RZ, 0x1f, R15 ;  /* 0x0000001fff0e7819 */ /* 0x020fe4000001140f */
[----:B--2---:R-:W-:Y:S02]  /*256b0*/  SEL R25, R2, RZ, !P0 ;  /* 0x000000ff02197207 */ /* 0x004fe40004000000 */
[----:B---3--:R-:W-:Y:S01]  /*256c0*/  SEL R24, R0, RZ, !P0 ;  /* 0x000000ff00187207 */ /* 0x008fe20004000000 */
[----:B------:R-:W-:Y:S06]  /*256d0*/  @P3 BRA `(.L_x_624) ;  /* 0x0000000000cc3947 */ /* 0x000fec0003800000 */
[----:B------:R-:W2:Y:S01]  /*256e0*/  LDL R0, [R1+0x60] ;  /* 0x0000600001007983 */ /* 0x000ea20000100800 */
[----:B------:R-:W1:Y:S02]  /*256f0*/  LDC R29, c[0x0][0xbe8] ;  /* 0x0002fa00ff1d7b82 */ /* 0x000e640000000800 */
[----:B-1----:R-:W-:Y:S02]  /*25700*/  IMAD R2, R20, R29, RZ ;  /* 0x0000001d14027224 */ /* 0x002fe400078e02ff */
[----:B--2---:R-:W-:-:S04]  /*25710*/  IMAD R0, R0, 0x80, R28 ;  /* 0x0000008000007824 */ /* 0x004fc800078e021c */
[----:B------:R-:W-:-:S05]  /*25720*/  VIADD R27, R0, 0xffffff80 ;  /* 0xffffff80001b7836 */ /* 0x000fca0000000000 */
[----:B------:R-:W-:-:S13]  /*25730*/  ISETP.GE.AND P0, PT, R27, R2, PT ;  /* 0x000000021b00720c */ /* 0x000fda0003f06270 */
[----:B------:R-:W-:Y:S05]  /*25740*/  @P0 BRA `(.L_x_624) ;  /* 0x0000000000b00947 */ /* 0x000fea0003800000 */
[----:B------:R-:W2:Y:S01]  /*25750*/  LDL.LU R30, [R1+0x64] ;  /* 0x00006400011e7983 */ /* 0x000ea20000300800 */
[----:B------:R-:W-:Y:S01]  /*25760*/  IMAD.MOV.U32 R0, RZ, RZ, 0x9b8 ;  /* 0x000009b8ff007424 */ /* 0x000fe200078e00ff */
[----:B------:R-:W-:Y:S01]  /*25770*/  ISETP.GT.AND P3, PT, R162, 0x1, PT ;  /* 0x00000001a200780c */ /* 0x000fe20003f64270 */
[----:B------:R-:W1:Y:S01]  /*25780*/  LDC.64 R2, c[0x0][0xba8] ;  /* 0x0002ea00ff027b82 */ /* 0x000e620000000a00 */
[----:B------:R-:W-:Y:S01]  /*25790*/  ISETP.NE.AND P0, PT, R29, 0x1, PT ;  /* 0x000000011d00780c */ /* 0x000fe20003f05270 */
[----:B------:R-:W-:Y:S01]  /*257a0*/  IMAD.MOV.U32 R21, RZ, RZ, R27 ;  /* 0x000000ffff157224 */ /* 0x000fe200078e001b */
[----:B------:R-:W-:-:S05]  /*257b0*/  SEL R26, R0, 0x978, P3 ;  /* 0x00000978001a7807 */ /* 0x000fca0001800000 */
[----:B------:R-:W3:Y:S08]  /*257c0*/  LDC.64 R10, c[0x0][R26+0x220] ;  /* 0x000088001a0a7b82 */ /* 0x000ef00000000a00 */
[----:B------:R-:W4:Y:S08]  /*257d0*/  LDC.64 R8, c[0x0][R26+0x218] ;  /* 0x000086001a087b82 */ /* 0x000f300000000a00 */
[----:B------:R-:W5:Y:S08]  /*257e0*/  LDC.64 R6, c[0x0][R26+0x228] ;  /* 0x00008a001a067b82 */ /* 0x000f700000000a00 */
[----:B------:R-:W0:Y:S08]  /*257f0*/  LDC.64 R4, c[0x0][R26+0x210] ;  /* 0x000084001a047b82 */ /* 0x000e300000000a00 */
[----:B------:R-:W4:Y:S08]  /*25800*/  @P0 LDC R0, c[0x0][0xbec] ;  /* 0x0002fb00ff000b82 */ /* 0x000f300000000800 */
[----:B------:R-:W5:Y:S01]  /*25810*/  @P0 LDC R33, c[0x0][0xbf0] ;  /* 0x0002fc00ff210b82 */ /* 0x000f620000000800 */
[----:B---3--:R-:W-:-:S07]  /*25820*/  IMAD R11, R11, R25, RZ ;  /* 0x000000190b0b7224 */ /* 0x008fce00078e02ff */
[----:B-1----:R-:W1:Y:S01]  /*25830*/  @!P3 LDC R2, c[0x0][0xb50] ;  /* 0x0002d400ff02bb82 */ /* 0x002e620000000800 */
[----:B------:R-:W-:Y:S02]  /*25840*/  IMAD R11, R10, R24, R11 ;  /* 0x000000180a0b7224 */ /* 0x000fe400078e020b */
[----:B----4-:R-:W-:-:S05]  /*25850*/  @P0 IMAD.HI.U32 R0, R27, R0, RZ ;  /* 0x000000001b000227 */ /* 0x010fca00078e00ff */
[----:B------:R-:W3:Y:S01]  /*25860*/  @!P3 LDC R3, c[0x0][0xb54] ;  /* 0x0002d500ff03bb82 */ /* 0x000ee20000000800 */
[-C--:B------:R-:W-:Y:S02]  /*25870*/  IMAD R31, R9, R223.reuse, RZ ;  /* 0x000000df091f7224 */ /* 0x080fe400078e02ff */
[----:B------:R-:W-:Y:S01]  /*25880*/  IMAD.WIDE.U32 R12, R8, R223, RZ ;  /* 0x000000df080c7225 */ /* 0x000fe200078e00ff */
[----:B-----5:R-:W-:-:S03]  /*25890*/  @P0 SHF.R.U32.HI R21, RZ, R33, R0 ;  /* 0x00000021ff150219 */ /* 0x020fc60000011600 */
[----:B------:R-:W-:Y:S01]  /*258a0*/  IMAD.WIDE.U32 R8, R10, R25, RZ ;  /* 0x000000190a087225 */ /* 0x000fe200078e00ff */
[----:B------:R-:W-:-:S03]  /*258b0*/  IADD3 R0, -R21, RZ, RZ ;  /* 0x000000ff15007210 */ /* 0x000fc60007ffe1ff */
[----:B------:R-:W-:Y:S01]  /*258c0*/  IMAD.IADD R13, R31, 0x1, R13 ;  /* 0x000000011f0d7824 */ /* 0x000fe200078e020d */
[----:B------:R-:W-:Y:S01]  /*258d0*/  IADD3 R12, P0, P1, R8, R12, R15 ;  /* 0x0000000c080c7210 */ /* 0x000fe2000791e00f */
[----:B------:R-:W-:Y:S02]  /*258e0*/  IMAD.IADD R11, R9, 0x1, R11 ;  /* 0x00000001090b7824 */ /* 0x000fe400078e020b */
[----:B------:R-:W-:-:S03]  /*258f0*/  IMAD R9, R29, R0, R27 ;  /* 0x000000001d097224 */ /* 0x000fc600078e021b */
[----:B------:R-:W-:Y:S02]  /*25900*/  IADD3.X R0, R11, R13, R14, P0, P1 ;  /* 0x0000000d0b007210 */ /* 0x000fe400007e240e */
[----:B------:R-:W-:Y:S02]  /*25910*/  SHF.R.S32.HI R11, RZ, 0x1f, R9 ;  /* 0x0000001fff0b7819 */ /* 0x000fe40000011409 */
[----:B--2---:R-:W-:-:S05]  /*25920*/  SEL R33, R30, RZ, P3 ;  /* 0x000000ff1e217207 */ /* 0x004fca0001800000 */
[-C--:B------:R-:W-:Y:S02]  /*25930*/  IMAD R31, R7, R33.reuse, RZ ;  /* 0x00000021071f7224 */ /* 0x080fe400078e02ff */
[----:B------:R-:W-:-:S04]  /*25940*/  IMAD.WIDE.U32 R6, R6, R33, RZ ;  /* 0x0000002106067225 */ /* 0x000fc800078e00ff */
[----:B------:R-:W-:Y:S01]  /*25950*/  IMAD.IADD R7, R31, 0x1, R7 ;  /* 0x000000011f077824 */ /* 0x000fe200078e0207 */
[----:B------:R-:W-:Y:S02]  /*25960*/  IADD3 R6, P0, P1, R21, R12, R6 ;  /* 0x0000000c15067210 */ /* 0x000fe4000791e006 */
[----:B------:R-:W-:-:S04]  /*25970*/  SHF.R.S32.HI R21, RZ, 0x1f, R21 ;  /* 0x0000001fff157819 */ /* 0x000fc80000011415 */
[----:B------:R-:W-:Y:S01]  /*25980*/  IADD3.X R7, R21, R0, R7, P0, P1 ;  /* 0x0000000015077210 */ /* 0x000fe200007e2407 */
[----:B0-----:R-:W-:-:S04]  /*25990*/  IMAD R0, R5, R9, RZ ;  /* 0x0000000905007224 */ /* 0x001fc800078e02ff */
[C---:B------:R-:W-:Y:S02]  /*259a0*/  IMAD R11, R4.reuse, R11, R0 ;  /* 0x0000000b040b7224 */ /* 0x040fe400078e0200 */
[----:B------:R-:W-:-:S04]  /*259b0*/  IMAD.WIDE.U32 R4, R4, R9, R6 ;  /* 0x0000000904047225 */ /* 0x000fc800078e0006 */
[----:B------:R-:W-:Y:S01]  /*259c0*/  IMAD.IADD R0, R5, 0x1, R11 ;  /* 0x0000000105007824 */ /* 0x000fe200078e020b */
[----:B-1----:R-:W-:Y:S01]  /*259d0*/  LEA R2, P0, R4, R2, 0x2 ;  /* 0x0000000204027211 */ /* 0x002fe200078010ff */
[----:B------:R-:W-:-:S03]  /*259e0*/  IMAD.MOV.U32 R5, RZ, RZ, -0x800000 ;  /* 0xff800000ff057424 */ /* 0x000fc600078e00ff */
[----:B---3--:R-:W-:-:S05]  /*259f0*/  LEA.HI.X R3, R4, R3, R0, 0x2, P0 ;  /* 0x0000000304037211 */ /* 0x008fca00000f1400 */
[----:B------:R1:W-:Y:S04]  /*25a00*/  STG.E desc[UR50][R2.64], R5 ;  /* 0x0000000502007986 */ /* 0x0003e8000c101932 */
.L_x_624:
[----:B------:R-:W-:Y:S05]  /*25a10*/  BSYNC B1 ;  /* 0x0000000000017941 */ /* 0x000fea0003800000 */
.L_x_623:
[----:B------:R-:W-:Y:S05]  /*25a20*/  @P2 BRA `(.L_x_617) ;  /* 0x00000008002c2947 */ /* 0x000fea0003800000 */
[----:B------:R-:W2:Y:S01]  /*25a30*/  LDL R26, [R1+0x60] ;  /* 0x00006000011a7983 */ /* 0x000ea20000100800 */
[----:B------:R-:W3:Y:S01]  /*25a40*/  LDC R21, c[0x0][0xbe8] ;  /* 0x0002fa00ff157b82 */ /* 0x000ee20000000800 */
[----:B------:R-:W-:Y:S01]  /*25a50*/  VIADD R4, R28, 0xffffff80 ;  /* 0xffffff801c047836 */ /* 0x000fe20000000000 */
[----:B------:R-:W-:Y:S01]  /*25a60*/  ULDC.64 UR4, c[0x0][0xaa0] ;  /* 0x0002a80000047ab9 */ /* 0x000fe20000000a00 */
[----:B------:R-:W-:Y:S01]  /*25a70*/  ULDC.64 UR6, c[0x0][0xaf0] ;  /* 0x0002bc0000067ab9 */ /* 0x000fe20000000a00 */
[----:B------:R-:W-:Y:S02]  /*25a80*/  IMAD R0, R14, UR4, RZ ;  /* 0x000000040e007c24 */ /* 0x000fe4000f8e02ff */
[----:B-1----:R-:W-:Y:S02]  /*25a90*/  SHF.R.S32.HI R3, RZ, 0x1f, R4 ;  /* 0x0000001fff037819 */ /* 0x002fe40000011404 */
[----:B------:R-:W-:Y:S02]  /*25aa0*/  IMAD R5, R15, UR5, R0 ;  /* 0x000000050f057c24 */ /* 0x000fe4000f8e0200 */
[----:B------:R-:W-:Y:S01]  /*25ab0*/  LEA.HI R7, R3, R4, RZ, 0x3 ;  /* 0x0000000403077211 */ /* 0x000fe200078f18ff */
[----:B------:R-:W-:Y:S01]  /*25ac0*/  IMAD.WIDE.U32 R2, R15, UR4, RZ ;  /* 0x000000040f027c25 */ /* 0x000fe2000f8e00ff */
[----:B------:R-:W-:-:S02]  /*25ad0*/  ULDC.64 UR4, c[0x0][0xae8] ;  /* 0x0002ba0000047ab9 */ /* 0x000fc40000000a00 */
[----:B------:R-:W-:Y:S01]  /*25ae0*/  LOP3.LUT R9, R7, 0xfffffff8, RZ, 0xc0, !PT ;  /* 0xfffffff807097812 */ /* 0x000fe200078ec0ff */
[----:B------:R-:W-:Y:S01]  /*25af0*/  IMAD.IADD R3, R3, 0x1, R5 ;  /* 0x0000000103037824 */ /* 0x000fe200078e0205 */
[----:B------:R-:W-:Y:S02]  /*25b00*/  SHF.R.S32.HI R27, RZ, 0x3, R7 ;  /* 0x00000003ff1b7819 */ /* 0x000fe40000011407 */
[----:B------:R-:W-:Y:S01]  /*25b10*/  IADD3 R8, R4, -R9, RZ ;  /* 0x8000000904087210 */ /* 0x000fe20007ffe0ff */
[----:B------:R-:W-:-:S04]  /*25b20*/  IMAD.WIDE.U32 R2, R223, UR4, R2 ;  /* 0x00000004df027c25 */ /* 0x000fc8000f8e0002 */
[----:B------:R-:W-:Y:S01]  /*25b30*/  IMAD R0, R8, 0x20, R27 ;  /* 0x0000002008007824 */ /* 0x000fe200078e021b */
[----:B---3--:R-:W-:Y:S01]  /*25b40*/  ISETP.NE.AND P0, PT, R21, 0x1, PT ;  /* 0x000000011500780c */ /* 0x008fe20003f05270 */
[----:B------:R-:W-:Y:S01]  /*25b50*/  IMAD R3, R223, UR5, R3 ;  /* 0x00000005df037c24 */ /* 0x000fe2000f8e0203 */
[----:B------:R-:W-:Y:S01]  /*25b60*/  ULDC.64 UR4, c[0x0][0xae0] ;  /* 0x0002b80000047ab9 */ /* 0x000fe20000000a00 */
[----:B------:R-:W-:Y:S02]  /*25b70*/  IMAD R4, R24, UR6, RZ ;  /* 0x0000000618047c24 */ /* 0x000fe4000f8e02ff */
[----:B------:R-:W-:-:S04]  /*25b80*/  IMAD.WIDE.U32 R2, R25, UR6, R2 ;  /* 0x0000000619027c25 */ /* 0x000fc8000f8e0002 */
[----:B------:R-:W-:-:S04]  /*25b90*/  IMAD R7, R25, UR7, R4 ;  /* 0x0000000719077c24 */ /* 0x000fc8000f8e0204 */
[----:B------:R-:W1:Y:S01]  /*25ba0*/  @P0 LDC R6, c[0x0][0xbec] ;  /* 0x0002fb00ff060b82 */ /* 0x000e620000000800 */
[----:B------:R-:W-:-:S07]  /*25bb0*/  IADD3 R3, R3, R7, RZ ;  /* 0x0000000703037210 */ /* 0x000fce0007ffe0ff */
[----:B------:R-:W3:Y:S01]  /*25bc0*/  @P0 LDC R11, c[0x0][0xbf0] ;  /* 0x0002fc00ff0b0b82 */ /* 0x000ee20000000800 */
[----:B--2---:R-:W-:-:S04]  /*25bd0*/  IMAD R9, R26, 0x80, R0 ;  /* 0x000000801a097824 */ /* 0x004fc800078e0200 */
[----:B-1----:R-:W-:-:S04]  /*25be0*/  @P0 IMAD.HI.U32 R0, R9, R6, RZ ;  /* 0x0000000609000227 */ /* 0x002fc800078e00ff */
[----:B------:R-:W-:Y:S01]  /*25bf0*/  IMAD.MOV.U32 R5, RZ, RZ, R9 ;  /* 0x000000ffff057224 */ /* 0x000fe200078e0009 */
[----:B---3--:R-:W-:-:S04]  /*25c00*/  @P0 SHF.R.U32.HI R5, RZ, R11, R0 ;  /* 0x0000000bff050219 */ /* 0x008fc80000011600 */
[--C-:B------:R-:W-:Y:S01]  /*25c10*/  SHF.R.S32.HI R0, RZ, 0x1f, R5.reuse ;  /* 0x0000001fff007819 */ /* 0x100fe20000011405 */
[----:B------:R-:W-:Y:S02]  /*25c20*/  IMAD.MOV R4, RZ, RZ, -R5 ;  /* 0x000000ffff047224 */ /* 0x000fe400078e0a05 */
[----:B------:R-:W-:-:S04]  /*25c30*/  IMAD.WIDE.U32 R2, R5, UR4, R2 ;  /* 0x0000000405027c25 */ /* 0x000fc8000f8e0002 */
[----:B------:R-:W-:Y:S02]  /*25c40*/  IMAD R0, R0, UR4, RZ ;  /* 0x0000000400007c24 */ /* 0x000fe4000f8e02ff */
[----:B------:R-:W-:Y:S02]  /*25c50*/  IMAD R7, R21, R4, R9 ;  /* 0x0000000415077224 */ /* 0x000fe400078e0209 */
[----:B------:R-:W-:Y:S01]  /*25c60*/  IMAD R5, R5, UR5, R0 ;  /* 0x0000000505057c24 */ /* 0x000fe2000f8e0200 */
[----:B------:R-:W-:Y:S02]  /*25c70*/  ULDC.64 UR4, c[0x0][0xad8] ;  /* 0x0002b60000047ab9 */ /* 0x000fe40000000a00 */
[----:B------:R-:W-:Y:S01]  /*25c80*/  SHF.R.S32.HI R0, RZ, 0x1f, R7 ;  /* 0x0000001fff007819 */ /* 0x000fe20000011407 */
[----:B------:R-:W-:-:S04]  /*25c90*/  IMAD.IADD R3, R3, 0x1, R5 ;  /* 0x0000000103037824 */ /* 0x000fc800078e0205 */
[----:B------:R-:W-:Y:S02]  /*25ca0*/  IMAD R0, R0, UR4, RZ ;  /* 0x0000000400007c24 */ /* 0x000fe4000f8e02ff */
[----:B------:R-:W-:-:S04]  /*25cb0*/  IMAD.WIDE.U32 R4, R7, UR4, R2 ;  /* 0x0000000407047c25 */ /* 0x000fc8000f8e0002 */
[----:B------:R-:W-:Y:S01]  /*25cc0*/  IMAD R9, R7, UR5, R0 ;  /* 0x0000000507097c24 */ /* 0x000fe2000f8e0200 */
[----:B------:R-:W-:Y:S01]  /*25cd0*/  ULDC.64 UR4, c[0x0][0xa80] ;  /* 0x0002a00000047ab9 */ /* 0x000fe20000000a00 */
[----:B------:R-:W-:Y:S01]  /*25ce0*/  IMAD.SHL.U32 R7, R8, 0x8, RZ ;  /* 0x0000000808077824 */ /* 0x000fe200078e00ff */
[C---:B------:R-:W-:Y:S01]  /*25cf0*/  LEA R2, P0, R4.reuse, UR4, 0x1 ;  /* 0x0000000404027c11 */ /* 0x040fe2000f8008ff */
[----:B------:R-:W-:Y:S01]  /*25d00*/  IMAD.IADD R3, R5, 0x1, R9 ;  /* 0x0000000105037824 */ /* 0x000fe200078e0209 */
[----:B------:R-:W-:Y:S01]  /*25d10*/  UMOV UR4, 0xffffffff ;  /* 0xffffffff00047882 */ /* 0x000fe20000000000 */
[C---:B------:R-:W-:Y:S01]  /*25d20*/  VIADD R5, R7.reuse, 0x80 ;  /* 0x0000008007057836 */ /* 0x040fe20000000000 */
[----:B------:R-:W-:Y:S01]  /*25d30*/  SHF.R.S32.HI R24, RZ, 0x1f, R7 ;  /* 0x0000001fff187819 */ /* 0x000fe20000011407 */
[----:B------:R-:W-:Y:S01]  /*25d40*/  VIADD R9, R7, 0x40 ;  /* 0x0000004007097836 */ /* 0x000fe20000000000 */
[----:B------:R-:W-:Y:S02]  /*25d50*/  LEA.HI.X R3, R4, UR5, R3, 0x1, P0 ;  /* 0x0000000504037c11 */ /* 0x000fe400080f0c03 */
[----:B------:R-:W-:-:S02]  /*25d60*/  SHF.R.S32.HI R8, RZ, 0x1f, R5 ;  /* 0x0000001fff087819 */ /* 0x000fc40000011405 */
[----:B------:R-:W-:Y:S01]  /*25d70*/  SHF.R.S32.HI R10, RZ, 0x1f, R9 ;  /* 0x0000001fff0a7819 */ /* 0x000fe20000011409 */
[----:B------:R-:W-:Y:S06]  /*25d80*/  BRA.DIV UR4, `(.L_x_625) ;  /* 0x000000ce04b07947 */ /* 0x000fec000b800000 */
[----:B------:R1:W2:Y:S04]  /*25d90*/  SHFL.IDX PT, R0, R3, RZ, 0x181f ;  /* 0x00181fff03007589 */ /* 0x0002a800000e0000 */
[----:B------:R1:W3:Y:S02]  /*25da0*/  SHFL.IDX PT, R14, R2, RZ, 0x181f ;  /* 0x00181fff020e7589 */ /* 0x0002e400000e0000 */
.L_x_946:
[----:B------:R-:W-:Y:S01]  /*25db0*/  IMAD R21, R20, R21, RZ ;  /* 0x0000001514157224 */ /* 0x000fe200078e02ff */
[----:B------:R-:W-:Y:S01]  /*25dc0*/  LEA R6, R26, R27, 0x7 ;  /* 0x0000001b1a067211 */ /* 0x000fe200078e38ff */
[----:B------:R-:W-:Y:S03]  /*25dd0*/  BSSY B1, `(.L_x_626) ;  /* 0x0000010000017945 */ /* 0x000fe60003800000 */
[----:B------:R-:W-:-:S13]  /*25de0*/  ISETP.GE.AND P0, PT, R6, R21, PT ;  /* 0x000000150600720c */ /* 0x000fda0003f06270 */
[----:B------:R-:W-:Y:S05]  /*25df0*/  @P0 BRA `(.L_x_627) ;  /* 0x0000000000340947 */ /* 0x000fea0003800000 */
[----:B------:R-:W-:Y:S02]  /*25e00*/  ULDC UR4, c[0x0][0xac8] ;  /* 0x0002b20000047ab9 */ /* 0x000fe40000000800 */
[----:B------:R-:W-:Y:S02]  /*25e10*/  ISETP.GE.AND P3, PT, R7, UR4, PT ;  /* 0x0000000407007c0c */ /* 0x000fe4000bf66270 */
[----:B------:R-:W-:Y:S02]  /*25e20*/  ISETP.GE.AND P4, PT, R9, UR4, PT ;  /* 0x0000000409007c0c */ /* 0x000fe4000bf86270 */
[----:B------:R-:W-:-:S09]  /*25e30*/  ISETP.GE.AND P5, PT, R5, UR4, PT ;  /* 0x0000000405007c0c */ /* 0x000fd2000bfa6270 */
[-C--:B---3--:R-:W-:Y:S02]  /*25e40*/  @!P3 LEA R12, P0, R7, R14.reuse, 0x1 ;  /* 0x0000000e070cb211 */ /* 0x088fe400078008ff */
[-C--:B------:R-:W-:Y:S02]  /*25e50*/  @!P4 LEA R26, P1, R9, R14.reuse, 0x1 ;  /* 0x0000000e091ac211 */ /* 0x080fe400078208ff */
[----:B------:R-:W-:Y:S02]  /*25e60*/  @!P5 LEA R14, P2, R5, R14, 0x1 ;  /* 0x0000000e050ed211 */ /* 0x000fe400078408ff */
[-C--:B--2---:R-:W-:Y:S02]  /*25e70*/  @!P3 LEA.HI.X R13, R7, R0.reuse, R24, 0x1, P0 ;  /* 0x00000000070db211 */ /* 0x084fe400000f0c18 */
[-C--:B------:R-:W-:Y:S02]  /*25e80*/  @!P4 LEA.HI.X R27, R9, R0.reuse, R10, 0x1, P1 ;  /* 0x00000000091bc211 */ /* 0x080fe400008f0c0a */
[----:B------:R-:W-:Y:S01]  /*25e90*/  @!P5 LEA.HI.X R15, R5, R0, R8, 0x1, P2 ;  /* 0x00000000050fd211 */ /* 0x000fe200010f0c08 */
[----:B------:R4:W-:Y:S04]  /*25ea0*/  @!P3 ST.E.128 desc[UR50][R12.64], RZ ;  /* 0x000000ff0c00b985 */ /* 0x0009e8000c101d32 */
[----:B------:R4:W-:Y:S04]  /*25eb0*/  @!P4 ST.E.128 desc[UR50][R26.64], RZ ;  /* 0x000000ff1a00c985 */ /* 0x0009e8000c101d32 */
[----:B------:R4:W-:Y:S02]  /*25ec0*/  @!P5 ST.E.128 desc[UR50][R14.64], RZ ;  /* 0x000000ff0e00d985 */ /* 0x0009e4000c101d32 */
.L_x_627:
[----:B------:R-:W-:Y:S05]  /*25ed0*/  BSYNC B1 ;  /* 0x0000000000017941 */ /* 0x000fea0003800000 */
.L_x_626:
[----:B------:R-:W-:-:S03]  /*25ee0*/  UMOV UR4, 0xffffffff ;  /* 0xffffffff00047882 */ /* 0x000fc60000000000 */
[----:B------:R-:W-:Y:S05]  /*25ef0*/  BRA.DIV UR4, `(.L_x_628) ;  /* 0x000000ce04887947 */ /* 0x000fea000b800000 */
[----:B--2---:R2:W0:Y:S04]  /*25f00*/  SHFL.IDX PT, R0, R3, 0x1, 0x181f ;  /* 0x00381f0003007f89 */ /* 0x00442800000e0000 */
[----:B---34-:R2:W3:Y:S02]  /*25f10*/  SHFL.IDX PT, R14, R2, 0x1, 0x181f ;  /* 0x00381f00020e7f89 */ /* 0x0184e400000e0000 */
.L_x_950:
        /* <DEDUP_REMOVED lines=17> */
.L_x_630:
[----:B------:R-:W-:Y:S05]  /*26030*/  BSYNC B1 ;  /* 0x0000000000017941 */ /* 0x000fea0003800000 */
.L_x_629:
[----:B------:R-:W-:-:S03]  /*26040*/  UMOV UR4, 0xffffffff ;  /* 0xffffffff00047882 */ /* 0x000fc60000000000 */
[----:B------:R-:W-:Y:S05]  /*26050*/  BRA.DIV UR4, `(.L_x_631) ;  /* 0x000000ce04787947 */ /* 0x000fea000b800000 */
[----:B0-----:R0:W0:Y:S04]  /*26060*/  SHFL.IDX PT, R0, R3, 0x2, 0x181f ;  /* 0x00581f0003007f89 */ /* 0x00102800000e0000 */
[----:B---34-:R3:W4:Y:S02]  /*26070*/  SHFL.IDX PT, R14, R2, 0x2, 0x181f ;  /* 0x00581f00020e7f89 */ /* 0x01872400000e0000 */
.L_x_954:
        /* <DEDUP_REMOVED lines=8> */
[-C--:B----4-:R-:W-:Y:S02]  /*26100*/  @!P3 LEA R12, P0, R7, R14.reuse, 0x1 ;  /* 0x0000000e070cb211 */ /* 0x090fe400078008ff */
        /* <DEDUP_REMOVED lines=8> */
.L_x_633:
[----:B------:R-:W-:Y:S05]  /*26190*/  BSYNC B1 ;  /* 0x0000000000017941 */ /* 0x000fea0003800000 */
.L_x_632:
[----:B------:R-:W-:-:S03]  /*261a0*/  UMOV UR4, 0xffffffff ;  /* 0xffffffff00047882 */ /* 0x000fc60000000000 */
[----:B------:R-:W-:Y:S05]  /*261b0*/  BRA.DIV UR4, `(.L_x_634) ;  /* 0x000000ce04687947 */ /* 0x000fea000b800000 */
[----:B0-----:R0:W0:Y:S04]  /*261c0*/  SHFL.IDX PT, R0, R3, 0x3, 0x181f ;  /* 0x00781f0003007f89 */ /* 0x00102800000e0000 */
[----:B----4-:R4:W0:Y:S02]  /*261d0*/  SHFL.IDX PT, R14, R2, 0x3, 0x181f ;  /* 0x00781f00020e7f89 */ /* 0x01082400000e0000 */
.L_x_958:
[----:B-1234-:R-:W-:-:S05]  /*261e0*/  VIADD R2, R6, 0x60 ;  /* 0x0000006006027836 */ /* 0x01efca0000000000 */
[----:B------:R-:W-:-:S13]  /*261f0*/  ISETP.GE.AND P0, PT, R2, R21, PT ;  /* 0x000000150200720c */ /* 0x000fda0003f06270 */
[----:B------:R-:W-:Y:S05]  /*26200*/  @P0 BRA `(.L_x_617) ;  /* 0x0000000000340947 */ /* 0x000fea0003800000 */
[----:B------:R-:W-:Y:S02]  /*26210*/  ULDC UR4, c[0x0][0xac8] ;  /* 0x0002b20000047ab9 */ /* 0x000fe40000000800 */
[----:B------:R-:W-:Y:S02]  /*26220*/  ISETP.GE.AND P3, PT, R7, UR4, PT ;  /* 0x0000000407007c0c */ /* 0x000fe4000bf66270 */
[----:B------:R-:W-:Y:S02]  /*26230*/  ISETP.GE.AND P4, PT, R9, UR4, PT ;  /* 0x0000000409007c0c */ /* 0x000fe4000bf86270 */
[----:B------:R-:W-:-:S09]  /*26240*/  ISETP.GE.AND P5, PT, R5, UR4, PT ;  /* 0x0000000405007c0c */ /* 0x000fd2000bfa6270 */
[-C--:B0-----:R-:W-:Y:S02]  /*26250*/  @!P3 LEA R2, P0, R7, R14.reuse, 0x1 ;  /* 0x0000000e0702b211 */ /* 0x081fe400078008ff */
[-C--:B------:R-:W-:Y:S02]  /*26260*/  @!P4 LEA R6, P1, R9, R14.reuse, 0x1 ;  /* 0x0000000e0906c211 */ /* 0x080fe400078208ff */
[----:B------:R-:W-:Y:S02]  /*26270*/  @!P5 LEA R14, P2, R5, R14, 0x1 ;  /* 0x0000000e050ed211 */ /* 0x000fe400078408ff */
[-C--:B------:R-:W-:Y:S02]  /*26280*/  @!P3 LEA.HI.X R3, R7, R0.reuse, R24, 0x1, P0 ;  /* 0x000000000703b211 */ /* 0x080fe400000f0c18 */
[-C--:B------:R-:W-:Y:S02]  /*26290*/  @!P4 LEA.HI.X R7, R9, R0.reuse, R10, 0x1, P1 ;  /* 0x000000000907c211 */ /* 0x080fe400008f0c0a */
[----:B------:R-:W-:Y:S01]  /*262a0*/  @!P5 LEA.HI.X R15, R5, R0, R8, 0x1, P2 ;  /* 0x00000000050fd211 */ /* 0x000fe200010f0c08 */
[----:B------:R0:W-:Y:S04]  /*262b0*/  @!P3 ST.E.128 desc[UR50][R2.64], RZ ;  /* 0x000000ff0200b985 */ /* 0x0001e8000c101d32 */
[----:B------:R0:W-:Y:S04]  /*262c0*/  @!P4 ST.E.128 desc[UR50][R6.64], RZ ;  /* 0x000000ff0600c985 */ /* 0x0001e8000c101d32 */
[----:B------:R0:W-:Y:S02]  /*262d0*/  @!P5 ST.E.128 desc[UR50][R14.64], RZ ;  /* 0x000000ff0e00d985 */ /* 0x0001e4000c101d32 */
.L_x_617:
[----:B------:R-:W-:Y:S05]  /*262e0*/  BSYNC B0 ;  /* 0x0000000000007941 */ /* 0x000fea0003800000 */
.L_x_602:
[----:B------:R-:W-:Y:S02]  /*262f0*/  ULDC UR4, c[0x0][0xc3c] ;  /* 0x00030f0000047ab9 */ /* 0x000fe40000000800 */
[----:B------:R-:W-:-:S13]  /*26300*/  ISETP.GE.AND P0, PT, R131, UR4, PT ;  /* 0x0000000483007c0c */ /* 0x000fda000bf06270 */
[----:B------:R-:W-:Y:S05]  /*26310*/  @!P0 BRA `(.L_x_635) ;  /* 0xfffffdb400a08947 */ /* 0x000fea000383ffff */
[----:B------:R-:W-:Y:S05]  /*26320*/  BRA `(.L_x_423) ;  /* 0x0000008400e47947 */ /* 0x000fea0003800000 */
.L_x_421:
[----:B------:R-:W-:-:S08]  /*26330*/  NOP ;  /* 0x0000000000007918 */ /* 0x000fd00000000000 */
[----:B------:R-:W0:-:S00]  /*26340*/  USETMAXREG.DEALLOC.CTAPOOL 0x28 ;  /* 0x00000028000079c8 */ /* 0x000e0000080e0500 */
[----:B0-----:R-:W2:Y:S01]  /*26350*/  LDL.LU R3, [R1+0x8] ;  /* 0x0000080001037983 */ /* 0x001ea20000300800 */
[----:B------:R-:W-:-:S06]  /*26360*/  LOP3.LUT R0, R0, 0x3, RZ, 0xc0, !PT ;  /* 0x0000000300007812 */ /* 0x000fcc00078ec0ff */
[----:B------:R-:W0:Y:S02]  /*26370*/  SHFL.IDX PT, R0, R0, RZ, 0x1f ;  /* 0x00001fff00007589 */ /* 0x000e2400000e0000 */
[----:B0-----:R-:W-:-:S13]  /*26380*/  ISETP.NE.AND P0, PT, R0, RZ, PT ;  /* 0x000000ff0000720c */ /* 0x001fda0003f05270 */
[----:B------:R-:W-:Y:S01]  /*26390*/  @P0 BAR.SYNC.DEFER_BLOCKING 0x5, 0x180 ;  /* 0x0146000000000b1d */ /* 0x000fe20000010000 */
[----:B--2---:R-:W-:-:S04]  /*263a0*/  LOP3.LUT R3, R3, 0xffffff7f, RZ, 0xc0, !PT ;  /* 0xffffff7f03037812 */ /* 0x004fc800078ec0ff */
[----:B------:R-:W-:-:S05]  /*263b0*/  @P0 LOP3.LUT R3, R3, 0x80, RZ, 0xfc, !PT ;  /* 0x0000008003030812 */ /* 0x000fca00078efcff */
[----:B------:R0:W-:Y:S02]  /*263c0*/  STL [R1+0x8], R3 ;  /* 0x0000080301007387 */ /* 0x0001e40000100800 */
[----:B0-----:R-:W-:-:S04]  /*263d0*/  @P0 MOV R3, 0x400 ;  /* 0x0000040000030802 */ /* 0x001fc80000000f00 */
[----:B------:R-:W-:-:S05]  /*263e0*/  @P0 LEA R2, R2, R3, 0x18 ;  /* 0x0000000302020211 */ /* 0x000fca00078ec0ff */
[----:B------:R0:W1:Y:S01]  /*263f0*/  @P0 LDS.128 R16, [R2+0x334d0] ;  /* 0x0334d00002100984 */ /* 0x0000620000000c00 */
[----:B------:R-:W-:Y:S06]  /*26400*/  @P0 BAR.ARV 0x4, 0x180 ;  /* 0x0106000000000b1d */ /* 0x000fec0000002000 */
[----:B------:R-:W-:Y:S05]  /*26410*/  @P0 BRA `(.L_x_636) ;  /* 0x0000000800980947 */ /* 0x000fea0003800000 */
[----:B------:R-:W2:Y:S01]  /*26420*/  S2R R4, SR_TID.X ;  /* 0x0000000000047919 */ /* 0x000ea20000002100 */
[----:B------:R-:W-:Y:S01]  /*26430*/  ULDC UR4, c[0x0][0xc3c] ;  /* 0x00030f0000047ab9 */ /* 0x000fe20000000800 */
[----:B------:R-:W-:Y:S02]  /*26440*/  IMAD.MOV.U32 R0, RZ, RZ, RZ ;  /* 0x000000ffff007224 */ /* 0x000fe400078e00ff */
[----:B------:R-:W-:Y:S01]  /*26450*/  IMAD.MOV.U32 R9, RZ, RZ, RZ ;  /* 0x000000ffff097224 */ /* 0x000fe200078e00ff */
[----:B------:R-:W3:Y:S01]  /*26460*/  S2UR UR6, SR_CTAID.X ;  /* 0x00000000000679c3 */ /* 0x000ee20000002500 */
[----:B------:R-:W-:Y:S01]  /*26470*/  ULDC UR5, c[0x0][0xc38] ;  /* 0x00030e0000057ab9 */ /* 0x000fe20000000800 */
[----:B--2---:R-:W-:-:S04]  /*26480*/  LOP3.LUT R7, R4, 0x1f, RZ, 0xc0, !PT ;  /* 0x0000001f04077812 */ /* 0x004fc800078ec0ff */
[----:B------:R-:W-:-:S04]  /*26490*/  ISETP.NE.AND P0, PT, R7, 0x1f, PT ;  /* 0x0000001f0700780c */ /* 0x000fc80003f05270 */
[----:B------:R-:W-:-:S13]  /*264a0*/  ISETP.GE.OR P1, PT, R7, UR4, !P0 ;  /* 0x0000000407007c0c */ /* 0x000fda000c726670 */
[----:B------:R-:W2:Y:S08]  /*264b0*/  @!P1 LDC.64 R4, c[0x0][0xc80] ;  /* 0x00032000ff049b82 */ /* 0x000eb00000000a00 */
[----:B0-----:R-:W0:Y:S01]  /*264c0*/  @!P1 LDC.64 R2, c[0x0][0xc78] ;  /* 0x00031e00ff029b82 */ /* 0x001e220000000a00 */
[----:B--2---:R-:W-:-:S05]  /*264d0*/  @!P1 IMAD.WIDE.U32 R4, R7, 0x4, R4 ;  /* 0x0000000407049825 */ /* 0x004fca00078e0004 */
[----:B------:R-:W2:Y:S01]  /*264e0*/  @!P1 LDG.E R0, desc[UR50][R4.64] ;  /* 0x0000003204009981 */ /* 0x000ea2000c1e1900 */
[----:B0-----:R-:W-:-:S05]  /*264f0*/  @!P1 IMAD.WIDE.U32 R2, R7, 0x4, R2 ;  /* 0x0000000407029825 */ /* 0x001fca00078e0002 */
[----:B------:R-:W2:Y:S01]  /*26500*/  @!P1 LDG.E R9, desc[UR50][R2.64] ;  /* 0x0000003202099981 */ /* 0x000ea2000c1e1900 */
[C---:B------:R-:W-:Y:S02]  /*26510*/  ISETP.NE.AND P1, PT, R7.reuse, RZ, PT ;  /* 0x000000ff0700720c */ /* 0x040fe40003f25270 */
[C---:B------:R-:W-:Y:S02]  /*26520*/  ISETP.GE.U32.AND P2, PT, R7.reuse, 0x2, PT ;  /* 0x000000020700780c */ /* 0x040fe40003f46070 */
[C---:B------:R-:W-:Y:S02]  /*26530*/  ISETP.GE.U32.AND P3, PT, R7.reuse, 0x4, PT ;  /* 0x000000040700780c */ /* 0x040fe40003f66070 */
[C---:B------:R-:W-:Y:S02]  /*26540*/  ISETP.GE.U32.AND P4, PT, R7.reuse, 0x8, PT ;  /* 0x000000080700780c */ /* 0x040fe40003f86070 */
[----:B------:R-:W-:Y:S01]  /*26550*/  ISETP.GE.U32.AND P5, PT, R7, 0x10, PT ;  /* 0x000000100700780c */ /* 0x000fe20003fa6070 */
[----:B------:R-:W-:Y:S01]  /*26560*/  UMOV UR4, URZ ;  /* 0x0000003f00047c82 */ /* 0x000fe20008000000 */
[----:B--2---:R-:W-:-:S05]  /*26570*/  IMAD R6, R0, R9, RZ ;  /* 0x0000000900067224 */ /* 0x004fca00078e02ff */
[----:B------:R-:W0:Y:S02]  /*26580*/  SHFL.UP PT, R8, R6, 0x1, RZ ;  /* 0x0420000006087989 */ /* 0x000e2400000e00ff */
[----:B0-----:R-:W-:-:S04]  /*26590*/  SEL R11, R8, RZ, P1 ;  /* 0x000000ff080b7207 */ /* 0x001fc80000800000 */
[----:B------:R-:W-:-:S05]  /*265a0*/  IADD3 R11, R6, R11, RZ ;  /* 0x0000000b060b7210 */ /* 0x000fca0007ffe0ff */
        /* <DEDUP_REMOVED lines=12> */
[----:B------:R-:W0:Y:S02]  /*26670*/  SHFL.IDX PT, R6, R5, 0x1f, 0x1f ;  /* 0x03e01f0005067f89 */ /* 0x000e2400000e0000 */
[----:B0-----:R-:W-:-:S05]  /*26680*/  IMAD R6, R6, UR5, RZ ;  /* 0x0000000506067c24 */ /* 0x001fca000f8e02ff */
[----:B---3--:R-:W-:Y:S01]  /*26690*/  ISETP.GT.AND P6, PT, R6, UR6, PT ;  /* 0x0000000606007c0c */ /* 0x008fe2000bfc4270 */
[----:B------:R-:W-:-:S12]  /*266a0*/  IMAD.MOV.U32 R3, RZ, RZ, R6 ;  /* 0x000000ffff037224 */ /* 0x000fd800078e0006 */
[----:B------:R-:W-:Y:S05]  /*266b0*/  @P6 BRA `(.L_x_637) ;  /* 0x0000000000a06947 */ /* 0x000fea0003800000 */
[----:B------:R-:W-:Y:S01]  /*266c0*/  MOV R6, R3 ;  /* 0x0000000300067202 */ /* 0x000fe20000000f00 */
[----:B------:R-:W-:Y:S01]  /*266d0*/  UMOV UR4, URZ ;  /* 0x0000003f00047c82 */ /* 0x000fe20008000000 */
[----:B------:R-:W-:-:S05]  /*266e0*/  ULDC UR5, c[0x0][0xc38] ;  /* 0x00030e0000057ab9 */ /* 0x000fca0000000800 */
.L_x_639:
[----:B------:R-:W0:Y:S01]  /*266f0*/  LDC R0, c[0x0][0xc3c] ;  /* 0x00030f00ff007b82 */ /* 0x000e220000000800 */
[----:B------:R-:W-:Y:S01]  /*26700*/  UIADD3 UR4, UR4, 0x1f, URZ ;  /* 0x0000001f04047890 */ /* 0x000fe2000fffe03f */
[----:B------:R-:W-:Y:S02]  /*26710*/  ULDC UR7, c[0x0][0xc3c] ;  /* 0x00030f0000077ab9 */ /* 0x000fe40000000800 */
[----:B-1----:R-:W-:-:S03]  /*26720*/  IMAD.U32 R19, RZ, RZ, UR7 ;  /* 0x00000007ff137e24 */ /* 0x002fc6000f8e00ff */
[----:B0-----:R-:W-:-:S13]  /*26730*/  ISETP.LE.AND P6, PT, R0, UR4, PT ;  /* 0x0000000400007c0c */ /* 0x001fda000bfc3270 */
[----:B------:R-:W-:Y:S05]  /*26740*/  @P6 BRA `(.L_x_638) ;  /* 0x0000000400a86947 */ /* 0x000fea0003800000 */
[----:B------:R-:W-:-:S05]  /*26750*/  VIADD R9, R7, UR4 ;  /* 0x0000000407097c36 */ /* 0x000fca0008000000 */
[----:B------:R-:W-:Y:S01]  /*26760*/  ISETP.GE.OR P6, PT, R9, R0, !P0 ;  /* 0x000000000900720c */ /* 0x000fe200047c6670 */
[----:B------:R-:W-:-:S12]  /*26770*/  IMAD.MOV.U32 R0, RZ, RZ, RZ ;  /* 0x000000ffff007224 */ /* 0x000fd800078e00ff */
[----:B------:R-:W0:Y:S08]  /*26780*/  @!P6 LDC.64 R4, c[0x0][0xc80] ;  /* 0x00032000ff04eb82 */ /* 0x000e300000000a00 */
[----:B------:R-:W1:Y:S01]  /*26790*/  @!P6 LDC.64 R2, c[0x0][0xc78] ;  /* 0x00031e00ff02eb82 */ /* 0x000e620000000a00 */
[----:B0-----:R-:W-:-:S05]  /*267a0*/  @!P6 IMAD.WIDE R4, R9, 0x4, R4 ;  /* 0x000000040904e825 */ /* 0x001fca00078e0204 */
[----:B------:R-:W2:Y:S01]  /*267b0*/  @!P6 LDG.E R0, desc[UR50][R4.64] ;  /* 0x000000320400e981 */ /* 0x000ea2000c1e1900 */
[----:B-1----:R-:W-:-:S04]  /*267c0*/  @!P6 IMAD.WIDE R2, R9, 0x4, R2 ;  /* 0x000000040902e825 */ /* 0x002fc800078e0202 */
[----:B------:R-:W-:-:S06]  /*267d0*/  IMAD.MOV.U32 R9, RZ, RZ, RZ ;  /* 0x000000ffff097224 */ /* 0x000fcc00078e00ff */
[----:B------:R-:W2:Y:S02]  /*267e0*/  @!P6 LDG.E R9, desc[UR50][R2.64] ;  /* 0x000000320209e981 */ /* 0x000ea4000c1e1900 */
[----:B--2---:R-:W-:-:S05]  /*267f0*/  IMAD R13, R0, R9, RZ ;  /* 0x00000009000d7224 */ /* 0x004fca00078e02ff */
[----:B------:R-:W0:Y:S02]  /*26800*/  SHFL.UP PT, R8, R13, 0x1, RZ ;  /* 0x042000000d087989 */ /* 0x000e2400000e00ff */
[----:B0-----:R-:W-:-:S05]  /*26810*/  SEL R8, R8, RZ, P1 ;  /* 0x000000ff08087207 */ /* 0x001fca0000800000 */
[----:B------:R-:W-:-:S05]  /*26820*/  IMAD.IADD R8, R13, 0x1, R8 ;  /* 0x000000010d087824 */ /* 0x000fca00078e0208 */
        /* <DEDUP_REMOVED lines=13> */
[----:B0-----:R-:W-:-:S04]  /*26900*/  IMAD R3, R2, UR5, RZ ;  /* 0x0000000502037c24 */ /* 0x001fc8000f8e02ff */
[----:B------:R-:W-:-:S05]  /*26910*/  IMAD.IADD R6, R3, 0x1, R6 ;  /* 0x0000000103067824 */ /* 0x000fca00078e0206 */
[----:B------:R-:W-:-:S13]  /*26920*/  ISETP.GT.AND P6, PT, R6, UR6, PT ;  /* 0x0000000606007c0c */ /* 0x000fda000bfc4270 */
[----:B------:R-:W-:Y:S05]  /*26930*/  @!P6 BRA `(.L_x_639) ;  /* 0xfffffffc006ce947 */ /* 0x000fea000383ffff */
.L_x_637:
[----:B------:R-:W-:Y:S02]  /*26940*/  IMAD.IADD R10, R6, 0x1, -R3 ;  /* 0x00000001060a7824 */ /* 0x000fe400078e0a03 */
[----:B-1----:R-:W-:Y:S02]  /*26950*/  IMAD.MOV.U32 R16, RZ, RZ, RZ ;  /* 0x000000ffff107224 */ /* 0x002fe400078e00ff */
[----:B------:R-:W-:-:S05]  /*26960*/  IMAD R2, R5, UR5, R10 ;  /* 0x0000000505027c24 */ /* 0x000fca000f8e020a */
[----:B------:R-:W-:-:S13]  /*26970*/  ISETP.GT.AND P0, PT, R2, UR6, PT ;  /* 0x0000000602007c0c */ /* 0x000fda000bf04270 */
[----:B------:R-:W-:-:S04]  /*26980*/  VOTE.ANY R6, PT, !P0 ;  /* 0x0000000000067806 */ /* 0x000fc800040e0100 */
[----:B------:R-:W0:Y:S01]  /*26990*/  POPC R19, R6 ;  /* 0x0000000600137309 */ /* 0x000e220000000000 */
[----:B------:R-:W-:Y:S01]  /*269a0*/  ISETP.NE.AND P0, PT, R6, RZ, PT ;  /* 0x000000ff0600720c */ /* 0x000fe20003f05270 */
[----:B0-----:R-:W0:Y:S04]  /*269b0*/  SHFL.IDX PT, R0, R0, R19, 0x1f ;  /* 0x00001f1300007589 */ /* 0x001e2800000e0000 */
[----:B------:R1:W2:Y:S01]  /*269c0*/  SHFL.IDX PT, R9, R9, R19, 0x1f ;  /* 0x00001f1309097589 */ /* 0x0002a200000e0000 */
[----:B0-----:R-:W-:-:S04]  /*269d0*/  IABS R4, R0 ;  /* 0x0000000000047213 */ /* 0x001fc80000000000 */
[----:B------:R-:W0:Y:S08]  /*269e0*/  I2F.RP R8, R4 ;  /* 0x0000000400087306 */ /* 0x000e300000209400 */
[----:B0-----:R-:W0:Y:S02]  /*269f0*/  MUFU.RCP R8, R8 ;  /* 0x0000000800087308 */ /* 0x001e240000001000 */
[----:B0-----:R-:W-:-:S06]  /*26a00*/  IADD3 R2, R8, 0xffffffe, RZ ;  /* 0x0ffffffe08027810 */ /* 0x001fcc0007ffe0ff */
[----:B------:R-:W0:Y:S02]  /*26a10*/  F2I.FTZ.U32.TRUNC.NTZ R3, R2 ;  /* 0x0000000200037305 */ /* 0x000e24000021f000 */
[----:B0-----:R-:W-:Y:S01]  /*26a20*/  IMAD.MOV R11, RZ, RZ, -R3 ;  /* 0x000000ffff0b7224 */ /* 0x001fe200078e0a03 */
[----:B-12---:R-:W-:Y:S06]  /*26a30*/  @!P0 BRA `(.L_x_640) ;  /* 0x0000000000088947 */ /* 0x006fec0003800000 */
[----:B------:R-:W-:-:S06]  /*26a40*/  VIADD R16, R19, 0xffffffff ;  /* 0xffffffff13107836 */ /* 0x000fcc0000000000 */
[----:B------:R0:W1:Y:S02]  /*26a50*/  SHFL.IDX PT, R16, R5, R16, 0x1f ;  /* 0x00001f1005107589 */ /* 0x00006400000e0000 */
.L_x_640:
[----:B-1----:R-:W-:Y:S01]  /*26a60*/  IMAD R16, R16, UR5, R10 ;  /* 0x0000000510107c24 */ /* 0x002fe2000f8e020a */
[----:B------:R-:W-:Y:S01]  /*26a70*/  IABS R10, R0 ;  /* 0x00000000000a7213 */ /* 0x000fe20000000000 */
[----:B------:R-:W-:Y:S01]  /*26a80*/  IMAD R11, R11, R4, RZ ;  /* 0x000000040b0b7224 */ /* 0x000fe200078e02ff */
[----:B0-----:R-:W-:Y:S01]  /*26a90*/  IABS R5, R9 ;  /* 0x0000000900057213 */ /* 0x001fe20000000000 */
[----:B------:R-:W-:Y:S01]  /*26aa0*/  IMAD.MOV.U32 R2, RZ, RZ, RZ ;  /* 0x000000ffff027224 */ /* 0x000fe200078e00ff */
[----:B------:R-:W-:Y:S01]  /*26ab0*/  IADD3 R17, -R16, UR6, RZ ;  /* 0x0000000610117c10 */ /* 0x000fe2000fffe1ff */
[----:B------:R-:W-:Y:S01]  /*26ac0*/  IMAD.MOV R10, RZ, RZ, -R10 ;  /* 0x000000ffff0a7224 */ /* 0x000fe200078e0a0a */
[----:B------:R-:W0:Y:S01]  /*26ad0*/  I2F.RP R6, R5 ;  /* 0x0000000500067306 */ /* 0x000e220000209400 */
[----:B------:R-:W-:Y:S01]  /*26ae0*/  IMAD.HI.U32 R2, R3, R11, R2 ;  /* 0x0000000b03027227 */ /* 0x000fe200078e0002 */
[----:B------:R-:W-:-:S03]  /*26af0*/  IABS R8, R17 ;  /* 0x0000001100087213 */ /* 0x000fc60000000000 */
[----:B------:R-:W-:Y:S01]  /*26b00*/  VIADD R19, R19, UR4 ;  /* 0x0000000413137c36 */ /* 0x000fe20008000000 */
[----:B------:R-:W-:Y:S01]  /*26b10*/  MOV R3, R8 ;  /* 0x0000000800037202 */ /* 0x000fe20000000f00 */
[----:B------:R-:W-:-:S04]  /*26b20*/  IMAD.MOV.U32 R8, RZ, RZ, R10 ;  /* 0x000000ffff087224 */ /* 0x000fc800078e000a */
        /* <DEDUP_REMOVED lines=9> */
[----:B------:R0:W1:Y:S01]  /*26bc0*/  F2I.FTZ.U32.TRUNC.NTZ R3, R8 ;  /* 0x0000000800037305 */ /* 0x000062000021f000 */
[----:B------:R-:W-:Y:S02]  /*26bd0*/  ISETP.NE.AND P1, PT, R0, RZ, PT ;  /* 0x000000ff0000720c */ /* 0x000fe40003f25270 */
[----:B------:R-:W-:-:S02]  /*26be0*/  ISETP.GE.AND P2, PT, R4, RZ, PT ;  /* 0x000000ff0400720c */ /* 0x000fc40003f46270 */
[----:B0-----:R-:W-:-:S05]  /*26bf0*/  IABS R8, R9 ;  /* 0x0000000900087213 */ /* 0x001fca0000000000 */
[----:B------:R-:W-:Y:S02]  /*26c00*/  @P0 VIADD R2, R2, 0x1 ;  /* 0x0000000102020836 */ /* 0x000fe40000000000 */
[----:B------:R-:W-:-:S03]  /*26c10*/  IMAD.MOV R8, RZ, RZ, -R8 ;  /* 0x000000ffff087224 */ /* 0x000fc600078e0a08 */
[----:B------:R-:W-:Y:S01]  /*26c20*/  MOV R6, R2 ;  /* 0x0000000200067202 */ /* 0x000fe20000000f00 */
[----:B-1----:R-:W-:-:S04]  /*26c30*/  IMAD.MOV R2, RZ, RZ, -R3 ;  /* 0x000000ffff027224 */ /* 0x002fc800078e0a03 */
[----:B------:R-:W-:Y:S01]  /*26c40*/  @!P2 IMAD.MOV R6, RZ, RZ, -R6 ;  /* 0x000000ffff06a224 */ /* 0x000fe200078e0a06 */
[----:B------:R-:W-:Y:S01]  /*26c50*/  @!P1 LOP3.LUT R6, RZ, R0, RZ, 0x33, !PT ;  /* 0x00000000ff069212 */ /* 0x000fe200078e33ff */
[----:B------:R-:W-:Y:S02]  /*26c60*/  IMAD R11, R2, R5, RZ ;  /* 0x00000005020b7224 */ /* 0x000fe400078e02ff */
[----:B------:R-:W-:Y:S01]  /*26c70*/  IMAD.MOV.U32 R2, RZ, RZ, RZ ;  /* 0x000000ffff027224 */ /* 0x000fe200078e00ff */
[-C--:B------:R-:W-:Y:S01]  /*26c80*/  IABS R4, R6.reuse ;  /* 0x0000000600047213 */ /* 0x080fe20000000000 */
[----:B------:R-:W-:Y:S02]  /*26c90*/  IMAD R0, R0, R6, RZ ;  /* 0x0000000600007224 */ /* 0x000fe400078e02ff */
[----:B------:R-:W-:-:S04]  /*26ca0*/  IMAD.HI.U32 R2, R3, R11, R2 ;  /* 0x0000000b03027227 */ /* 0x000fc800078e0002 */
[----:B------:R-:W-:Y:S01]  /*26cb0*/  IMAD.MOV.U32 R3, RZ, RZ, R4 ;  /* 0x000000ffff037224 */ /* 0x000fe200078e0004 */
[----:B------:R-:W-:Y:S01]  /*26cc0*/  MOV R4, R8 ;  /* 0x0000000800047202 */ /* 0x000fe20000000f00 */
[----:B------:R-:W-:Y:S02]  /*26cd0*/  IMAD.IADD R17, R17, 0x1, -R0 ;  /* 0x0000000111117824 */ /* 0x000fe400078e0a00 */
[----:B------:R-:W-:-:S04]  /*26ce0*/  IMAD.HI.U32 R2, R2, R3, RZ ;  /* 0x0000000302027227 */ /* 0x000fc800078e00ff */
[----:B------:R-:W-:Y:S01]  /*26cf0*/  IMAD R4, R2, R4, R3 ;  /* 0x0000000402047224 */ /* 0x000fe200078e0203 */
[----:B------:R-:W-:-:S04]  /*26d00*/  LOP3.LUT R3, R6, R9, RZ, 0x3c, !PT ;  /* 0x0000000906037212 */ /* 0x000fc800078e3cff */
[----:B------:R-:W-:Y:S02]  /*26d10*/  ISETP.GT.U32.AND P1, PT, R5, R4, PT ;  /* 0x000000040500720c */ /* 0x000fe40003f24070 */
[----:B------:R-:W-:-:S11]  /*26d20*/  ISETP.GE.AND P2, PT, R3, RZ, PT ;  /* 0x000000ff0300720c */ /* 0x000fd60003f46270 */
[----:B------:R-:W-:Y:S02]  /*26d30*/  @!P1 IMAD.IADD R4, R4, 0x1, -R5 ;  /* 0x0000000104049824 */ /* 0x000fe400078e0a05 */
[----:B------:R-:W-:Y:S01]  /*26d40*/  @!P1 VIADD R2, R2, 0x1 ;  /* 0x0000000102029836 */ /* 0x000fe20000000000 */
[----:B------:R-:W-:Y:S02]  /*26d50*/  ISETP.NE.AND P1, PT, R9, RZ, PT ;  /* 0x000000ff0900720c */ /* 0x000fe40003f25270 */
[----:B------:R-:W-:-:S13]  /*26d60*/  ISETP.GE.U32.AND P0, PT, R4, R5, PT ;  /* 0x000000050400720c */ /* 0x000fda0003f06070 */
[----:B------:R-:W-:-:S04]  /*26d70*/  @P0 VIADD R2, R2, 0x1 ;  /* 0x0000000102020836 */ /* 0x000fc80000000000 */
[----:B------:R-:W-:Y:S01]  /*26d80*/  @!P2 IMAD.MOV R2, RZ, RZ, -R2 ;  /* 0x000000ffff02a224 */ /* 0x000fe200078e0a02 */
[----:B------:R-:W-:-:S05]  /*26d90*/  @!P1 LOP3.LUT R2, RZ, R9, RZ, 0x33, !PT ;  /* 0x00000009ff029212 */ /* 0x000fca00078e33ff */
[----:B------:R-:W-:-:S04]  /*26da0*/  IMAD.MOV R18, RZ, RZ, -R2 ;  /* 0x000000ffff127224 */ /* 0x000fc800078e0a02 */
[C---:B------:R-:W-:Y:S01]  /*26db0*/  IMAD R18, R9.reuse, R18, R6 ;  /* 0x0000001209127224 */ /* 0x040fe200078e0206 */
[----:B------:R-:W-:-:S05]  /*26dc0*/  LEA R9, R9, R2, 0x18 ;  /* 0x0000000209097211 */ /* 0x000fca00078ec0ff */
[----:B------:R-:W-:Y:S01]  /*26dd0*/  IMAD R18, R18, 0x10000, R9 ;  /* 0x0001000012127824 */ /* 0x000fe200078e0209 */
[----:B------:R-:W-:Y:S06]  /*26de0*/  BRA `(.L_x_641) ;  /* 0x00000000000c7947 */ /* 0x000fec0003800000 */
.L_x_638:
[----:B------:R-:W-:Y:S01]  /*26df0*/  IMAD.MOV.U32 R17, RZ, RZ, RZ ;  /* 0x000000ffff117224 */ /* 0x000fe200078e00ff */
[----:B------:R-:W-:Y:S01]  /*26e00*/  MOV R18, RZ ;  /* 0x000000ff00127202 */ /* 0x000fe20000000f00 */
[----:B------:R-:W-:-:S07]  /*26e10*/  IMAD.U32 R16, RZ, RZ, UR6 ;  /* 0x00000006ff107e24 */ /* 0x000fce000f8e00ff */
.L_x_641:
[----:B------:R-:W-:-:S13]  /*26e20*/  ISETP.NE.AND P0, PT, R7, RZ, PT ;  /* 0x000000ff0700720c */ /* 0x000fda0003f05270 */
[----:B------:R-:W0:Y:S01]  /*26e30*/  @!P0 S2R R3, SR_CgaCtaId ;  /* 0x0000000000038919 */ /* 0x000e220000008800 */
[----:B------:R-:W-:-:S04]  /*26e40*/  @!P0 MOV R0, 0x400 ;  /* 0x0000040000008802 */ /* 0x000fc80000000f00 */
[----:B0-----:R-:W-:-:S05]  /*26e50*/  @!P0 LEA R0, R3, R0, 0x18 ;  /* 0x0000000003008211 */ /* 0x001fca00078ec0ff */
[----:B------:R2:W-:Y:S01]  /*26e60*/  @!P0 STS.128 [R0+0x334d0], R16 ;  /* 0x0334d01000008388 */ /* 0x0005e20000000c00 */
[----:B------:R-:W-:Y:S06]  /*26e70*/  BAR.ARV 0x5, 0x180 ;  /* 0x0146000000007b1d */ /* 0x000fec0000002000 */
.L_x_636:
[----:B------:R3:W-:Y:S01]  /*26e80*/  STL [R1+0x30], RZ ;  /* 0x000030ff01007387 */ /* 0x0007e20000100800 */
[----:B------:R-:W-:Y:S01]  /*26e90*/  ULDC UR4, c[0x0][0xc3c] ;  /* 0x00030f0000047ab9 */ /* 0x000fe20000000800 */
[----:B------:R-:W-:Y:S01]  /*26ea0*/  IMAD.MOV.U32 R33, RZ, RZ, 0x1 ;  /* 0x00000001ff217424 */ /* 0x000fe200078e00ff */
[----:B-1----:R-:W-:Y:S01]  /*26eb0*/  ISETP.GE.AND P0, PT, R19, UR4, PT ;  /* 0x0000000413007c0c */ /* 0x002fe2000bf06270 */
[----:B------:R-:W-:-:S12]  /*26ec0*/  IMAD.MOV.U32 R29, RZ, RZ, RZ ;  /* 0x000000ffff1d7224 */ /* 0x000fd800078e00ff */
[----:B---3--:R-:W-:Y:S05]  /*26ed0*/  @P0 BRA `(.L_x_642) ;  /* 0x0000007400fc0947 */ /* 0x008fea0003800000 */
[----:B------:R-:W0:Y:S01]  /*26ee0*/  S2R R9, SR_TID.X ;  /* 0x0000000000097919 */ /* 0x000e220000002100 */
[----:B------:R-:W1:Y:S01]  /*26ef0*/  S2UR UR4, SR_CgaCtaId ;  /* 0x00000000000479c3 */ /* 0x000e620000008800 */
[----:B------:R-:W-:Y:S01]  /*26f00*/  MOV R22, 0x400 ;  /* 0x0000040000167802 */ /* 0x000fe20000000f00 */
[----:B------:R-:W-:Y:S01]  /*26f10*/  BSSY B7, `(.L_x_642) ;  /* 0x000077b000077945 */ /* 0x000fe20003800000 */
[----:B------:R-:W-:Y:S01]  /*26f20*/  IMAD.MOV.U32 R35, RZ, RZ, 0x1 ;  /* 0x00000001ff237424 */ /* 0x000fe200078e00ff */
[----:B------:R-:W-:Y:S01]  /*26f30*/  ULDC.64 UR40, c[0x0][0x198] ;  /* 0x0000660000287ab9 */ /* 0x000fe20000000a00 */
[----:B------:R-:W-:Y:S01]  /*26f40*/  IMAD.MOV.U32 R31, RZ, RZ, RZ ;  /* 0x000000ffff1f7224 */ /* 0x000fe200078e00ff */
[----:B------:R-:W-:Y:S01]  /*26f50*/  ULOP3.LUT UR39, UR36, 0x2, URZ, 0xfc, !UPT ;  /* 0x0000000224277892 */ /* 0x000fe2000f8efc3f */
[----:B------:R-:W-:Y:S01]  /*26f60*/  IMAD.MOV.U32 R29, RZ, RZ, RZ ;  /* 0x000000ffff1d7224 */ /* 0x000fe200078e00ff */
[----:B------:R-:W-:Y:S01]  /*26f70*/  ULOP3.LUT UR37, UR36, 0x1, URZ, 0xfc, !UPT ;  /* 0x0000000124257892 */ /* 0x000fe2000f8efc3f */
[----:B------:R-:W-:Y:S01]  /*26f80*/  IMAD.MOV.U32 R33, RZ, RZ, 0x1 ;  /* 0x00000001ff217424 */ /* 0x000fe200078e00ff */
[----:B------:R-:W-:Y:S01]  /*26f90*/  ULDC UR38, c[0x0][0xc] ;  /* 0x0000030000267ab9 */ /* 0x000fe20000000800 */
[C---:B0-----:R-:W-:Y:S01]  /*26fa0*/  IMAD.SHL.U32 R2, R9.reuse, 0x40, RZ ;  /* 0x0000004009027824 */ /* 0x041fe200078e00ff */
[C---:B------:R-:W-:Y:S01]  /*26fb0*/  LOP3.LUT R11, R9.reuse, 0x7f, RZ, 0xc0, !PT ;  /* 0x0000007f090b7812 */ /* 0x040fe200078ec0ff */
[C---:B------:R-:W-:Y:S01]  /*26fc0*/  IMAD.SHL.U32 R36, R9.reuse, 0x10, RZ ;  /* 0x0000001009247824 */ /* 0x040fe200078e00ff */
[----:B------:R-:W-:Y:S01]  /*26fd0*/  SHF.R.U32.HI R3, RZ, 0x1, R9 ;  /* 0x00000001ff037819 */ /* 0x000fe20000011609 */
[----:B------:R-:W-:Y:S01]  /*26fe0*/  IMAD.SHL.U32 R6, R9, 0x2, RZ ;  /* 0x0000000209067824 */ /* 0x000fe200078e00ff */
[----:B--2---:R-:W-:Y:S01]  /*26ff0*/  LOP3.LUT R0, R2, 0x180, RZ, 0xc0, !PT ;  /* 0x0000018002007812 */ /* 0x004fe200078ec0ff */
[----:B------:R-:W-:Y:S01]  /*27000*/  IMAD.SHL.U32 R4, R11, 0x10, RZ ;  /* 0x000000100b047824 */ /* 0x000fe200078e00ff */
[----:B------:R-:W-:Y:S01]  /*27010*/  LOP3.LUT R5, R36, 0x1b0, RZ, 0xc0, !PT ;  /* 0x000001b024057812 */ /* 0x000fe200078ec0ff */
[----:B------:R-:W-:Y:S01]  /*27020*/  IMAD.SHL.U32 R8, R9, 0x4, RZ ;  /* 0x0000000409087824 */ /* 0x000fe200078e00ff */
[----:B------:R-:W-:-:S02]  /*27030*/  LOP3.LUT R3, R0, 0x30, R3, 0xf8, !PT ;  /* 0x0000003000037812 */ /* 0x000fc400078ef803 */
[----:B------:R-:W-:Y:S02]  /*27040*/  SHF.L.U32 R0, R9, 0x5, RZ ;  /* 0x0000000509007819 */ /* 0x000fe400000006ff */
[----:B------:R-:W-:Y:S02]  /*27050*/  LOP3.LUT R6, R5, 0x30, R6, 0x78, !PT ;  /* 0x0000003005067812 */ /* 0x000fe400078e7806 */
[----:B------:R-:W-:Y:S02]  /*27060*/  LOP3.LUT R5, R0, 0x80, RZ, 0xc0, !PT ;  /* 0x0000008000057812 */ /* 0x000fe400078ec0ff */
[----:B------:R-:W-:Y:S01]  /*27070*/  LOP3.LUT R7, R4, 0x600, RZ, 0xc0, !PT ;  /* 0x0000060004077812 */ /* 0x000fe200078ec0ff */
[----:B------:R-:W-:Y:S01]  /*27080*/  IMAD.SHL.U32 R4, R9, 0x8, RZ ;  /* 0x0000000809047824 */ /* 0x000fe200078e00ff */
[----:B------:R-:W-:Y:S02]  /*27090*/  LOP3.LUT R5, R5, 0x10, R9, 0xf8, !PT ;  /* 0x0000001005057812 */ /* 0x000fe400078ef809 */
[----:B------:R-:W-:-:S02]  /*270a0*/  LOP3.LUT R9, R7, 0x40, R36, 0xf8, !PT ;  /* 0x0000004007097812 */ /* 0x000fc400078ef824 */
[----:B------:R-:W-:Y:S02]  /*270b0*/  LOP3.LUT R3, R3, 0x30, R4, 0x78, !PT ;  /* 0x0000003003037812 */ /* 0x000fe400078e7804 */
[----:B------:R-:W-:Y:S02]  /*270c0*/  LOP3.LUT R7, R7, 0x60, R0, 0xf8, !PT ;  /* 0x0000006007077812 */ /* 0x000fe400078ef800 */
[----:B------:R-:W-:Y:S02]  /*270d0*/  LOP3.LUT R10, R9, R6, RZ, 0xfc, !PT ;  /* 0x00000006090a7212 */ /* 0x000fe400078efcff */
[----:B------:R-:W-:Y:S02]  /*270e0*/  LOP3.LUT R2, R3, 0x640, R2, 0xf8, !PT ;  /* 0x0000064003027812 */ /* 0x000fe400078ef802 */
[----:B------:R-:W-:Y:S01]  /*270f0*/  LOP3.LUT R5, R5, 0x10, R8, 0x78, !PT ;  /* 0x0000001005057812 */ /* 0x000fe200078e7808 */
[----:B------:R-:W-:Y:S01]  /*27100*/  STL [R1+0x10], R10 ;  /* 0x0000100a01007387 */ /* 0x000fe20000100800 */
[----:B------:R-:W-:-:S02]  /*27110*/  LOP3.LUT R4, R7, 0x100, R0, 0xf8, !PT ;  /* 0x0000010007047812 */ /* 0x000fc400078ef800 */
[----:B------:R-:W-:Y:S01]  /*27120*/  SHF.R.U32.HI R3, RZ, 0x2, R11 ;  /* 0x00000002ff037819 */ /* 0x000fe2000001160b */
[----:B------:R0:W-:Y:S01]  /*27130*/  STL [R1+0x18], R2 ;  /* 0x0000180201007387 */ /* 0x0001e20000100800 */
[----:B------:R-:W-:Y:S02]  /*27140*/  LOP3.LUT R36, R36, 0x30, RZ, 0xc0, !PT ;  /* 0x0000003024247812 */ /* 0x000fe400078ec0ff */
[----:B------:R-:W-:Y:S02]  /*27150*/  LOP3.LUT R0, R3, 0x60, R0, 0xf8, !PT ;  /* 0x0000006003007812 */ /* 0x000fe400078ef800 */
[----:B------:R-:W-:Y:S02]  /*27160*/  LOP3.LUT R3, R36, 0x80, RZ, 0xfc, !PT ;  /* 0x0000008024037812 */ /* 0x000fe400078efcff */
[----:B0-----:R-:W-:-:S05]  /*27170*/  LOP3.LUT R2, R4, R5, RZ, 0xfc, !PT ;  /* 0x0000000504027212 */ /* 0x001fca00078efcff */
[----:B------:R1:W-:Y:S04]  /*27180*/  STL [R1+0x14], R2 ;  /* 0x0000140201007387 */ /* 0x0003e80000100800 */
[----:B------:R-:W-:Y:S01]  /*27190*/  STL [R1+0x30], RZ ;  /* 0x000030ff01007387 */ /* 0x000fe20000100800 */
[----:B-1----:R-:W-:-:S04]  /*271a0*/  MOV R2, UR4 ;  /* 0x0000000400027c02 */ /* 0x002fc80008000f00 */
[----:B------:R-:W-:Y:S01]  /*271b0*/  LEA R22, R2, R22, 0x18 ;  /* 0x0000001602167211 */ /* 0x000fe200078ec0ff */
[----:B------:R0:W-:Y:S02]  /*271c0*/  STL [R1+0xc], R2 ;  /* 0x00000c0201007387 */ /* 0x0001e40000100800 */
[----:B0-----:R-:W-:Y:S02]  /*271d0*/  LOP3.LUT R2, R36, 0x40, RZ, 0xfc, !PT ;  /* 0x0000004024027812 */ /* 0x001fe400078efcff */
[----:B------:R-:W-:Y:S01]  /*271e0*/  LOP3.LUT R2, R0, 0x80, RZ, 0xfc, !PT ;  /* 0x0000008000027812 */ /* 0x000fe200078efcff */
[----:B------:R-:W-:-:S05]  /*271f0*/  IMAD.IADD R0, R22, 0x1, R10 ;  /* 0x0000000116007824 */ /* 0x000fca00078e020a */
[----:B------:R0:W-:Y:S02]  /*27200*/  STL [R1+0x1c], R0 ;  /* 0x00001c0001007387 */ /* 0x0001e40000100800 */
.L_x_764:
[----:B-123--:R-:W1:Y:S02]  /*27210*/  LDC.64 R2, c[0x0][0xc88] ;  /* 0x00032200ff027b82 */ /* 0x00ee640000000a00 */
[----:B-1----:R-:W-:-:S05]  /*27220*/  IMAD.WIDE R2, R19, 0x4, R2 ;  /* 0x0000000413027825 */ /* 0x002fca00078e0202 */
[----:B------:R-:W0:Y:S01]  /*27230*/  LDG.E R23, desc[UR50][R2.64] ;  /* 0x0000003202177981 */ /* 0x000e22000c1e1900 */
[----:B------:R-:W-:Y:S05]  /*27240*/  YIELD ;  /* 0x0000000000007946 */ /* 0x000fea0003800000 */
[----:B------:R-:W-:Y:S01]  /*27250*/  ULDC.64 UR4, c[0x0][0xa28] ;  /* 0x00028a0000047ab9 */ /* 0x000fe20000000a00 */
[----:B------:R-:W-:Y:S01]  /*27260*/  ULDC.64 UR8, c[0x0][0xa18] ;  /* 0x0002860000087ab9 */ /* 0x000fe20000000a00 */
[----:B------:R-:W-:Y:S01]  /*27270*/  ISETP.NE.U32.AND P0, PT, RZ, UR4, PT ;  /* 0x00000004ff007c0c */ /* 0x000fe2000bf05070 */
[----:B------:R-:W-:Y:S01]  /*27280*/  IMAD.MOV.U32 R37, RZ, RZ, RZ ;  /* 0x000000ffff257224 */ /* 0x000fe200078e00ff */
[----:B------:R-:W-:-:S02]  /*27290*/  ULDC.64 UR6, c[0x0][0xa10] ;  /* 0x0002840000067ab9 */ /* 0x000fc40000000a00 */
[----:B------:R-:W-:Y:S02]  /*272a0*/  ISETP.NE.AND.EX P0, PT, RZ, UR5, PT, P0 ;  /* 0x00000005ff007c0c */ /* 0x000fe4000bf05300 */
[----:B------:R-:W-:-:S04]  /*272b0*/  ISETP.NE.U32.AND P2, PT, RZ, UR6, PT ;  /* 0x00000006ff007c0c */ /* 0x000fc8000bf45070 */
[----:B------:R-:W-:Y:S02]  /*272c0*/  ISETP.NE.AND.EX P2, PT, RZ, UR7, PT, P2 ;  /* 0x00000007ff007c0c */ /* 0x000fe4000bf45320 */
[----:B------:R-:W-:Y:S02]  /*272d0*/  MOV R27, RZ ;  /* 0x000000ff001b7202 */ /* 0x000fe40000000f00 */
[----:B0---4-:R-:W-:-:S03]  /*272e0*/  SHF.R.S32.HI R0, RZ, 0x1f, R23 ;  /* 0x0000001fff007819 */ /* 0x011fc60000011417 */
[C---:B------:R-:W-:Y:S01]  /*272f0*/  @P0 LEA R2, P1, R23.reuse, UR4, 0x2 ;  /* 0x0000000417020c11 */ /* 0x040fe2000f8210ff */
[C---:B------:R-:W-:Y:S01]  /*27300*/  IMAD.SHL.U32 R24, R23.reuse, 0x4, RZ ;  /* 0x0000000417187824 */ /* 0x040fe200078e00ff */
[C-C-:B------:R-:W-:Y:S01]  /*27310*/  SHF.L.U64.HI R25, R23.reuse, 0x2, R0.reuse ;  /* 0x0000000217197819 */ /* 0x140fe20000010200 */
[----:B------:R0:W-:Y:S01]  /*27320*/  STL [R1+0x28], R0 ;  /* 0x0000280001007387 */ /* 0x0001e20000100800 */
[----:B------:R-:W-:Y:S01]  /*27330*/  @P0 LEA.HI.X R3, R23, UR5, R0, 0x2, P1 ;  /* 0x0000000517030c11 */ /* 0x000fe200088f1400 */
[----:B------:R-:W-:Y:S01]  /*27340*/  ULDC.64 UR4, c[0x0][0xa00] ;  /* 0x0002800000047ab9 */ /* 0x000fe20000000a00 */
[----:B------:R-:W-:-:S03]  /*27350*/  ISETP.NE.U32.AND P1, PT, RZ, UR8, PT ;  /* 0x00000008ff007c0c */ /* 0x000fc6000bf25070 */
[----:B------:R1:W5:Y:S01]  /*27360*/  @P0 LDG.E R37, desc[UR50][R2.64] ;  /* 0x0000003202250981 */ /* 0x000362000c1e1900 */
[----:B------:R-:W-:Y:S02]  /*27370*/  ISETP.NE.AND.EX P1, PT, RZ, UR9, PT, P1 ;  /* 0x00000009ff007c0c */ /* 0x000fe4000bf25310 */
[----:B------:R-:W-:Y:S01]  /*27380*/  ISETP.NE.U32.AND P0, PT, RZ, UR4, PT ;  /* 0x00000004ff007c0c */ /* 0x000fe2000bf05070 */
[----:B0-----:R-:W-:Y:S01]  /*27390*/  IMAD.MOV.U32 R0, RZ, RZ, RZ ;  /* 0x000000ffff007224 */ /* 0x001fe200078e00ff */
[C---:B------:R-:W-:Y:S02]  /*273a0*/  IADD3 R4, P4, R24.reuse, UR6, RZ ;  /* 0x0000000618047c10 */ /* 0x040fe4000ff9e0ff */
[----:B------:R-:W-:Y:S02]  /*273b0*/  ISETP.NE.AND.EX P0, PT, RZ, UR5, PT, P0 ;  /* 0x00000005ff007c0c */ /* 0x000fe4000bf05300 */
[----:B------:R-:W-:Y:S02]  /*273c0*/  IADD3.X R5, R25, UR7, RZ, P4, !PT ;  /* 0x0000000719057c10 */ /* 0x000fe4000a7fe4ff */
[----:B-1----:R-:W-:Y:S01]  /*273d0*/  IADD3 R2, P3, R24, UR4, RZ ;  /* 0x0000000418027c10 */ /* 0x002fe2000ff7e0ff */
[----:B------:R-:W-:-:S02]  /*273e0*/  ULDC UR4, c[0x0][0x288] ;  /* 0x0000a20000047ab9 */ /* 0x000fc40000000800 */
[----:B------:R-:W5:Y:S01]  /*273f0*/  @P2 LDG.E R0, desc[UR50][R4.64] ;  /* 0x0000003204002981 */ /* 0x000f62000c1e1900 */
[C---:B------:R-:W-:Y:S02]  /*27400*/  IADD3.X R3, R25.reuse, UR5, RZ, P3, !PT ;  /* 0x0000000519037c10 */ /* 0x040fe40009ffe4ff */
[----:B------:R-:W-:Y:S01]  /*27410*/  @P1 IADD3 R6, P3, R24, UR8, RZ ;  /* 0x0000000818061c10 */ /* 0x000fe2000ff7e0ff */
[----:B------:R-:W-:Y:S01]  /*27420*/  IMAD.U32 R8, RZ, RZ, UR4 ;  /* 0x00000004ff087e24 */ /* 0x000fe2000f8e00ff */
[----:B------:R-:W-:Y:S01]  /*27430*/  ULDC.64 UR4, c[0x0][0x418] ;  /* 0x0001060000047ab9 */ /* 0x000fe20000000a00 */
[----:B------:R-:W5:Y:S01]  /*27440*/  @P0 LDG.E R27, desc[UR50][R2.64] ;  /* 0x00000032021b0981 */ /* 0x000f62000c1e1900 */
[----:B------:R-:W-:-:S05]  /*27450*/  @P1 IADD3.X R7, R25, UR9, RZ, P3, !PT ;  /* 0x0000000919071c10 */ /* 0x000fca0009ffe4ff */
[----:B------:R0:W2:Y:S01]  /*27460*/  @P1 LDG.E R8, desc[UR50][R6.64] ;  /* 0x0000003206081981 */ /* 0x0000a2000c1e1900 */
[----:B------:R-:W-:-:S03]  /*27470*/  UISETP.NE.U32.AND UP0, UPT, UR4, URZ, UPT ;  /* 0x0000003f0400728c */ /* 0x000fc6000bf05070 */
[----:B------:R-:W-:Y:S01]  /*27480*/  ULDC UR4, c[0x0][0x424] ;  /* 0x0001090000047ab9 */ /* 0x000fe20000000800 */
[----:B------:R-:W-:-:S03]  /*27490*/  UISETP.NE.AND.EX UP0, UPT, UR5, URZ, UPT, UP0 ;  /* 0x0000003f0500728c */ /* 0x000fc6000bf05300 */
[----:B------:R-:W-:Y:S01]  /*274a0*/  ULDC UR5, c[0x0][0x2f0] ;  /* 0x0000bc0000057ab9 */ /* 0x000fe20000000800 */
[----:B------:R-:W-:-:S04]  /*274b0*/  USEL UR4, UR4, 0x1, UP0 ;  /* 0x0000000104047887 */ /* 0x000fc80008000000 */
[----:B------:R-:W-:-:S03]  /*274c0*/  UIMAD UR4, UR4, UR5, URZ ;  /* 0x00000005040472a4 */ /* 0x000fc6000f8e023f */
[----:B------:R-:W-:Y:S02]  /*274d0*/  ULDC UR5, c[0x0][0x348] ;  /* 0x0000d20000057ab9 */ /* 0x000fe40000000800 */
[----:B0-----:R-:W-:Y:S01]  /*274e0*/  IMAD.U32 R6, RZ, RZ, UR5 ;  /* 0x00000005ff067e24 */ /* 0x001fe2000f8e00ff */
[----:B--2---:R0:W-:Y:S02]  /*274f0*/  STL [R1+0x2c], R8 ;  /* 0x00002c0801007387 */ /* 0x0041e40000100800 */
[----:B0-----:R-:W-:Y:S01]  /*27500*/  IMAD.U32 R8, RZ, RZ, UR4 ;  /* 0x00000004ff087e24 */ /* 0x001fe2000f8e00ff */
[----:B------:R-:W-:Y:S06]  /*27510*/  @P1 BRA `(.L_x_643) ;  /* 0x0000000000141947 */ /* 0x000fec0003800000 */
[----:B------:R-:W-:Y:S05]  /*27520*/  @!P0 BRA `(.L_x_643) ;  /* 0x0000000000108947 */ /* 0x000fea0003800000 */
[----:B------:R-:W2:Y:S04]  /*27530*/  LDG.E R7, desc[UR50][R2.64] ;  /* 0x0000003202077981 */ /* 0x000ea8000c1e1900 */
[----:B------:R-:W2:Y:S02]  /*27540*/  LDG.E R2, desc[UR50][R2.64+0x4] ;  /* 0x0000043202027981 */ /* 0x000ea4000c1e1900 */
[----:B--2---:R-:W-:-:S05]  /*27550*/  IMAD.IADD R2, R2, 0x1, -R7 ;  /* 0x0000000102027824 */ /* 0x004fca00078e0a07 */
[----:B------:R0:W-:Y:S02]  /*27560*/  STL [R1+0x2c], R2 ;  /* 0x00002c0201007387 */ /* 0x0001e40000100800 */
.L_x_643:
[----:B------:R-:W-:Y:S01]  /*27570*/  ULDC.64 UR4, c[0x0][0xa20] ;  /* 0x0002880000047ab9 */ /* 0x000fe20000000a00 */
[C---:B------:R-:W-:Y:S02]  /*27580*/  LOP3.LUT R7, R18.reuse, 0xff000000, RZ, 0xc0, !PT ;  /* 0xff00000012077812 */ /* 0x040fe400078ec0ff */
[----:B------:R-:W-:Y:S02]  /*27590*/  ISETP.NE.U32.AND P0, PT, RZ, UR4, PT ;  /* 0x00000004ff007c0c */ /* 0x000fe4000bf05070 */
[----:B------:R-:W-:Y:S02]  /*275a0*/  SHF.R.U32.HI R7, RZ, 0x8, R7 ;  /* 0x00000008ff077819 */ /* 0x000fe40000011607 */
[----:B------:R-:W-:Y:S02]  /*275b0*/  ISETP.NE.AND.EX P0, PT, RZ, UR5, PT, P0 ;  /* 0x00000005ff007c0c */ /* 0x000fe4000bf05300 */
[C---:B0-----:R-:W-:Y:S02]  /*275c0*/  LOP3.LUT R2, R18.reuse, 0xff0000, RZ, 0xc0, !PT ;  /* 0x00ff000012027812 */ /* 0x041fe400078ec0ff */
[----:B------:R-:W-:-:S02]  /*275d0*/  LOP3.LUT R18, R18, 0xffff, RZ, 0xc0, !PT ;  /* 0x0000ffff12127812 */ /* 0x000fc400078ec0ff */
[----:B------:R-:W-:Y:S02]  /*275e0*/  LEA.HI R7, R2, R7, RZ, 0x10 ;  /* 0x0000000702077211 */ /* 0x000fe400078f80ff */
[----:B------:R-:W-:-:S05]  /*275f0*/  MOV R32, R23 ;  /* 0x0000001700207202 */ /* 0x000fca0000000f00 */
[----:B------:R-:W-:Y:S05]  /*27600*/  @!P0 BRA `(.L_x_644) ;  /* 0x0000000000108947 */ /* 0x000fea0003800000 */
[----:B------:R-:W-:-:S04]  /*27610*/  IADD3 R2, P0, R24, UR4, RZ ;  /* 0x0000000418027c10 */ /* 0x000fc8000ff1e0ff */
[----:B------:R-:W-:-:S05]  /*27620*/  IADD3.X R3, R25, UR5, RZ, P0, !PT ;  /* 0x0000000519037c10 */ /* 0x000fca00087fe4ff */
[----:B------:R0:W5:Y:S01]  /*27630*/  LDG.E R8, desc[UR50][R2.64] ;  /* 0x0000003202087981 */ /* 0x000162000c1e1900 */
[----:B------:R-:W-:Y:S05]  /*27640*/  BRA `(.L_x_645) ;  /* 0x0000000000247947 */ /* 0x000fea0003800000 */
.L_x_644:
[----:B------:R-:W-:Y:S02]  /*27650*/  ULDC.64 UR4, c[0x0][0xa08] ;  /* 0x0002820000047ab9 */ /* 0x000fe40000000a00 */
[----:B------:R-:W-:-:S04]  /*27660*/  ISETP.NE.U32.AND P0, PT, RZ, UR4, PT ;  /* 0x00000004ff007c0c */ /* 0x000fc8000bf05070 */
[----:B------:R-:W-:-:S13]  /*27670*/  ISETP.NE.AND.EX P0, PT, RZ, UR5, PT, P0 ;  /* 0x00000005ff007c0c */ /* 0x000fda000bf05300 */
[----:B------:R-:W-:Y:S05]  /*27680*/  @!P0 BRA `(.L_x_645) ;  /* 0x0000000000148947 */ /* 0x000fea0003800000 */
[----:B------:R-:W0:Y:S02]  /*27690*/  LDC.64 R2, c[0x0][0xa08] ;  /* 0x00028200ff027b82 */ /* 0x000e240000000a00 */
[----:B0-----:R-:W-:-:S05]  /*276a0*/  IMAD.WIDE R2, R32, 0x4, R2 ;  /* 0x0000000420027825 */ /* 0x001fca00078e0202 */
[----:B------:R-:W2:Y:S04]  /*276b0*/  LDG.E R8, desc[UR50][R2.64] ;  /* 0x0000003202087981 */ /* 0x000ea8000c1e1900 */
[----:B------:R-:W2:Y:S02]  /*276c0*/  LDG.E R2, desc[UR50][R2.64+0x4] ;  /* 0x0000043202027981 */ /* 0x000ea4000c1e1900 */
[----:B--2---:R-:W-:-:S07]  /*276d0*/  IMAD.IADD R8, R2, 0x1, -R8 ;  /* 0x0000000102087824 */ /* 0x004fce00078e0a08 */
.L_x_645:
[----:B0-----:R-:W2:Y:S04]  /*276e0*/  @P2 LDG.E R2, desc[UR50][R4.64] ;  /* 0x0000003204022981 */ /* 0x001ea8000c1e1900 */
[----:B------:R0:W2:Y:S01]  /*276f0*/  @P2 LDG.E R4, desc[UR50][R4.64+0x4] ;  /* 0x0000043204042981 */ /* 0x0000a2000c1e1900 */
[----:B-----5:R-:W-:Y:S01]  /*27700*/  IMAD.IADD R8, R8, 0x1, -R37 ;  /* 0x0000000108087824 */ /* 0x020fe200078e0a25 */
[----:B------:R-:W-:Y:S01]  /*27710*/  BSSY B0, `(.L_x_646) ;  /* 0x0000029000007945 */ /* 0x000fe20003800000 */
[----:B------:R-:W-:Y:S02]  /*27720*/  MOV R3, RZ ;  /* 0x000000ff00037202 */ /* 0x000fe40000000f00 */
[----:B0-----:R-:W-:Y:S01]  /*27730*/  SHF.R.U32.HI R5, RZ, 0x10, R7 ;  /* 0x00000010ff057819 */ /* 0x001fe20000011607 */
[----:B--2---:R-:W-:Y:S01]  /*27740*/  @P2 IMAD.IADD R6, R4, 0x1, -R2 ;  /* 0x0000000104062824 */ /* 0x004fe200078e0a02 */
[----:B------:R-:W-:-:S03]  /*27750*/  LOP3.LUT R4, R7, 0xff, RZ, 0xc0, !PT ;  /* 0x000000ff07047812 */ /* 0x000fc600078ec0ff */
[----:B------:R-:W-:-:S04]  /*27760*/  IMAD.IADD R26, R8, 0x1, R6 ;  /* 0x00000001081a7824 */ /* 0x000fc800078e0206 */
[C---:B------:R-:W-:Y:S01]  /*27770*/  VIADD R28, R26.reuse, 0x9f ;  /* 0x0000009f1a1c7836 */ /* 0x040fe20000000000 */
[----:B------:R-:W-:-:S03]  /*27780*/  ISETP.GE.AND P1, PT, R26, 0x1, PT ;  /* 0x000000011a00780c */ /* 0x000fc60003f26270 */
[----:B------:R-:W-:-:S05]  /*27790*/  IMAD.HI R28, R28, 0x66666667, RZ ;  /* 0x666666671c1c7827 */ /* 0x000fca00078e02ff */
[----:B------:R-:W-:-:S04]  /*277a0*/  SHF.R.U32.HI R2, RZ, 0x1f, R28 ;  /* 0x0000001fff027819 */ /* 0x000fc8000001161c */
[----:B------:R-:W-:Y:S01]  /*277b0*/  LEA.HI.SX32 R28, R28, R2, 0x1a ;  /* 0x000000021c1c7211 */ /* 0x000fe200078fd2ff */
[----:B------:R-:W-:Y:S06]  /*277c0*/  @!P1 BRA `(.L_x_647) ;  /* 0x0000000000749947 */ /* 0x000fec0003800000 */
[----:B------:R-:W-:Y:S01]  /*277d0*/  ISETP.NE.AND P0, PT, R5, RZ, PT ;  /* 0x000000ff0500720c */ /* 0x000fe20003f05270 */
[----:B------:R-:W-:-:S03]  /*277e0*/  ULDC UR4, c[0x0][0x9f0] ;  /* 0x00027c0000047ab9 */ /* 0x000fc60000000800 */
[----:B------:R-:W-:-:S04]  /*277f0*/  SEL R7, R5, UR4, P0 ;  /* 0x0000000405077c07 */ /* 0x000fc80008000000 */
[----:B------:R-:W-:Y:S02]  /*27800*/  IABS R10, R7 ;  /* 0x00000007000a7213 */ /* 0x000fe40000000000 */
[----:B------:R-:W-:Y:S02]  /*27810*/  IADD3 R9, R7, -0x1, R28 ;  /* 0xffffffff07097810 */ /* 0x000fe40007ffe01c */
[----:B------:R-:W0:Y:S08]  /*27820*/  I2F.RP R2, R10 ;  /* 0x0000000a00027306 */ /* 0x000e300000209400 */
[----:B0-----:R-:W0:Y:S02]  /*27830*/  MUFU.RCP R2, R2 ;  /* 0x0000000200027308 */ /* 0x001e240000001000 */
[----:B0-----:R-:W-:-:S06]  /*27840*/  VIADD R2, R2, 0xffffffe ;  /* 0x0ffffffe02027836 */ /* 0x001fcc0000000000 */
[----:B------:R0:W1:Y:S02]  /*27850*/  F2I.FTZ.U32.TRUNC.NTZ R3, R2 ;  /* 0x0000000200037305 */ /* 0x000064000021f000 */
[----:B0-----:R-:W-:-:S04]  /*27860*/  LOP3.LUT R2, R9, R7, RZ, 0x3c, !PT ;  /* 0x0000000709027212 */ /* 0x001fc800078e3cff */
[----:B------:R-:W-:Y:S01]  /*27870*/  ISETP.GE.AND P4, PT, R2, RZ, PT ;  /* 0x000000ff0200720c */ /* 0x000fe20003f86270 */
[----:B-1----:R-:W-:-:S04]  /*27880*/  IMAD.MOV R2, RZ, RZ, -R3 ;  /* 0x000000ffff027224 */ /* 0x002fc800078e0a03 */
[----:B------:R-:W-:Y:S02]  /*27890*/  IMAD R11, R2, R10, RZ ;  /* 0x0000000a020b7224 */ /* 0x000fe400078e02ff */
[----:B------:R-:W-:-:S04]  /*278a0*/  IMAD.MOV.U32 R2, RZ, RZ, RZ ;  /* 0x000000ffff027224 */ /* 0x000fc800078e00ff */
[----:B------:R-:W-:Y:S01]  /*278b0*/  IMAD.HI.U32 R11, R3, R11, R2 ;  /* 0x0000000b030b7227 */ /* 0x000fe200078e0002 */
[----:B------:R-:W-:Y:S02]  /*278c0*/  IABS R2, R9 ;  /* 0x0000000900027213 */ /* 0x000fe40000000000 */
[----:B------:R-:W-:-:S03]  /*278d0*/  IABS R3, R7 ;  /* 0x0000000700037213 */ /* 0x000fc60000000000 */
[----:B------:R-:W-:-:S04]  /*278e0*/  IMAD.HI.U32 R11, R11, R2, RZ ;  /* 0x000000020b0b7227 */ /* 0x000fc800078e00ff */
[----:B------:R-:W-:-:S04]  /*278f0*/  IMAD.MOV R3, RZ, RZ, -R3 ;  /* 0x000000ffff037224 */ /* 0x000fc800078e0a03 */
[----:B------:R-:W-:-:S05]  /*27900*/  IMAD R2, R11, R3, R2 ;  /* 0x000000030b027224 */ /* 0x000fca00078e0202 */
[----:B------:R-:W-:-:S13]  /*27910*/  ISETP.GT.U32.AND P3, PT, R10, R2, PT ;  /* 0x000000020a00720c */ /* 0x000fda0003f64070 */
[----:B------:R-:W-:Y:S01]  /*27920*/  @!P3 IMAD.IADD R2, R2, 0x1, -R10 ;  /* 0x000000010202b824 */ /* 0x000fe200078e0a0a */
[----:B------:R-:W-:Y:S02]  /*27930*/  @!P3 IADD3 R11, R11, 0x1, RZ ;  /* 0x000000010b0bb810 */ /* 0x000fe40007ffe0ff */
[----:B------:R-:W-:Y:S02]  /*27940*/  ISETP.NE.AND P3, PT, R7, RZ, PT ;  /* 0x000000ff0700720c */ /* 0x000fe40003f65270 */
[----:B------:R-:W-:-:S13]  /*27950*/  ISETP.GE.U32.AND P0, PT, R2, R10, PT ;  /* 0x0000000a0200720c */ /* 0x000fda0003f06070 */
[----:B------:R-:W-:-:S04]  /*27960*/  @P0 VIADD R11, R11, 0x1 ;  /* 0x000000010b0b0836 */ /* 0x000fc80000000000 */
[----:B------:R-:W-:-:S04]  /*27970*/  IMAD.MOV.U32 R3, RZ, RZ, R11 ;  /* 0x000000ffff037224 */ /* 0x000fc800078e000b */
[----:B------:R-:W-:Y:S01]  /*27980*/  @!P4 IMAD.MOV R3, RZ, RZ, -R3 ;  /* 0x000000ffff03c224 */ /* 0x000fe200078e0a03 */
[----:B------:R-:W-:-:S07]  /*27990*/  @!P3 LOP3.LUT R3, RZ, R7, RZ, 0x33, !PT ;  /* 0x00000007ff03b212 */ /* 0x000fce00078e33ff */
.L_x_647:
[----:B------:R-:W-:Y:S05]  /*279a0*/  BSYNC B0 ;  /* 0x0000000000007941 */ /* 0x000fea0003800000 */
.L_x_646:
[-C--:B------:R-:W-:Y:S01]  /*279b0*/  IMAD R2, R4, R3.reuse, RZ ;  /* 0x0000000304027224 */ /* 0x080fe200078e02ff */
[----:B------:R-:W-:Y:S04]  /*279c0*/  BSSY B0, `(.L_x_648) ;  /* 0x0000151000007945 */ /* 0x000fe80003800000 */
[C---:B------:R-:W-:Y:S01]  /*279d0*/  VIADDMNMX R3, R2.reuse, R3, R28, PT ;  /* 0x0000000302037246 */ /* 0x040fe2000380011c */
[----:B------:R-:W-:-:S04]  /*279e0*/  IMAD R2, R2, 0xa0, -R8 ;  /* 0x000000a002027824 */ /* 0x000fc800078e0a08 */
[----:B------:R-:W-:-:S05]  /*279f0*/  IMAD R3, R3, 0xa0, -R8 ;  /* 0x000000a003037824 */ /* 0x000fca00078e0a08 */
[----:B------:R-:W-:Y:S02]  /*27a00*/  VIMNMX R3, R3, R6, PT ;  /* 0x0000000603037248 */ /* 0x000fe40003fe0100 */
[----:B------:R-:W-:-:S04]  /*27a10*/  VIMNMX R6, RZ, R2, !PT ;  /* 0x00000002ff067248 */ /* 0x000fc80007fe0100 */
[----:B------:R-:W-:Y:S01]  /*27a20*/  ISETP.GT.AND P0, PT, R3, R6, PT ;  /* 0x000000060300720c */ /* 0x000fe20003f04270 */
[----:B------:R-:W-:-:S05]  /*27a30*/  IMAD.WIDE.U32 R6, R6, -0x33333333, RZ ;  /* 0xcccccccd06067825 */ /* 0x000fca00078e00ff */
[----:B------:R-:W-:-:S07]  /*27a40*/  SHF.R.U32.HI R6, RZ, 0x7, R7 ;  /* 0x00000007ff067819 */ /* 0x000fce0000011607 */
[----:B------:R-:W-:Y:S02]  /*27a50*/  @P0 VIADD R2, R3, 0x9f ;  /* 0x0000009f03020836 */ /* 0x000fe40000000000 */
[----:B------:R-:W-:Y:S02]  /*27a60*/  IMAD.MOV.U32 R3, RZ, RZ, R6 ;  /* 0x000000ffff037224 */ /* 0x000fe400078e0006 */
[----:B------:R-:W-:-:S05]  /*27a70*/  @P0 IMAD.HI R2, R2, 0x66666667, RZ ;  /* 0x6666666702020827 */ /* 0x000fca00078e02ff */
[----:B------:R-:W-:-:S04]  /*27a80*/  @P0 SHF.R.U32.HI R7, RZ, 0x1f, R2 ;  /* 0x0000001fff070819 */ /* 0x000fc80000011602 */
[----:B------:R-:W-:Y:S02]  /*27a90*/  @P0 LEA.HI.SX32 R3, R2, R7, 0x1a ;  /* 0x0000000702030211 */ /* 0x000fe400078fd2ff */
[----:B------:R-:W-:Y:S02]  /*27aa0*/  PLOP3.LUT P0, PT, PT, PT, PT, 0x80, 0x0 ;  /* 0x000000000000781c */ /* 0x000fe40003f0f070 */
[----:B------:R-:W-:-:S13]  /*27ab0*/  ISETP.GT.AND P3, PT, R3, R6, PT ;  /* 0x000000060300720c */ /* 0x000fda0003f64270 */
[----:B------:R-:W-:Y:S05]  /*27ac0*/  @!P3 BRA `(.L_x_649) ;  /* 0x000000140000b947 */ /* 0x000fea0003800000 */
[----:B------:R-:W-:Y:S01]  /*27ad0*/  UMOV UR4, 0xffffffff ;  /* 0xffffffff00047882 */ /* 0x000fe20000000000 */
[----:B------:R-:W-:Y:S02]  /*27ae0*/  SEL R2, R32, RZ, !P2 ;  /* 0x000000ff20027207 */ /* 0x000fe40005000000 */
[----:B------:R-:W-:Y:S05]  /*27af0*/  BRA.DIV UR4, `(.L_x_650) ;  /* 0x000000b604607947 */ /* 0x000fea000b800000 */
[----:B------:R-:W0:Y:S02]  /*27b00*/  S2R R7, SR_TID.X ;  /* 0x0000000000077919 */ /* 0x000e240000002100 */
[----:B0-----:R-:W-:-:S04]  /*27b10*/  SHF.R.U32.HI R7, RZ, 0x5, R7 ;  /* 0x00000005ff077819 */ /* 0x001fc80000011607 */
[----:B------:R-:W-:-:S05]  /*27b20*/  LOP3.LUT R7, R7, 0x3, RZ, 0xc0, !PT ;  /* 0x0000000307077812 */ /* 0x000fca00078ec0ff */
[----:B------:R0:W1:Y:S02]  /*27b30*/  SHFL.IDX PT, R14, R7, RZ, 0x1f ;  /* 0x00001fff070e7589 */ /* 0x00006400000e0000 */
.L_x_961:
[----:B-1----:R-:W-:Y:S02]  /*27b40*/  ISETP.NE.AND P0, PT, R14, RZ, PT ;  /* 0x000000ff0e00720c */ /* 0x002fe40003f05270 */
[----:B------:R-:W-:-:S11]  /*27b50*/  PLOP3.LUT P6, PT, PT, PT, PT, 0x8, 0x0 ;  /* 0x000000000000781c */ /* 0x000fd60003fce170 */
[----:B------:R-:W-:Y:S05]  /*27b60*/  @P0 BRA `(.L_x_651) ;  /* 0x00000000000c0947 */ /* 0x000fea0003800000 */
[----:B------:R-:W-:-:S03]  /*27b70*/  UMOV UR4, 0xffffffff ;  /* 0xffffffff00047882 */ /* 0x000fc60000000000 */
[----:B------:R-:W-:Y:S05]  /*27b80*/  BRA.DIV UR4, `(.L_x_652) ;  /* 0x000000b604707947 */ /* 0x000fea000b800000 */
[----:B------:R-:W-:-:S13]  /*27b90*/  ELECT P6, URZ, PT ;  /* 0x00000000003f782f */ /* 0x000fda00038c0000 */
.L_x_651:
[----:B0-----:R-:W2:Y:S01]  /*27ba0*/  LDL R7, [R1+0x30] ;  /* 0x0000300001077983 */ /* 0x001ea20000100800 */
[----:B------:R-:W-:Y:S01]  /*27bb0*/  BSSY B1, `(.L_x_653) ;  /* 0x0000008000017945 */ /* 0x000fe20003800000 */
[----:B--2---:R-:W-:-:S04]  /*27bc0*/  IADD3 R7, R7, 0x1, RZ ;  /* 0x0000000107077810 */ /* 0x004fc80007ffe0ff */
[----:B------:R-:W-:-:S04]  /*27bd0*/  LEA.HI R8, R7, R7, RZ, 0x1 ;  /* 0x0000000707087211 */ /* 0x000fc800078f08ff */
[----:B------:R-:W-:-:S05]  /*27be0*/  LOP3.LUT R8, R8, 0xfffffffe, RZ, 0xc0, !PT ;  /* 0xfffffffe08087812 */ /* 0x000fca00078ec0ff */
[----:B------:R-:W-:-:S05]  /*27bf0*/  IMAD.IADD R7, R7, 0x1, -R8 ;  /* 0x0000000107077824 */ /* 0x000fca00078e0a08 */
[----:B------:R-:W-:-:S04]  /*27c00*/  SHF.L.U32 R7, R7, 0x1f, RZ ;  /* 0x0000001f07077819 */ /* 0x000fc800000006ff */
[----:B------:R-:W0:Y:S02]  /*27c10*/  SYNCS.PHASECHK.TRANS64.TRYWAIT P0, [R22+URZ+0x33420], R7 ;  /* 0x03342007160075a7 */ /* 0x000e24000800017f */
[----:B0-----:R-:W-:Y:S05]  /*27c20*/  @!P0 BRA `(.L_x_654) ;  /* 0x000000b400688947 */ /* 0x001fea0003800000 */
.L_x_964:
[----:B------:R-:W-:Y:S05]  /*27c30*/  BSYNC B1 ;  /* 0x0000000000017941 */ /* 0x000fea0003800000 */
.L_x_653:
[----:B------:R-:W-:Y:S04]  /*27c40*/  BSSY B1, `(.L_x_655) ;  /* 0x000008b000017945 */ /* 0x000fe80003800000 */
[----:B------:R-:W-:Y:S05]  /*27c50*/  @!P6 BRA `(.L_x_656) ;  /* 0x000000080024e947 */ /* 0x000fea0003800000 */
[----:B------:R-:W-:Y:S01]  /*27c60*/  IMAD R11, R31, 0x8, R22 ;  /* 0x000000081f0b7824 */ /* 0x000fe200078e0216 */
[----:B------:R-:W-:Y:S01]  /*27c70*/  SHF.L.U32 R10, R35, 0x1f, RZ ;  /* 0x0000001f230a7819 */ /* 0x000fe200000006ff */
[----:B------:R-:W1:Y:S01]  /*27c80*/  S2R R8, SR_TID.X ;  /* 0x0000000000087919 */ /* 0x000e620000002100 */
[----:B------:R-:W-:Y:S02]  /*27c90*/  BSSY B2, `(.L_x_657) ;  /* 0x0000005000027945 */ /* 0x000fe40003800000 */
[----:B------:R-:W2:Y:S01]  /*27ca0*/  SYNCS.PHASECHK.TRANS64.TRYWAIT P0, [R11+URZ+0x334a0], R10 ;  /* 0x0334a00a0b0075a7 */ /* 0x000ea2000800017f */
[----:B-1----:R-:W-:-:S04]  /*27cb0*/  LOP3.LUT R8, R8, 0x7f, RZ, 0xc0, !PT ;  /* 0x0000007f08087812 */ /* 0x002fc800078ec0ff */
[----:B------:R-:W-:Y:S01]  /*27cc0*/  ISETP.NE.AND P2, PT, R8, RZ, PT ;  /* 0x000000ff0800720c */ /* 0x000fe20003f45270 */
[----:B--2---:R-:W-:-:S12]  /*27cd0*/  @!P0 BRA `(.L_x_658) ;  /* 0x000000b400508947 */ /* 0x004fd80003800000 */
.L_x_965:
[----:B------:R-:W-:Y:S05]  /*27ce0*/  BSYNC B2 ;  /* 0x0000000000027941 */ /* 0x000fea0003800000 */
.L_x_657:
[----:B------:R-:W-:Y:S04]  /*27cf0*/  BSSY B2, `(.L_x_659) ;  /* 0x0000009000027945 */ /* 0x000fe80003800000 */
[----:B------:R-:W-:Y:S05]  /*27d00*/  @P2 BRA `(.L_x_660) ;  /* 0x00000000001c2947 */ /* 0x000fea0003800000 */
[----:B0-----:R-:W0:Y:S02]  /*27d10*/  S2R R7, SR_TID.X ;  /* 0x0000000000077919 */ /* 0x001e240000002100 */
[----:B0-----:R-:W-:Y:S01]  /*27d20*/  LOP3.LUT R8, R7, 0x1f, RZ, 0xc0, !PT ;  /* 0x0000001f07087812 */ /* 0x001fe200078ec0ff */
[----:B------:R-:W-:-:S03]  /*27d30*/  IMAD.MOV.U32 R7, RZ, RZ, 0x7800 ;  /* 0x00007800ff077424 */ /* 0x000fc600078e00ff */
[----:B------:R-:W-:Y:S01]  /*27d40*/  ISETP.NE.AND P0, PT, R8, RZ, PT ;  /* 0x000000ff0800720c */ /* 0x000fe20003f05270 */
[----:B------:R2:W-:-:S12]  /*27d50*/  SYNCS.ARRIVE.TRANS64 RZ, [R11+URZ+0x33490], R7 ;  /* 0x033490070bff79a7 */ /* 0x0005d8000800003f */
[----:B--2---:R-:W-:Y:S05]  /*27d60*/  @!P0 BRA `(.L_x_660) ;  /* 0x0000000000048947 */ /* 0x004fea0003800000 */
[----:B------:R-:W-:Y:S01]  /*27d70*/  BPT.TRAP 0x1 ;  /* 0x000000040000795c */ /* 0x000fe20000300000 */
.L_x_660:
[----:B------:R-:W-:Y:S05]  /*27d80*/  BSYNC B2 ;  /* 0x0000000000027941 */ /* 0x000fea0003800000 */
.L_x_659:
[----:B------:R-:W-:Y:S01]  /*27d90*/  IMAD.MOV.U32 R20, RZ, RZ, RZ ;  /* 0x000000ffff147224 */ /* 0x000fe200078e00ff */
[----:B------:R-:W-:Y:S01]  /*27da0*/  UIADD3 UR4, UP0, UR40, 0x570, URZ ;  /* 0x0000057028047890 */ /* 0x000fe2000ff1e03f */
[----:B------:R-:W-:Y:S01]  /*27db0*/  IMAD R8, R3, 0xa0, R0 ;  /* 0x000000a003087824 */ /* 0x000fe200078e0200 */
[----:B------:R-:W-:Y:S01]  /*27dc0*/  PLOP3.LUT P0, PT, PT, PT, PT, 0x80, 0x0 ;  /* 0x000000000000781c */ /* 0x000fe20003f0f070 */
[----:B------:R-:W-:Y:S01]  /*27dd0*/  IMAD R9, R31, 0x7800, R22 ;  /* 0x000078001f097824 */ /* 0x000fe200078e0216 */
[----:B------:R-:W-:Y:S01]  /*27de0*/  R2UR UR10, R20 ;  /* 0x00000000140a72ca */ /* 0x000fe200000e0000 */
[----:B------:R-:W-:Y:S01]  /*27df0*/  VIADD R8, R8, 0xffffff60 ;  /* 0xffffff6008087836 */ /* 0x000fe20000000000 */
[----:B0-----:R-:W-:Y:S01]  /*27e00*/  IADD3 R7, R11, 0x33490, RZ ;  /* 0x000334900b077810 */ /* 0x001fe20007ffe0ff */
[----:B------:R-:W-:Y:S01]  /*27e10*/  VIADD R12, R9, 0x24200 ;  /* 0x00024200090c7836 */ /* 0x000fe20000000000 */
[----:B------:R-:W-:Y:S01]  /*27e20*/  UIADD3.X UR5, URZ, UR41, URZ, UP0, !UPT ;  /* 0x000000293f057290 */ /* 0x000fe200087fe43f */
[----:B------:R-:W-:Y:S01]  /*27e30*/  UMOV UR6, 0x0 ;  /* 0x0000000000067882 */ /* 0x000fe20000000000 */
[----:B------:R-:W-:-:S10]  /*27e40*/  UMOV UR7, 0x12f00000 ;  /* 0x12f0000000077882 */ /* 0x000fd40000000000 */
.L_x_661:
[----:B------:R-:W-:-:S13]  /*27e50*/  @P0 ELECT P3, URZ, PT ;  /* 0x00000000003f082f */ /* 0x000fda0003860000 */
[----:B------:R-:W-:Y:S02]  /*27e60*/  @P3 R2UR UR13, R2 ;  /* 0x00000000020d32ca */ /* 0x000fe400000e0000 */
[----:B------:R-:W-:Y:S02]  /*27e70*/  @P3 R2UR UR12, R18 ;  /* 0x00000000120c32ca */ /* 0x000fe400000e0000 */
[----:B------:R-:W-:Y:S02]  /*27e80*/  @P3 R2UR UR11, R8 ;  /* 0x00000000080b32ca */ /* 0x000fe400000e0000 */
[----:B------:R-:W-:Y:S02]  /*27e90*/  @P3 R2UR UR9, R7 ;  /* 0x00000000070932ca */ /* 0x000fe400000e0000 */
[----:B------:R-:W-:Y:S02]  /*27ea0*/  @P3 R2UR UR8, R12 ;  /* 0x000000000c0832ca */ /* 0x000fe400000e0000 */
[----:B------:R-:W-:-:S02]  /*27eb0*/  @P3 PLOP3.LUT P0, PT, P3, PT, PT, 0x8, 0x0 ;  /* 0x000000000000381c */ /* 0x000fc40001f0e170 */
[----:B------:R-:W-:-:S09]  /*27ec0*/  PLOP3.LUT P3, PT, PT, PT, PT, 0x8, 0x0 ;  /* 0x000000000000781c */ /* 0x000fd20003f6e170 */
[----:B------:R0:W-:Y:S02]  /*27ed0*/  UTMALDG.4D [UR8], [UR4], desc[UR6] ;  /* 0x00000608040075b4 */ /* 0x0001e40008019000 */
[----:B0-----:R-:W-:Y:S05]  /*27ee0*/  @P0 BRA.U.ANY `(.L_x_661) ;  /* 0xfffffffd00d80947 */ /* 0x001fea000393ffff */
[----:B------:R-:W-:Y:S01]  /*27ef0*/  IMAD.MOV.U32 R15, RZ, RZ, 0x40 ;  /* 0x00000040ff0f7424 */ /* 0x000fe200078e00ff */
[----:B------:R-:W-:Y:S01]  /*27f00*/  PLOP3.LUT P0, PT, PT, PT, PT, 0x80, 0x0 ;  /* 0x000000000000781c */ /* 0x000fe20003f0f070 */
[----:B------:R-:W-:Y:S01]  /*27f10*/  VIADD R12, R9, 0x26a00 ;  /* 0x00026a00090c7836 */ /* 0x000fe20000000000 */
[----:B------:R-:W-:Y:S01]  /*27f20*/  UMOV UR6, 0x0 ;  /* 0x0000000000067882 */ /* 0x000fe20000000000 */
[----:B------:R-:W-:Y:S01]  /*27f30*/  UMOV UR7, 0x12f00000 ;  /* 0x12f0000000077882 */ /* 0x000fe20000000000 */
[----:B------:R-:W-:-:S15]  /*27f40*/  R2UR UR10, R15 ;  /* 0x000000000f0a72ca */ /* 0x000fde00000e0000 */
.L_x_662:
        /* <DEDUP_REMOVED lines=16> */
.L_x_663:
        /* <DEDUP_REMOVED lines=10> */
[----:B------:R-:W0:Y:S01]  /*280f0*/  SYNCS.PHASECHK.TRANS64.TRYWAIT P0, [R11+URZ+0x334c0], R10 ;  /* 0x0334c00a0b0075a7 */ /* 0x000e22000800017f */
[----:B------:R-:W-:Y:S04]  /*28100*/  BSSY B2, `(.L_x_664) ;  /* 0x0000002000027945 */ /* 0x000fe80003800000 */
[----:B0-----:R-:W-:Y:S05]  /*28110*/  @!P0 BRA `(.L_x_665) ;  /* 0x000000b000548947 */ /* 0x001fea0003800000 */
.L_x_966:
[----:B------:R-:W-:Y:S05]  /*28120*/  BSYNC B2 ;  /* 0x0000000000027941 */ /* 0x000fea0003800000 */
.L_x_664:
[----:B------:R-:W-:Y:S01]  /*28130*/  BSSY B2, `(.L_x_666) ;  /* 0x000000b000027945 */ /* 0x000fe20003800000 */
[----:B------:R-:W-:Y:S01]  /*28140*/  MOV R12, 0x0 ;  /* 0x00000000000c7802 */ /* 0x000fe20000000f00 */
[----:B------:R-:W-:Y:S02]  /*28150*/  IMAD.MOV.U32 R13, RZ, RZ, 0x12f00000 ;  /* 0x12f00000ff0d7424 */ /* 0x000fe400078e00ff */
[----:B------:R-:W-:Y:S05]  /*28160*/  @P2 BRA `(.L_x_667) ;  /* 0x00000000001c2947 */ /* 0x000fea0003800000 */
[----:B------:R-:W2:Y:S02]  /*28170*/  S2R R7, SR_TID.X ;  /* 0x0000000000077919 */ /* 0x000ea40000002100 */
[----:B--2---:R-:W-:Y:S01]  /*28180*/  LOP3.LUT R21, R7, 0x1f, RZ, 0xc0, !PT ;  /* 0x0000001f07157812 */ /* 0x004fe200078ec0ff */
[----:B------:R-:W-:-:S03]  /*28190*/  IMAD.MOV.U32 R7, RZ, RZ, 0x7800 ;  /* 0x00007800ff077424 */ /* 0x000fc600078e00ff */
[----:B------:R-:W-:Y:S01]  /*281a0*/  ISETP.NE.AND P0, PT, R21, RZ, PT ;  /* 0x000000ff1500720c */ /* 0x000fe20003f05270 */
[----:B------:R2:W-:-:S12]  /*281b0*/  SYNCS.ARRIVE.TRANS64 RZ, [R11+URZ+0x334b0], R7 ;  /* 0x0334b0070bff79a7 */ /* 0x0005d8000800003f */
[----:B--2---:R-:W-:Y:S05]  /*281c0*/  @!P0 BRA `(.L_x_667) ;  /* 0x0000000000048947 */ /* 0x004fea0003800000 */
[----:B------:R-:W-:Y:S01]  /*281d0*/  BPT.TRAP 0x1 ;  /* 0x000000040000795c */ /* 0x000fe20000300000 */
.L_x_667:
[----:B------:R-:W-:Y:S05]  /*281e0*/  BSYNC B2 ;  /* 0x0000000000027941 */ /* 0x000fea0003800000 */
.L_x_666:
[----:B------:R-:W-:Y:S01]  /*281f0*/  R2UR UR10, R20 ;  /* 0x00000000140a72ca */ /* 0x000fe200000e0000 */
[----:B------:R-:W-:Y:S01]  /*28200*/  UIADD3 UR4, UP0, UR40, 0x670, URZ ;  /* 0x0000067028047890 */ /* 0x000fe2000ff1e03f */
[----:B------:R-:W-:Y:S01]  /*28210*/  R2UR UR6, R12 ;  /* 0x000000000c0672ca */ /* 0x000fe200000e0000 */
[----:B01----:R-:W-:Y:S01]  /*28220*/  VIADD R11, R11, 0x334b0 ;  /* 0x000334b00b0b7836 */ /* 0x003fe20000000000 */
[----:B------:R-:W-:Y:S01]  /*28230*/  R2UR UR7, R13 ;  /* 0x000000000d0772ca */ /* 0x000fe200000e0000 */
[----:B------:R-:W-:Y:S01]  /*28240*/  VIADD R7, R9, 0xf200 ;  /* 0x0000f20009077836 */ /* 0x000fe20000000000 */
[----:B------:R-:W-:Y:S01]  /*28250*/  PLOP3.LUT P0, PT, PT, PT, PT, 0x80, 0x0 ;  /* 0x000000000000781c */ /* 0x000fe20003f0f070 */
[----:B------:R-:W-:-:S12]  /*28260*/  UIADD3.X UR5, URZ, UR41, URZ, UP0, !UPT ;  /* 0x000000293f057290 */ /* 0x000fd800087fe43f */
.L_x_668:
        /* <DEDUP_REMOVED lines=10> */
[----:B------:R-:W-:Y:S01]  /*28310*/  R2UR UR10, R15 ;  /* 0x000000000f0a72ca */ /* 0x000fe200000e0000 */
[----:B------:R-:W-:Y:S01]  /*28320*/  VIADD R7, R9, 0x11a00 ;  /* 0x00011a0009077836 */ /* 0x000fe20000000000 */
[----:B------:R-:W-:Y:S02]  /*28330*/  R2UR UR6, R12 ;  /* 0x000000000c0672ca */ /* 0x000fe400000e0000 */
[----:B------:R-:W-:Y:S02]  /*28340*/  R2UR UR7, R13 ;  /* 0x000000000d0772ca */ /* 0x000fe400000e0000 */
[----:B------:R-:W-:-:S13]  /*28350*/  PLOP3.LUT P0, PT, PT, PT, PT, 0x80, 0x0 ;  /* 0x000000000000781c */ /* 0x000fda0003f0f070 */
.L_x_669:
        /* <DEDUP_REMOVED lines=10> */
[----:B------:R-:W-:Y:S02]  /*28400*/  R2UR UR10, R14 ;  /* 0x000000000e0a72ca */ /* 0x000fe400000e0000 */
[----:B------:R-:W-:Y:S02]  /*28410*/  R2UR UR6, R12 ;  /* 0x000000000c0672ca */ /* 0x000fe400000e0000 */
[----:B------:R-:W-:Y:S02]  /*28420*/  R2UR UR7, R13 ;  /* 0x000000000d0772ca */ /* 0x000fe400000e0000 */
[----:B------:R-:W-:Y:S02]  /*28430*/  PLOP3.LUT P0, PT, PT, PT, PT, 0x80, 0x0 ;  /* 0x000000000000781c */ /* 0x000fe40003f0f070 */
[----:B------:R-:W-:-:S11]  /*28440*/  IADD3 R9, R9, 0x14200, RZ ;  /* 0x0001420009097810 */ /* 0x000fd60007ffe0ff */
.L_x_670:
        /* <DEDUP_REMOVED lines=9> */
[----:B-1----:R-:W-:Y:S05]  /*284e0*/  @P0 BRA.U.ANY `(.L_x_670) ;  /* 0xfffffffd00d80947 */ /* 0x002fea000393ffff */
.L_x_656:
[----:B------:R-:W-:Y:S05]  /*284f0*/  BSYNC B1 ;  /* 0x0000000000017941 */ /* 0x000fea0003800000 */
.L_x_655:
[----:B------:R-:W-:Y:S01]  /*28500*/  VIADD R11, R3, 0xfffffffe ;  /* 0xfffffffe030b7836 */ /* 0x000fe20000000000 */
[----:B------:R-:W-:Y:S01]  /*28510*/  PLOP3.LUT P0, PT, PT, PT, PT, 0x8, 0x0 ;  /* 0x000000000000781c */ /* 0x000fe20003f0e170 */
[----:B------:R-:W-:-:S03]  /*28520*/  VIADD R31, R31, 0x1 ;  /* 0x000000011f1f7836 */ /* 0x000fc60000000000 */
[----:B------:R-:W-:Y:S02]  /*28530*/  ISETP.GE.AND P3, PT, R11, R6, PT ;  /* 0x000000060b00720c */ /* 0x000fe40003f66270 */
[----:B------:R-:W-:-:S04]  /*28540*/  ISETP.NE.AND P2, PT, R31, 0x2, PT ;  /* 0x000000021f00780c */ /* 0x000fc80003f45270 */
[----:B------:R-:W-:Y:S02]  /*28550*/  SEL R3, RZ, 0x1, P2 ;  /* 0x00000001ff037807 */ /* 0x000fe40001000000 */
[----:B------:R-:W-:Y:S02]  /*28560*/  SEL R31, R31, RZ, P2 ;  /* 0x000000ff1f1f7207 */ /* 0x000fe40001000000 */
[----:B------:R-:W-:-:S03]  /*28570*/  LOP3.LUT R35, R35, R3, RZ, 0x3c, !PT ;  /* 0x0000000323237212 */ /* 0x000fc600078e3cff */
[----:B------:R-:W-:Y:S05]  /*28580*/  @!P3 BRA `(.L_x_649) ;  /* 0x000000080050b947 */ /* 0x000fea0003800000 */
.L_x_687:
[----:B------:R-:W-:Y:S05]  /*28590*/  YIELD ;  /* 0x0000000000007946 */ /* 0x000fea0003800000 */
        /* <DEDUP_REMOVED lines=10> */
.L_x_967:
[----:B------:R-:W-:Y:S05]  /*28640*/  BSYNC B2 ;  /* 0x0000000000027941 */ /* 0x000fea0003800000 */
.L_x_673:
[----:B------:R-:W-:Y:S04]  /*28650*/  BSSY B2, `(.L_x_675) ;  /* 0x0000009000027945 */ /* 0x000fe80003800000 */
[----:B------:R-:W-:Y:S05]  /*28660*/  @P3 BRA `(.L_x_676) ;  /* 0x00000000001c3947 */ /* 0x000fea0003800000 */
[----:B------:R-:W0:Y:S02]  /*28670*/  S2R R3, SR_TID.X ;  /* 0x0000000000037919 */ /* 0x000e240000002100 */
[----:B0-----:R-:W-:Y:S01]  /*28680*/  LOP3.LUT R7, R3, 0x1f, RZ, 0xc0, !PT ;  /* 0x0000001f03077812 */ /* 0x001fe200078ec0ff */
[----:B------:R-:W-:-:S03]  /*28690*/  IMAD.MOV.U32 R3, RZ, RZ, 0x7800 ;  /* 0x00007800ff037424 */ /* 0x000fc600078e00ff */
[----:B------:R-:W-:Y:S01]  /*286a0*/  ISETP.NE.AND P2, PT, R7, RZ, PT ;  /* 0x000000ff0700720c */ /* 0x000fe20003f45270 */
[----:B------:R2:W-:-:S12]  /*286b0*/  SYNCS.ARRIVE.TRANS64 RZ, [R10+URZ+0x33490], R3 ;  /* 0x033490030aff79a7 */ /* 0x0005d8000800003f */
[----:B--2---:R-:W-:Y:S05]  /*286c0*/  @!P2 BRA `(.L_x_676) ;  /* 0x000000000004a947 */ /* 0x004fea0003800000 */
[----:B------:R-:W-:Y:S01]  /*286d0*/  BPT.TRAP 0x1 ;  /* 0x000000040000795c */ /* 0x000fe20000300000 */
.L_x_676:
[----:B------:R-:W-:Y:S05]  /*286e0*/  BSYNC B2 ;  /* 0x0000000000027941 */ /* 0x000fea0003800000 */
.L_x_675:
[----:B------:R-:W-:Y:S01]  /*286f0*/  IMAD.MOV.U32 R14, RZ, RZ, RZ ;  /* 0x000000ffff0e7224 */ /* 0x000fe200078e00ff */
[----:B------:R-:W-:Y:S01]  /*28700*/  UIADD3 UR4, UP0, UR40, 0x570, URZ ;  /* 0x0000057028047890 */ /* 0x000fe2000ff1e03f */
[----:B------:R-:W-:Y:S01]  /*28710*/  IMAD R8, R31, 0x7800, R22 ;  /* 0x000078001f087824 */ /* 0x000fe200078e0216 */
[----:B------:R-:W-:Y:S01]  /*28720*/  PLOP3.LUT P2, PT, PT, PT, PT, 0x80, 0x0 ;  /* 0x000000000000781c */ /* 0x000fe20003f4f070 */
[----:B0-----:R-:W-:Y:S01]  /*28730*/  IMAD R7, R11, 0xa0, R0 ;  /* 0x000000a00b077824 */ /* 0x001fe200078e0200 */
[----:B------:R-:W-:Y:S01]  /*28740*/  R2UR UR10, R14 ;  /* 0x000000000e0a72ca */ /* 0x000fe200000e0000 */
[----:B------:R-:W-:Y:S01]  /*28750*/  VIADD R12, R8, 0x24200 ;  /* 0x00024200080c7836 */ /* 0x000fe20000000000 */
[----:B------:R-:W-:Y:S01]  /*28760*/  IADD3 R3, R10, 0x33490, RZ ;  /* 0x000334900a037810 */ /* 0x000fe20007ffe0ff */
[----:B------:R-:W-:Y:S01]  /*28770*/  UIADD3.X UR5, URZ, UR41, URZ, UP0, !UPT ;  /* 0x000000293f057290 */ /* 0x000fe200087fe43f */
[----:B------:R-:W-:Y:S01]  /*28780*/  UMOV UR6, 0x0 ;  /* 0x0000000000067882 */ /* 0x000fe20000000000 */
[----:B------:R-:W-:-:S10]  /*28790*/  UMOV UR7, 0x12f00000 ;  /* 0x12f0000000077882 */ /* 0x000fd40000000000 */
.L_x_677:
        /* <DEDUP_REMOVED lines=16> */
.L_x_678:
        /* <DEDUP_REMOVED lines=16> */
.L_x_679:
        /* <DEDUP_REMOVED lines=13> */
.L_x_968:
[----:B------:R-:W-:Y:S05]  /*28a70*/  BSYNC B2 ;  /* 0x0000000000027941 */ /* 0x000fea0003800000 */
.L_x_680:
        /* <DEDUP_REMOVED lines=11> */
.L_x_683:
[----:B------:R-:W-:Y:S05]  /*28b30*/  BSYNC B2 ;  /* 0x0000000000027941 */ /* 0x000fea0003800000 */
.L_x_682:
        /* <DEDUP_REMOVED lines=8> */
.L_x_684:
        /* <DEDUP_REMOVED lines=15> */
.L_x_685:
        /* <DEDUP_REMOVED lines=15> */
.L_x_686:
        /* <DEDUP_REMOVED lines=10> */
.L_x_672:
[----:B------:R-:W-:Y:S05]  /*28e40*/  BSYNC B1 ;  /* 0x0000000000017941 */ /* 0x000fea0003800000 */
.L_x_671:
[----:B------:R-:W-:Y:S01]  /*28e50*/  ISETP.GT.AND P3, PT, R11, R6, PT ;  /* 0x000000060b00720c */ /* 0x000fe20003f64270 */
[----:B------:R-:W-:Y:S02]  /*28e60*/  VIADD R31, R31, 0x1 ;  /* 0x000000011f1f7836 */ /* 0x000fe40000000000 */
[----:B------:R-:W-:-:S03]  /*28e70*/  VIADD R11, R11, 0xffffffff ;  /* 0xffffffff0b0b7836 */ /* 0x000fc60000000000 */
[----:B------:R-:W-:-:S04]  /*28e80*/  ISETP.NE.AND P2, PT, R31, 0x2, PT ;  /* 0x000000021f00780c */ /* 0x000fc80003f45270 */
[----:B------:R-:W-:Y:S02]  /*28e90*/  SEL R3, RZ, 0x1, P2 ;  /* 0x00000001ff037807 */ /* 0x000fe40001000000 */
[----:B------:R-:W-:Y:S02]  /*28ea0*/  SEL R31, R31, RZ, P2 ;  /* 0x000000ff1f1f7207 */ /* 0x000fe40001000000 */
[----:B------:R-:W-:Y:S01]  /*28eb0*/  LOP3.LUT R35, R35, R3, RZ, 0x3c, !PT ;  /* 0x0000000323237212 */ /* 0x000fe200078e3cff */
[----:B------:R-:W-:Y:S06]  /*28ec0*/  @P3 BRA `(.L_x_687) ;  /* 0xfffffff400b03947 */ /* 0x000fec000383ffff */
.L_x_649:
[----:B------:R-:W-:Y:S05]  /*28ed0*/  BSYNC B0 ;  /* 0x0000000000007941 */ /* 0x000fea0003800000 */
.L_x_648:
[----:B------:R-:W-:Y:S05]  /*28ee0*/  @!P0 WARPSYNC.ALL ;  /* 0x0000000000008948 */ /* 0x000fea0003800000 */
[----:B------:R-:W-:Y:S01]  /*28ef0*/  @!P0 BAR.SYNC.DEFER_BLOCKING 0xc, 0x180 ;  /* 0x0306000000008b1d */ /* 0x000fe20000010000 */
[----:B------:R-:W-:-:S05]  /*28f00*/  IMAD.MOV.U32 R0, RZ, RZ, RZ ;  /* 0x000000ffff007224 */ /* 0x000fca00078e00ff */
[----:B------:R-:W-:Y:S04]  /*28f10*/  BSSY B0, `(.L_x_688) ;  /* 0x000001e000007945 */ /* 0x000fe80003800000 */
[----:B------:R-:W-:Y:S05]  /*28f20*/  @!P1 BRA `(.L_x_689) ;  /* 0x0000000000709947 */ /* 0x000fea0003800000 */
[----:B------:R-:W-:-:S13]  /*28f30*/  ISETP.NE.AND P0, PT, R5, RZ, PT ;  /* 0x000000ff0500720c */ /* 0x000fda0003f05270 */
[----:B------:R-:W1:Y:S02]  /*28f40*/  @!P0 LDC R5, c[0x0][0x9f0] ;  /* 0x00027c00ff058b82 */ /* 0x000e640000000800 */
[-C--:B-1----:R-:W-:Y:S02]  /*28f50*/  IABS R0, R5.reuse ;  /* 0x0000000500007213 */ /* 0x082fe40000000000 */
[----:B0-----:R-:W-:Y:S02]  /*28f60*/  IABS R7, R5 ;  /* 0x0000000500077213 */ /* 0x001fe40000000000 */
[----:B------:R-:W0:Y:S03]  /*28f70*/  I2F.RP R2, R0 ;  /* 0x0000000000027306 */ /* 0x000e260000209400 */
[----:B------:R-:W-:-:S05]  /*28f80*/  IMAD.MOV R7, RZ, RZ, -R7 ;  /* 0x000000ffff077224 */ /* 0x000fca00078e0a07 */
[----:B0-----:R-:W0:Y:S02]  /*28f90*/  MUFU.RCP R2, R2 ;  /* 0x0000000200027308 */ /* 0x001e240000001000 */
[----:B0-----:R-:W-:-:S06]  /*28fa0*/  VIADD R2, R2, 0xffffffe ;  /* 0x0ffffffe02027836 */ /* 0x001fcc0000000000 */
[----:B------:R-:W0:Y:S02]  /*28fb0*/  F2I.FTZ.U32.TRUNC.NTZ R3, R2 ;  /* 0x0000000200037305 */ /* 0x000e24000021f000 */
[----:B0-----:R-:W-:-:S04]  /*28fc0*/  IMAD.MOV R2, RZ, RZ, -R3 ;  /* 0x000000ffff027224 */ /* 0x001fc800078e0a03 */
[----:B------:R-:W-:Y:S01]  /*28fd0*/  IMAD R6, R2, R0, RZ ;  /* 0x0000000002067224 */ /* 0x000fe200078e02ff */
[----:B------:R-:W-:-:S05]  /*28fe0*/  MOV R2, RZ ;  /* 0x000000ff00027202 */ /* 0x000fca0000000f00 */
[----:B------:R-:W-:Y:S01]  /*28ff0*/  IMAD.HI.U32 R6, R3, R6, R2 ;  /* 0x0000000603067227 */ /* 0x000fe200078e0002 */
[----:B------:R-:W-:-:S04]  /*29000*/  IADD3 R3, R28, -0x1, R5 ;  /* 0xffffffff1c037810 */ /* 0x000fc80007ffe005 */
[----:B------:R-:W-:Y:S02]  /*29010*/  IABS R2, R3 ;  /* 0x0000000300027213 */ /* 0x000fe40000000000 */
[----:B------:R-:W-:-:S03]  /*29020*/  LOP3.LUT R3, R3, R5, RZ, 0x3c, !PT ;  /* 0x0000000503037212 */ /* 0x000fc600078e3cff */
[----:B------:R-:W-:Y:S01]  /*29030*/  IMAD.HI.U32 R6, R6, R2, RZ ;  /* 0x0000000206067227 */ /* 0x000fe200078e00ff */
[----:B------:R-:W-:-:S03]  /*29040*/  ISETP.GE.AND P2, PT, R3, RZ, PT ;  /* 0x000000ff0300720c */ /* 0x000fc60003f46270 */
[----:B------:R-:W-:-:S05]  /*29050*/  IMAD R2, R6, R7, R2 ;  /* 0x0000000706027224 */ /* 0x000fca00078e0202 */
[----:B------:R-:W-:-:S13]  /*29060*/  ISETP.GT.U32.AND P1, PT, R0, R2, PT ;  /* 0x000000020000720c */ /* 0x000fda0003f24070 */
[----:B------:R-:W-:Y:S02]  /*29070*/  @!P1 IMAD.IADD R2, R2, 0x1, -R0 ;  /* 0x0000000102029824 */ /* 0x000fe400078e0a00 */
[----:B------:R-:W-:Y:S01]  /*29080*/  @!P1 VIADD R6, R6, 0x1 ;  /* 0x0000000106069836 */ /* 0x000fe20000000000 */
[----:B------:R-:W-:Y:S02]  /*29090*/  ISETP.NE.AND P1, PT, R5, RZ, PT ;  /* 0x000000ff0500720c */ /* 0x000fe40003f25270 */
[----:B------:R-:W-:-:S13]  /*290a0*/  ISETP.GE.U32.AND P0, PT, R2, R0, PT ;  /* 0x000000000200720c */ /* 0x000fda0003f06070 */
[----:B------:R-:W-:-:S04]  /*290b0*/  @P0 VIADD R6, R6, 0x1 ;  /* 0x0000000106060836 */ /* 0x000fc80000000000 */
[----:B------:R-:W-:-:S05]  /*290c0*/  IMAD.MOV.U32 R0, RZ, RZ, R6 ;  /* 0x000000ffff007224 */ /* 0x000fca00078e0006 */
[----:B------:R-:W-:Y:S02]  /*290d0*/  @!P2 IADD3 R0, -R0, RZ, RZ ;  /* 0x000000ff0000a210 */ /* 0x000fe40007ffe1ff */
[----:B------:R-:W-:-:S07]  /*290e0*/  @!P1 LOP3.LUT R0, RZ, R5, RZ, 0x33, !PT ;  /* 0x00000005ff009212 */ /* 0x000fce00078e33ff */
.L_x_689:
[----:B------:R-:W-:Y:S05]  /*290f0*/  BSYNC B0 ;  /* 0x0000000000007941 */ /* 0x000fea0003800000 */
.L_x_688:
[----:B------:R-:W-:-:S05]  /*29100*/  IMAD R2, R4, R0, RZ ;  /* 0x0000000004027224 */ /* 0x000fca00078e02ff */
[----:B------:R1:W-:Y:S01]  /*29110*/  STL [R1+0x4], R2 ;  /* 0x0000040201007387 */ /* 0x0003e20000100800 */
[----:B------:R-:W-:-:S04]  /*29120*/  VIADDMNMX R28, R2, R0, R28, PT ;  /* 0x00000000021c7246 */ /* 0x000fc8000380011c */
[----:B------:R-:W-:-:S13]  /*29130*/  ISETP.GT.AND P0, PT, R28, R2, PT ;  /* 0x000000021c00720c */ /* 0x000fda0003f04270 */
[----:B-1----:R-:W-:Y:S05]  /*29140*/  @P0 BRA `(.L_x_690) ;  /* 0x0000000000440947 */ /* 0x002fea0003800000 */
        /* <DEDUP_REMOVED lines=13> */
[----:B0-----:R-:W0:Y:S01]  /*29220*/  POPC R7, R4 ;  /* 0x0000000400077309 */ /* 0x001e220000000000 */
[----:B--2---:R-:W0:Y:S02]  /*29230*/  SHFL.IDX PT, R0, R3, R0, 0x1f ;  /* 0x00001f0003007589 */ /* 0x004e2400000e0000 */
[----:B0-----:R-:W-:Y:S01]  /*29240*/  IADD3 R16, R0, UR38, R7 ;  /* 0x0000002600107c10 */ /* 0x001fe2000fffe007 */
[----:B------:R-:W-:Y:S06]  /*29250*/  BRA `(.L_x_691) ;  /* 0x0000004800007947 */ /* 0x000fec0003800000 */
.L_x_690:
        /* <DEDUP_REMOVED lines=8> */
[----:B------:R-:W-:Y:S01]  /*292e0*/  IMAD.U32 R4, RZ, RZ, UR6 ;  /* 0x00000006ff047e24 */ /* 0x000fe2000f8e00ff */
[----:B------:R-:W-:Y:S01]  /*292f0*/  MOV R10, UR4 ;  /* 0x00000004000a7c02 */ /* 0x000fe20008000f00 */
[----:B------:R-:W1:Y:S01]  /*29300*/  LDC.64 R2, c[0x4][R2] ;  /* 0x0100000002027b82 */ /* 0x000e620000000a00 */
[----:B------:R-:W-:Y:S02]  /*29310*/  IMAD.U32 R5, RZ, RZ, UR7 ;  /* 0x00000007ff057e24 */ /* 0x000fe4000f8e00ff */
[----:B------:R-:W-:Y:S02]  /*29320*/  IMAD.U32 R6, RZ, RZ, UR8 ;  /* 0x00000008ff067e24 */ /* 0x000fe4000f8e00ff */
[----:B0-----:R-:W-:-:S02]  /*29330*/  IMAD.U32 R7, RZ, RZ, UR9 ;  /* 0x00000009ff077e24 */ /* 0x001fc4000f8e00ff */
[----:B------:R-:W-:Y:S02]  /*29340*/  IMAD.U32 R11, RZ, RZ, UR5 ;  /* 0x00000005ff0b7e24 */ /* 0x000fe4000f8e00ff */
[----:B------:R-:W-:Y:S02]  /*29350*/  IMAD.MOV.U32 R8, RZ, RZ, 0x70 ;  /* 0x00000070ff087424 */ /* 0x000fe400078e00ff */
[----:B------:R-:W-:Y:S02]  /*29360*/  IMAD.MOV.U32 R12, RZ, RZ, 0x1 ;  /* 0x00000001ff0c7424 */ /* 0x000fe400078e00ff */
[----:B------:R-:W-:-:S07]  /*29370*/  IMAD.MOV.U32 R13, RZ, RZ, RZ ;  /* 0x000000ffff0d7224 */ /* 0x000fce00078e00ff */
[----:B------:R-:W-:-:S07]  /*29380*/  LEPC R20, `(.L_x_693) ;  /* 0x000000001014794e */ /* 0x000fce0000000000 */
[----:B-1----:R-:W-:Y:S05]  /*29390*/  CALL.ABS.NOINC R2 ;  /* 0x0000000002007343 */ /* 0x002fea0003c00000 */
.L_x_693:
[----:B------:R-:W-:Y:S05]  /*293a0*/  BSYNC B6 ;  /* 0x0000000000067941 */ /* 0x000fea0003800000 */
.L_x_692:
[----:B------:R-:W2:Y:S01]  /*293b0*/  LDL.LU R30, [R1+0x8] ;  /* 0x00000800011e7983 */ /* 0x000ea20000300800 */
[----:B------:R-:W-:Y:S01]  /*293c0*/  VIADD R0, R22, 0xf200 ;  /* 0x0000f20016007836 */ /* 0x000fe20000000000 */
[----:B------:R-:W-:Y:S04]  /*293d0*/  BSSY B6, `(.L_x_694) ;  /* 0x0000016000067945 */ /* 0x000fe80003800000 */
[----:B------:R-:W-:Y:S02]  /*293e0*/  LOP3.LUT P0, RZ, R0, 0x1bf, RZ, 0xc0, !PT ;  /* 0x000001bf00ff7812 */ /* 0x000fe4000780c0ff */
[----:B--2---:R-:W-:-:S11]  /*293f0*/  LOP3.LUT R30, R30, 0xfffffffe, RZ, 0xc0, !PT ;  /* 0xfffffffe1e1e7812 */ /* 0x004fd600078ec0ff */
[----:B------:R-:W-:-:S05]  /*29400*/  @P0 LOP3.LUT R30, R30, 0x1, RZ, 0xfc, !PT ;  /* 0x000000011e1e0812 */ /* 0x000fca00078efcff */
[----:B------:R1:W-:Y:S01]  /*29410*/  STL [R1+0x8], R30 ;  /* 0x0000081e01007387 */ /* 0x0003e20000100800 */
[----:B------:R-:W-:Y:S05]  /*29420*/  @!P0 BRA `(.L_x_695) ;  /* 0x0000000000408947 */ /* 0x000fea0003800000 */
[----:B------:R-:W-:Y:S01]  /*29430*/  MOV R2, 0x0 ;  /* 0x0000000000027802 */ /* 0x000fe20000000f00 */
[----:B------:R-:W-:Y:S01]  /*29440*/  ULDC.64 UR6, c[0x4][0xc0] ;  /* 0x0100300000067ab9 */ /* 0x000fe20000000a00 */
[----:B------:R-:W-:Y:S01]  /*29450*/  ULDC.64 UR8, c[0x4][0xc8] ;  /* 0x0100320000087ab9 */ /* 0x000fe20000000a00 */
[----:B------:R-:W-:Y:S01]  /*29460*/  ULDC.64 UR4, c[0x4][0x10] ;  /* 0x0100040000047ab9 */ /* 0x000fe20000000a00 */
[----:B------:R-:W-:Y:S01]  /*29470*/  MOV R4, UR6 ;  /* 0x0000000600047c02 */ /* 0x000fe20008000f00 */
[----:B------:R-:W-:Y:S01]  /*29480*/  IMAD.U32 R5, RZ, RZ, UR7 ;  /* 0x00000007ff057e24 */ /* 0x000fe2000f8e00ff */
[----:B------:R-:W2:Y:S01]  /*29490*/  LDC.64 R2, c[0x4][R2] ;  /* 0x0100000002027b82 */ /* 0x000ea20000000a00 */
[----:B------:R-:W-:Y:S01]  /*294a0*/  IMAD.U32 R6, RZ, RZ, UR8 ;  /* 0x00000008ff067e24 */ /* 0x000fe2000f8e00ff */
[----:B------:R-:W-:Y:S01]  /*294b0*/  MOV R8, 0x70 ;  /* 0x0000007000087802 */ /* 0x000fe20000000f00 */
[----:B0-----:R-:W-:Y:S02]  /*294c0*/  IMAD.U32 R7, RZ, RZ, UR9 ;  /* 0x00000009ff077e24 */ /* 0x001fe4000f8e00ff */
[----:B------:R-:W-:-:S02]  /*294d0*/  IMAD.U32 R10, RZ, RZ, UR4 ;  /* 0x00000004ff0a7e24 */ /* 0x000fc4000f8e00ff */
[----:B------:R-:W-:Y:S02]  /*294e0*/  IMAD.U32 R11, RZ, RZ, UR5 ;  /* 0x00000005ff0b7e24 */ /* 0x000fe4000f8e00ff */
[----:B------:R-:W-:Y:S02]  /*294f0*/  IMAD.MOV.U32 R12, RZ, RZ, 0x1 ;  /* 0x00000001ff0c7424 */ /* 0x000fe400078e00ff */
[----:B------:R-:W-:-:S07]  /*29500*/  IMAD.MOV.U32 R13, RZ, RZ, RZ ;  /* 0x000000ffff0d7224 */ /* 0x000fce00078e00ff */
[----:B------:R-:W-:-:S07]  /*29510*/  LEPC R20, `(.L_x_695) ;  /* 0x000000001014794e */ /* 0x000fce0000000000 */
[----:B-12---:R-:W-:Y:S05]  /*29520*/  CALL.ABS.NOINC R2 ;  /* 0x0000000002007343 */ /* 0x006fea0003c00000 */
.L_x_695:
[----:B------:R-:W-:Y:S05]  /*29530*/  BSYNC B6 ;  /* 0x0000000000067941 */ /* 0x000fea0003800000 */
.L_x_694:
        /* <DEDUP_REMOVED lines=10> */
[----:B------:R-:W2:Y:S01]  /*295e0*/  LDC.64 R2, c[0x4][R2] ;  /* 0x0100000002027b82 */ /* 0x000ea20000000a00 */
[----:B------:R-:W-:Y:S01]  /*295f0*/  IMAD.U32 R5, RZ, RZ, UR7 ;  /* 0x00000007ff057e24 */ /* 0x000fe2000f8e00ff */
[----:B------:R-:W-:Y:S01]  /*29600*/  MOV R13, RZ ;  /* 0x000000ff000d7202 */ /* 0x000fe20000000f00 */
[----:B0-----:R-:W-:Y:S02]  /*29610*/  IMAD.U32 R7, RZ, RZ, UR9 ;  /* 0x00000009ff077e24 */ /* 0x001fe4000f8e00ff */
[----:B------:R-:W-:-:S02]  /*29620*/  IMAD.U32 R10, RZ, RZ, UR4 ;  /* 0x00000004ff0a7e24 */ /* 0x000fc4000f8e00ff */
[----:B------:R-:W-:Y:S02]  /*29630*/  IMAD.U32 R11, RZ, RZ, UR5 ;  /* 0x00000005ff0b7e24 */ /* 0x000fe4000f8e00ff */
[----:B------:R-:W-:Y:S02]  /*29640*/  IMAD.MOV.U32 R8, RZ, RZ, 0x70 ;  /* 0x00000070ff087424 */ /* 0x000fe400078e00ff */
[----:B------:R-:W-:-:S07]  /*29650*/  IMAD.MOV.U32 R12, RZ, RZ, 0x1 ;  /* 0x00000001ff0c7424 */ /* 0x000fce00078e00ff */
[----:B------:R-:W-:-:S07]  /*29660*/  LEPC R20, `(.L_x_697) ;  /* 0x000000001014794e */ /* 0x000fce0000000000 */
[----:B-12---:R-:W-:Y:S05]  /*29670*/  CALL.ABS.NOINC R2 ;  /* 0x0000000002007343 */ /* 0x006fea0003c00000 */
.L_x_697:
[----:B------:R-:W-:Y:S05]  /*29680*/  BSYNC B6 ;  /* 0x0000000000067941 */ /* 0x000fea0003800000 */
.L_x_696:
[----:B------:R-:W-:Y:S01]  /*29690*/  LOP3.LUT P6, RZ, R30, 0x1, RZ, 0xc0, !PT ;  /* 0x000000011eff7812 */ /* 0x000fe200078cc0ff */
[----:B------:R-:W-:-:S12]  /*296a0*/  BSSY B6, `(.L_x_698) ;  /* 0x0000012000067945 */ /* 0x000fd80003800000 */
        /* <DEDUP_REMOVED lines=16> */
[----:B-12---:R-:W-:Y:S05]  /*297b0*/  CALL.ABS.NOINC R2 ;  /* 0x0000000002007343 */ /* 0x006fea0003c00000 */
.L_x_699:
[----:B------:R-:W-:Y:S05]  /*297c0*/  BSYNC B6 ;  /* 0x0000000000067941 */ /* 0x000fea0003800000 */
.L_x_698:
[----:B------:R-:W-:Y:S01]  /*297d0*/  ULDC.64 UR4, c[0x0][0x9f8] ;  /* 0x00027e0000047ab9 */ /* 0x000fe20000000a00 */
[----:B------:R-:W2:Y:S01]  /*297e0*/  S2R R2, SR_TID.X ;  /* 0x0000000000027919 */ /* 0x000ea20000002100 */
[----:B------:R-:W-:Y:S01]  /*297f0*/  ISETP.NE.U32.AND P0, PT, RZ, UR4, PT ;  /* 0x00000004ff007c0c */ /* 0x000fe2000bf05070 */
[----:B------:R-:W3:Y:S03]  /*29800*/  LDC R12, c[0x0][0x430] ;  /* 0x00010c00ff0c7b82 */ /* 0x000ee60000000800 */
[----:B------:R-:W-:-:S13]  /*29810*/  ISETP.NE.AND.EX P0, PT, RZ, UR5, PT, P0 ;  /* 0x00000005ff007c0c */ /* 0x000fda000bf05300 */
[----:B------:R-:W-:-:S04]  /*29820*/  @P0 IADD3 R24, P1, R24, UR4, RZ ;  /* 0x0000000418180c10 */ /* 0x000fc8000ff3e0ff */
[----:B------:R-:W-:-:S05]  /*29830*/  @P0 IADD3.X R25, R25, UR5, RZ, P1, !PT ;  /* 0x0000000519190c10 */ /* 0x000fca0008ffe4ff */
[----:B------:R-:W4:Y:S01]  /*29840*/  @P0 LDG.E R32, desc[UR50][R24.64] ;  /* 0x0000003218200981 */ /* 0x000f22000c1e1900 */
[----:B---3--:R-:W-:Y:S01]  /*29850*/  ISETP.NE.AND P0, PT, R12, 0x1, PT ;  /* 0x000000010c00780c */ /* 0x008fe20003f05270 */
[----:B------:R-:W-:Y:S01]  /*29860*/  IMAD.MOV.U32 R5, RZ, RZ, 0xa0 ;  /* 0x000000a0ff057424 */ /* 0x000fe200078e00ff */
[C---:B--2---:R-:W-:Y:S01]  /*29870*/  LOP3.LUT R20, R2.reuse, 0x7f, RZ, 0xc0, !PT ;  /* 0x0000007f02147812 */ /* 0x044fe200078ec0ff */
[----:B------:R-:W-:Y:S02]  /*29880*/  IMAD.SHL.U32 R2, R2, 0x20, RZ ;  /* 0x0000002002027824 */ /* 0x000fe400078e00ff */
[----:B------:R-:W-:Y:S01]  /*29890*/  IMAD R5, R28, R5, -0xa0 ;  /* 0xffffff601c057424 */ /* 0x000fe200078e0205 */
[----:B------:R-:W-:-:S04]  /*298a0*/  SHF.R.U32.HI R20, RZ, 0x2, R20 ;  /* 0x00000002ff147819 */ /* 0x000fc80000011614 */
[----:B------:R-:W-:-:S03]  /*298b0*/  LOP3.LUT R2, R20, 0x60, R2, 0xf8, !PT ;  /* 0x0000006014027812 */ /* 0x000fc600078ef802 */
[----:B------:R-:W2:Y:S01]  /*298c0*/  @P0 LDC R3, c[0x0][0x434] ;  /* 0x00010d00ff030b82 */ /* 0x000ea20000000800 */
[----:B------:R-:W3:Y:S01]  /*298d0*/  S2R R20, SR_TID.X ;  /* 0x0000000000147919 */ /* 0x000ee20000002100 */
[----:B------:R-:W-:-:S04]  /*298e0*/  IADD3 R2, R2, R5, RZ ;  /* 0x0000000502027210 */ /* 0x000fc80007ffe0ff */
[C---:B------:R-:W-:Y:S02]  /*298f0*/  ISETP.GE.AND P1, PT, R2.reuse, R26, PT ;  /* 0x0000001a0200720c */ /* 0x040fe40003f26270 */
[----:B------:R-:W0:Y:S01]  /*29900*/  @P0 LDC R0, c[0x0][0x438] ;  /* 0x00010e00ff000b82 */ /* 0x000e220000000800 */
[----:B------:R-:W-:-:S04]  /*29910*/  IMAD.IADD R6, R2, 0x1, R37 ;  /* 0x0000000102067824 */ /* 0x000fc800078e0225 */
[----:B------:R-:W-:-:S03]  /*29920*/  IMAD.MOV.U32 R8, RZ, RZ, R6 ;  /* 0x000000ffff087224 */ /* 0x000fc600078e0006 */
[----:B------:R-:W1:Y:S01]  /*29930*/  @P0 LDC R9, c[0x0][0x434] ;  /* 0x00010d00ff090b82 */ /* 0x000e620000000800 */
[----:B--2---:R-:W-:-:S07]  /*29940*/  @P0 IMAD.HI.U32 R3, R6, R3, RZ ;  /* 0x0000000306030227 */ /* 0x004fce00078e00ff */
[----:B------:R-:W2:Y:S01]  /*29950*/  @P0 LDC R4, c[0x0][0x438] ;  /* 0x00010e00ff040b82 */ /* 0x000ea20000000800 */
[----:B0-----:R-:W-:Y:S02]  /*29960*/  @P0 SHF.R.U32.HI R8, RZ, R0, R3 ;  /* 0x00000000ff080219 */ /* 0x001fe40000011603 */
[C---:B---3--:R-:W-:Y:S01]  /*29970*/  LOP3.LUT R21, R20.reuse, 0x7f, RZ, 0xc0, !PT ;  /* 0x0000007f14157812 */ /* 0x048fe200078ec0ff */
[----:B------:R-:W-:-:S04]  /*29980*/  IMAD.SHL.U32 R20, R20, 0x20, RZ ;  /* 0x0000002014147824 */ /* 0x000fc800078e00ff */
[----:B------:R-:W0:Y:S01]  /*29990*/  @!P1 LDC.64 R2, c[0x0][0x428] ;  /* 0x00010a00ff029b82 */ /* 0x000e220000000a00 */
[----:B------:R-:W-:-:S04]  /*299a0*/  SHF.R.U32.HI R21, RZ, 0x2, R21 ;  /* 0x00000002ff157819 */ /* 0x000fc80000011615 */
[----:B------:R-:W-:-:S04]  /*299b0*/  LOP3.LUT R20, R21, 0x60, R20, 0xf8, !PT ;  /* 0x0000006015147812 */ /* 0x000fc800078ef814 */
[----:B------:R-:W-:-:S05]  /*299c0*/  LOP3.LUT R20, R20, 0x80, RZ, 0xfc, !PT ;  /* 0x0000008014147812 */ /* 0x000fca00078efcff */
[----:B------:R-:W-:-:S04]  /*299d0*/  IMAD.IADD R5, R20, 0x1, R5 ;  /* 0x0000000114057824 */ /* 0x000fc800078e0205 */
[----:B------:R-:W-:-:S04]  /*299e0*/  IMAD.IADD R7, R5, 0x1, R37 ;  /* 0x0000000105077824 */ /* 0x000fc800078e0225 */
[----:B-1----:R-:W-:Y:S01]  /*299f0*/  @P0 IMAD.HI.U32 R9, R7, R9, RZ ;  /* 0x0000000907090227 */ /* 0x002fe200078e00ff */
[----:B------:R-:W-:-:S04]  /*29a00*/  MOV R0, R7 ;  /* 0x0000000700007202 */ /* 0x000fc80000000f00 */
[----:B--2---:R-:W-:Y:S01]  /*29a10*/  @P0 SHF.R.U32.HI R0, RZ, R4, R9 ;  /* 0x00000004ff000219 */ /* 0x004fe20000011609 */
[--C-:B------:R-:W-:Y:S01]  /*29a20*/  @!P1 IMAD.MOV.U32 R4, RZ, RZ, R8.reuse ;  /* 0x000000ffff049224 */ /* 0x100fe200078e0008 */
[----:B------:R-:W-:Y:S02]  /*29a30*/  ISETP.GE.AND P0, PT, R5, R26, PT ;  /* 0x0000001a0500720c */ /* 0x000fe40003f06270 */
[----:B------:R-:W-:Y:S02]  /*29a40*/  @!P1 SHF.R.S32.HI R5, RZ, 0x1f, R8 ;  /* 0x0000001fff059819 */ /* 0x000fe40000011408 */
[----:B------:R-:W-:Y:S02]  /*29a50*/  ISETP.GT.U32.OR P0, PT, R20, 0x9f, P0 ;  /* 0x0000009f1400780c */ /* 0x000fe40000704470 */
[----:B------:R-:W-:Y:S01]  /*29a60*/  LOP3.LUT R30, R30, 0xfffffff7, RZ, 0xc0, !PT ;  /* 0xfffffff71e1e7812 */ /* 0x000fe200078ec0ff */
[----:B------:R-:W-:Y:S01]  /*29a70*/  UMOV UR4, 0xffffffff ;  /* 0xffffffff00047882 */ /* 0x000fe20000000000 */
[----:B----4-:R-:W-:Y:S01]  /*29a80*/  SHF.R.S32.HI R13, RZ, 0x1f, R32 ;  /* 0x0000001fff0d7819 */ /* 0x010fe20000011420 */
[----:B0-----:R-:W-:-:S04]  /*29a90*/  @!P1 IMAD.WIDE.U32 R4, R32, R2, R4 ;  /* 0x0000000220049225 */ /* 0x001fc800078e0004 */
[----:B------:R-:W-:Y:S01]  /*29aa0*/  @!P1 IMAD R9, R13, R2, RZ ;  /* 0x000000020d099224 */ /* 0x000fe200078e02ff */
[----:B------:R0:W-:Y:S03]  /*29ab0*/  STL [R1], R13 ;  /* 0x0000000d01007387 */ /* 0x0001e60000100800 */
[----:B------:R-:W-:Y:S02]  /*29ac0*/  @!P1 IMAD R9, R32, R3, R9 ;  /* 0x0000000320099224 */ /* 0x000fe400078e0209 */
[----:B------:R-:W1:Y:S02]  /*29ad0*/  @!P1 LDC.64 R2, c[0x0][0x418] ;  /* 0x00010600ff029b82 */ /* 0x000e640000000a00 */
[----:B------:R-:W-:Y:S01]  /*29ae0*/  @!P1 IMAD.IADD R9, R5, 0x1, R9 ;  /* 0x0000000105099824 */ /* 0x000fe200078e0209 */
[----:B-1----:R-:W-:Y:S01]  /*29af0*/  @!P1 LEA R10, P2, R4, R2, 0x2 ;  /* 0x00000002040a9211 */ /* 0x002fe200078410ff */
[----:B------:R-:W-:-:S02]  /*29b00*/  IMAD.MOV R2, RZ, RZ, -R8 ;  /* 0x000000ffff027224 */ /* 0x000fc400078e0a08 */
[----:B------:R-:W-:Y:S01]  /*29b10*/  @!P0 IMAD.MOV.U32 R8, RZ, RZ, R0 ;  /* 0x000000ffff088224 */ /* 0x000fe200078e0000 */
[----:B------:R-:W-:Y:S01]  /*29b20*/  @!P1 LEA.HI.X R11, R4, R3, R9, 0x2, P2 ;  /* 0x00000003040b9211 */ /* 0x000fe200010f1409 */
[----:B------:R-:W-:Y:S01]  /*29b30*/  IMAD R6, R12, R2, R6 ;  /* 0x000000020c067224 */ /* 0x000fe200078e0206 */
[----:B------:R-:W1:Y:S01]  /*29b40*/  @!P0 LDC.64 R4, c[0x0][0x418] ;  /* 0x00010600ff048b82 */ /* 0x000e620000000a00 */
[--C-:B------:R-:W-:Y:S01]  /*29b50*/  IMAD.MOV R2, RZ, RZ, -R0.reuse ;  /* 0x000000ffff027224 */ /* 0x100fe200078e0a00 */
[----:B------:R-:W-:-:S03]  /*29b60*/  @!P0 SHF.R.S32.HI R9, RZ, 0x1f, R0 ;  /* 0x0000001fff098819 */ /* 0x000fc60000011400 */
[----:B------:R-:W-:-:S03]  /*29b70*/  IMAD R7, R12, R2, R7 ;  /* 0x000000020c077224 */ /* 0x000fc600078e0207 */
[----:B------:R-:W2:Y:S08]  /*29b80*/  @!P0 LDC.64 R2, c[0x0][0x428] ;  /* 0x00010a00ff028b82 */ /* 0x000eb00000000a00 */
[----:B------:R-:W3:Y:S01]  /*29b90*/  LDC R0, c[0x0][0x2f4] ;  /* 0x0000bd00ff007b82 */ /* 0x000ee20000000800 */
[----:B--2---:R-:W-:-:S04]  /*29ba0*/  @!P0 IMAD.WIDE.U32 R8, R32, R2, R8 ;  /* 0x0000000220088225 */ /* 0x004fc800078e0008 */
[----:B------:R-:W-:-:S04]  /*29bb0*/  @!P0 IMAD R2, R13, R2, RZ ;  /* 0x000000020d028224 */ /* 0x000fc800078e02ff */
[----:B------:R-:W-:Y:S01]  /*29bc0*/  @!P0 IMAD R3, R32, R3, R2 ;  /* 0x0000000320038224 */ /* 0x000fe200078e0202 */
[----:B-1----:R-:W-:-:S04]  /*29bd0*/  @!P0 LEA R2, P2, R8, R4, 0x2 ;  /* 0x0000000408028211 */ /* 0x002fc800078410ff */
[----:B------:R-:W-:-:S04]  /*29be0*/  @!P0 IADD3 R3, R3, R9, RZ ;  /* 0x0000000903038210 */ /* 0x000fc80007ffe0ff */
[----:B------:R-:W-:Y:S01]  /*29bf0*/  @!P0 LEA.HI.X R3, R8, R5, R3, 0x2, P2 ;  /* 0x0000000508038211 */ /* 0x000fe200010f1403 */
[----:B------:R-:W-:Y:S01]  /*29c00*/  IMAD.MOV.U32 R5, RZ, RZ, RZ ;  /* 0x000000ffff057224 */ /* 0x000fe200078e00ff */
[----:B------:R-:W-:Y:S01]  /*29c10*/  ISETP.GT.U32.AND P2, PT, R20, 0x9f, PT ;  /* 0x0000009f1400780c */ /* 0x000fe20003f44070 */
[----:B------:R-:W-:-:S04]  /*29c20*/  IMAD.U32 R12, RZ, RZ, UR39 ;  /* 0x00000027ff0c7e24 */ /* 0x000fc8000f8e00ff */
[----:B------:R1:W5:Y:S01]  /*29c30*/  @!P1 LDG.E R5, desc[UR50][R10.64] ;  /* 0x000000320a059981 */ /* 0x000362000c1e1900 */
[----:B---3--:R-:W-:Y:S01]  /*29c40*/  ISETP.GE.AND P1, PT, R36, R0, PT ;  /* 0x000000002400720c */ /* 0x008fe20003f26270 */
[----:B------:R-:W-:Y:S01]  /*29c50*/  IMAD.MOV.U32 R8, RZ, RZ, RZ ;  /* 0x000000ffff087224 */ /* 0x000fe200078e00ff */
[----:B------:R-:W-:-:S05]  /*29c60*/  ISETP.NE.AND P3, PT, R12, 0x3, PT ;  /* 0x000000030c00780c */ /* 0x000fca0003f65270 */
[----:B------:R-:W-:Y:S01]  /*29c70*/  @P2 LOP3.LUT R30, R30, 0x8, RZ, 0xfc, !PT ;  /* 0x000000081e1e2812 */ /* 0x000fe200078efcff */
[----:B------:R1:W5:Y:S01]  /*29c80*/  @!P0 LDG.E R8, desc[UR50][R2.64] ;  /* 0x0000003202088981 */ /* 0x000362000c1e1900 */
[----:B0-----:R-:W-:Y:S02]  /*29c90*/  LOP3.LUT R13, R36, 0x40, RZ, 0xfc, !PT ;  /* 0x00000040240d7812 */ /* 0x001fe400078efcff */
[----:B------:R-:W-:Y:S02]  /*29ca0*/  LOP3.LUT R30, R30, 0xffffffef, RZ, 0xc0, !PT ;  /* 0xffffffef1e1e7812 */ /* 0x000fe400078ec0ff */
[----:B------:R-:W-:Y:S02]  /*29cb0*/  ISETP.GE.AND P0, PT, R13, R0, PT ;  /* 0x000000000d00720c */ /* 0x000fe40003f06270 */
[----:B------:R-:W-:Y:S02]  /*29cc0*/  LOP3.LUT R30, R30, 0xfffffffb, RZ, 0xc0, !PT ;  /* 0xfffffffb1e1e7812 */ /* 0x000fe400078ec0ff */
[----:B------:R-:W-:-:S02]  /*29cd0*/  LOP3.LUT R13, R36, 0x80, RZ, 0xfc, !PT ;  /* 0x00000080240d7812 */ /* 0x000fc400078efcff */
[----:B------:R-:W-:-:S04]  /*29ce0*/  @P1 LOP3.LUT R30, R30, 0x4, RZ, 0xfc, !PT ;  /* 0x000000041e1e1812 */ /* 0x000fc800078efcff */
[----:B------:R-:W-:-:S04]  /*29cf0*/  @P3 LOP3.LUT R30, R30, 0x10, RZ, 0xfc, !PT ;  /* 0x000000101e1e3812 */ /* 0x000fc800078efcff */
[----:B------:R-:W-:-:S04]  /*29d00*/  LOP3.LUT R30, R30, 0xfffffffd, RZ, 0xc0, !PT ;  /* 0xfffffffd1e1e7812 */ /* 0x000fc800078ec0ff */
[----:B------:R-:W-:Y:S02]  /*29d10*/  @P0 LOP3.LUT R30, R30, 0x2, RZ, 0xfc, !PT ;  /* 0x000000021e1e0812 */ /* 0x000fe400078efcff */
[----:B------:R-:W-:Y:S02]  /*29d20*/  ISETP.GE.AND P0, PT, R13, R0, PT ;  /* 0x000000000d00720c */ /* 0x000fe40003f06270 */
[----:B------:R-:W-:-:S11]  /*29d30*/  LOP3.LUT R30, R30, 0xfffffffe, RZ, 0xc0, !PT ;  /* 0xfffffffe1e1e7812 */ /* 0x000fd600078ec0ff */
[----:B------:R-:W-:-:S05]  /*29d40*/  @P0 LOP3.LUT R30, R30, 0x1, RZ, 0xfc, !PT ;  /* 0x000000011e1e0812 */ /* 0x000fca00078efcff */
[----:B------:R1:W-:Y:S01]  /*29d50*/  STL [R1+0x8], R30 ;  /* 0x0000081e01007387 */ /* 0x0003e20000100800 */
[----:B------:R-:W-:Y:S05]  /*29d60*/  BRA.DIV UR4, `(.L_x_700) ;  /* 0x00000096047c7947 */ /* 0x000fea000b800000 */
.L_x_971:
[----:B------:R-:W-:Y:S01]  /*29d70*/  VIADD R9, R28, 0xffffffff ;  /* 0xffffffff1c097836 */ /* 0x000fe20000000000 */
[----:B------:R-:W-:Y:S06]  /*29d80*/  @!P3 BRA `(.L_x_701) ;  /* 0x000000000004b947 */ /* 0x000fec0003800000 */
[----:B------:R-:W-:Y:S01]  /*29d90*/  BPT.TRAP 0x1 ;  /* 0x000000040000795c */ /* 0x000fe20000300000 */
.L_x_701:
[----:B------:R-:W-:Y:S01]  /*29da0*/  IMAD R0, R29, 0x8, R22 ;  /* 0x000000081d007824 */ /* 0x000fe200078e0216 */
[----:B-1----:R-:W-:Y:S01]  /*29db0*/  SHF.L.U32 R2, R33, 0x1f, RZ ;  /* 0x0000001f21027819 */ /* 0x002fe200000006ff */
[----:B------:R-:W-:Y:S01]  /*29dc0*/  BSSY B0, `(.L_x_702) ;  /* 0x0000005000007945 */ /* 0x000fe20003800000 */
[----:B------:R-:W-:Y:S02]  /*29dd0*/  SHF.R.S32.HI R25, RZ, 0x1f, R6 ;  /* 0x0000001fff197819 */ /* 0x000fe40000011406 */
[----:B------:R-:W0:Y:S01]  /*29de0*/  SYNCS.PHASECHK.TRANS64.TRYWAIT P0, [R0+URZ+0x33480], R2 ;  /* 0x03348002000075a7 */ /* 0x000e22000800017f */
[----:B------:R1:W-:Y:S02]  /*29df0*/  STL [R1+0x24], R2 ;  /* 0x0000240201007387 */ /* 0x0003e40000100800 */
[----:B01----:R-:W-:Y:S05]  /*29e00*/  @!P0 BRA `(.L_x_703) ;  /* 0x0000009400848947 */ /* 0x003fea0003800000 */
.L_x_972:
[----:B------:R-:W-:Y:S05]  /*29e10*/  BSYNC B0 ;  /* 0x0000000000007941 */ /* 0x000fea0003800000 */
.L_x_702:
[----:B------:R-:W2:Y:S01]  /*29e20*/  LDL R13, [R1+0x10] ;  /* 0x00001000010d7983 */ /* 0x000ea20000100800 */
[----:B------:R-:W-:Y:S01]  /*29e30*/  ULDC.64 UR4, c[0x0][0x328] ;  /* 0x0000ca0000047ab9 */ /* 0x000fe20000000a00 */
[----:B-----5:R-:W-:Y:S01]  /*29e40*/  SHF.R.S32.HI R30, RZ, 0x1f, R5 ;  /* 0x0000001fff1e7819 */ /* 0x020fe20000011405 */
[----:B------:R-:W-:Y:S01]  /*29e50*/  ULDC.64 UR6, c[0x0][0x338] ;  /* 0x0000ce0000067ab9 */ /* 0x000fe20000000a00 */
[----:B------:R-:W3:Y:S01]  /*29e60*/  LDL.LU R12, [R1+0x8] ;  /* 0x00000800010c7983 */ /* 0x000ee20000300800 */
[----:B------:R-:W-:Y:S01]  /*29e70*/  IMAD R4, R25, UR4, RZ ;  /* 0x0000000419047c24 */ /* 0x000fe2000f8e02ff */
[----:B------:R-:W-:Y:S01]  /*29e80*/  SHF.R.S32.HI R34, RZ, 0x1f, R8 ;  /* 0x0000001fff227819 */ /* 0x000fe20000011408 */
[C---:B0-----:R-:W-:Y:S01]  /*29e90*/  IMAD.WIDE.U32 R2, R6.reuse, UR4, RZ ;  /* 0x0000000406027c25 */ /* 0x041fe2000f8e00ff */
[----:B------:R-:W0:Y:S03]  /*29ea0*/  S2R R14, SR_TID.X ;  /* 0x00000000000e7919 */ /* 0x000e260000002100 */
[----:B------:R-:W-:-:S02]  /*29eb0*/  IMAD R4, R6, UR5, R4 ;  /* 0x0000000506047c24 */ /* 0x000fc4000f8e0204 */
[----:B------:R-:W-:Y:S01]  /*29ec0*/  IMAD R9, R9, -0xa0, R26 ;  /* 0xffffff6009097824 */ /* 0x000fe200078e021a */
[----:B------:R-:W-:Y:S02]  /*29ed0*/  SHF.R.S32.HI R26, RZ, 0x1f, R7 ;  /* 0x0000001fff1a7819 */ /* 0x000fe40000011407 */
[----:B------:R-:W-:Y:S01]  /*29ee0*/  IADD3 R3, R3, R4, RZ ;  /* 0x0000000403037210 */ /* 0x000fe20007ffe0ff */
[----:B------:R-:W-:Y:S02]  /*29ef0*/  IMAD R4, R30, UR6, RZ ;  /* 0x000000061e047c24 */ /* 0x000fe4000f8e02ff */
[----:B------:R-:W-:-:S04]  /*29f00*/  IMAD.WIDE.U32 R2, R5, UR6, R2 ;  /* 0x0000000605027c25 */ /* 0x000fc8000f8e0002 */
[----:B------:R-:W-:Y:S02]  /*29f10*/  IMAD R4, R5, UR7, R4 ;  /* 0x0000000705047c24 */ /* 0x000fe4000f8e0204 */
[----:B------:R-:W-:Y:S02]  /*29f20*/  IMAD.MOV.U32 R10, RZ, RZ, R2 ;  /* 0x000000ffff0a7224 */ /* 0x000fe400078e0002 */
[----:B------:R-:W-:Y:S02]  /*29f30*/  IMAD R2, R26, UR4, RZ ;  /* 0x000000041a027c24 */ /* 0x000fe4000f8e02ff */
[----:B------:R-:W-:Y:S02]  /*29f40*/  IMAD.IADD R11, R3, 0x1, R4 ;  /* 0x00000001030b7824 */ /* 0x000fe400078e0204 */
[C---:B------:R-:W-:Y:S02]  /*29f50*/  IMAD R4, R7.reuse, UR5, R2 ;  /* 0x0000000507047c24 */ /* 0x040fe4000f8e0202 */
[----:B------:R-:W-:Y:S01]  /*29f60*/  IMAD.WIDE.U32 R2, R7, UR4, RZ ;  /* 0x0000000407027c25 */ /* 0x000fe2000f8e00ff */
[----:B------:R-:W-:-:S03]  /*29f70*/  ULDC.64 UR4, c[0x0][0x330] ;  /* 0x0000cc0000047ab9 */ /* 0x000fc60000000a00 */
[----:B------:R-:W-:Y:S01]  /*29f80*/  IMAD.IADD R3, R3, 0x1, R4 ;  /* 0x0000000103037824 */ /* 0x000fe200078e0204 */
[----:B0-----:R-:W-:Y:S01]  /*29f90*/  LOP3.LUT R14, R14, 0x7f, RZ, 0xc0, !PT ;  /* 0x0000007f0e0e7812 */ /* 0x001fe200078ec0ff */
[----:B------:R-:W-:Y:S02]  /*29fa0*/  IMAD R4, R34, UR6, RZ ;  /* 0x0000000622047c24 */ /* 0x000fe4000f8e02ff */
[----:B------:R-:W-:Y:S01]  /*29fb0*/  IMAD.WIDE.U32 R2, R8, UR6, R2 ;  /* 0x0000000608027c25 */ /* 0x000fe2000f8e0002 */
[----:B------:R-:W-:-:S03]  /*29fc0*/  SHF.R.U32.HI R14, RZ, 0x2, R14 ;  /* 0x00000002ff0e7819 */ /* 0x000fc6000001160e */
        /* <DEDUP_REMOVED lines=12> */
[----:B------:R-:W-:Y:S01]  /*2a090*/  ISETP.GE.AND P0, PT, R9, 0x1, PT ;  /* 0x000000010900780c */ /* 0x000fe20003f06270 */
[----:B--2---:R-:W-:Y:S01]  /*2a0a0*/  IMAD R4, R29, 0x7800, R13 ;  /* 0x000078001d047824 */ /* 0x004fe200078e020d */
[----:B---3--:R-:W-:-:S11]  /*2a0b0*/  LOP3.LUT R12, R12, 0xffffffdf, RZ, 0xc0, !PT ;  /* 0xffffffdf0c0c7812 */ /* 0x008fd600078ec0ff */
[----:B------:R-:W-:-:S05]  /*2a0c0*/  @P0 LOP3.LUT R12, R12, 0x20, RZ, 0xfc, !PT ;  /* 0x000000200c0c0812 */ /* 0x000fca00078efcff */
[----:B------:R0:W-:Y:S01]  /*2a0d0*/  STL [R1+0x8], R12 ;  /* 0x0000080c01007387 */ /* 0x0001e20000100800 */
[----:B------:R-:W-:Y:S05]  /*2a0e0*/  BRA.DIV UR4, `(.L_x_704) ;  /* 0x0000009204e47947 */ /* 0x000fea000b800000 */
[----:B------:R-:W1:Y:S01]  /*2a0f0*/  SHFL.IDX PT, R2, R10, RZ, 0x1c1f ;  /* 0x001c1fff0a027589 */ /* 0x000e6200000e0000 */
[----:B0-----:R-:W0:Y:S01]  /*2a100*/  LDC R12, c[0x0][0x2f4] ;  /* 0x0000bd00ff0c7b82 */ /* 0x001e220000000800 */
[----:B------:R-:W-:Y:S01]  /*2a110*/  IMAD.IADD R4, R22, 0x1, R4 ;  /* 0x0000000116047824 */ /* 0x000fe200078e0204 */
[C---:B------:R-:W-:Y:S01]  /*2a120*/  LOP3.LUT R11, R36.reuse, 0x80, RZ, 0xfc, !PT ;  /* 0x00000080240b7812 */ /* 0x040fe200078efcff */
[----:B------:R-:W2:Y:S01]  /*2a130*/  SHFL.IDX PT, R3, R20, RZ, 0x1c1f ;  /* 0x001c1fff14037589 */ /* 0x000ea200000e0000 */
[C---:B------:R-:W-:Y:S02]  /*2a140*/  LOP3.LUT R13, R36.reuse, 0x40, RZ, 0xfc, !PT ;  /* 0x00000040240d7812 */ /* 0x040fe400078efcff */
[C---:B-1----:R-:W-:Y:S02]  /*2a150*/  IADD3 R2, P0, R36.reuse, R2, RZ ;  /* 0x0000000224027210 */ /* 0x042fe40007f1e0ff */
[----:B0-----:R-:W-:Y:S02]  /*2a160*/  ISETP.GE.AND P3, PT, R36, R12, PT ;  /* 0x0000000c2400720c */ /* 0x001fe40003f66270 */
[----:B--2---:R-:W-:-:S02]  /*2a170*/  IADD3.X R3, RZ, R3, RZ, P0, !PT ;  /* 0x00000003ff037210 */ /* 0x004fc400007fe4ff */
[----:B------:R-:W-:Y:S02]  /*2a180*/  ISETP.LT.OR P0, PT, R9, 0x1, P3 ;  /* 0x000000010900780c */ /* 0x000fe40001f01670 */
[----:B------:R-:W-:-:S11]  /*2a190*/  ISETP.GE.AND P2, PT, R13, R12, PT ;  /* 0x0000000c0d00720c */ /* 0x000fd60003f46270 */
[----:B------:R-:W-:Y:S01]  /*2a1a0*/  @!PT LDS RZ, [RZ] ;  /* 0x00000000fffff984 */ /* 0x000fe20000000800 */
[----:B------:R-:W-:Y:S01]  /*2a1b0*/  LDGSTS.E.BYPASS.LTC128B.128 [R4+0xf200], desc[UR50][R2.64], !P0 ;  /* 0x0f20000002047fae */ /* 0x000fe2000c101d72 */
[----:B------:R-:W-:-:S03]  /*2a1c0*/  ISETP.GE.AND P0, PT, R11, R12, PT ;  /* 0x0000000c0b00720c */ /* 0x000fc60003f06270 */
[----:B------:R-:W2:Y:S01]  /*2a1d0*/  LDL.LU R11, [R1+0x8] ;  /* 0x00000800010b7983 */ /* 0x000ea20000300800 */
[C---:B------:R-:W-:Y:S02]  /*2a1e0*/  ISETP.LT.OR P1, PT, R9.reuse, 0x1, P2 ;  /* 0x000000010900780c */ /* 0x040fe40001721670 */
[C---:B------:R-:W-:Y:S02]  /*2a1f0*/  ISETP.GE.AND P6, PT, R9.reuse, 0x81, PT ;  /* 0x000000810900780c */ /* 0x040fe40003fc6270 */
[C---:B------:R-:W-:Y:S02]  /*2a200*/  ISETP.GE.AND P5, PT, R9.reuse, 0x21, PT ;  /* 0x000000210900780c */ /* 0x040fe40003fa6270 */
[----:B------:R-:W-:-:S07]  /*2a210*/  ISETP.GE.AND P4, PT, R9, 0x41, PT ;  /* 0x000000410900780c */ /* 0x000fce0003f86270 */
        /* <DEDUP_REMOVED lines=34> */
[----:B0-----:R0:W1:Y:S04]  /*2a440*/  SHFL.IDX PT, R3, R21, RZ, 0x1c1f ;  /* 0x001c1fff15037589 */ /* 0x00106800000e0000 */
[----:B------:R0:W3:Y:S01]  /*2a450*/  SHFL.IDX PT, R2, R24, RZ, 0x1c1f ;  /* 0x001c1fff18027589 */ /* 0x0000e200000e0000 */
[----:B--2---:R-:W-:-:S04]  /*2a460*/  LOP3.LUT R11, R11, 0xffffffbf, RZ, 0xc0, !PT ;  /* 0xffffffbf0b0b7812 */ /* 0x004fc800078ec0ff */
[----:B------:R-:W-:-:S05]  /*2a470*/  @P6 LOP3.LUT R11, R11, 0x40, RZ, 0xfc, !PT ;  /* 0x000000400b0b6812 */ /* 0x000fca00078efcff */
[----:B------:R0:W-:Y:S02]  /*2a480*/  STL [R1+0x8], R11 ;  /* 0x0000080b01007387 */ /* 0x0001e40000100800 */
.L_x_984:
[C---:B------:R-:W-:Y:S02]  /*2a490*/  ISETP.LT.OR P3, PT, R9.reuse, 0x81, P3 ;  /* 0x000000810900780c */ /* 0x040fe40001f61670 */
[C---:B------:R-:W-:Y:S02]  /*2a4a0*/  ISETP.LT.OR P2, PT, R9.reuse, 0x81, P2 ;  /* 0x000000810900780c */ /* 0x040fe40001741670 */
[----:B------:R-:W-:Y:S02]  /*2a4b0*/  ISETP.LT.OR P0, PT, R9, 0x81, P0 ;  /* 0x000000810900780c */ /* 0x000fe40000701670 */
[----:B---3--:R-:W-:-:S05]  /*2a4c0*/  IADD3 R2, P6, R36, R2, RZ ;  /* 0x0000000224027210 */ /* 0x008fca0007fde0ff */
[----:B-1----:R-:W-:-:S05]  /*2a4d0*/  IMAD.X R3, RZ, RZ, R3, P6 ;  /* 0x000000ffff037224 */ /* 0x002fca00030e0603 */
        /* <DEDUP_REMOVED lines=8> */
.L_x_705:
[----:B------:R-:W-:Y:S02]  /*2a560*/  PLOP3.LUT P2, PT, P2, P0, PT, 0xa2, 0x0 ;  /* 0x000000000000781c */ /* 0x000fe40001741472 */
[----:B------:R-:W-:-:S08]  /*2a570*/  @P0 R2UR P2, UR4, R0 ;  /* 0x00000000000402ca */ /* 0x000fd00000040000 */
[----:B------:R-:W-:-:S05]  /*2a580*/  @P0 PLOP3.LUT P0, PT, P2, PT, PT, 0x80, 0x0 ;  /* 0x000000000000081c */ /* 0x000fca000170f070 */
[----:B------:R-:W-:Y:S01]  /*2a590*/  @!P2 SYNCS.ARRIVE.TRANS64.RED.A0T1 RZ, [UR4+0x33470], RZ ;  /* 0x033470ffffffa9a7 */ /* 0x000fe20008200404 */
[----:B------:R-:W-:Y:S07]  /*2a5a0*/  @!P2 ARRIVES.LDGSTSBAR.64.TRANSCNT [UR4+0x33470] ;  /* 0x03347000ff00a9b0 */ /* 0x000fee0008000a84 */
[----:B------:R-:W-:Y:S05]  /*2a5b0*/  @P0 BRA.U.ANY `(.L_x_705) ;  /* 0xfffffffd00e80947 */ /* 0x000fea000393ffff */
[----:B------:R-:W-:Y:S01]  /*2a5c0*/  NOP ;  /* 0x0000000000007918 */ /* 0x000fe20000000000 */
[----:B-1----:R-:W-:-:S04]  /*2a5d0*/  MOV R2, UR39 ;  /* 0x0000002700027c02 */ /* 0x002fc80008000f00 */
[----:B------:R-:W-:-:S13]  /*2a5e0*/  ISETP.NE.AND P3, PT, R2, 0x3, PT ;  /* 0x000000030200780c */ /* 0x000fda0003f65270 */
[----:B------:R-:W-:Y:S05]  /*2a5f0*/  @!P3 BRA `(.L_x_706) ;  /* 0x000000000004b947 */ /* 0x000fea0003800000 */
[----:B------:R-:W-:Y:S01]  /*2a600*/  BPT.TRAP 0x1 ;  /* 0x000000040000795c */ /* 0x000fe20000300000 */
.L_x_706:
[----:B------:R1:W-:Y:S01]  /*2a610*/  SYNCS.ARRIVE.TRANS64.A1T0 RZ, [R0+URZ+0x33470], RZ ;  /* 0x033470ff00ff79a7 */ /* 0x0003e2000810003f */
[----:B------:R-:W-:Y:S05]  /*2a620*/  @!P3 BRA `(.L_x_707) ;  /* 0x000000000004b947 */ /* 0x000fea0003800000 */
[----:B------:R-:W-:Y:S01]  /*2a630*/  BPT.TRAP 0x1 ;  /* 0x000000040000795c */ /* 0x000fe20000300000 */
.L_x_707:
[----:B------:R-:W3:Y:S01]  /*2a640*/  LDL R2, [R1+0x24] ;  /* 0x0000240001027983 */ /* 0x000ee20000100800 */
[----:B------:R-:W-:Y:S01]  /*2a650*/  BSSY B0, `(.L_x_708) ;  /* 0x0000003000007945 */ /* 0x000fe20003800000 */
[----:B---3--:R-:W3:Y:S03]  /*2a660*/  SYNCS.PHASECHK.TRANS64.TRYWAIT P0, [R0+URZ+0x33440], R2 ;  /* 0x03344002000075a7 */ /* 0x008ee6000800017f */
[----:B---3--:R-:W-:Y:S05]  /*2a670*/  @!P0 BRA `(.L_x_709) ;  /* 0x0000009400888947 */ /* 0x008fea0003800000 */
.L_x_985:
[----:B------:R-:W-:Y:S05]  /*2a680*/  BSYNC B0 ;  /* 0x0000000000007941 */ /* 0x000fea0003800000 */
.L_x_708:
[----:B------:R4:W5:Y:S01]  /*2a690*/  LDL R20, [R1+0x8] ;  /* 0x0000080001147983 */ /* 0x0009620000100800 */
[----:B------:R-:W-:Y:S01]  /*2a6a0*/  ULDC.64 UR4, c[0x0][0x300] ;  /* 0x0000c00000047ab9 */ /* 0x000fe20000000a00 */
[----:B------:R-:W-:Y:S01]  /*2a6b0*/  ULDC.64 UR6, c[0x0][0x310] ;  /* 0x0000c40000067ab9 */ /* 0x000fe20000000a00 */
[----:B------:R-:W-:Y:S02]  /*2a6c0*/  IMAD R9, R25, UR4, RZ ;  /* 0x0000000419097c24 */ /* 0x000fe4000f8e02ff */
[----:B---3--:R-:W-:-:S04]  /*2a6d0*/  IMAD.WIDE.U32 R2, R6, UR4, RZ ;  /* 0x0000000406027c25 */ /* 0x008fc8000f8e00ff */
[----:B------:R-:W-:Y:S02]  /*2a6e0*/  IMAD R9, R6, UR5, R9 ;  /* 0x0000000506097c24 */ /* 0x000fe4000f8e0209 */
[----:B------:R-:W-:Y:S02]  /*2a6f0*/  IMAD R30, R30, UR6, RZ ;  /* 0x000000061e1e7c24 */ /* 0x000fe4000f8e02ff */
[----:B------:R-:W-:Y:S02]  /*2a700*/  IMAD.IADD R3, R3, 0x1, R9 ;  /* 0x0000000103037824 */ /* 0x000fe400078e0209 */
[C---:B------:R-:W-:Y:S02]  /*2a710*/  IMAD R30, R5.reuse, UR7, R30 ;  /* 0x00000007051e7c24 */ /* 0x040fe4000f8e021e */
[----:B------:R-:W-:-:S04]  /*2a720*/  IMAD.WIDE.U32 R2, R5, UR6, R2 ;  /* 0x0000000605027c25 */ /* 0x000fc8000f8e0002 */
[----:B------:R-:W-:Y:S02]  /*2a730*/  IMAD R5, R26, UR4, RZ ;  /* 0x000000041a057c24 */ /* 0x000fe4000f8e02ff */
[----:B0-----:R-:W-:Y:S02]  /*2a740*/  IMAD.IADD R11, R3, 0x1, R30 ;  /* 0x00000001030b7824 */ /* 0x001fe400078e021e */
[----:B--2---:R-:W-:Y:S02]  /*2a750*/  IMAD.MOV.U32 R10, RZ, RZ, R2 ;  /* 0x000000ffff0a7224 */ /* 0x004fe400078e0002 */
        /* <DEDUP_REMOVED lines=17> */
[----:B----4-:R-:W-:Y:S08]  /*2a870*/  BRA.DIV UR4, `(.L_x_710) ;  /* 0x0000009604207947 */ /* 0x010ff0000b800000 */
[----:B------:R-:W0:Y:S01]  /*2a880*/  SHFL.IDX PT, R3, R5, RZ, 0x1c1f ;  /* 0x001c1fff05037589 */ /* 0x000e2200000e0000 */
[----:B-----5:R-:W-:Y:S01]  /*2a890*/  LOP3.LUT R20, R20, 0xfffffeff, RZ, 0xc0, !PT ;  /* 0xfffffeff14147812 */ /* 0x020fe200078ec0ff */
[----:B------:R-:W2:Y:S01]  /*2a8a0*/  LDC R10, c[0x0][0x2f4] ;  /* 0x0000bd00ff0a7b82 */ /* 0x000ea20000000800 */
[----:B------:R-:W-:Y:S01]  /*2a8b0*/  LOP3.LUT R11, R36, 0x40, RZ, 0xfc, !PT ;  /* 0x00000040240b7812 */ /* 0x000fe200078efcff */
[----:B------:R-:W3:Y:S01]  /*2a8c0*/  SHFL.IDX PT, R2, R6, RZ, 0x1c1f ;  /* 0x001c1fff06027589 */ /* 0x000ee200000e0000 */
[----:B------:R-:W-:Y:S02]  /*2a8d0*/  @P1 LOP3.LUT R20, R20, 0x100, RZ, 0xfc, !PT ;  /* 0x0000010014141812 */ /* 0x000fe400078efcff */
[----:B------:R-:W-:Y:S01]  /*2a8e0*/  LOP3.LUT R9, R36, 0x80, RZ, 0xfc, !PT ;  /* 0x0000008024097812 */ /* 0x000fe200078efcff */
[----:B------:R-:W-:Y:S01]  /*2a8f0*/  SHFL.IDX PT, R7, R7, RZ, 0x1c1f ;  /* 0x001c1fff07077589 */ /* 0x000fe200000e0000 */
[----:B------:R-:W-:-:S03]  /*2a900*/  LOP3.LUT P1, RZ, R20, 0x20, RZ, 0xc0, !PT ;  /* 0x0000002014ff7812 */ /* 0x000fc6000782c0ff */
[----:B------:R-:W-:Y:S10]  /*2a910*/  STL [R1+0x8], R20 ;  /* 0x0000081401007387 */ /* 0x000ff40000100800 */
[----:B0-----:R-:W-:-:S02]  /*2a920*/  @P1 IADD3 R3, P0, R36, R3, RZ ;  /* 0x0000000324031210 */ /* 0x001fc40007f1e0ff */
[----:B--2---:R-:W-:Y:S02]  /*2a930*/  ISETP.GE.AND P6, PT, R36, R10, PT ;  /* 0x0000000a2400720c */ /* 0x004fe40003fc6270 */
[----:B---3--:R-:W-:Y:S02]  /*2a940*/  @P1 IADD3.X R2, RZ, R2, RZ, P0, !PT ;  /* 0x00000002ff021210 */ /* 0x008fe400007fe4ff */
[----:B------:R-:W-:Y:S02]  /*2a950*/  ISETP.GE.AND P3, PT, R11, R10, PT ;  /* 0x0000000a0b00720c */ /* 0x000fe40003f66270 */
[----:B------:R-:W-:Y:S02]  /*2a960*/  @P1 LOP3.LUT R3, R3, R2, RZ, 0x3c, !PT ;  /* 0x0000000203031212 */ /* 0x000fe400078e3cff */
[----:B------:R-:W-:Y:S02]  /*2a970*/  ISETP.GE.AND P2, PT, R9, R10, PT ;  /* 0x0000000a0900720c */ /* 0x000fe40003f46270 */
[----:B------:R-:W-:-:S04]  /*2a980*/  @P1 LOP3.LUT R2, R3, R2, RZ, 0x3c, !PT ;  /* 0x0000000203021212 */ /* 0x000fc800078e3cff */
[----:B------:R-:W-:-:S05]  /*2a990*/  @P1 LOP3.LUT R3, R3, R2, RZ, 0x3c, !PT ;  /* 0x0000000203031212 */ /* 0x000fca00078e3cff */
[----:B------:R-:W-:Y:S04]  /*2a9a0*/  @P1 LDGSTS.E.BYPASS.LTC128B.128 [R4+0x24200], desc[UR50][R2.64], !P6 ;  /* 0x2420000002041fae */ /* 0x000fe8000f101d72 */
[----:B------:R-:W-:Y:S04]  /*2a9b0*/  @P1 LDGSTS.E.BYPASS.LTC128B.128 [R4+0x26a00], desc[UR50][R2.64+0x40], !P3 ;  /* 0x26a0004002041fae */ /* 0x000fe8000d901d72 */
[----:B------:R0:W-:Y:S01]  /*2a9c0*/  @P1 LDGSTS.E.BYPASS.LTC128B.128 [R4+0x29200], desc[UR50][R2.64+0x80], !P2 ;  /* 0x2920008002041fae */ /* 0x0001e2000d101d72 */
[----:B------:R-:W-:-:S03]  /*2a9d0*/  LOP3.LUT P1, RZ, R20, 0x100, RZ, 0xc0, !PT ;  /* 0x0000010014ff7812 */ /* 0x000fc6000782c0ff */
[----:B0-----:R-:W0:Y:S04]  /*2a9e0*/  SHFL.IDX PT, R3, R5, 0x1, 0x1c1f ;  /* 0x003c1f0005037f89 */ /* 0x001e2800000e0000 */
[----:B------:R-:W2:Y:S01]  /*2a9f0*/  SHFL.IDX PT, R2, R6, 0x1, 0x1c1f ;  /* 0x003c1f0006027f89 */ /* 0x000ea200000e0000 */
[----:B0-----:R-:W-:-:S05]  /*2aa00*/  @P5 IADD3 R3, P0, R36, R3, RZ ;  /* 0x0000000324035210 */ /* 0x001fca0007f1e0ff */
[----:B--2---:R-:W-:-:S05]  /*2aa10*/  @P5 IMAD.X R2, RZ, RZ, R2, P0 ;  /* 0x000000ffff025224 */ /* 0x004fca00000e0602 */
[----:B------:R-:W-:-:S04]  /*2aa20*/  @P5 LOP3.LUT R3, R3, R2, RZ, 0x3c, !PT ;  /* 0x0000000203035212 */ /* 0x000fc800078e3cff */
[----:B------:R-:W-:-:S04]  /*2aa30*/  @P5 LOP3.LUT R2, R3, R2, RZ, 0x3c, !PT ;  /* 0x0000000203025212 */ /* 0x000fc800078e3cff */
[----:B------:R-:W-:-:S05]  /*2aa40*/  @P5 LOP3.LUT R3, R3, R2, RZ, 0x3c, !PT ;  /* 0x0000000203035212 */ /* 0x000fca00078e3cff */
[----:B------:R-:W-:Y:S04]  /*2aa50*/  @P5 LDGSTS.E.BYPASS.LTC128B.128 [R4+0x24a00], desc[UR50][R2.64], !P6 ;  /* 0x24a0000002045fae */ /* 0x000fe8000f101d72 */
[----:B------:R-:W-:Y:S04]  /*2aa60*/  @P5 LDGSTS.E.BYPASS.LTC128B.128 [R4+0x27200], desc[UR50][R2.64+0x40], !P3 ;  /* 0x2720004002045fae */ /* 0x000fe8000d901d72 */
[----:B------:R0:W-:Y:S04]  /*2aa70*/  @P5 LDGSTS.E.BYPASS.LTC128B.128 [R4+0x29a00], desc[UR50][R2.64+0x80], !P2 ;  /* 0x29a0008002045fae */ /* 0x0001e8000d101d72 */
[----:B0-----:R-:W0:Y:S04]  /*2aa80*/  SHFL.IDX PT, R3, R5, 0x2, 0x1c1f ;  /* 0x005c1f0005037f89 */ /* 0x001e2800000e0000 */
[----:B------:R-:W2:Y:S04]  /*2aa90*/  SHFL.IDX PT, R2, R6, 0x2, 0x1c1f ;  /* 0x005c1f0006027f89 */ /* 0x000ea800000e0000 */
[----:B------:R-:W3:Y:S04]  /*2aaa0*/  SHFL.IDX PT, R5, R5, 0x3, 0x1c1f ;  /* 0x007c1f0005057f89 */ /* 0x000ee800000e0000 */
[----:B------:R-:W4:Y:S01]  /*2aab0*/  SHFL.IDX PT, R6, R6, 0x3, 0x1c1f ;  /* 0x007c1f0006067f89 */ /* 0x000f2200000e0000 */
[----:B0-----:R-:W-:-:S05]  /*2aac0*/  @P4 IADD3 R3, P0, R36, R3, RZ ;  /* 0x0000000324034210 */ /* 0x001fca0007f1e0ff */
[----:B--2---:R-:W-:-:S05]  /*2aad0*/  @P4 IMAD.X R2, RZ, RZ, R2, P0 ;  /* 0x000000ffff024224 */ /* 0x004fca00000e0602 */
[----:B------:R-:W-:-:S04]  /*2aae0*/  @P4 LOP3.LUT R3, R3, R2, RZ, 0x3c, !PT ;  /* 0x0000000203034212 */ /* 0x000fc800078e3cff */
[----:B------:R-:W-:-:S04]  /*2aaf0*/  @P4 LOP3.LUT R2, R3, R2, RZ, 0x3c, !PT ;  /* 0x0000000203024212 */ /* 0x000fc800078e3cff */
[----:B------:R-:W-:-:S05]  /*2ab00*/  @P4 LOP3.LUT R3, R3, R2, RZ, 0x3c, !PT ;  /* 0x0000000203034212 */ /* 0x000fca00078e3cff */
[----:B------:R-:W-:Y:S04]  /*2ab10*/  @P4 LDGSTS.E.BYPASS.LTC128B.128 [R4+0x25200], desc[UR50][R2.64], !P6 ;  /* 0x2520000002044fae */ /* 0x000fe8000f101d72 */
[----:B------:R-:W-:Y:S04]  /*2ab20*/  @P4 LDGSTS.E.BYPASS.LTC128B.128 [R4+0x27a00], desc[UR50][R2.64+0x40], !P3 ;  /* 0x27a0004002044fae */ /* 0x000fe8000d901d72 */
[----:B------:R3:W-:Y:S02]  /*2ab30*/  @P4 LDGSTS.E.BYPASS.LTC128B.128 [R4+0x2a200], desc[UR50][R2.64+0x80], !P2 ;  /* 0x2a20008002044fae */ /* 0x0007e4000d101d72 */
[----:B---3--:R-:W-:-:S05]  /*2ab40*/  @P1 IADD3 R2, P0, R36, R5, RZ ;  /* 0x0000000524021210 */ /* 0x008fca0007f1e0ff */
[----:B----4-:R-:W-:-:S05]  /*2ab50*/  @P1 IMAD.X R3, RZ, RZ, R6, P0 ;  /* 0x000000ffff031224 */ /* 0x010fca00000e0606 */
[----:B------:R-:W-:Y:S04]  /*2ab60*/  @P1 LDGSTS.E.BYPASS.LTC128B.128 [R4+0x25a00], desc[UR50][R2.64], !P6 ;  /* 0x25a0000002041fae */ /* 0x000fe8000f101d72 */
[----:B------:R-:W-:Y:S04]  /*2ab70*/  @P1 LDGSTS.E.BYPASS.LTC128B.128 [R4+0x28200], desc[UR50][R2.64+0x40], !P3 ;  /* 0x2820004002041fae */ /* 0x000fe8000d901d72 */
[----:B------:R0:W-:Y:S04]  /*2ab80*/  @P1 LDGSTS.E.BYPASS.LTC128B.128 [R4+0x2aa00], desc[UR50][R2.64+0x80], !P2 ;  /* 0x2aa0008002041fae */ /* 0x0001e8000d101d72 */
[----:B0-----:R0:W2:Y:S02]  /*2ab90*/  SHFL.IDX PT, R2, R8, RZ, 0x1c1f ;  /* 0x001c1fff08027589 */ /* 0x0010a400000e0000 */
.L_x_997:
[----:B------:R-:W-:Y:S01]  /*2aba0*/  LOP3.LUT P0, RZ, R20, 0x40, RZ, 0xc0, !PT ;  /* 0x0000004014ff7812 */ /* 0x000fe2000780c0ff */
[----:B------:R-:W-:-:S12]  /*2abb0*/  BSSY B0, `(.L_x_711) ;  /* 0x0000010000007945 */ /* 0x000fd80003800000 */
[----:B------:R-:W-:Y:S05]  /*2abc0*/  @!P0 BRA `(.L_x_712) ;  /* 0x0000000000388947 */ /* 0x000fea0003800000 */
[----:B------:R-:W3:Y:S01]  /*2abd0*/  LDC R6, c[0x0][0x2f4] ;  /* 0x0000bd00ff067b82 */ /* 0x000ee20000000800 */
[C---:B0-----:R-:W-:Y:S02]  /*2abe0*/  LOP3.LUT R8, R36.reuse, 0x40, RZ, 0xfc, !PT ;  /* 0x0000004024087812 */ /* 0x041fe400078efcff */
[C---:B------:R-:W-:Y:S02]  /*2abf0*/  LOP3.LUT R5, R36.reuse, 0x80, RZ, 0xfc, !PT ;  /* 0x0000008024057812 */ /* 0x040fe400078efcff */
[----:B--2---:R-:W-:-:S05]  /*2ac00*/  IADD3 R2, P0, R36, R2, RZ ;  /* 0x0000000224027210 */ /* 0x004fca0007f1e0ff */
[----:B------:R-:W-:Y:S01]  /*2ac10*/  IMAD.X R3, RZ, RZ, R7, P0 ;  /* 0x000000ffff037224 */ /* 0x000fe200000e0607 */
[-C--:B---3--:R-:W-:Y:S02]  /*2ac20*/  ISETP.GE.AND P3, PT, R36, R6.reuse, PT ;  /* 0x000000062400720c */ /* 0x088fe40003f66270 */
        /* <DEDUP_REMOVED lines=8> */
.L_x_712:
[----:B------:R-:W-:Y:S05]  /*2acb0*/  BSYNC B0 ;  /* 0x0000000000007941 */ /* 0x000fea0003800000 */
.L_x_711:
[----:B------:R-:W-:Y:S01]  /*2acc0*/  NOP ;  /* 0x0000000000007918 */ /* 0x000fe20000000000 */
[----:B------:R-:W-:-:S13]  /*2acd0*/  PLOP3.LUT P0, PT, PT, PT, PT, 0x80, 0x0 ;  /* 0x000000000000781c */ /* 0x000fda0003f0f070 */
.L_x_713:
[----:B------:R-:W-:Y:S02]  /*2ace0*/  PLOP3.LUT P1, PT, P1, P0, PT, 0xa2, 0x0 ;  /* 0x000000000000781c */ /* 0x000fe40000f21472 */
[----:B------:R-:W-:-:S08]  /*2acf0*/  @P0 R2UR P1, UR4, R0 ;  /* 0x00000000000402ca */ /* 0x000fd00000020000 */
[----:B------:R-:W-:-:S05]  /*2ad00*/  @P0 PLOP3.LUT P0, PT, P1, PT, PT, 0x80, 0x0 ;  /* 0x000000000000081c */ /* 0x000fca0000f0f070 */
[----:B------:R-:W-:Y:S01]  /*2ad10*/  @!P1 SYNCS.ARRIVE.TRANS64.RED.A0T1 RZ, [UR4+0x33430], RZ ;  /* 0x033430ffffff99a7 */ /* 0x000fe20008200404 */
[----:B------:R-:W-:Y:S07]  /*2ad20*/  @!P1 ARRIVES.LDGSTSBAR.64.TRANSCNT [UR4+0x33430] ;  /* 0x03343000ff0099b0 */ /* 0x000fee0008000a84 */
[----:B------:R-:W-:Y:S05]  /*2ad30*/  @P0 BRA.U.ANY `(.L_x_713) ;  /* 0xfffffffd00e80947 */ /* 0x000fea000393ffff */
[----:B------:R-:W-:Y:S01]  /*2ad40*/  NOP ;  /* 0x0000000000007918 */ /* 0x000fe20000000000 */
[----:B--23--:R-:W-:-:S05]  /*2ad50*/  IMAD.U32 R2, RZ, RZ, UR39 ;  /* 0x00000027ff027e24 */ /* 0x00cfca000f8e00ff */
[----:B------:R-:W-:-:S13]  /*2ad60*/  ISETP.NE.AND P2, PT, R2, 0x3, PT ;  /* 0x000000030200780c */ /* 0x000fda0003f45270 */
[----:B------:R-:W-:Y:S05]  /*2ad70*/  @!P2 BRA `(.L_x_714) ;  /* 0x000000000004a947 */ /* 0x000fea0003800000 */
[----:B------:R-:W-:Y:S01]  /*2ad80*/  BPT.TRAP 0x1 ;  /* 0x000000040000795c */ /* 0x000fe20000300000 */
.L_x_714:
[----:B------:R2:W5:Y:S01]  /*2ad90*/  LDL.LU R3, [R1+0x28] ;  /* 0x0000280001037983 */ /* 0x0005620000300800 */
[----:B------:R2:W-:Y:S02]  /*2ada0*/  SYNCS.ARRIVE.TRANS64.A1T0 RZ, [R0+URZ+0x33430], RZ ;  /* 0x033430ff00ff79a7 */ /* 0x0005e4000810003f */
[----:B------:R-:W-:Y:S05]  /*2adb0*/  WARPSYNC.ALL ;  /* 0x0000000000007948 */ /* 0x000fea0003800000 */
[----:B------:R-:W-:Y:S01]  /*2adc0*/  ULDC.64 UR6, c[0x0][0xa00] ;  /* 0x0002800000067ab9 */ /* 0x000fe20000000a00 */
[----:B------:R-:W-:Y:S01]  /*2add0*/  IADD3 R2, R22, 0x1e200, RZ ;  /* 0x0001e20016027810 */ /* 0x000fe20007ffe0ff */
[----:B------:R-:W-:Y:S01]  /*2ade0*/  ULDC.64 UR4, c[0x0][0x298] ;  /* 0x0000a60000047ab9 */ /* 0x000fe20000000a00 */
[----:B------:R-:W-:Y:S01]  /*2adf0*/  BAR.SYNC.DEFER_BLOCKING 0x8, 0x180 ;  /* 0x0206000000007b1d */ /* 0x000fe20000010000 */
[----:B------:R-:W-:Y:S01]  /*2ae00*/  ISETP.NE.U32.AND P0, PT, RZ, UR6, PT ;  /* 0x00000006ff007c0c */ /* 0x000fe2000bf05070 */
[----:B------:R-:W-:Y:S01]  /*2ae10*/  IMAD.WIDE.U32 R24, R27, UR4, RZ ;  /* 0x000000041b187c25 */ /* 0x000fe2000f8e00ff */
[----:B-12---:R-:W-:-:S02]  /*2ae20*/  SHF.R.S32.HI R0, RZ, 0x1f, R27 ;  /* 0x0000001fff007819 */ /* 0x006fc4000001141b */
[----:B------:R-:W-:Y:S01]  /*2ae30*/  ISETP.NE.AND.EX P0, PT, RZ, UR7, PT, P0 ;  /* 0x00000007ff007c0c */ /* 0x000fe2000bf05300 */
[----:B------:R-:W-:Y:S02]  /*2ae40*/  BSSY B6, `(.L_x_715) ;  /* 0x0000018000067945 */ /* 0x000fe40003800000 */
[----:B------:R-:W-:Y:S01]  /*2ae50*/  IMAD R0, R0, UR4, RZ ;  /* 0x0000000400007c24 */ /* 0x000fe2000f8e02ff */
[----:B------:R-:W-:-:S03]  /*2ae60*/  SEL R23, R23, RZ, !P0 ;  /* 0x000000ff17177207 */ /* 0x000fc60004000000 */
[----:B------:R-:W-:-:S04]  /*2ae70*/  IMAD R0, R27, UR5, R0 ;  /* 0x000000051b007c24 */ /* 0x000fc8000f8e0200 */
[----:B------:R-:W-:Y:S01]  /*2ae80*/  IMAD.IADD R26, R25, 0x1, R0 ;  /* 0x00000001191a7824 */ /* 0x000fe200078e0200 */
[----:B-----5:R-:W-:Y:S02]  /*2ae90*/  SEL R30, R3, RZ, !P0 ;  /* 0x000000ff031e7207 */ /* 0x020fe40004000000 */
        /* <DEDUP_REMOVED lines=11> */
[----:B------:R-:W-:-:S02]  /*2af50*/  IMAD.U32 R7, RZ, RZ, UR7 ;  /* 0x00000007ff077e24 */ /* 0x000fc4000f8e00ff */
[----:B------:R-:W-:Y:S02]  /*2af60*/  IMAD.U32 R11, RZ, RZ, UR9 ;  /* 0x00000009ff0b7e24 */ /* 0x000fe4000f8e00ff */
[----:B0-----:R-:W-:Y:S02]  /*2af70*/  IMAD.MOV.U32 R8, RZ, RZ, 0x70 ;  /* 0x00000070ff087424 */ /* 0x001fe400078e00ff */
[----:B------:R-:W-:Y:S02]  /*2af80*/  IMAD.MOV.U32 R12, RZ, RZ, 0x1 ;  /* 0x00000001ff0c7424 */ /* 0x000fe400078e00ff */
[----:B------:R-:W-:-:S07]  /*2af90*/  IMAD.MOV.U32 R13, RZ, RZ, RZ ;  /* 0x000000ffff0d7224 */ /* 0x000fce00078e00ff */
[----:B------:R-:W-:-:S07]  /*2afa0*/  LEPC R20, `(.L_x_716) ;  /* 0x000000001014794e */ /* 0x000fce0000000000 */
[----:B-1----:R-:W-:Y:S05]  /*2afb0*/  CALL.ABS.NOINC R2 ;  /* 0x0000000002007343 */ /* 0x002fea0003c00000 */
.L_x_716:
[----:B------:R-:W-:Y:S05]  /*2afc0*/  BSYNC B6 ;  /* 0x0000000000067941 */ /* 0x000fea0003800000 */
.L_x_715:
[----:B------:R1:W5:Y:S01]  /*2afd0*/  LDL R20, [R1+0x2c] ;  /* 0x00002c0001147983 */ /* 0x0003620000100800 */
[----:B------:R-:W2:Y:S01]  /*2afe0*/  LDC R7, c[0x0][0x448] ;  /* 0x00011200ff077b82 */ /* 0x000ea20000000800 */
[----:B------:R-:W-:Y:S01]  /*2aff0*/  MOV R3, R26 ;  /* 0x0000001a00037202 */ /* 0x000fe20000000f00 */
[----:B------:R-:W-:Y:S01]  /*2b000*/  IMAD.MOV.U32 R2, RZ, RZ, R24 ;  /* 0x000000ffff027224 */ /* 0x000fe200078e0018 */
[----:B0-----:R1:W5:Y:S01]  /*2b010*/  LDL R8, [R1+0x1c] ;  /* 0x00001c0001087983 */ /* 0x0013620000100800 */
[----:B------:R-:W-:Y:S01]  /*2b020*/  ULDC.64 UR4, c[0x0][0x2d8] ;  /* 0x0000b60000047ab9 */ /* 0x000fe20000000a00 */
[----:B------:R-:W-:Y:S01]  /*2b030*/  IMAD.SHL.U32 R17, R17, 0x80, RZ ;  /* 0x0000008011117824 */ /* 0x000fe200078e00ff */
[----:B------:R-:W0:Y:S01]  /*2b040*/  S2R R21, SR_TID.X ;  /* 0x0000000000157919 */ /* 0x000e220000002100 */
[----:B------:R-:W-:-:S04]  /*2b050*/  IMAD.WIDE.U32 R2, R18, UR4, R2 ;  /* 0x0000000412027c25 */ /* 0x000fc8000f8e0002 */
[----:B------:R-:W-:Y:S01]  /*2b060*/  IMAD R3, R18, UR5, R3 ;  /* 0x0000000512037c24 */ /* 0x000fe2000f8e0203 */
[----:B------:R-:W-:Y:S02]  /*2b070*/  ULDC.64 UR4, c[0x0][0x2e0] ;  /* 0x0000b80000047ab9 */ /* 0x000fe40000000a00 */
[----:B------:R-:W-:Y:S02]  /*2b080*/  IMAD R0, R30, UR4, RZ ;  /* 0x000000041e007c24 */ /* 0x000fe4000f8e02ff */
[----:B------:R-:W-:-:S04]  /*2b090*/  IMAD.WIDE.U32 R2, R23, UR4, R2 ;  /* 0x0000000417027c25 */ /* 0x000fc8000f8e0002 */
[----:B------:R-:W-:Y:S01]  /*2b0a0*/  IMAD R0, R23, UR5, R0 ;  /* 0x0000000517007c24 */ /* 0x000fe2000f8e0200 */
[----:B------:R-:W-:Y:S01]  /*2b0b0*/  ULDC.64 UR4, c[0x0][0x2d0] ;  /* 0x0000b40000047ab9 */ /* 0x000fe20000000a00 */
[----:B--2---:R-:W-:Y:S02]  /*2b0c0*/  ISETP.NE.AND P0, PT, R7, 0x1, PT ;  /* 0x000000010700780c */ /* 0x004fe40003f05270 */
[----:B------:R-:W-:-:S11]  /*2b0d0*/  IMAD.IADD R3, R3, 0x1, R0 ;  /* 0x0000000103037824 */ /* 0x000fd600078e0200 */
[----:B------:R-:W2:Y:S01]  /*2b0e0*/  @P0 LDC R4, c[0x0][0x44c] ;  /* 0x00011300ff040b82 */ /* 0x000ea20000000800 */
[C---:B0-----:R-:W-:Y:S01]  /*2b0f0*/  LOP3.LUT R27, R21.reuse, 0x7f, RZ, 0xc0, !PT ;  /* 0x0000007f151b7812 */ /* 0x041fe200078ec0ff */
[----:B------:R-:W-:-:S03]  /*2b100*/  IMAD.SHL.U32 R21, R21, 0x20, RZ ;  /* 0x0000002015157824 */ /* 0x000fc600078e00ff */
[----:B------:R-:W-:-:S03]  /*2b110*/  SHF.R.U32.HI R27, RZ, 0x2, R27 ;  /* 0x00000002ff1b7819 */ /* 0x000fc6000001161b */
[----:B------:R-:W0:Y:S01]  /*2b120*/  @P0 LDC R0, c[0x0][0x450] ;  /* 0x00011400ff000b82 */ /* 0x000e220000000800 */
[----:B------:R-:W-:-:S04]  /*2b130*/  LOP3.LUT R21, R27, 0x60, R21, 0xf8, !PT ;  /* 0x000000601b157812 */ /* 0x000fc800078ef815 */
[----:B------:R-:W-:-:S05]  /*2b140*/  LOP3.LUT R5, R21, R17, RZ, 0xfc, !PT ;  /* 0x0000001115057212 */ /* 0x000fca00078efcff */
[----:B--2---:R-:W-:-:S04]  /*2b150*/  @P0 IMAD.HI.U32 R6, R5, R4, RZ ;  /* 0x0000000405060227 */ /* 0x004fc800078e00ff */
[----:B------:R-:W-:Y:S01]  /*2b160*/  IMAD.MOV.U32 R4, RZ, RZ, R5 ;  /* 0x000000ffff047224 */ /* 0x000fe200078e0005 */
[----:B0-----:R-:W-:Y:S01]  /*2b170*/  @P0 SHF.R.U32.HI R4, RZ, R0, R6 ;  /* 0x00000000ff040219 */ /* 0x001fe20000011606 */
[----:B------:R-:W0:Y:S04]  /*2b180*/  S2R R21, SR_TID.X ;  /* 0x0000000000157919 */ /* 0x000e280000002100 */
[----:B------:R-:W-:-:S04]  /*2b190*/  IMAD.MOV R0, RZ, RZ, -R4 ;  /* 0x000000ffff007224 */ /* 0x000fc800078e0a04 */
[----:B------:R-:W-:Y:S01]  /*2b1a0*/  IMAD R0, R7, R0, R5 ;  /* 0x0000000007007224 */ /* 0x000fe200078e0205 */
[----:B------:R-:W-:Y:S01]  /*2b1b0*/  SHF.R.S32.HI R5, RZ, 0x1f, R4 ;  /* 0x0000001fff057819 */ /* 0x000fe20000011404 */
[----:B------:R-:W-:-:S04]  /*2b1c0*/  IMAD.WIDE.U32 R2, R4, UR4, R2 ;  /* 0x0000000404027c25 */ /* 0x000fc8000f8e0002 */
[----:B------:R-:W-:-:S04]  /*2b1d0*/  IMAD R5, R5, UR4, RZ ;  /* 0x0000000405057c24 */ /* 0x000fc8000f8e02ff */
[----:B------:R-:W-:Y:S01]  /*2b1e0*/  IMAD R5, R4, UR5, R5 ;  /* 0x0000000504057c24 */ /* 0x000fe2000f8e0205 */
[----:B------:R-:W-:Y:S01]  /*2b1f0*/  SHF.R.S32.HI R4, RZ, 0x1f, R0 ;  /* 0x0000001fff047819 */ /* 0x000fe20000011400 */
[----:B------:R-:W-:-:S03]  /*2b200*/  ULDC.64 UR4, c[0x0][0x2c8] ;  /* 0x0000b20000047ab9 */ /* 0x000fc60000000a00 */
[----:B------:R-:W-:Y:S01]  /*2b210*/  IADD3 R3, R3, R5, RZ ;  /* 0x0000000503037210 */ /* 0x000fe20007ffe0ff */
[----:B------:R-:W-:Y:S02]  /*2b220*/  IMAD R4, R4, UR4, RZ ;  /* 0x0000000404047c24 */ /* 0x000fe4000f8e02ff */
[----:B------:R-:W-:-:S04]  /*2b230*/  IMAD.WIDE.U32 R2, R0, UR4, R2 ;  /* 0x0000000400027c25 */ /* 0x000fc8000f8e0002 */
[----:B------:R-:W-:Y:S01]  /*2b240*/  IMAD R4, R0, UR5, R4 ;  /* 0x0000000500047c24 */ /* 0x000fe2000f8e0204 */
[----:B------:R-:W-:Y:S02]  /*2b250*/  ULDC.64 UR4, c[0x0][0x280] ;  /* 0x0000a00000047ab9 */ /* 0x000fe40000000a00 */
[----:B------:R-:W-:Y:S01]  /*2b260*/  IADD3 R0, P0, R2, UR4, RZ ;  /* 0x0000000402007c10 */ /* 0x000fe2000ff1e0ff */
[----:B------:R-:W-:Y:S01]  /*2b270*/  ULDC UR4, c[0x0][0x2b8] ;  /* 0x0000ae0000047ab9 */ /* 0x000fe20000000800 */
[----:B0-----:R-:W-:Y:S02]  /*2b280*/  LOP3.LUT R27, R21, 0x7f, RZ, 0xc0, !PT ;  /* 0x0000007f151b7812 */ /* 0x001fe400078ec0ff */
[C---:B------:R-:W-:Y:S02]  /*2b290*/  LOP3.LUT R34, R36.reuse, 0x40, RZ, 0xfc, !PT ;  /* 0x0000004024227812 */ /* 0x040fe400078efcff */
[C---:B------:R-:W-:Y:S02]  /*2b2a0*/  LOP3.LUT R21, R36.reuse, 0x80, RZ, 0xfc, !PT ;  /* 0x0000008024157812 */ /* 0x040fe400078efcff */
[----:B------:R-:W-:Y:S01]  /*2b2b0*/  IADD3.X R4, R3, UR5, R4, P0, !PT ;  /* 0x0000000503047c10 */ /* 0x000fe200087fe404 */
[----:B------:R-:W-:Y:S01]  /*2b2c0*/  UMOV UR5, 0xffffffff ;  /* 0xffffffff00057882 */ /* 0x000fe20000000000 */
[----:B------:R-:W-:-:S02]  /*2b2d0*/  ISETP.GE.AND P3, PT, R36, UR4, PT ;  /* 0x0000000424007c0c */ /* 0x000fc4000bf66270 */
[----:B------:R-:W-:Y:S02]  /*2b2e0*/  ISETP.GE.AND P2, PT, R34, UR4, PT ;  /* 0x0000000422007c0c */ /* 0x000fe4000bf46270 */
[----:B------:R-:W-:Y:S02]  /*2b2f0*/  ISETP.GE.AND P0, PT, R21, UR4, PT ;  /* 0x0000000415007c0c */ /* 0x000fe4000bf06270 */
[----:B------:R-:W-:Y:S01]  /*2b300*/  SHF.R.U32.HI R9, RZ, 0x2, R27 ;  /* 0x00000002ff097819 */ /* 0x000fe2000001161b */
[----:B-1----:R-:W-:Y:S10]  /*2b310*/  BRA.DIV UR5, `(.L_x_717) ;  /* 0x0000009205487947 */ /* 0x002ff4000b800000 */
[----:B------:R-:W0:Y:S01]  /*2b320*/  SHFL.IDX PT, R3, R0, RZ, 0x1c1f ;  /* 0x001c1fff00037589 */ /* 0x000e2200000e0000 */
[----:B-----5:R-:W-:Y:S02]  /*2b330*/  IMAD R5, R20, R7, RZ ;  /* 0x0000000714057224 */ /* 0x020fe400078e02ff */
[----:B------:R-:W-:Y:S01]  /*2b340*/  IMAD.IADD R17, R9, 0x1, R17 ;  /* 0x0000000109117824 */ /* 0x000fe200078e0211 */
[----:B------:R-:W1:Y:S04]  /*2b350*/  SHFL.IDX PT, R2, R4, RZ, 0x1c1f ;  /* 0x001c1fff04027589 */ /* 0x000e6800000e0000 */
[----:B------:R-:W-:Y:S01]  /*2b360*/  ISETP.GE.AND P1, PT, R17, R5, PT ;  /* 0x000000051100720c */ /* 0x000fe20003f26270 */
[----:B------:R-:W2:-:S12]  /*2b370*/  SHFL.IDX PT, R14, R0, 0x1, 0x1c1f ;  /* 0x003c1f00000e7f89 */ /* 0x000e9800000e0000 */
[----:B0-----:R-:W-:-:S05]  /*2b380*/  @!P1 IADD3 R6, P4, R36, R3, RZ ;  /* 0x0000000324069210 */ /* 0x001fca0007f9e0ff */
[----:B-1----:R-:W-:Y:S02]  /*2b390*/  @!P1 IMAD.X R3, RZ, RZ, R2, P4 ;  /* 0x000000ffff039224 */ /* 0x002fe400020e0602 */
[----:B------:R-:W-:Y:S02]  /*2b3a0*/  @!P1 IMAD.MOV.U32 R2, RZ, RZ, R6 ;  /* 0x000000ffff029224 */ /* 0x000fe400078e0006 */
[----:B------:R-:W-:-:S03]  /*2b3b0*/  VIADD R6, R17, 0x20 ;  /* 0x0000002011067836 */ /* 0x000fc60000000000 */
[----:B------:R-:W-:Y:S04]  /*2b3c0*/  @!P1 LDGSTS.E.BYPASS.LTC128B.128 [R8+0x1e200], desc[UR50][R2.64], !P3 ;  /* 0x1e20000002089fae */ /* 0x000fe8000d901d72 */
[----:B------:R-:W-:Y:S04]  /*2b3d0*/  @!P1 LDGSTS.E.BYPASS.LTC128B.128 [R8+0x20200], desc[UR50][R2.64+0x40], !P2 ;  /* 0x2020004002089fae */ /* 0x000fe8000d101d72 */
[----:B------:R0:W-:Y:S01]  /*2b3e0*/  @!P1 LDGSTS.E.BYPASS.LTC128B.128 [R8+0x22200], desc[UR50][R2.64+0x80], !P0 ;  /* 0x2220008002089fae */ /* 0x0001e2000c101d72 */
[----:B------:R-:W-:-:S03]  /*2b3f0*/  ISETP.GE.AND P1, PT, R6, R5, PT ;  /* 0x000000050600720c */ /* 0x000fc60003f26270 */
[----:B0-----:R-:W0:Y:S10]  /*2b400*/  SHFL.IDX PT, R2, R4, 0x1, 0x1c1f ;  /* 0x003c1f0004027f89 */ /* 0x001e3400000e0000 */
[----:B--2---:R-:W-:-:S02]  /*2b410*/  @!P1 IADD3 R6, P4, R36, R14, RZ ;  /* 0x0000000e24069210 */ /* 0x004fc40007f9e0ff */
[----:B------:R-:W1:Y:S03]  /*2b420*/  SHFL.IDX PT, R14, R0, 0x2, 0x1c1f ;  /* 0x005c1f00000e7f89 */ /* 0x000e6600000e0000 */
[----:B0-----:R-:W-:Y:S01]  /*2b430*/  @!P1 IMAD.X R7, RZ, RZ, R2, P4 ;  /* 0x000000ffff079224 */ /* 0x001fe200020e0602 */
[----:B------:R-:W-:Y:S01]  /*2b440*/  @!P1 MOV R2, R6 ;  /* 0x0000000600029202 */ /* 0x000fe20000000f00 */
[----:B------:R-:W-:Y:S02]  /*2b450*/  VIADD R6, R17, 0x40 ;  /* 0x0000004011067836 */ /* 0x000fe40000000000 */
[----:B------:R-:W-:-:S05]  /*2b460*/  @!P1 IMAD.MOV.U32 R3, RZ, RZ, R7 ;  /* 0x000000ffff039224 */ /* 0x000fca00078e0007 */
[----:B------:R-:W-:Y:S04]  /*2b470*/  @!P1 LDGSTS.E.BYPASS.LTC128B.128 [R8+0x1ea00], desc[UR50][R2.64], !P3 ;  /* 0x1ea0000002089fae */ /* 0x000fe8000d901d72 */
[----:B------:R-:W-:Y:S04]  /*2b480*/  @!P1 LDGSTS.E.BYPASS.LTC128B.128 [R8+0x20a00], desc[UR50][R2.64+0x40], !P2 ;  /* 0x20a0004002089fae */ /* 0x000fe8000d101d72 */
[----:B------:R0:W-:Y:S01]  /*2b490*/  @!P1 LDGSTS.E.BYPASS.LTC128B.128 [R8+0x22a00], desc[UR50][R2.64+0x80], !P0 ;  /* 0x22a0008002089fae */ /* 0x0001e2000c101d72 */
[----:B------:R-:W-:-:S03]  /*2b4a0*/  ISETP.GE.AND P1, PT, R6, R5, PT ;  /* 0x000000050600720c */ /* 0x000fc60003f26270 */
[----:B0-----:R-:W0:Y:S10]  /*2b4b0*/  SHFL.IDX PT, R2, R4, 0x2, 0x1c1f ;  /* 0x005c1f0004027f89 */ /* 0x001e3400000e0000 */
[----:B-1----:R-:W-:Y:S01]  /*2b4c0*/  @!P1 IADD3 R6, P4, R36, R14, RZ ;  /* 0x0000000e24069210 */ /* 0x002fe20007f9e0ff */
[----:B------:R-:W1:Y:S04]  /*2b4d0*/  SHFL.IDX PT, R4, R4, 0x3, 0x1c1f ;  /* 0x007c1f0004047f89 */ /* 0x000e6800000e0000 */
[----:B------:R2:W3:Y:S01]  /*2b4e0*/  SHFL.IDX PT, R14, R0, 0x3, 0x1c1f ;  /* 0x007c1f00000e7f89 */ /* 0x0004e200000e0000 */
[----:B0-----:R-:W-:-:S02]  /*2b4f0*/  @!P1 IMAD.X R7, RZ, RZ, R2, P4 ;  /* 0x000000ffff079224 */ /* 0x001fc400020e0602 */
[----:B------:R-:W-:Y:S02]  /*2b500*/  @!P1 IMAD.MOV.U32 R2, RZ, RZ, R6 ;  /* 0x000000ffff029224 */ /* 0x000fe400078e0006 */
[----:B------:R-:W-:-:S05]  /*2b510*/  @!P1 IMAD.MOV.U32 R3, RZ, RZ, R7 ;  /* 0x000000ffff039224 */ /* 0x000fca00078e0007 */
[----:B------:R2:W-:Y:S04]  /*2b520*/  @!P1 LDGSTS.E.BYPASS.LTC128B.128 [R8+0x1f200], desc[UR50][R2.64], !P3 ;  /* 0x1f20000002089fae */ /* 0x0005e8000d901d72 */
[----:B------:R2:W-:Y:S04]  /*2b530*/  @!P1 LDGSTS.E.BYPASS.LTC128B.128 [R8+0x21200], desc[UR50][R2.64+0x40], !P2 ;  /* 0x2120004002089fae */ /* 0x0005e8000d101d72 */
[----:B-1-3--:R2:W-:Y:S02]  /*2b540*/  @!P1 LDGSTS.E.BYPASS.LTC128B.128 [R8+0x23200], desc[UR50][R2.64+0x80], !P0 ;  /* 0x2320008002089fae */ /* 0x00a5e4000c101d72 */
.L_x_1006:
[----:B--2---:R-:W-:Y:S01]  /*2b550*/  IADD3 R0, R17, 0x60, RZ ;  /* 0x0000006011007810 */ /* 0x004fe20007ffe0ff */
[----:B------:R-:W-:Y:S03]  /*2b560*/  BSSY B0, `(.L_x_718) ;  /* 0x000000b000007945 */ /* 0x000fe60003800000 */
[----:B------:R-:W-:-:S13]  /*2b570*/  ISETP.GE.AND P1, PT, R0, R5, PT ;  /* 0x000000050000720c */ /* 0x000fda0003f26270 */
[----:B------:R-:W-:Y:S05]  /*2b580*/  @P1 BRA `(.L_x_719) ;  /* 0x0000000000201947 */ /* 0x000fea0003800000 */
[----:B------:R-:W-:-:S05]  /*2b590*/  IADD3 R2, P1, R36, R14, RZ ;  /* 0x0000000e24027210 */ /* 0x000fca0007f3e0ff */
[----:B------:R-:W-:-:S05]  /*2b5a0*/  IMAD.X R3, RZ, RZ, R4, P1 ;  /* 0x000000ffff037224 */ /* 0x000fca00008e0604 */
[----:B------:R-:W-:Y:S01]  /*2b5b0*/  @!PT LDS RZ, [RZ] ;  /* 0x00000000fffff984 */ /* 0x000fe20000000800 */
[----:B------:R-:W-:Y:S01]  /*2b5c0*/  @!PT LDS RZ, [RZ] ;  /* 0x00000000fffff984 */ /* 0x000fe20000000800 */
[----:B------:R-:W-:Y:S01]  /*2b5d0*/  @!PT LDS RZ, [RZ] ;  /* 0x00000000fffff984 */ /* 0x000fe20000000800 */
[----:B------:R0:W-:Y:S04]  /*2b5e0*/  LDGSTS.E.BYPASS.LTC128B.128 [R8+0x1fa00], desc[UR50][R2.64], !P3 ;  /* 0x1fa0000002087fae */ /* 0x0001e8000d901d72 */
[----:B------:R0:W-:Y:S04]  /*2b5f0*/  LDGSTS.E.BYPASS.LTC128B.128 [R8+0x21a00], desc[UR50][R2.64+0x40], !P2 ;  /* 0x21a0004002087fae */ /* 0x0001e8000d101d72 */
[----:B------:R0:W-:Y:S02]  /*2b600*/  LDGSTS.E.BYPASS.LTC128B.128 [R8+0x23a00], desc[UR50][R2.64+0x80], !P0 ;  /* 0x23a0008002087fae */ /* 0x0001e4000c101d72 */
.L_x_719:
[----:B------:R-:W-:Y:S05]  /*2b610*/  BSYNC B0 ;  /* 0x0000000000007941 */ /* 0x000fea0003800000 */
.L_x_718:
[----:B------:R-:W-:Y:S01]  /*2b620*/  NOP ;  /* 0x0000000000007918 */ /* 0x000fe20000000000 */
[----:B------:R-:W-:-:S13]  /*2b630*/  PLOP3.LUT P0, PT, PT, PT, PT, 0x80, 0x0 ;  /* 0x000000000000781c */ /* 0x000fda0003f0f070 */
.L_x_720:
[----:B------:R-:W-:Y:S02]  /*2b640*/  PLOP3.LUT P1, PT, P1, P0, PT, 0xa2, 0x0 ;  /* 0x000000000000781c */ /* 0x000fe40000f21472 */
[----:B------:R-:W-:-:S08]  /*2b650*/  @P0 R2UR P1, UR4, R22 ;  /* 0x00000000160402ca */ /* 0x000fd00000020000 */
[----:B------:R-:W-:-:S05]  /*2b660*/  @P0 PLOP3.LUT P0, PT, P1, PT, PT, 0x80, 0x0 ;  /* 0x000000000000081c */ /* 0x000fca0000f0f070 */
[----:B------:R-:W-:Y:S01]  /*2b670*/  @!P1 SYNCS.ARRIVE.TRANS64.RED.A0T1 RZ, [UR4+0x33400], RZ ;  /* 0x033400ffffff99a7 */ /* 0x000fe20008200404 */
[----:B------:R-:W-:Y:S07]  /*2b680*/  @!P1 ARRIVES.LDGSTSBAR.64.TRANSCNT [UR4+0x33400] ;  /* 0x03340000ff0099b0 */ /* 0x000fee0008000a84 */
[----:B------:R-:W-:Y:S05]  /*2b690*/  @P0 BRA.U.ANY `(.L_x_720) ;  /* 0xfffffffd00e80947 */ /* 0x000fea000393ffff */
[----:B0-----:R-:W2:Y:S02]  /*2b6a0*/  LDL.LU R2, [R1+0x30] ;  /* 0x0000300001027983 */ /* 0x001ea40000300800 */
[----:B--2---:R-:W-:-:S05]  /*2b6b0*/  VIADD R2, R2, 0x1 ;  /* 0x0000000102027836 */ /* 0x004fca0000000000 */
        /* <DEDUP_REMOVED lines=8> */
[----:B------:R-:W-:Y:S01]  /*2b740*/  VIADD R30, R28, 0xfffffffe ;  /* 0xfffffffe1c1e7836 */ /* 0x000fe20000000000 */
[----:B------:R-:W1:Y:S02]  /*2b750*/  SYNCS.PHASECHK.TRANS64.TRYWAIT P0, [R22+URZ+0x33420], R3 ;  /* 0x03342003160075a7 */ /* 0x000e64000800017f */
[----:B01----:R-:W-:Y:S05]  /*2b760*/  @!P0 BRA `(.L_x_722) ;  /* 0x0000009000748947 */ /* 0x003fea0003800000 */
.L_x_1007:
[----:B------:R-:W-:Y:S05]  /*2b770*/  BSYNC B0 ;  /* 0x0000000000007941 */ /* 0x000fea0003800000 */
.L_x_721:
[----:B------:R-:W2:Y:S02]  /*2b780*/  LDL R0, [R1+0x4] ;  /* 0x0000040001007983 */ /* 0x000ea40000100800 */
[----:B--2---:R-:W-:-:S13]  /*2b790*/  ISETP.GE.AND P0, PT, R30, R0, PT ;  /* 0x000000001e00720c */ /* 0x004fda0003f06270 */
[----:B------:R-:W-:Y:S05]  /*2b7a0*/  @!P0 BRA `(.L_x_723) ;  /* 0x0000001800388947 */ /* 0x000fea0003800000 */
[----:B------:R-:W-:Y:S01]  /*2b7b0*/  IMAD.MOV.U32 R17, RZ, RZ, R29 ;  /* 0x000000ffff117224 */ /* 0x000fe200078e001d */
[----:B------:R-:W-:-:S07]  /*2b7c0*/  MOV R20, R33 ;  /* 0x0000002100147202 */ /* 0x000fce0000000f00 */
.L_x_743:
[----:B0-2---:R-:W2:Y:S01]  /*2b7d0*/  LDL R9, [R1] ;  /* 0x0000000001097983 */ /* 0x005ea20000100800 */
[----:B-1----:R-:W1:Y:S01]  /*2b7e0*/  LDC R6, c[0x0][0x430] ;  /* 0x00010c00ff067b82 */ /* 0x002e620000000800 */
[----:B------:R-:W3:Y:S01]  /*2b7f0*/  S2R R0, SR_TID.X ;  /* 0x0000000000007919 */ /* 0x000ee20000002100 */
[----:B0-----:R-:W0:Y:S01]  /*2b800*/  S2R R3, SR_TID.X ;  /* 0x0000000000037919 */ /* 0x001e220000002100 */
[----:B------:R-:W4:Y:S01]  /*2b810*/  S2R R8, SR_TID.X ;  /* 0x0000000000087919 */ /* 0x000f220000002100 */
[----:B------:R-:W-:Y:S01]  /*2b820*/  IMAD R7, R30, 0xa0, R37 ;  /* 0x000000a01e077824 */ /* 0x000fe200078e0225 */
[----:B------:R-:W2:Y:S01]  /*2b830*/  LDL R13, [R1+0x4] ;  /* 0x00000400010d7983 */ /* 0x000ea20000100800 */
[----:B-1----:R-:W-:Y:S02]  /*2b840*/  ISETP.NE.AND P0, PT, R6, 0x1, PT ;  /* 0x000000010600780c */ /* 0x002fe40003f05270 */
[----:B---3--:R-:W-:-:S11]  /*2b850*/  LOP3.LUT R0, R0, 0x7f, RZ, 0xc0, !PT ;  /* 0x0000007f00007812 */ /* 0x008fd600078ec0ff */
[----:B------:R-:W1:Y:S01]  /*2b860*/  @P0 LDC R2, c[0x0][0x434] ;  /* 0x00010d00ff020b82 */ /* 0x000e620000000800 */
[----:B------:R-:W-:Y:S01]  /*2b870*/  SHF.R.U32.HI R0, RZ, 0x2, R0 ;  /* 0x00000002ff007819 */ /* 0x000fe20000011600 */
[----:B0-----:R-:W-:-:S05]  /*2b880*/  IMAD.SHL.U32 R4, R3, 0x20, RZ ;  /* 0x0000002003047824 */ /* 0x001fca00078e00ff */
[----:B------:R-:W-:Y:S02]  /*2b890*/  LOP3.LUT R4, R0, 0x60, R4, 0xf8, !PT ;  /* 0x0000006000047812 */ /* 0x000fe400078ef804 */
[----:B------:R-:W0:Y:S01]  /*2b8a0*/  @P0 LDC R0, c[0x0][0x438] ;  /* 0x00010e00ff000b82 */ /* 0x000e220000000800 */
[----:B------:R-:W-:Y:S01]  /*2b8b0*/  LOP3.LUT R3, R3, 0x7f, RZ, 0xc0, !PT ;  /* 0x0000007f03037812 */ /* 0x000fe200078ec0ff */
[----:B----4-:R-:W-:Y:S02]  /*2b8c0*/  IMAD.SHL.U32 R8, R8, 0x20, RZ ;  /* 0x0000002008087824 */ /* 0x010fe400078e00ff */
[----:B------:R-:W-:Y:S01]  /*2b8d0*/  IMAD.IADD R5, R4, 0x1, R7 ;  /* 0x0000000104057824 */ /* 0x000fe200078e0207 */
[----:B------:R-:W-:-:S04]  /*2b8e0*/  SHF.R.U32.HI R4, RZ, 0x2, R3 ;  /* 0x00000002ff047819 */ /* 0x000fc80000011603 */
[----:B------:R-:W-:Y:S02]  /*2b8f0*/  LOP3.LUT R8, R4, 0x60, R8, 0xf8, !PT ;  /* 0x0000006004087812 */ /* 0x000fe400078ef808 */
[----:B------:R-:W3:Y:S01]  /*2b900*/  @P0 LDC R4, c[0x0][0x434] ;  /* 0x00010d00ff040b82 */ /* 0x000ee20000000800 */
[----:B-1----:R-:W-:-:S04]  /*2b910*/  @P0 IMAD.HI.U32 R3, R5, R2, RZ ;  /* 0x0000000205030227 */ /* 0x002fc800078e00ff */
[----:B------:R-:W-:Y:S01]  /*2b920*/  IMAD.MOV.U32 R2, RZ, RZ, R5 ;  /* 0x000000ffff027224 */ /* 0x000fe200078e0005 */
[----:B0-----:R-:W-:Y:S02]  /*2b930*/  @P0 SHF.R.U32.HI R2, RZ, R0, R3 ;  /* 0x00000000ff020219 */ /* 0x001fe40000011603 */
[----:B------:R-:W0:Y:S01]  /*2b940*/  @P0 LDC R0, c[0x0][0x438] ;  /* 0x00010e00ff000b82 */ /* 0x000e220000000800 */
[----:B------:R-:W-:-:S05]  /*2b950*/  LOP3.LUT R8, R8, 0x80, RZ, 0xfc, !PT ;  /* 0x0000008008087812 */ /* 0x000fca00078efcff */
[----:B------:R-:W-:-:S04]  /*2b960*/  IMAD.IADD R7, R8, 0x1, R7 ;  /* 0x0000000108077824 */ /* 0x000fc800078e0207 */
[----:B---3--:R-:W-:Y:S01]  /*2b970*/  @P0 IMAD.HI.U32 R3, R7, R4, RZ ;  /* 0x0000000407030227 */ /* 0x008fe200078e00ff */
[----:B------:R-:W-:Y:S01]  /*2b980*/  MOV R4, R7 ;  /* 0x0000000700047202 */ /* 0x000fe20000000f00 */
[----:B------:R-:W-:Y:S05]  /*2b990*/  YIELD ;  /* 0x0000000000007946 */ /* 0x000fea0003800000 */
[----:B------:R-:W-:Y:S01]  /*2b9a0*/  ULDC.64 UR4, c[0x0][0x428] ;  /* 0x00010a0000047ab9 */ /* 0x000fe20000000a00 */
[----:B------:R-:W-:Y:S01]  /*2b9b0*/  ULDC.64 UR6, c[0x0][0x418] ;  /* 0x0001060000067ab9 */ /* 0x000fe20000000a00 */
[----:B0-----:R-:W-:Y:S01]  /*2b9c0*/  @P0 SHF.R.U32.HI R4, RZ, R0, R3 ;  /* 0x00000000ff040219 */ /* 0x001fe20000011603 */
[----:B------:R-:W-:-:S04]  /*2b9d0*/  IMAD.MOV R3, RZ, RZ, -R2 ;  /* 0x000000ffff037224 */ /* 0x000fc800078e0a02 */
[----:B------:R-:W-:Y:S02]  /*2b9e0*/  IMAD.MOV R0, RZ, RZ, -R4 ;  /* 0x000000ffff007224 */ /* 0x000fe400078e0a04 */
[C---:B------:R-:W-:Y:S01]  /*2b9f0*/  IMAD R5, R6.reuse, R3, R5 ;  /* 0x0000000306057224 */ /* 0x040fe200078e0205 */
[--C-:B------:R-:W-:Y:S01]  /*2ba00*/  SHF.R.S32.HI R3, RZ, 0x1f, R2.reuse ;  /* 0x0000001fff037819 */ /* 0x100fe20000011402 */
[----:B------:R-:W-:Y:S02]  /*2ba10*/  IMAD R6, R6, R0, R7 ;  /* 0x0000000006067224 */ /* 0x000fe400078e0207 */
[----:B------:R-:W-:Y:S01]  /*2ba20*/  IMAD.WIDE.U32 R2, R32, UR4, R2 ;  /* 0x0000000420027c25 */ /* 0x000fe2000f8e0002 */
[----:B------:R-:W-:Y:S02]  /*2ba30*/  ISETP.GT.U32.AND P1, PT, R8, 0x9f, PT ;  /* 0x0000009f0800780c */ /* 0x000fe40003f24070 */
[----:B------:R-:W-:Y:S01]  /*2ba40*/  LEA R8, P0, R2, UR6, 0x2 ;  /* 0x0000000602087c11 */ /* 0x000fe2000f8010ff */
[----:B--2---:R-:W-:-:S04]  /*2ba50*/  IMAD R0, R9, UR4, RZ ;  /* 0x0000000409007c24 */ /* 0x004fc8000f8e02ff */
[----:B------:R-:W-:-:S04]  /*2ba60*/  IMAD R0, R32, UR5, R0 ;  /* 0x0000000520007c24 */ /* 0x000fc8000f8e0200 */
[----:B------:R-:W-:-:S05]  /*2ba70*/  IMAD.IADD R3, R0, 0x1, R3 ;  /* 0x0000000100037824 */ /* 0x000fca00078e0203 */
[----:B------:R-:W-:-:S05]  /*2ba80*/  LEA.HI.X R9, R2, UR7, R3, 0x2, P0 ;  /* 0x0000000702097c11 */ /* 0x000fca00080f1403 */
[----:B------:R-:W2:Y:S01]  /*2ba90*/  LDG.E R8, desc[UR50][R8.64] ;  /* 0x0000003208087981 */ /* 0x000ea2000c1e1900 */
[--C-:B------:R-:W-:Y:S01]  /*2baa0*/  @!P1 SHF.R.S32.HI R3, RZ, 0x1f, R4.reuse ;  /* 0x0000001fff039819 */ /* 0x100fe20000011404 */
[----:B------:R-:W-:Y:S02]  /*2bab0*/  @!P1 IMAD.MOV.U32 R2, RZ, RZ, R4 ;  /* 0x000000ffff029224 */ /* 0x000fe400078e0004 */
[----:B------:R-:W-:Y:S02]  /*2bac0*/  IMAD.U32 R12, RZ, RZ, UR39 ;  /* 0x00000027ff0c7e24 */ /* 0x000fe4000f8e00ff */
[----:B------:R-:W-:-:S03]  /*2bad0*/  @!P1 IMAD.WIDE.U32 R2, R32, UR4, R2 ;  /* 0x0000000420029c25 */ /* 0x000fc6000f8e0002 */
[----:B------:R-:W-:Y:S01]  /*2bae0*/  ISETP.NE.AND P2, PT, R12, 0x3, PT ;  /* 0x000000030c00780c */ /* 0x000fe20003f45270 */
[----:B------:R-:W-:Y:S01]  /*2baf0*/  @!P1 IMAD.IADD R0, R0, 0x1, R3 ;  /* 0x0000000100009824 */ /* 0x000fe200078e0203 */
[C---:B------:R-:W-:Y:S01]  /*2bb00*/  @!P1 LEA R10, P0, R2.reuse, UR6, 0x2 ;  /* 0x00000006020a9c11 */ /* 0x040fe2000f8010ff */
[----:B------:R-:W-:Y:S01]  /*2bb10*/  VIADD R29, R17, 0x1 ;  /* 0x00000001111d7836 */ /* 0x000fe20000000000 */
[----:B------:R-:W-:Y:S02]  /*2bb20*/  MOV R7, RZ ;  /* 0x000000ff00077202 */ /* 0x000fe40000000f00 */
[----:B------:R-:W-:Y:S02]  /*2bb30*/  @!P1 LEA.HI.X R11, R2, UR7, R0, 0x2, P0 ;  /* 0x00000007020b9c11 */ /* 0x000fe400080f1400 */
[----:B------:R-:W-:-:S03]  /*2bb40*/  ISETP.NE.AND P0, PT, R29, 0x2, PT ;  /* 0x000000021d00780c */ /* 0x000fc60003f05270 */
[----:B------:R0:W5:Y:S01]  /*2bb50*/  @!P1 LDG.E R7, desc[UR50][R10.64] ;  /* 0x000000320a079981 */ /* 0x000162000c1e1900 */
[----:B------:R-:W-:Y:S02]  /*2bb60*/  SEL R33, RZ, 0x1, P0 ;  /* 0x00000001ff217807 */ /* 0x000fe40000000000 */
[C---:B------:R-:W-:Y:S01]  /*2bb70*/  ISETP.GT.AND P1, PT, R30.reuse, R13, PT ;  /* 0x0000000d1e00720c */ /* 0x040fe20003f24270 */
[----:B------:R-:W-:Y:S01]  /*2bb80*/  VIADD R30, R30, 0xffffffff ;  /* 0xffffffff1e1e7836 */ /* 0x000fe20000000000 */
[----:B------:R-:W-:Y:S02]  /*2bb90*/  SEL R29, R29, RZ, P0 ;  /* 0x000000ff1d1d7207 */ /* 0x000fe40000000000 */
[----:B------:R-:W-:Y:S02]  /*2bba0*/  LOP3.LUT R33, R20, R33, RZ, 0x3c, !PT ;  /* 0x0000002114217212 */ /* 0x000fe400078e3cff */
[----:B--2---:R-:W-:Y:S01]  /*2bbb0*/  SHF.R.S32.HI R27, RZ, 0x1f, R8 ;  /* 0x0000001fff1b7819 */ /* 0x004fe20000011408 */
[----:B0-----:R-:W-:Y:S06]  /*2bbc0*/  @!P2 BRA `(.L_x_724) ;  /* 0x000000000004a947 */ /* 0x001fec0003800000 */
[----:B------:R-:W-:Y:S01]  /*2bbd0*/  BPT.TRAP 0x1 ;  /* 0x000000040000795c */ /* 0x000fe20000300000 */
.L_x_724:
[----:B------:R-:W-:Y:S01]  /*2bbe0*/  IMAD R4, R29, 0x8, R22 ;  /* 0x000000081d047824 */ /* 0x000fe200078e0216 */
[----:B------:R-:W-:Y:S01]  /*2bbf0*/  SHF.L.U32 R28, R33, 0x1f, RZ ;  /* 0x0000001f211c7819 */ /* 0x000fe200000006ff */
[----:B------:R-:W-:Y:S01]  /*2bc00*/  BSSY B0, `(.L_x_725) ;  /* 0x0000004000007945 */ /* 0x000fe20003800000 */
[----:B------:R-:W-:Y:S02]  /*2bc10*/  SHF.R.S32.HI R24, RZ, 0x1f, R5 ;  /* 0x0000001fff187819 */ /* 0x000fe40000011405 */
[----:B------:R-:W0:Y:S02]  /*2bc20*/  SYNCS.PHASECHK.TRANS64.TRYWAIT P0, [R4+URZ+0x33480], R28 ;  /* 0x0334801c040075a7 */ /* 0x000e24000800017f */
[----:B0-----:R-:W-:Y:S05]  /*2bc30*/  @!P0 BRA `(.L_x_726) ;  /* 0x0000008c00548947 */ /* 0x001fea0003800000 */
.L_x_1008:
[----:B------:R-:W-:Y:S05]  /*2bc40*/  BSYNC B0 ;  /* 0x0000000000007941 */ /* 0x000fea0003800000 */
.L_x_725:
[----:B------:R-:W2:Y:S01]  /*2bc50*/  LDL R15, [R1+0x10] ;  /* 0x00001000010f7983 */ /* 0x000ea20000100800 */
[----:B------:R-:W-:Y:S01]  /*2bc60*/  ULDC.64 UR4, c[0x0][0x328] ;  /* 0x0000ca0000047ab9 */ /* 0x000fe20000000a00 */
[----:B------:R-:W-:Y:S01]  /*2bc70*/  ULDC.64 UR6, c[0x0][0x338] ;  /* 0x0000ce0000067ab9 */ /* 0x000fe20000000a00 */
[----:B------:R-:W-:Y:S01]  /*2bc80*/  IMAD R0, R24, UR4, RZ ;  /* 0x0000000418007c24 */ /* 0x000fe2000f8e02ff */
[----:B------:R-:W-:Y:S01]  /*2bc90*/  SHF.R.S32.HI R25, RZ, 0x1f, R6 ;  /* 0x0000001fff197819 */ /* 0x000fe20000011406 */
[C---:B------:R-:W-:Y:S01]  /*2bca0*/  IMAD.WIDE.U32 R2, R5.reuse, UR4, RZ ;  /* 0x0000000405027c25 */ /* 0x040fe2000f8e00ff */
[----:B-----5:R-:W-:Y:S01]  /*2bcb0*/  SHF.R.S32.HI R26, RZ, 0x1f, R7 ;  /* 0x0000001fff1a7819 */ /* 0x020fe20000011407 */
[----:B------:R-:W1:Y:S01]  /*2bcc0*/  LDC R12, c[0x0][0x2f4] ;  /* 0x0000bd00ff0c7b82 */ /* 0x000e620000000800 */
[C---:B------:R-:W-:Y:S01]  /*2bcd0*/  LOP3.LUT R14, R36.reuse, 0x80, RZ, 0xfc, !PT ;  /* 0x00000080240e7812 */ /* 0x040fe200078efcff */
[----:B------:R-:W-:Y:S01]  /*2bce0*/  IMAD R0, R5, UR5, R0 ;  /* 0x0000000505007c24 */ /* 0x000fe2000f8e0200 */
[----:B------:R-:W-:Y:S01]  /*2bcf0*/  LOP3.LUT R13, R36, 0x40, RZ, 0xfc, !PT ;  /* 0x00000040240d7812 */ /* 0x000fe200078efcff */
[----:B------:R-:W-:-:S02]  /*2bd00*/  IMAD R10, R27, UR6, RZ ;  /* 0x000000061b0a7c24 */ /* 0x000fc4000f8e02ff */
[----:B------:R-:W-:Y:S02]  /*2bd10*/  IMAD.IADD R3, R3, 0x1, R0 ;  /* 0x0000000103037824 */ /* 0x000fe400078e0200 */
[C---:B------:R-:W-:Y:S02]  /*2bd20*/  IMAD R10, R8.reuse, UR7, R10 ;  /* 0x00000007080a7c24 */ /* 0x040fe4000f8e020a */
[----:B------:R-:W-:-:S04]  /*2bd30*/  IMAD.WIDE.U32 R2, R8, UR6, R2 ;  /* 0x0000000608027c25 */ /* 0x000fc8000f8e0002 */
[----:B------:R-:W-:Y:S01]  /*2bd40*/  IMAD R0, R25, UR4, RZ ;  /* 0x0000000419007c24 */ /* 0x000fe2000f8e02ff */
[----:B------:R-:W-:Y:S01]  /*2bd50*/  IADD3 R11, R3, R10, RZ ;  /* 0x0000000a030b7210 */ /* 0x000fe20007ffe0ff */
[----:B------:R-:W-:Y:S02]  /*2bd60*/  IMAD.MOV.U32 R10, RZ, RZ, R2 ;  /* 0x000000ffff0a7224 */ /* 0x000fe400078e0002 */
[C---:B------:R-:W-:Y:S02]  /*2bd70*/  IMAD R0, R6.reuse, UR5, R0 ;  /* 0x0000000506007c24 */ /* 0x040fe4000f8e0200 */
[----:B------:R-:W-:Y:S01]  /*2bd80*/  IMAD.WIDE.U32 R2, R6, UR4, RZ ;  /* 0x0000000406027c25 */ /* 0x000fe2000f8e00ff */
[----:B------:R-:W-:-:S03]  /*2bd90*/  ULDC.64 UR4, c[0x0][0x330] ;  /* 0x0000cc0000047ab9 */ /* 0x000fc60000000a00 */
[----:B------:R-:W-:Y:S01]  /*2bda0*/  IMAD.IADD R3, R3, 0x1, R0 ;  /* 0x0000000103037824 */ /* 0x000fe200078e0200 */
[-C--:B-1----:R-:W-:Y:S01]  /*2bdb0*/  ISETP.GE.AND P2, PT, R14, R12.reuse, PT ;  /* 0x0000000c0e00720c */ /* 0x082fe20003f46270 */
[----:B------:R-:W-:Y:S01]  /*2bdc0*/  IMAD R0, R26, UR6, RZ ;  /* 0x000000061a007c24 */ /* 0x000fe2000f8e02ff */
[-C--:B------:R-:W-:Y:S01]  /*2bdd0*/  ISETP.GE.AND P3, PT, R13, R12.reuse, PT ;  /* 0x0000000c0d00720c */ /* 0x080fe20003f66270 */
[----:B------:R-:W-:Y:S01]  /*2bde0*/  IMAD.WIDE.U32 R2, R7, UR6, R2 ;  /* 0x0000000607027c25 */ /* 0x000fe2000f8e0002 */
[----:B------:R-:W-:-:S03]  /*2bdf0*/  ISETP.GE.AND P4, PT, R36, R12, PT ;  /* 0x0000000c2400720c */ /* 0x000fc60003f86270 */
        /* <DEDUP_REMOVED lines=11> */
[----:B--2---:R-:W-:Y:S01]  /*2beb0*/  IMAD R34, R29, 0x7800, R15 ;  /* 0x000078001d227824 */ /* 0x004fe200078e020f */
        /* <DEDUP_REMOVED lines=13> */
[----:B-1----:R-:W-:-:S04]  /*2bf90*/  IADD3 R2, P0, R36, R2, RZ ;  /* 0x0000000224027210 */ /* 0x002fc80007f1e0ff */
[----:B--2---:R-:W-:-:S05]  /*2bfa0*/  IADD3.X R3, RZ, R3, RZ, P0, !PT ;  /* 0x00000003ff037210 */ /* 0x004fca00007fe4ff */
        /* <DEDUP_REMOVED lines=17> */
.L_x_1020:
        /* <DEDUP_REMOVED lines=10> */
.L_x_728:
        /* <DEDUP_REMOVED lines=11> */
.L_x_729:
[----:B------:R2:W-:Y:S01]  /*2c210*/  SYNCS.ARRIVE.TRANS64.A1T0 RZ, [R4+URZ+0x33470], RZ ;  /* 0x033470ff04ff79a7 */ /* 0x0005e2000810003f */
[----:B------:R-:W-:Y:S05]  /*2c220*/  @!P3 BRA `(.L_x_730) ;  /* 0x000000000004b947 */ /* 0x000fea0003800000 */
[----:B------:R-:W-:Y:S01]  /*2c230*/  BPT.TRAP 0x1 ;  /* 0x000000040000795c */ /* 0x000fe20000300000 */
.L_x_730:
[----:B------:R-:W3:Y:S01]  /*2c240*/  SYNCS.PHASECHK.TRANS64.TRYWAIT P0, [R4+URZ+0x33440], R28 ;  /* 0x0334401c040075a7 */ /* 0x000ee2000800017f */
[----:B------:R-:W-:Y:S04]  /*2c250*/  BSSY B0, `(.L_x_731) ;  /* 0x0000002000007945 */ /* 0x000fe80003800000 */
[----:B---3--:R-:W-:Y:S05]  /*2c260*/  @!P0 BRA `(.L_x_732) ;  /* 0x0000008c005c8947 */ /* 0x008fea0003800000 */
.L_x_1021:
[----:B------:R-:W-:Y:S05]  /*2c270*/  BSYNC B0 ;  /* 0x0000000000007941 */ /* 0x000fea0003800000 */
.L_x_731:
        /* <DEDUP_REMOVED lines=13> */
[----:B------:R-:W-:-:S03]  /*2c350*/  IMAD R5, R6, UR5, R5 ;  /* 0x0000000506057c24 */ /* 0x000fc6000f8e0205 */
[----:B------:R-:W-:Y:S01]  /*2c360*/  IADD3 R9, R3, R8, RZ ;  /* 0x0000000803097210 */ /* 0x000fe20007ffe0ff */
[----:B------:R-:W-:Y:S01]  /*2c370*/  IMAD.MOV.U32 R8, RZ, RZ, R2 ;  /* 0x000000ffff087224 */ /* 0x000fe200078e0002 */
[-C--:B----4-:R-:W-:Y:S01]  /*2c380*/  ISETP.GE.AND P2, PT, R12, R10.reuse, PT ;  /* 0x0000000a0c00720c */ /* 0x090fe20003f46270 */
[----:B------:R-:W-:Y:S01]  /*2c390*/  IMAD.WIDE.U32 R2, R6, UR4, RZ ;  /* 0x0000000406027c25 */ /* 0x000fe2000f8e00ff */
[----:B------:R-:W-:Y:S01]  /*2c3a0*/  ULDC.64 UR4, c[0x0][0x308] ;  /* 0x0000c20000047ab9 */ /* 0x000fe20000000a00 */
[-C--:B------:R-:W-:Y:S02]  /*2c3b0*/  ISETP.GE.AND P3, PT, R11, R10.reuse, PT ;  /* 0x0000000a0b00720c */ /* 0x080fe40003f66270 */
[----:B------:R-:W-:Y:S01]  /*2c3c0*/  IMAD.IADD R3, R3, 0x1, R5 ;  /* 0x0000000103037824 */ /* 0x000fe200078e0205 */
[----:B------:R-:W-:Y:S01]  /*2c3d0*/  ISETP.GE.AND P4, PT, R36, R10, PT ;  /* 0x0000000a2400720c */ /* 0x000fe20003f86270 */
        /* <DEDUP_REMOVED lines=32> */
[----:B----4-:R-:W-:-:S04]  /*2c5e0*/  IADD3 R2, P0, R36, R2, RZ ;  /* 0x0000000224027210 */ /* 0x010fc80007f1e0ff */
[----:B------:R-:W-:Y:S02]  /*2c5f0*/  IADD3.X R3, RZ, R9, RZ, P0, !PT ;  /* 0x00000009ff037210 */ /* 0x000fe400007fe4ff */
        /* <DEDUP_REMOVED lines=10> */
.L_x_1033:
        /* <DEDUP_REMOVED lines=10> */
.L_x_734:
        /* <DEDUP_REMOVED lines=11> */
.L_x_735:
[----:B------:R-:W-:Y:S01]  /*2c7f0*/  IMAD.U32 R0, RZ, RZ, UR37 ;  /* 0x00000025ff007e24 */ /* 0x000fe2000f8e00ff */
[----:B------:R4:W-:Y:S04]  /*2c800*/  SYNCS.ARRIVE.TRANS64.A1T0 RZ, [R4+URZ+0x33430], RZ ;  /* 0x033430ff04ff79a7 */ /* 0x0009e8000810003f */
[----:B------:R-:W-:-:S13]  /*2c810*/  ISETP.NE.AND P0, PT, R0, 0x3, PT ;  /* 0x000000030000780c */ /* 0x000fda0003f05270 */
[----:B----4-:R-:W-:Y:S05]  /*2c820*/  @!P0 BRA `(.L_x_736) ;  /* 0x0000000000048947 */ /* 0x010fea0003800000 */
[----:B------:R-:W-:Y:S01]  /*2c830*/  BPT.TRAP 0x1 ;  /* 0x000000040000795c */ /* 0x000fe20000300000 */
.L_x_736:
[----:B------:R-:W-:Y:S01]  /*2c840*/  LOP3.LUT R3, R20, 0x1, RZ, 0x3c, !PT ;  /* 0x0000000114037812 */ /* 0x000fe200078e3cff */
[----:B------:R-:W-:Y:S01]  /*2c850*/  IMAD R0, R17, 0x8, R22 ;  /* 0x0000000811007824 */ /* 0x000fe200078e0216 */
[----:B------:R-:W-:Y:S02]  /*2c860*/  BSSY B0, `(.L_x_737) ;  /* 0x0000004000007945 */ /* 0x000fe40003800000 */
[----:B------:R-:W-:-:S04]  /*2c870*/  SHF.L.U32 R3, R3, 0x1f, RZ ;  /* 0x0000001f03037819 */ /* 0x000fc800000006ff */
[----:B------:R-:W4:Y:S02]  /*2c880*/  SYNCS.PHASECHK.TRANS64.TRYWAIT P2, [R0+URZ+0x33470], R3 ;  /* 0x03347003000075a7 */ /* 0x000f24000804017f */
[----:B----4-:R-:W-:Y:S05]  /*2c890*/  @!P2 BRA `(.L_x_738) ;  /* 0x0000008c005ca947 */ /* 0x010fea0003800000 */
.L_x_1034:
[----:B------:R-:W-:Y:S05]  /*2c8a0*/  BSYNC B0 ;  /* 0x0000000000007941 */ /* 0x000fea0003800000 */
.L_x_737:
[----:B------:R-:W-:-:S04]  /*2c8b0*/  MOV R2, UR39 ;  /* 0x0000002700027c02 */ /* 0x000fc80008000f00 */
[----:B------:R-:W-:-:S13]  /*2c8c0*/  ISETP.NE.AND P2, PT, R2, 0x3, PT ;  /* 0x000000030200780c */ /* 0x000fda0003f45270 */
[----:B------:R-:W-:Y:S05]  /*2c8d0*/  @!P2 BRA `(.L_x_739) ;  /* 0x000000000004a947 */ /* 0x000fea0003800000 */
[----:B------:R-:W-:Y:S01]  /*2c8e0*/  BPT.TRAP 0x1 ;  /* 0x000000040000795c */ /* 0x000fe20000300000 */
.L_x_739:
[----:B------:R-:W-:Y:S01]  /*2c8f0*/  SHF.L.U32 R5, R20, 0x1f, RZ ;  /* 0x0000001f14057819 */ /* 0x000fe200000006ff */
[----:B----4-:R-:W-:-:S03]  /*2c900*/  IMAD R3, R17, 0x7800, RZ ;  /* 0x0000780011037824 */ /* 0x010fc600078e02ff */
[----:B------:R-:W4:Y:S02]  /*2c910*/  SYNCS.PHASECHK.TRANS64.TRYWAIT P2, [R0+URZ+0x33460], R5 ;  /* 0x03346005000075a7 */ /* 0x000f24000804017f */
[----:B----4-:R-:W-:Y:S05]  /*2c920*/  @!P2 BRA `(.L_x_740) ;  /* 0x0000008c004ca947 */ /* 0x010fea0003800000 */
.L_x_1035:
[----:B------:R-:W4:Y:S04]  /*2c930*/  LDL R2, [R1+0x18] ;  /* 0x0000180001027983 */ /* 0x000f280000100800 */
[----:B------:R-:W5:Y:S01]  /*2c940*/  LDL R10, [R1+0x14] ;  /* 0x00001400010a7983 */ /* 0x000f620000100800 */
[----:B------:R-:W-:Y:S05]  /*2c950*/  WARPSYNC.ALL ;  /* 0x0000000000007948 */ /* 0x000fea0003800000 */
[----:B------:R-:W-:-:S05]  /*2c960*/  IMAD.U32 R12, RZ, RZ, UR39 ;  /* 0x00000027ff0c7e24 */ /* 0x000fca000f8e00ff */
[----:B------:R-:W-:Y:S02]  /*2c970*/  ISETP.NE.AND P2, PT, R12, 0x3, PT ;  /* 0x000000030c00780c */ /* 0x000fe40003f45270 */
[C---:B----4-:R-:W-:Y:S02]  /*2c980*/  LOP3.LUT R5, R3.reuse, R2, RZ, 0xfc, !PT ;  /* 0x0000000203057212 */ /* 0x050fe400078efcff */
[----:B-----5:R-:W-:-:S03]  /*2c990*/  LOP3.LUT R3, R3, R10, RZ, 0xfc, !PT ;  /* 0x0000000a03037212 */ /* 0x020fc600078efcff */
[C---:B------:R-:W-:Y:S02]  /*2c9a0*/  IMAD.IADD R2, R22.reuse, 0x1, R5 ;  /* 0x0000000116027824 */ /* 0x040fe400078e0205 */
[----:B------:R-:W-:-:S03]  /*2c9b0*/  IMAD.IADD R3, R22, 0x1, R3 ;  /* 0x0000000116037824 */ /* 0x000fc600078e0203 */
[----:B0-23--:R-:W0:Y:S02]  /*2c9c0*/  LDSM.16.MT88.4 R4, [R2+0xf200] ;  /* 0x00f200000204783b */ /* 0x00de240000004200 */
        /* <DEDUP_REMOVED lines=97> */
.L_x_741:
[----:B--2---:R2:W-:Y:S01]  /*2cfe0*/  SYNCS.ARRIVE.TRANS64.A1T0 RZ, [R0+URZ+0x33450], RZ ;  /* 0x033450ff00ff79a7 */ /* 0x0045e2000810003f */
[----:B------:R-:W-:Y:S06]  /*2cff0*/  BAR.SYNC.DEFER_BLOCKING 0x2, 0x80 ;  /* 0x0082000000007b1d */ /* 0x000fec0000010000 */
[----:B------:R-:W-:Y:S05]  /*2d000*/  @!P0 BRA `(.L_x_742) ;  /* 0x0000000000048947 */ /* 0x000fea0003800000 */
[----:B------:R-:W-:Y:S01]  /*2d010*/  BPT.TRAP 0x1 ;  /* 0x000000040000795c */ /* 0x000fe20000300000 */
.L_x_742:
[----:B------:R-:W3:Y:S01]  /*2d020*/  LDL R2, [R1+0xc] ;  /* 0x00000c0001027983 */ /* 0x000ee20000100800 */
[----:B--2---:R-:W-:Y:S01]  /*2d030*/  VIADD R0, R0, 0x33480 ;  /* 0x0003348000007836 */ /* 0x004fe20000000000 */
[----:B------:R-:W-:Y:S01]  /*2d040*/  MOV R20, R33 ;  /* 0x0000002100147202 */ /* 0x000fe20000000f00 */
[----:B------:R-:W-:-:S03]  /*2d050*/  IMAD.MOV.U32 R17, RZ, RZ, R29 ;  /* 0x000000ffff117224 */ /* 0x000fc600078e001d */
[----:B---3--:R-:W-:-:S04]  /*2d060*/  PRMT R0, R2, 0x654, R0 ;  /* 0x0000065402007816 */ /* 0x008fc80000000000 */
[----:B------:R2:W-:Y:S01]  /*2d070*/  SYNCS.ARRIVE.TRANS64.RED.A1T0 RZ, [R0+URZ], RZ ;  /* 0x000000ff00ff79a7 */ /* 0x0005e2000810043f */
[----:B------:R-:W-:Y:S05]  /*2d080*/  @P1 BRA `(.L_x_743) ;  /* 0xffffffe400d01947 */ /* 0x000fea000383ffff */
.L_x_723:
[----:B--2---:R-:W2:Y:S01]  /*2d090*/  S2R R0, SR_TID.X ;  /* 0x0000000000007919 */ /* 0x004ea20000002100 */
[----:B------:R-:W-:Y:S01]  /*2d0a0*/  BSSY B0, `(.L_x_744) ;  /* 0x0000012000007945 */ /* 0x000fe20003800000 */
[----:B--2---:R-:W-:Y:S01]  /*2d0b0*/  LOP3.LUT R2, R0, 0x7f, RZ, 0xc0, !PT ;  /* 0x0000007f00027812 */ /* 0x004fe200078ec0ff */
[----:B------:R-:W-:-:S03]  /*2d0c0*/  IMAD.U32 R0, RZ, RZ, UR37 ;  /* 0x00000025ff007e24 */ /* 0x000fc6000f8e00ff */
[----:B------:R-:W-:Y:S02]  /*2d0d0*/  ISETP.NE.AND P1, PT, R2, RZ, PT ;  /* 0x000000ff0200720c */ /* 0x000fe40003f25270 */
[----:B------:R-:W-:-:S11]  /*2d0e0*/  ISETP.NE.AND P0, PT, R0, 0x3, PT ;  /* 0x000000030000780c */ /* 0x000fd60003f05270 */
[----:B------:R-:W-:Y:S05]  /*2d0f0*/  @P1 BRA `(.L_x_745) ;  /* 0x0000000000301947 */ /* 0x000fea0003800000 */
[----:B------:R-:W2:Y:S01]  /*2d100*/  S2R R5, SR_LANEID ;  /* 0x0000000000057919 */ /* 0x000ea20000000000 */
[----:B------:R-:W-:Y:S01]  /*2d110*/  VOTEU.ANY UR4, UPT, PT ;  /* 0x0000000000047886 */ /* 0x000fe200038e0100 */
[----:B0-----:R-:W0:Y:S01]  /*2d120*/  LDC.64 R2, c[0x0][0xc60] ;  /* 0x00031800ff027b82 */ /* 0x001e220000000a00 */
[----:B------:R-:W2:Y:S02]  /*2d130*/  FLO.U32 R0, UR4 ;  /* 0x0000000400007d00 */ /* 0x000ea400080e0000 */
[----:B--2---:R-:W-:-:S06]  /*2d140*/  ISETP.EQ.U32.AND P1, PT, R0, R5, PT ;  /* 0x000000050000720c */ /* 0x004fcc0003f22070 */
[----:B------:R-:W0:Y:S07]  /*2d150*/  POPC R5, UR4 ;  /* 0x0000000400057d09 */ /* 0x000e2e0008000000 */
[----:B0-----:R-:W2:Y:S01]  /*2d160*/  @P1 ATOMG.E.ADD.STRONG.GPU PT, R3, desc[UR50][R2.64], R5 ;  /* 0x00000005020319a8 */ /* 0x001ea200081ee1f2 */
[----:B------:R-:W0:Y:S02]  /*2d170*/  S2R R4, SR_LTMASK ;  /* 0x0000000000047919 */ /* 0x000e240000003900 */
[----:B0-----:R-:W-:-:S04]  /*2d180*/  LOP3.LUT R4, R4, UR4, RZ, 0xc0, !PT ;  /* 0x0000000404047c12 */ /* 0x001fc8000f8ec0ff */
[----:B------:R-:W0:Y:S01]  /*2d190*/  POPC R7, R4 ;  /* 0x0000000400077309 */ /* 0x000e220000000000 */
[----:B--2---:R-:W0:Y:S02]  /*2d1a0*/  SHFL.IDX PT, R0, R3, R0, 0x1f ;  /* 0x00001f0003007589 */ /* 0x004e2400000e0000 */
[----:B0-----:R-:W-:-:S07]  /*2d1b0*/  IADD3 R16, R0, UR38, R7 ;  /* 0x0000002600107c10 */ /* 0x001fce000fffe007 */
.L_x_745:
[----:B------:R-:W-:Y:S05]  /*2d1c0*/  BSYNC B0 ;  /* 0x0000000000007941 */ /* 0x000fea0003800000 */
.L_x_744:
[----:B------:R-:W-:Y:S05]  /*2d1d0*/  @!P0 BRA `(.L_x_746) ;  /* 0x0000000000048947 */ /* 0x000fea0003800000 */
[----:B------:R-:W-:Y:S01]  /*2d1e0*/  BPT.TRAP 0x1 ;  /* 0x000000040000795c */ /* 0x000fe20000300000 */
.L_x_746:
[----:B------:R-:W-:Y:S01]  /*2d1f0*/  LOP3.LUT R0, R33, 0x1, RZ, 0x3c, !PT ;  /* 0x0000000121007812 */ /* 0x000fe200078e3cff */
[----:B0-----:R-:W-:Y:S01]  /*2d200*/  IMAD R3, R29, 0x8, R22 ;  /* 0x000000081d037824 */ /* 0x001fe200078e0216 */
[----:B------:R-:W-:Y:S02]  /*2d210*/  BSSY B0, `(.L_x_747) ;  /* 0x0000004000007945 */ /* 0x000fe40003800000 */
[----:B------:R-:W-:-:S04]  /*2d220*/  SHF.L.U32 R0, R0, 0x1f, RZ ;  /* 0x0000001f00007819 */ /* 0x000fc800000006ff */
[----:B------:R-:W0:Y:S02]  /*2d230*/  SYNCS.PHASECHK.TRANS64.TRYWAIT P1, [R3+URZ+0x33470], R0 ;  /* 0x03347000030075a7 */ /* 0x000e24000802017f */
[----:B0-----:R-:W-:Y:S05]  /*2d240*/  @!P1 BRA `(.L_x_748) ;  /* 0x0000008400189947 */ /* 0x001fea0003800000 */
.L_x_1036:
[----:B------:R-:W-:Y:S05]  /*2d250*/  BSYNC B0 ;  /* 0x0000000000007941 */ /* 0x000fea0003800000 */
.L_x_747:
[----:B------:R-:W-:-:S05]  /*2d260*/  IMAD.U32 R2, RZ, RZ, UR39 ;  /* 0x00000027ff027e24 */ /* 0x000fca000f8e00ff */
[----:B------:R-:W-:-:S13]  /*2d270*/  ISETP.NE.AND P1, PT, R2, 0x3, PT ;  /* 0x000000030200780c */ /* 0x000fda0003f25270 */
[----:B------:R-:W-:Y:S05]  /*2d280*/  @!P1 BRA `(.L_x_749) ;  /* 0x0000000000049947 */ /* 0x000fea0003800000 */
[----:B------:R-:W-:Y:S01]  /*2d290*/  BPT.TRAP 0x1 ;  /* 0x000000040000795c */ /* 0x000fe20000300000 */
.L_x_749:
[----:B0-----:R-:W-:-:S04]  /*2d2a0*/  SHF.L.U32 R0, R33, 0x1f, RZ ;  /* 0x0000001f21007819 */ /* 0x001fc800000006ff */
[----:B------:R-:W0:Y:S02]  /*2d2b0*/  SYNCS.PHASECHK.TRANS64.TRYWAIT P1, [R3+URZ+0x33460], R0 ;  /* 0x03346000030075a7 */ /* 0x000e24000802017f */
[----:B0-----:R-:W-:Y:S05]  /*2d2c0*/  @!P1 BRA `(.L_x_750) ;  /* 0x00000084000c9947 */ /* 0x001fea0003800000 */
.L_x_1037:
[----:B------:R-:W2:Y:S04]  /*2d2d0*/  LDL R4, [R1+0x18] ;  /* 0x0000180001047983 */ /* 0x000ea80000100800 */
[----:B------:R-:W3:Y:S01]  /*2d2e0*/  LDL R10, [R1+0x14] ;  /* 0x00001400010a7983 */ /* 0x000ee20000100800 */
[----:B------:R-:W-:Y:S01]  /*2d2f0*/  IMAD R2, R29, 0x7800, RZ ;  /* 0x000078001d027824 */ /* 0x000fe200078e02ff */
[----:B------:R-:W-:Y:S05]  /*2d300*/  WARPSYNC.ALL ;  /* 0x0000000000007948 */ /* 0x000fea0003800000 */
[----:B------:R-:W-:-:S04]  /*2d310*/  MOV R12, UR39 ;  /* 0x00000027000c7c02 */ /* 0x000fc80008000f00 */
[----:B------:R-:W-:Y:S02]  /*2d320*/  ISETP.NE.AND P1, PT, R12, 0x3, PT ;  /* 0x000000030c00780c */ /* 0x000fe40003f25270 */
[----:B--2---:R-:W-:-:S05]  /*2d330*/  LOP3.LUT R5, R2, R4, RZ, 0xfc, !PT ;  /* 0x0000000402057212 */ /* 0x004fca00078efcff */
[----:B0-----:R-:W-:-:S05]  /*2d340*/  IMAD.IADD R0, R22, 0x1, R5 ;  /* 0x0000000116007824 */ /* 0x001fca00078e0205 */
[----:B------:R-:W0:Y:S02]  /*2d350*/  LDSM.16.MT88.4 R4, [R0+0xf200] ;  /* 0x00f200000004783b */ /* 0x000e240000004200 */
[C-C-:B0-----:R-:W-:Y:S02]  /*2d360*/  PRMT R8, R4.reuse, 0x6420, R5.reuse ;  /* 0x0000642004087816 */ /* 0x141fe40000000005 */
[----:B------:R-:W-:Y:S02]  /*2d370*/  PRMT R9, R4, 0x7531, R5 ;  /* 0x0000753104097816 */ /* 0x000fe40000000005 */
[----:B---3--:R-:W-:Y:S02]  /*2d380*/  LOP3.LUT R5, R2, R10, RZ, 0xfc, !PT ;  /* 0x0000000a02057212 */ /* 0x008fe400078efcff */
        /* <DEDUP_REMOVED lines=96> */
.L_x_751:
[----:B--2---:R2:W-:Y:S01]  /*2d990*/  SYNCS.ARRIVE.TRANS64.A1T0 RZ, [R3+URZ+0x33450], RZ ;  /* 0x033450ff03ff79a7 */ /* 0x0045e2000810003f */
[----:B------:R-:W-:Y:S06]  /*2d9a0*/  BAR.SYNC.DEFER_BLOCKING 0x2, 0x80 ;  /* 0x0082000000007b1d */ /* 0x000fec0000010000 */
[----:B------:R-:W-:Y:S05]  /*2d9b0*/  @!P0 BRA `(.L_x_752) ;  /* 0x0000000000048947 */ /* 0x000fea0003800000 */
[----:B------:R-:W-:Y:S01]  /*2d9c0*/  BPT.TRAP 0x1 ;  /* 0x000000040000795c */ /* 0x000fe20000300000 */
.L_x_752:
[----:B------:R-:W3:Y:S01]  /*2d9d0*/  LDL R0, [R1+0xc] ;  /* 0x00000c0001007983 */ /* 0x000ee20000100800 */
[----:B--2---:R-:W-:Y:S02]  /*2d9e0*/  VIADD R3, R3, 0x33480 ;  /* 0x0003348003037836 */ /* 0x004fe40000000000 */
[----:B------:R-:W-:-:S05]  /*2d9f0*/  VIADD R29, R29, 0x1 ;  /* 0x000000011d1d7836 */ /* 0x000fca0000000000 */
[----:B------:R-:W-:-:S04]  /*2da00*/  ISETP.NE.AND P0, PT, R29, 0x2, PT ;  /* 0x000000021d00780c */ /* 0x000fc80003f05270 */
[----:B------:R-:W-:Y:S02]  /*2da10*/  SEL R29, R29, RZ, P0 ;  /* 0x000000ff1d1d7207 */ /* 0x000fe40000000000 */
[----:B---3--:R-:W-:Y:S02]  /*2da20*/  PRMT R3, R0, 0x654, R3 ;  /* 0x0000065400037816 */ /* 0x008fe40000000003 */
[----:B------:R-:W-:Y:S02]  /*2da30*/  SEL R0, RZ, 0x1, P0 ;  /* 0x00000001ff007807 */ /* 0x000fe40000000000 */
[----:B------:R2:W-:Y:S02]  /*2da40*/  SYNCS.ARRIVE.TRANS64.RED.A1T0 RZ, [R3+URZ], RZ ;  /* 0x000000ff03ff79a7 */ /* 0x0005e4000810043f */
[----:B------:R-:W-:-:S07]  /*2da50*/  LOP3.LUT R33, R33, R0, RZ, 0x3c, !PT ;  /* 0x0000000021217212 */ /* 0x000fce00078e3cff */
.L_x_691:
[----:B------:R-:W3:Y:S02]  /*2da60*/  LDL R0, [R1+0x8] ;  /* 0x0000080001007983 */ /* 0x000ee40000100800 */
[----:B---3--:R-:W-:-:S13]  /*2da70*/  LOP3.LUT P0, RZ, R0, 0x80, RZ, 0xc0, !PT ;  /* 0x0000008000ff7812 */ /* 0x008fda000780c0ff */
[----:B------:R-:W-:Y:S05]  /*2da80*/  @!P0 BRA `(.L_x_753) ;  /* 0x0000000000288947 */ /* 0x000fea0003800000 */
[----:B------:R-:W-:Y:S05]  /*2da90*/  WARPSYNC.ALL ;  /* 0x0000000000007948 */ /* 0x000fea0003800000 */
[----:B------:R-:W3:Y:S08]  /*2daa0*/  S2UR UR4, SR_CgaCtaId ;  /* 0x00000000000479c3 */ /* 0x000ef00000008800 */
[----:B------:R-:W-:Y:S01]  /*2dab0*/  BAR.SYNC.DEFER_BLOCKING 0x5, 0x180 ;  /* 0x0146000000007b1d */ /* 0x000fe20000010000 */
[----:B0-----:R-:W-:Y:S01]  /*2dac0*/  MOV R22, 0x400 ;  /* 0x0000040000167802 */ /* 0x001fe20000000f00 */
[----:B---3--:R-:W-:-:S05]  /*2dad0*/  IMAD.U32 R0, RZ, RZ, UR4 ;  /* 0x00000004ff007e24 */ /* 0x008fca000f8e00ff */
[----:B------:R-:W-:Y:S01]  /*2dae0*/  LEA R22, R0, R22, 0x18 ;  /* 0x0000001600167211 */ /* 0x000fe200078ec0ff */
[----:B------:R4:W-:Y:S04]  /*2daf0*/  STL [R1+0xc], R0 ;  /* 0x00000c0001007387 */ /* 0x0009e80000100800 */
[----:B------:R4:W0:Y:S01]  /*2db00*/  LDS.128 R16, [R22+0x334d0] ;  /* 0x0334d00016107984 */ /* 0x0008220000000c00 */
[----:B------:R-:W-:Y:S06]  /*2db10*/  BAR.ARV 0x4, 0x180 ;  /* 0x0106000000007b1d */ /* 0x000fec0000002000 */
[----:B------:R-:W-:Y:S05]  /*2db20*/  BRA `(.L_x_754) ;  /* 0x0000000800d87947 */ /* 0x000fea0003800000 */
.L_x_753:
[----:B------:R-:W0:Y:S01]  /*2db30*/  S2R R0, SR_TID.X ;  /* 0x0000000000007919 */ /* 0x000e220000002100 */
[----:B------:R-:W-:Y:S01]  /*2db40*/  UMOV UR4, 0xffffffff ;  /* 0xffffffff00047882 */ /* 0x000fe20000000000 */
[----:B0-----:R-:W-:-:S04]  /*2db50*/  LOP3.LUT R9, R0, 0x1f, RZ, 0xc0, !PT ;  /* 0x0000001f00097812 */ /* 0x001fc800078ec0ff */
[----:B------:R-:W-:Y:S01]  /*2db60*/  ISETP.NE.AND P0, PT, R9, 0x1f, PT ;  /* 0x0000001f0900780c */ /* 0x000fe20003f05270 */
[----:B------:R-:W-:-:S12]  /*2db70*/  BRA.DIV UR4, `(.L_x_755) ;  /* 0x0000007a04f47947 */ /* 0x000fd8000b800000 */
[----:B------:R-:W-:Y:S01]  /*2db80*/  IMAD.IADD R7, R19, 0x1, R9 ;  /* 0x0000000113077824 */ /* 0x000fe200078e0209 */
[----:B------:R-:W-:-:S04]  /*2db90*/  ULDC UR4, c[0x0][0xc3c] ;  /* 0x00030f0000047ab9 */ /* 0x000fc80000000800 */
[----:B------:R-:W-:-:S13]  /*2dba0*/  ISETP.GE.OR P1, PT, R7, UR4, !P0 ;  /* 0x0000000407007c0c */ /* 0x000fda000c726670 */
[----:B--2---:R-:W0:Y:S08]  /*2dbb0*/  @!P1 LDC.64 R2, c[0x0][0xc80] ;  /* 0x00032000ff029b82 */ /* 0x004e300000000a00 */
[----:B------:R-:W2:Y:S01]  /*2dbc0*/  @!P1 LDC.64 R4, c[0x0][0xc78] ;  /* 0x00031e00ff049b82 */ /* 0x000ea20000000a00 */
[----:B0-----:R-:W-:-:S05]  /*2dbd0*/  @!P1 IMAD.WIDE R2, R7, 0x4, R2 ;  /* 0x0000000407029825 */ /* 0x001fca00078e0202 */
[----:B------:R2:W3:Y:S02]  /*2dbe0*/  @!P1 LDG.E R8, desc[UR50][R2.64] ;  /* 0x0000003202089981 */ /* 0x0004e4000c1e1900 */
[----:B--2---:R-:W-:-:S05]  /*2dbf0*/  @!P1 IMAD.WIDE R2, R7, 0x4, R4 ;  /* 0x0000000407029825 */ /* 0x004fca00078e0204 */
[----:B------:R-:W2:Y:S01]  /*2dc00*/  @!P1 LDG.E R5, desc[UR50][R2.64] ;  /* 0x0000003202059981 */ /* 0x000ea2000c1e1900 */
[----:B------:R-:W-:Y:S01]  /*2dc10*/  IMAD.MOV.U32 R7, RZ, RZ, RZ ;  /* 0x000000ffff077224 */ /* 0x000fe200078e00ff */
[C---:B------:R-:W-:Y:S01]  /*2dc20*/  ISETP.GE.U32.AND P2, PT, R9.reuse, 0x2, PT ;  /* 0x000000020900780c */ /* 0x040fe20003f46070 */
[----:B------:R-:W-:Y:S01]  /*2dc30*/  IMAD.MOV.U32 R4, RZ, RZ, RZ ;  /* 0x000000ffff047224 */ /* 0x000fe200078e00ff */
[C---:B------:R-:W-:Y:S01]  /*2dc40*/  ISETP.GE.U32.AND P3, PT, R9.reuse, 0x4, PT ;  /* 0x000000040900780c */ /* 0x040fe20003f66070 */
[----:B------:R-:W-:Y:S01]  /*2dc50*/  SHFL.IDX PT, R0, R16, RZ, 0x1f ;  /* 0x00001fff10007589 */ /* 0x000fe200000e0000 */
[C---:B------:R-:W-:Y:S02]  /*2dc60*/  ISETP.GE.U32.AND P4, PT, R9.reuse, 0x8, PT ;  /* 0x000000080900780c */ /* 0x040fe40003f86070 */
[C---:B------:R-:W-:Y:S01]  /*2dc70*/  ISETP.GE.U32.AND P5, PT, R9.reuse, 0x10, PT ;  /* 0x000000100900780c */ /* 0x040fe20003fa6070 */
[----:B------:R0:W-:Y:S02]  /*2dc80*/  SHFL.IDX PT, R6, R16, 0x1, 0x1f ;  /* 0x00201f0010067f89 */ /* 0x0001e400000e0000 */
[----:B0-----:R-:W-:Y:S01]  /*2dc90*/  IMAD.MOV.U32 R16, RZ, RZ, RZ ;  /* 0x000000ffff107224 */ /* 0x001fe200078e00ff */
[----:B---3--:R-:W-:Y:S01]  /*2dca0*/  @!P1 MOV R7, R8 ;  /* 0x0000000800079202 */ /* 0x008fe20000000f00 */
[----:B--2---:R-:W-:Y:S01]  /*2dcb0*/  @!P1 IMAD.MOV.U32 R4, RZ, RZ, R5 ;  /* 0x000000ffff049224 */ /* 0x004fe200078e0005 */
[----:B------:R-:W-:-:S03]  /*2dcc0*/  ISETP.NE.AND P1, PT, R9, RZ, PT ;  /* 0x000000ff0900720c */ /* 0x000fc60003f25270 */
[----:B------:R-:W-:-:S05]  /*2dcd0*/  IMAD R13, R4, R7, RZ ;  /* 0x00000007040d7224 */ /* 0x000fca00078e02ff */
        /* <DEDUP_REMOVED lines=15> */
[----:B------:R0:W2:Y:S02]  /*2ddd0*/  SHFL.IDX PT, R14, R3, 0x1f, 0x1f ;  /* 0x03e01f00030e7f89 */ /* 0x0000a400000e0000 */
.L_x_1047:
[----:B------:R-:W-:Y:S02]  /*2dde0*/  ULDC UR4, c[0x0][0xc38] ;  /* 0x00030e0000047ab9 */ /* 0x000fe40000000800 */
[----:B------:R-:W-:-:S04]  /*2ddf0*/  IMAD.U32 R2, RZ, RZ, UR4 ;  /* 0x00000004ff027e24 */ /* 0x000fc8000f8e00ff */
[----:B--2---:R-:W-:-:S04]  /*2de00*/  IMAD R5, R14, R2, RZ ;  /* 0x000000020e057224 */ /* 0x004fc800078e02ff */
[----:B------:R-:W-:-:S05]  /*2de10*/  IMAD.IADD R6, R6, 0x1, R5 ;  /* 0x0000000106067824 */ /* 0x000fca00078e0205 */
[----:B------:R-:W-:-:S13]  /*2de20*/  ISETP.GT.AND P6, PT, R6, R0, PT ;  /* 0x000000000600720c */ /* 0x000fda0003fc4270 */
[----:B------:R-:W-:Y:S05]  /*2de30*/  @P6 BRA `(.L_x_756) ;  /* 0x0000000000a46947 */ /* 0x000fea0003800000 */
.L_x_759:
[----:B------:R-:W2:Y:S01]  /*2de40*/  LDC R2, c[0x0][0xc3c] ;  /* 0x00030f00ff027b82 */ /* 0x000ea20000000800 */
[----:B------:R-:W-:-:S05]  /*2de50*/  VIADD R19, R19, 0x1f ;  /* 0x0000001f13137836 */ /* 0x000fca0000000000 */
[----:B--2---:R-:W-:-:S13]  /*2de60*/  ISETP.GE.AND P6, PT, R19, R2, PT ;  /* 0x000000021300720c */ /* 0x004fda0003fc6270 */
[----:B------:R-:W-:Y:S05]  /*2de70*/  @P6 BRA `(.L_x_757) ;  /* 0x0000000400b86947 */ /* 0x000fea0003800000 */
[----:B0-----:R-:W0:Y:S01]  /*2de80*/  S2R R3, SR_TID.X ;  /* 0x0000000000037919 */ /* 0x001e220000002100 */
[----:B------:R-:W-:Y:S01]  /*2de90*/  IMAD.MOV.U32 R7, RZ, RZ, RZ ;  /* 0x000000ffff077224 */ /* 0x000fe200078e00ff */
[----:B0-----:R-:W-:-:S04]  /*2dea0*/  LOP3.LUT R3, R3, 0x1f, RZ, 0xc0, !PT ;  /* 0x0000001f03037812 */ /* 0x001fc800078ec0ff */
[----:B------:R-:W-:-:S04]  /*2deb0*/  IADD3 R9, R19, R3, RZ ;  /* 0x0000000313097210 */ /* 0x000fc80007ffe0ff */
[----:B------:R-:W-:-:S13]  /*2dec0*/  ISETP.GE.OR P6, PT, R9, R2, !P0 ;  /* 0x000000020900720c */ /* 0x000fda00047c6670 */
[----:B------:R-:W0:Y:S08]  /*2ded0*/  @!P6 LDC.64 R2, c[0x0][0xc80] ;  /* 0x00032000ff02eb82 */ /* 0x000e300000000a00 */
[----:B------:R-:W2:Y:S01]  /*2dee0*/  @!P6 LDC.64 R4, c[0x0][0xc78] ;  /* 0x00031e00ff04eb82 */ /* 0x000ea20000000a00 */
[----:B0-----:R-:W-:-:S05]  /*2def0*/  @!P6 IMAD.WIDE R2, R9, 0x4, R2 ;  /* 0x000000040902e825 */ /* 0x001fca00078e0202 */
[----:B------:R2:W3:Y:S02]  /*2df00*/  @!P6 LDG.E R7, desc[UR50][R2.64] ;  /* 0x000000320207e981 */ /* 0x0004e4000c1e1900 */
[----:B--2---:R-:W-:-:S04]  /*2df10*/  @!P6 IMAD.WIDE R2, R9, 0x4, R4 ;  /* 0x000000040902e825 */ /* 0x004fc800078e0204 */
[----:B------:R-:W-:-:S06]  /*2df20*/  IMAD.MOV.U32 R4, RZ, RZ, RZ ;  /* 0x000000ffff047224 */ /* 0x000fcc00078e00ff */
[----:B------:R-:W3:Y:S01]  /*2df30*/  @!P6 LDG.E R4, desc[UR50][R2.64] ;  /* 0x000000320204e981 */ /* 0x000ee2000c1e1900 */
[----:B------:R-:W-:Y:S01]  /*2df40*/  UMOV UR4, 0xffffffff ;  /* 0xffffffff00047882 */ /* 0x000fe20000000000 */
[----:B---3--:R-:W-:Y:S02]  /*2df50*/  IMAD R13, R4, R7, RZ ;  /* 0x00000007040d7224 */ /* 0x008fe400078e02ff */
[----:B------:R-:W-:Y:S05]  /*2df60*/  BRA.DIV UR4, `(.L_x_758) ;  /* 0x0000007e04347947 */ /* 0x000fea000b800000 */
        /* <DEDUP_REMOVED lines=16> */
.L_x_1055:
[----:B------:R-:W-:Y:S02]  /*2e070*/  ULDC UR4, c[0x0][0xc38] ;  /* 0x00030e0000047ab9 */ /* 0x000fe40000000800 */
[----:B------:R-:W-:-:S04]  /*2e080*/  IMAD.U32 R2, RZ, RZ, UR4 ;  /* 0x00000004ff027e24 */ /* 0x000fc8000f8e00ff */
[----:B--2---:R-:W-:-:S04]  /*2e090*/  IMAD R5, R14, R2, RZ ;  /* 0x000000020e057224 */ /* 0x004fc800078e02ff */
[----:B------:R-:W-:-:S05]  /*2e0a0*/  IMAD.IADD R6, R5, 0x1, R6 ;  /* 0x0000000105067824 */ /* 0x000fca00078e0206 */
[----:B------:R-:W-:-:S13]  /*2e0b0*/  ISETP.GT.AND P6, PT, R6, R0, PT ;  /* 0x000000000600720c */ /* 0x000fda0003fc4270 */
[----:B------:R-:W-:Y:S05]  /*2e0c0*/  @!P6 BRA `(.L_x_759) ;  /* 0xfffffffc005ce947 */ /* 0x000fea000383ffff */
.L_x_756:
[----:B------:R-:W-:Y:S01]  /*2e0d0*/  IMAD.IADD R6, R6, 0x1, -R5 ;  /* 0x0000000106067824 */ /* 0x000fe200078e0a05 */
[----:B------:R-:W-:-:S03]  /*2e0e0*/  UMOV UR4, 0xffffffff ;  /* 0xffffffff00047882 */ /* 0x000fc60000000000 */
[----:B------:R-:W-:-:S05]  /*2e0f0*/  IMAD R5, R3, R2, R6 ;  /* 0x0000000203057224 */ /* 0x000fca00078e0206 */
[----:B------:R-:W-:Y:S01]  /*2e100*/  ISETP.GT.AND P6, PT, R5, R0, PT ;  /* 0x000000000500720c */ /* 0x000fe20003fc4270 */
[----:B------:R-:W-:-:S12]  /*2e110*/  BRA.DIV UR4, `(.L_x_760) ;  /* 0x0000007e04807947 */ /* 0x000fd8000b800000 */
[----:B------:R-:W-:-:S04]  /*2e120*/  VOTE.ANY R8, PT, !P6 ;  /* 0x0000000000087806 */ /* 0x000fc800070e0100 */
[----:B------:R-:W2:Y:S02]  /*2e130*/  POPC R5, R8 ;  /* 0x0000000800057309 */ /* 0x000ea40000000000 */
[----:B--2---:R2:W3:Y:S04]  /*2e140*/  SHFL.IDX PT, R7, R7, R5, 0x1f ;  /* 0x00001f0507077589 */ /* 0x0044e800000e0000 */
[----:B------:R2:W4:Y:S02]  /*2e150*/  SHFL.IDX PT, R4, R4, R5, 0x1f ;  /* 0x00001f0504047589 */ /* 0x00052400000e0000 */
.L_x_1060:
[----:B------:R-:W-:-:S13]  /*2e160*/  ISETP.NE.AND P0, PT, R8, RZ, PT ;  /* 0x000000ff0800720c */ /* 0x000fda0003f05270 */
[----:B------:R-:W-:Y:S05]  /*2e170*/  @!P0 BRA `(.L_x_761) ;  /* 0x0000000000108947 */ /* 0x000fea0003800000 */
[----:B------:R-:W-:Y:S01]  /*2e180*/  UMOV UR4, 0xffffffff ;  /* 0xffffffff00047882 */ /* 0x000fe20000000000 */
[----:B------:R-:W-:Y:S02]  /*2e190*/  VIADD R12, R5, 0xffffffff ;  /* 0xffffffff050c7836 */ /* 0x000fe40000000000 */
[----:B------:R-:W-:Y:S05]  /*2e1a0*/  BRA.DIV UR4, `(.L_x_762) ;  /* 0x0000007e04b87947 */ /* 0x000fea000b800000 */
[----:B------:R0:W0:Y:S02]  /*2e1b0*/  SHFL.IDX PT, R16, R3, R12, 0x1f ;  /* 0x00001f0c03107589 */ /* 0x00002400000e0000 */
.L_x_761:
[----:B---3--:R-:W-:Y:S01]  /*2e1c0*/  IABS R8, R7 ;  /* 0x0000000700087213 */ /* 0x008fe20000000000 */
[----:B0-----:R-:W-:Y:S01]  /*2e1d0*/  IMAD R16, R16, R2, R6 ;  /* 0x0000000210107224 */ /* 0x001fe200078e0206 */
[----:B----4-:R-:W-:Y:S01]  /*2e1e0*/  IABS R6, R4 ;  /* 0x0000000400067213 */ /* 0x010fe20000000000 */
[----:B------:R-:W-:Y:S01]  /*2e1f0*/  IMAD.MOV.U32 R2, RZ, RZ, RZ ;  /* 0x000000ffff027224 */ /* 0x000fe200078e00ff */
[----:B------:R-:W0:Y:S01]  /*2e200*/  I2F.RP R9, R8 ;  /* 0x0000000800097306 */ /* 0x000e220000209400 */
[----:B------:R-:W-:Y:S02]  /*2e210*/  IMAD.IADD R0, R0, 0x1, -R16 ;  /* 0x0000000100007824 */ /* 0x000fe400078e0a10 */
[----:B------:R-:W-:-:S05]  /*2e220*/  IMAD.IADD R19, R5, 0x1, R19 ;  /* 0x0000000105137824 */ /* 0x000fca00078e0213 */
[----:B------:R-:W-:Y:S08]  /*2e230*/  I2F.RP R12, R6 ;  /* 0x00000006000c7306 */ /* 0x000ff00000209400 */
[----:B0-----:R-:W0:Y:S02]  /*2e240*/  MUFU.RCP R9, R9 ;  /* 0x0000000900097308 */ /* 0x001e240000001000 */
[----:B0-----:R-:W-:-:S02]  /*2e250*/  IADD3 R10, R9, 0xffffffe, RZ ;  /* 0x0ffffffe090a7810 */ /* 0x001fc40007ffe0ff */
[----:B------:R-:W-:-:S04]  /*2e260*/  IABS R9, R7 ;  /* 0x0000000700097213 */ /* 0x000fc80000000000 */
[----:B------:R0:W3:Y:S02]  /*2e270*/  F2I.FTZ.U32.TRUNC.NTZ R3, R10 ;  /* 0x0000000a00037305 */ /* 0x0000e4000021f000 */
[----:B0-----:R-:W-:Y:S01]  /*2e280*/  IABS R10, R0 ;  /* 0x00000000000a7213 */ /* 0x001fe20000000000 */
[----:B---3--:R-:W-:-:S04]  /*2e290*/  IMAD.MOV R11, RZ, RZ, -R3 ;  /* 0x000000ffff0b7224 */ /* 0x008fc800078e0a03 */
[----:B------:R-:W-:-:S04]  /*2e2a0*/  IMAD R11, R11, R8, RZ ;  /* 0x000000080b0b7224 */ /* 0x000fc800078e02ff */
[----:B------:R-:W-:Y:S02]  /*2e2b0*/  IMAD.HI.U32 R3, R3, R11, R2 ;  /* 0x0000000b03037227 */ /* 0x000fe400078e0002 */
[----:B------:R-:W0:Y:S02]  /*2e2c0*/  MUFU.RCP R2, R12 ;  /* 0x0000000c00027308 */ /* 0x000e240000001000 */
[----:B------:R-:W-:Y:S02]  /*2e2d0*/  IMAD.MOV R11, RZ, RZ, -R9 ;  /* 0x000000ffff0b7224 */ /* 0x000fe400078e0a09 */
[----:B------:R-:W-:-:S04]  /*2e2e0*/  IMAD.HI.U32 R9, R3, R10, RZ ;  /* 0x0000000a03097227 */ /* 0x000fc800078e00ff */
[----:B------:R-:W-:-:S05]  /*2e2f0*/  IMAD R11, R9, R11, R10 ;  /* 0x0000000b090b7224 */ /* 0x000fca00078e020a */
[----:B------:R-:W-:Y:S01]  /*2e300*/  ISETP.GT.U32.AND P1, PT, R8, R11, PT ;  /* 0x0000000b0800720c */ /* 0x000fe20003f24070 */
[----:B0-----:R-:W-:Y:S02]  /*2e310*/  VIADD R3, R2, 0xffffffe ;  /* 0x0ffffffe02037836 */ /* 0x001fe40000000000 */
[----:B------:R-:W-:-:S04]  /*2e320*/  IMAD.MOV.U32 R2, RZ, RZ, RZ ;  /* 0x000000ffff027224 */ /* 0x000fc800078e00ff */
[----:B------:R-:W0:Y:S06]  /*2e330*/  F2I.FTZ.U32.TRUNC.NTZ R3, R3 ;  /* 0x0000000300037305 */ /* 0x000e2c000021f000 */
[-C--:B------:R-:W-:Y:S01]  /*2e340*/  @!P1 IADD3 R11, R11, -R8.reuse, RZ ;  /* 0x800000080b0b9210 */ /* 0x080fe20007ffe0ff */
[----:B------:R-:W-:Y:S01]  /*2e350*/  @!P1 VIADD R9, R9, 0x1 ;  /* 0x0000000109099836 */ /* 0x000fe20000000000 */
[----:B------:R-:W-:Y:S02]  /*2e360*/  ISETP.NE.AND P1, PT, R7, RZ, PT ;  /* 0x000000ff0700720c */ /* 0x000fe40003f25270 */
[----:B------:R-:W-:Y:S01]  /*2e370*/  ISETP.GE.U32.AND P0, PT, R11, R8, PT ;  /* 0x000000080b00720c */ /* 0x000fe20003f06070 */
[----:B0-----:R-:W-:-:S04]  /*2e380*/  IMAD.MOV R11, RZ, RZ, -R3 ;  /* 0x000000ffff0b7224 */ /* 0x001fc800078e0a03 */
[----:B------:R-:W-:-:S08]  /*2e390*/  IMAD R11, R11, R6, RZ ;  /* 0x000000060b0b7224 */ /* 0x000fd000078e02ff */
[----:B------:R-:W-:Y:S02]  /*2e3a0*/  @P0 VIADD R9, R9, 0x1 ;  /* 0x0000000109090836 */ /* 0x000fe40000000000 */
[----:B------:R-:W-:Y:S01]  /*2e3b0*/  IMAD.HI.U32 R8, R3, R11, R2 ;  /* 0x0000000b03087227 */ /* 0x000fe200078e0002 */
[----:B------:R-:W-:-:S04]  /*2e3c0*/  LOP3.LUT R2, R0, R7, RZ, 0x3c, !PT ;  /* 0x0000000700027212 */ /* 0x000fc800078e3cff */
[----:B------:R-:W-:Y:S02]  /*2e3d0*/  ISETP.GE.AND P2, PT, R2, RZ, PT ;  /* 0x000000ff0200720c */ /* 0x000fe40003f46270 */
[----:B------:R-:W-:-:S04]  /*2e3e0*/  IABS R2, R4 ;  /* 0x0000000400027213 */ /* 0x000fc80000000000 */
[----:B------:R-:W-:-:S07]  /*2e3f0*/  IADD3 R2, RZ, -R2, RZ ;  /* 0x80000002ff027210 */ /* 0x000fce0007ffe0ff */
[----:B------:R-:W-:Y:S01]  /*2e400*/  @!P2 IMAD.MOV R9, RZ, RZ, -R9 ;  /* 0x000000ffff09a224 */ /* 0x000fe200078e0a09 */
[----:B------:R-:W-:-:S04]  /*2e410*/  @!P1 LOP3.LUT R9, RZ, R7, RZ, 0x33, !PT ;  /* 0x00000007ff099212 */ /* 0x000fc800078e33ff */
[-C--:B------:R-:W-:Y:S01]  /*2e420*/  IABS R3, R9.reuse ;  /* 0x0000000900037213 */ /* 0x080fe20000000000 */
[----:B------:R-:W-:-:S04]  /*2e430*/  IMAD R7, R7, R9, RZ ;  /* 0x0000000907077224 */ /* 0x000fc800078e02ff */
[----:B------:R-:W-:-:S04]  /*2e440*/  IMAD.HI.U32 R8, R8, R3, RZ ;  /* 0x0000000308087227 */ /* 0x000fc800078e00ff */
[----:B------:R-:W-:Y:S01]  /*2e450*/  IMAD R3, R8, R2, R3 ;  /* 0x0000000208037224 */ /* 0x000fe200078e0203 */
[----:B------:R-:W-:Y:S01]  /*2e460*/  LOP3.LUT R2, R9, R4, RZ, 0x3c, !PT ;  /* 0x0000000409027212 */ /* 0x000fe200078e3cff */
[----:B------:R-:W-:-:S03]  /*2e470*/  IMAD.IADD R17, R0, 0x1, -R7 ;  /* 0x0000000100117824 */ /* 0x000fc600078e0a07 */
        /* <DEDUP_REMOVED lines=14> */
.L_x_757:
[----:B------:R-:W-:Y:S01]  /*2e560*/  UMOV UR4, URZ ;  /* 0x0000003f00047c82 */ /* 0x000fe20008000000 */
[----:B------:R-:W-:Y:S01]  /*2e570*/  UMOV UR5, URZ ;  /* 0x0000003f00057c82 */ /* 0x000fe20008000000 */
[----:B------:R-:W-:Y:S01]  /*2e580*/  ULDC UR6, c[0x0][0xc3c] ;  /* 0x00030f0000067ab9 */ /* 0x000fe20000000800 */
[----:B------:R-:W-:Y:S01]  /*2e590*/  IMAD.MOV.U32 R16, RZ, RZ, R0 ;  /* 0x000000ffff107224 */ /* 0x000fe200078e0000 */
[----:B------:R-:W-:Y:S01]  /*2e5a0*/  MOV R18, UR5 ;  /* 0x0000000500127c02 */ /* 0x000fe20008000f00 */
[----:B------:R-:W-:Y:S02]  /*2e5b0*/  IMAD.U32 R17, RZ, RZ, UR4 ;  /* 0x00000004ff117e24 */ /* 0x000fe4000f8e00ff */
[----:B------:R-:W-:-:S07]  /*2e5c0*/  IMAD.U32 R19, RZ, RZ, UR6 ;  /* 0x00000006ff137e24 */ /* 0x000fce000f8e00ff */
.L_x_763:
[----:B------:R3:W4:Y:S01]  /*2e5d0*/  LDL R2, [R1+0xc] ;  /* 0x00000c0001027983 */ /* 0x0007220000100800 */
[----:B------:R-:W5:Y:S01]  /*2e5e0*/  S2R R0, SR_TID.X ;  /* 0x0000000000007919 */ /* 0x000f620000002100 */
[----:B------:R-:W-:Y:S05]  /*2e5f0*/  WARPSYNC.ALL ;  /* 0x0000000000007948 */ /* 0x000fea0003800000 */
[----:B-----5:R-:W-:Y:S01]  /*2e600*/  LOP3.LUT R0, R0, 0x1f, RZ, 0xc0, !PT ;  /* 0x0000001f00007812 */ /* 0x020fe200078ec0ff */
[----:B------:R-:W-:Y:S03]  /*2e610*/  BAR.SYNC.DEFER_BLOCKING 0x4, 0x180 ;  /* 0x0106000000007b1d */ /* 0x000fe60000010000 */
[----:B------:R-:W-:-:S13]  /*2e620*/  ISETP.NE.AND P0, PT, R0, RZ, PT ;  /* 0x000000ff0000720c */ /* 0x000fda0003f05270 */
[----:B------:R-:W-:Y:S01]  /*2e630*/  @!P0 MOV R0, 0x400 ;  /* 0x0000040000008802 */ /* 0x000fe20000000f00 */
[----:B----4-:R-:W4:Y:S03]  /*2e640*/  @!P0 S2R R2, SR_CgaCtaId ;  /* 0x0000000000028919 */ /* 0x010f260000008800 */
[----:B----4-:R-:W-:Y:S01]  /*2e650*/  @!P0 LEA R22, R2, R0, 0x18 ;  /* 0x0000000002168211 */ /* 0x010fe200078ec0ff */
[----:B------:R3:W-:Y:S04]  /*2e660*/  @!P0 STL [R1+0xc], R2 ;  /* 0x00000c0201008387 */ /* 0x0007e80000100800 */
[----:B------:R3:W-:Y:S01]  /*2e670*/  @!P0 STS.128 [R22+0x334d0], R16 ;  /* 0x0334d01016008388 */ /* 0x0007e20000000c00 */
[----:B------:R-:W-:Y:S06]  /*2e680*/  BAR.ARV 0x5, 0x180 ;  /* 0x0146000000007b1d */ /* 0x000fec0000002000 */
.L_x_754:
[----:B------:R-:W-:Y:S02]  /*2e690*/  ULDC UR4, c[0x0][0xc3c] ;  /* 0x00030f0000047ab9 */ /* 0x000fe40000000800 */
[----:B0-----:R-:W-:-:S13]  /*2e6a0*/  ISETP.GE.AND P0, PT, R19, UR4, PT ;  /* 0x0000000413007c0c */ /* 0x001fda000bf06270 */
[----:B------:R-:W-:Y:S05]  /*2e6b0*/  @!P0 BRA `(.L_x_764) ;  /* 0xffffff8800d48947 */ /* 0x000fea000383ffff */
[----:B------:R-:W-:Y:S05]  /*2e6c0*/  BSYNC B7 ;  /* 0x0000000000077941 */ /* 0x000fea0003800000 */
.L_x_642:
[----:B--2-4-:R-:W2:Y:S01]  /*2e6d0*/  LDL.LU R0, [R1+0x30] ;  /* 0x0000300001007983 */ /* 0x014ea20000300800 */
[----:B------:R-:W-:Y:S01]  /*2e6e0*/  BSSY B0, `(.L_x_765) ;  /* 0x000000b000007945 */ /* 0x000fe20003800000 */
[----:B------:R-:W4:Y:S01]  /*2e6f0*/  S2R R5, SR_CgaCtaId ;  /* 0x0000000000057919 */ /* 0x000f220000008800 */
[----:B--2---:R-:W-:-:S05]  /*2e700*/  VIADD R0, R0, 0x1 ;  /* 0x0000000100007836 */ /* 0x004fca0000000000 */
[----:B0--3--:R-:W-:-:S04]  /*2e710*/  LEA.HI R2, R0, R0, RZ, 0x1 ;  /* 0x0000000000027211 */ /* 0x009fc800078f08ff */
[----:B------:R-:W-:Y:S02]  /*2e720*/  LOP3.LUT R3, R2, 0xfffffffe, RZ, 0xc0, !PT ;  /* 0xfffffffe02037812 */ /* 0x000fe400078ec0ff */
[----:B------:R-:W-:-:S03]  /*2e730*/  MOV R2, 0x400 ;  /* 0x0000040000027802 */ /* 0x000fc60000000f00 */
[----:B------:R-:W-:Y:S01]  /*2e740*/  IMAD.IADD R0, R0, 0x1, -R3 ;  /* 0x0000000100007824 */ /* 0x000fe200078e0a03 */
[----:B----4-:R-:W-:-:S04]  /*2e750*/  LEA R5, R5, R2, 0x18 ;  /* 0x0000000205057211 */ /* 0x010fc800078ec0ff */
[----:B------:R-:W-:-:S04]  /*2e760*/  SHF.L.U32 R0, R0, 0x1f, RZ ;  /* 0x0000001f00007819 */ /* 0x000fc800000006ff */
[----:B------:R-:W0:Y:S02]  /*2e770*/  SYNCS.PHASECHK.TRANS64.TRYWAIT P0, [R5+URZ+0x33420], R0 ;  /* 0x03342000050075a7 */ /* 0x000e24000800017f */
[----:B0-----:R-:W-:Y:S05]  /*2e780*/  @!P0 BRA `(.L_x_766) ;  /* 0x0000007800688947 */ /* 0x001fea0003800000 */
.L_x_1063:
[----:B------:R-:W-:Y:S05]  /*2e790*/  BSYNC B0 ;  /* 0x0000000000007941 */ /* 0x000fea0003800000 */
.L_x_765:
[----:B------:R-:W-:-:S03]  /*2e7a0*/  UMOV UR4, 0xffffffff ;  /* 0xffffffff00047882 */ /* 0x000fc60000000000 */
[----:B------:R-:W-:Y:S05]  /*2e7b0*/  BRA.DIV UR4, `(.L_x_767) ;  /* 0x0000007a04707947 */ /* 0x000fea000b800000 */
[----:B0-----:R-:W0:Y:S02]  /*2e7c0*/  S2R R0, SR_TID.X ;  /* 0x0000000000007919 */ /* 0x001e240000002100 */
[----:B0-----:R-:W-:-:S04]  /*2e7d0*/  SHF.R.U32.HI R0, RZ, 0x5, R0 ;  /* 0x00000005ff007819 */ /* 0x001fc80000011600 */
[----:B------:R-:W-:-:S05]  /*2e7e0*/  LOP3.LUT R0, R0, 0x3, RZ, 0xc0, !PT ;  /* 0x0000000300007812 */ /* 0x000fca00078ec0ff */
[----:B------:R0:W2:Y:S02]  /*2e7f0*/  SHFL.IDX PT, R14, R0, RZ, 0x1f ;  /* 0x00001fff000e7589 */ /* 0x0000a400000e0000 */
.L_x_1066:
[----:B--2---:R-:W-:-:S13]  /*2e800*/  ISETP.NE.AND P0, PT, R14, RZ, PT ;  /* 0x000000ff0e00720c */ /* 0x004fda0003f05270 */
[----:B------:R-:W-:Y:S05]  /*2e810*/  @P0 BRA `(.L_x_423) ;  /* 0x0000000000a80947 */ /* 0x000fea0003800000 */
[----:B------:R-:W-:-:S03]  /*2e820*/  UMOV UR4, 0xffffffff ;  /* 0xffffffff00047882 */ /* 0x000fc60000000000 */
[----:B------:R-:W-:Y:S05]  /*2e830*/  BRA.DIV UR4, `(.L_x_768) ;  /* 0x0000007a04847947 */ /* 0x000fea000b800000 */
[----:B------:R-:W-:-:S13]  /*2e840*/  ELECT P6, URZ, PT ;  /* 0x00000000003f782f */ /* 0x000fda00038c0000 */
.L_x_1069:
[----:B------:R-:W-:Y:S05]  /*2e850*/  @!P6 BRA `(.L_x_423) ;  /* 0x000000000098e947 */ /* 0x000fea0003800000 */
[----:B------:R-:W-:-:S06]  /*2e860*/  ULOP3.LUT UR4, UR36, 0x2, URZ, 0xfc, !UPT ;  /* 0x0000000224047892 */ /* 0x000fcc000f8efc3f */
[----:B0-----:R-:W-:-:S05]  /*2e870*/  IMAD.U32 R0, RZ, RZ, UR4 ;  /* 0x00000004ff007e24 */ /* 0x001fca000f8e00ff */
[----:B------:R-:W-:-:S13]  /*2e880*/  ISETP.NE.AND P0, PT, R0, 0x3, PT ;  /* 0x000000030000780c */ /* 0x000fda0003f05270 */
[----:B------:R-:W-:Y:S05]  /*2e890*/  @!P0 BRA `(.L_x_769) ;  /* 0x0000000000048947 */ /* 0x000fea0003800000 */
[----:B------:R-:W-:Y:S01]  /*2e8a0*/  BPT.TRAP 0x1 ;  /* 0x000000040000795c */ /* 0x000fe20000300000 */
.L_x_769:
[----:B------:R-:W-:Y:S01]  /*2e8b0*/  IMAD R3, R29, 0x8, R5 ;  /* 0x000000081d037824 */ /* 0x000fe200078e0205 */
[----:B------:R-:W-:Y:S02]  /*2e8c0*/  SHF.L.U32 R2, R33, 0x1f, RZ ;  /* 0x0000001f21027819 */ /* 0x000fe400000006ff */
[----:B------:R-:W-:Y:S02]  /*2e8d0*/  IADD3 R29, R29, 0x1, RZ ;  /* 0x000000011d1d7810 */ /* 0x000fe40007ffe0ff */
[----:B------:R-:W0:Y:S02]  /*2e8e0*/  SYNCS.PHASECHK.TRANS64.TRYWAIT P1, [R3+URZ+0x33440], R2 ;  /* 0x03344002030075a7 */ /* 0x000e24000802017f */
[----:B------:R-:W-:-:S04]  /*2e8f0*/  ISETP.NE.AND P2, PT, R29, 0x2, PT ;  /* 0x000000021d00780c */ /* 0x000fc80003f45270 */
[----:B------:R-:W-:Y:S01]  /*2e900*/  SEL R0, RZ, 0x1, P2 ;  /* 0x00000001ff007807 */ /* 0x000fe20001000000 */
[----:B0-----:R-:W-:Y:S08]  /*2e910*/  @!P1 BRA `(.L_x_770) ;  /* 0x00000078006c9947 */ /* 0x001ff00003800000 */
.L_x_1070:
[----:B------:R-:W-:Y:S02]  /*2e920*/  SEL R29, R29, RZ, P2 ;  /* 0x000000ff1d1d7207 */ /* 0x000fe40001000000 */
[----:B------:R-:W-:Y:S01]  /*2e930*/  LOP3.LUT R0, R33, R0, RZ, 0x3c, !PT ;  /* 0x0000000021007212 */ /* 0x000fe200078e3cff */
[----:B------:R-:W-:Y:S06]  /*2e940*/  @!P0 BRA `(.L_x_771) ;  /* 0x0000000000048947 */ /* 0x000fec0003800000 */
[----:B------:R-:W-:Y:S01]  /*2e950*/  BPT.TRAP 0x1 ;  /* 0x000000040000795c */ /* 0x000fe20000300000 */
.L_x_771:
[----:B------:R-:W-:Y:S01]  /*2e960*/  IMAD R29, R29, 0x8, R5 ;  /* 0x000000081d1d7824 */ /* 0x000fe200078e0205 */
[----:B------:R-:W-:-:S04]  /*2e970*/  SHF.L.U32 R0, R0, 0x1f, RZ ;  /* 0x0000001f00007819 */ /* 0x000fc800000006ff */
[----:B------:R-:W2:Y:S02]  /*2e980*/  SYNCS.PHASECHK.TRANS64.TRYWAIT P1, [R29+URZ+0x33440], R0 ;  /* 0x033440001d0075a7 */ /* 0x000ea4000802017f */
[----:B--2---:R-:W-:Y:S05]  /*2e990*/  @!P1 BRA `(.L_x_772) ;  /* 0x0000007800609947 */ /* 0x004fea0003800000 */
.L_x_1071:
[----:B------:R-:W-:Y:S05]  /*2e9a0*/  @!P0 BRA `(.L_x_773) ;  /* 0x0000000000048947 */ /* 0x000fea0003800000 */
[----:B------:R-:W-:Y:S01]  /*2e9b0*/  BPT.TRAP 0x1 ;  /* 0x000000040000795c */ /* 0x000fe20000300000 */
.L_x_773:
[----:B------:R-:W3:Y:S02]  /*2e9c0*/  SYNCS.PHASECHK.TRANS64.TRYWAIT P1, [R3+URZ+0x33460], R2 ;  /* 0x03346002030075a7 */ /* 0x000ee4000802017f */
[----:B---3--:R-:W-:Y:S05]  /*2e9d0*/  @!P1 BRA `(.L_x_774) ;  /* 0x0000007800649947 */ /* 0x008fea0003800000 */
.L_x_1072:
[----:B------:R-:W-:Y:S05]  /*2e9e0*/  @!P0 BRA `(.L_x_775) ;  /* 0x0000000000048947 */ /* 0x000fea0003800000 */
[----:B------:R-:W-:Y:S01]  /*2e9f0*/  BPT.TRAP 0x1 ;  /* 0x000000040000795c */ /* 0x000fe20000300000 */
.L_x_775:
[----:B------:R-:W4:Y:S02]  /*2ea00*/  SYNCS.PHASECHK.TRANS64.TRYWAIT P1, [R29+URZ+0x33460], R0 ;  /* 0x033460001d0075a7 */ /* 0x000f24000802017f */
[----:B----4-:R-:W-:Y:S05]  /*2ea10*/  @!P1 BRA `(.L_x_776) ;  /* 0x0000007800689947 */ /* 0x010fea0003800000 */
.L_x_1073:
[----:B------:R-:W-:Y:S05]  /*2ea20*/  @!P0 BRA `(.L_x_777) ;  /* 0x0000000000048947 */ /* 0x000fea0003800000 */
[----:B------:R-:W-:Y:S01]  /*2ea30*/  BPT.TRAP 0x1 ;  /* 0x000000040000795c */ /* 0x000fe20000300000 */
.L_x_777:
[----:B------:R-:W5:Y:S02]  /*2ea40*/  SYNCS.PHASECHK.TRANS64.TRYWAIT P1, [R3+URZ+0x33480], R2 ;  /* 0x03348002030075a7 */ /* 0x000f64000802017f */
[----:B-----5:R-:W-:Y:S05]  /*2ea50*/  @!P1 BRA `(.L_x_778) ;  /* 0x00000078006c9947 */ /* 0x020fea0003800000 */
.L_x_1074:
[----:B------:R-:W-:Y:S05]  /*2ea60*/  @!P0 BRA `(.L_x_779) ;  /* 0x0000000000048947 */ /* 0x000fea0003800000 */
[----:B------:R-:W-:Y:S01]  /*2ea70*/  BPT.TRAP 0x1 ;  /* 0x000000040000795c */ /* 0x000fe20000300000 */
.L_x_779:
[----:B------:R0:W0:Y:S02]  /*2ea80*/  SYNCS.PHASECHK.TRANS64.TRYWAIT P0, [R29+URZ+0x33480], R0 ;  /* 0x033480001d0075a7 */ /* 0x000024000800017f */
[----:B0-----:R-:W-:Y:S05]  /*2ea90*/  @!P0 NANOSLEEP.SYNCS 0x989680 ;  /* 0x009896800000895d */ /* 0x001fea0003900000 */
[----:B------:R-:W0:Y:S02]  /*2eaa0*/  @!P0 SYNCS.PHASECHK.TRANS64 P0, [R29+URZ+0x33480], R0 ;  /* 0x033480001d0085a7 */ /* 0x000e24000800007f */
[----:B0-----:R-:W-:Y:S05]  /*2eab0*/  @!P0 BRA `(.L_x_779) ;  /* 0xfffffffc00f08947 */ /* 0x001fea000383ffff */
.L_x_423:
[----:B------:R-:W-:Y:S05]  /*2eac0*/  BSYNC B8 ;  /* 0x0000000000087941 */ /* 0x000fea0003800000 */
.L_x_420:
[----:B------:R-:W-:Y:S05]  /*2ead0*/  EXIT ;  /* 0x000000000000794d */ /* 0x000fea0003800000 */
.L_x_443:
[----:B-1----:R1:W2:Y:S02]  /*2eae0*/  SYNCS.PHASECHK.TRANS64.TRYWAIT P5, [R93+URZ+0x33490], R94 ;  /* 0x0334905e5d0075a7 */ /* 0x0022a400080a017f */
[----:B--2---:R-:W-:Y:S05]  /*2eaf0*/  @!P5 NANOSLEEP.SYNCS 0x989680 ;  /* 0x009896800000d95d */ /* 0x004fea0003900000 */
[----:B------:R-:W2:Y:S02]  /*2eb00*/  @!P5 SYNCS.PHASECHK.TRANS64 P5, [R93+URZ+0x33490], R94 ;  /* 0x0334905e5d00d5a7 */ /* 0x000ea400080a007f */
[----:B--2---:R-:W-:Y:S05]  /*2eb10*/  @!P5 BRA `(.L_x_443) ;  /* 0xfffffffc00f0d947 */ /* 0x004fea000383ffff */
[----:B------:R-:W-:Y:S05]  /*2eb20*/  BRA `(.L_x_780) ;  /* 0xfffffd5000d87947 */ /* 0x000fea000383ffff */
.L_x_444:
[----:B------:R-:W-:Y:S01]  /*2eb30*/  BSSY B1, `(.L_x_781) ;  /* 0x0000008000017945 */ /* 0x000fe20003800000 */
[----:B0-----:R-:W-:Y:S02]  /*2eb40*/  IMAD.MOV.U32 R13, RZ, RZ, R119 ;  /* 0x000000ffff0d7224 */ /* 0x001fe400078e0077 */
[----:B------:R-:W-:Y:S02]  /*2eb50*/  IMAD.MOV.U32 R12, RZ, RZ, RZ ;  /* 0x000000ffff0c7224 */ /* 0x000fe400078e00ff */
[----:B------:R-:W-:Y:S02]  /*2eb60*/  IMAD.MOV.U32 R11, RZ, RZ, 0x1e1f ;  /* 0x00001e1fff0b7424 */ /* 0x000fe400078e00ff */
[----:B------:R-:W-:-:S07]  /*2eb70*/  IMAD.MOV.U32 R15, RZ, RZ, -0x1 ;  /* 0xffffffffff0f7424 */ /* 0x000fce00078e00ff */
[----:B-1----:R-:W-:Y:S05]  /*2eb80*/  WARPSYNC.COLLECTIVE R15, `(.L_x_782) ;  /* 0x000000000f087348 */ /* 0x002fea0003c00000 */
[----:B------:R0:W2:Y:S02]  /*2eb90*/  SHFL.IDX P6, R14, R13, R12, R11 ;  /* 0x0000000c0d0e7389 */ /* 0x0000a400000c000b */
[----:B012---:R-:W-:Y:S01]  /*2eba0*/  ENDCOLLECTIVE ;  /* 0x000000000000791b */ /* 0x007fe20003800000 */
.L_x_782:
[----:B------:R-:W-:Y:S05]  /*2ebb0*/  BSYNC B1 ;  /* 0x0000000000017941 */ /* 0x000fea0003800000 */
.L_x_781:
[----:B------:R-:W-:Y:S01]  /*2ebc0*/  IMAD.MOV.U32 R13, RZ, RZ, R120 ;  /* 0x000000ffff0d7224 */ /* 0x000fe200078e0078 */
[----:B------:R-:W-:Y:S01]  /*2ebd0*/  MOV R145, R14 ;  /* 0x0000000e00917202 */ /* 0x000fe20000000f00 */
[----:B------:R-:W-:Y:S02]  /*2ebe0*/  IMAD.MOV.U32 R12, RZ, RZ, RZ ;  /* 0x000000ffff0c7224 */ /* 0x000fe400078e00ff */
[----:B------:R-:W-:Y:S02]  /*2ebf0*/  IMAD.MOV.U32 R11, RZ, RZ, 0x1e1f ;  /* 0x00001e1fff0b7424 */ /* 0x000fe400078e00ff */
[----:B------:R-:W-:-:S07]  /*2ec00*/  IMAD.MOV.U32 R15, RZ, RZ, -0x1 ;  /* 0xffffffffff0f7424 */ /* 0x000fce00078e00ff */
[----:B------:R-:W-:Y:S05]  /*2ec10*/  WARPSYNC.COLLECTIVE R15, `(.L_x_783) ;  /* 0x000000000f087348 */ /* 0x000fea0003c00000 */
[----:B------:R0:W1:Y:S02]  /*2ec20*/  SHFL.IDX P6, R14, R13, R12, R11 ;  /* 0x0000000c0d0e7389 */ /* 0x00006400000c000b */
[----:B01----:R-:W-:Y:S01]  /*2ec30*/  ENDCOLLECTIVE ;  /* 0x000000000000791b */ /* 0x003fe20003800000 */
.L_x_783:
[----:B------:R-:W-:Y:S01]  /*2ec40*/  IMAD.MOV.U32 R11, RZ, RZ, R14 ;  /* 0x000000ffff0b7224 */ /* 0x000fe200078e000e */
[----:B------:R-:W-:Y:S06]  /*2ec50*/  BRA `(.L_x_784) ;  /* 0xfffffd5000a07947 */ /* 0x000fec000383ffff */
.L_x_469:
[----:B------:R-:W-:Y:S01]  /*2ec60*/  BSSY B1, `(.L_x_785) ;  /* 0x0000008000017945 */ /* 0x000fe20003800000 */
[----:B0-----:R-:W-:Y:S01]  /*2ec70*/  MOV R13, R119 ;  /* 0x00000077000d7202 */ /* 0x001fe20000000f00 */
[----:B------:R-:W-:Y:S02]  /*2ec80*/  IMAD.MOV.U32 R12, RZ, RZ, 0x1 ;  /* 0x00000001ff0c7424 */ /* 0x000fe400078e00ff */
[----:B----4-:R-:W-:Y:S02]  /*2ec90*/  IMAD.MOV.U32 R11, RZ, RZ, 0x1e1f ;  /* 0x00001e1fff0b7424 */ /* 0x010fe400078e00ff */
[----:B------:R-:W-:-:S07]  /*2eca0*/  IMAD.MOV.U32 R15, RZ, RZ, -0x1 ;  /* 0xffffffffff0f7424 */ /* 0x000fce00078e00ff */
[----:B-123--:R-:W-:Y:S05]  /*2ecb0*/  WARPSYNC.COLLECTIVE R15, `(.L_x_786) ;  /* 0x000000000f087348 */ /* 0x00efea0003c00000 */
[----:B------:R0:W4:Y:S02]  /*2ecc0*/  SHFL.IDX P6, R14, R13, R12, R11 ;  /* 0x0000000c0d0e7389 */ /* 0x00012400000c000b */
[----:B01234-:R-:W-:Y:S01]  /*2ecd0*/  ENDCOLLECTIVE ;  /* 0x000000000000791b */ /* 0x01ffe20003800000 */
.L_x_786:
[----:B------:R-:W-:Y:S05]  /*2ece0*/  BSYNC B1 ;  /* 0x0000000000017941 */ /* 0x000fea0003800000 */
.L_x_785:
[----:B------:R-:W-:Y:S01]  /*2ecf0*/  IMAD.MOV.U32 R13, RZ, RZ, R120 ;  /* 0x000000ffff0d7224 */ /* 0x000fe200078e0078 */
[----:B------:R-:W-:Y:S01]  /*2ed00*/  MOV R12, 0x1 ;  /* 0x00000001000c7802 */ /* 0x000fe20000000f00 */
[----:B------:R-:W-:Y:S02]  /*2ed10*/  IMAD.MOV.U32 R11, RZ, RZ, 0x1e1f ;  /* 0x00001e1fff0b7424 */ /* 0x000fe400078e00ff */
[----:B------:R-:W-:Y:S02]  /*2ed20*/  IMAD.MOV.U32 R15, RZ, RZ, -0x1 ;  /* 0xffffffffff0f7424 */ /* 0x000fe400078e00ff */
[----:B------:R-:W-:-:S07]  /*2ed30*/  IMAD.MOV.U32 R119, RZ, RZ, R14 ;  /* 0x000000ffff777224 */ /* 0x000fce00078e000e */
[----:B------:R-:W-:Y:S05]  /*2ed40*/  WARPSYNC.COLLECTIVE R15, `(.L_x_787) ;  /* 0x000000000f087348 */ /* 0x000fea0003c00000 */
[----:B------:R0:W1:Y:S02]  /*2ed50*/  SHFL.IDX P6, R14, R13, R12, R11 ;  /* 0x0000000c0d0e7389 */ /* 0x00006400000c000b */
[----:B01----:R-:W-:Y:S01]  /*2ed60*/  ENDCOLLECTIVE ;  /* 0x000000000000791b */ /* 0x003fe20003800000 */
.L_x_787:
[----:B------:R-:W-:Y:S01]  /*2ed70*/  IMAD.MOV.U32 R120, RZ, RZ, R14 ;  /* 0x000000ffff787224 */ /* 0x000fe200078e000e */
[----:B------:R-:W-:Y:S06]  /*2ed80*/  BRA `(.L_x_788) ;  /* 0xfffffd7c00907947 */ /* 0x000fec000383ffff */
.L_x_499:
[----:B-1----:R1:W2:Y:S02]  /*2ed90*/  SYNCS.PHASECHK.TRANS64.TRYWAIT P5, [R93+URZ+0x33490], R94 ;  /* 0x0334905e5d0075a7 */ /* 0x0022a400080a017f */
[----:B--2---:R-:W-:Y:S05]  /*2eda0*/  @!P5 NANOSLEEP.SYNCS 0x989680 ;  /* 0x009896800000d95d */ /* 0x004fea0003900000 */
[----:B------:R-:W2:Y:S02]  /*2edb0*/  @!P5 SYNCS.PHASECHK.TRANS64 P5, [R93+URZ+0x33490], R94 ;  /* 0x0334905e5d00d5a7 */ /* 0x000ea400080a007f */
[----:B--2---:R-:W-:Y:S05]  /*2edc0*/  @!P5 BRA `(.L_x_499) ;  /* 0xfffffffc00f0d947 */ /* 0x004fea000383ffff */
[----:B------:R-:W-:Y:S05]  /*2edd0*/  BRA `(.L_x_789) ;  /* 0xfffffdb000987947 */ /* 0x000fea000383ffff */
.L_x_500:
[----:B------:R-:W-:Y:S01]  /*2ede0*/  BSSY B1, `(.L_x_790) ;  /* 0x0000008000017945 */ /* 0x000fe20003800000 */
[----:B0-----:R-:W-:Y:S01]  /*2edf0*/  IMAD.MOV.U32 R13, RZ, RZ, R119 ;  /* 0x000000ffff0d7224 */ /* 0x001fe200078e0077 */
[----:B------:R-:W-:Y:S01]  /*2ee00*/  MOV R11, 0x1e1f ;  /* 0x00001e1f000b7802 */ /* 0x000fe20000000f00 */
[----:B------:R-:W-:Y:S02]  /*2ee10*/  IMAD.MOV.U32 R12, RZ, RZ, RZ ;  /* 0x000000ffff0c7224 */ /* 0x000fe400078e00ff */
[----:B------:R-:W-:-:S07]  /*2ee20*/  IMAD.MOV.U32 R15, RZ, RZ, -0x1 ;  /* 0xffffffffff0f7424 */ /* 0x000fce00078e00ff */
[----:B-1----:R-:W-:Y:S05]  /*2ee30*/  WARPSYNC.COLLECTIVE R15, `(.L_x_791) ;  /* 0x000000000f087348 */ /* 0x002fea0003c00000 */
[----:B------:R0:W2:Y:S02]  /*2ee40*/  SHFL.IDX P6, R14, R13, R12, R11 ;  /* 0x0000000c0d0e7389 */ /* 0x0000a400000c000b */
[----:B012---:R-:W-:Y:S01]  /*2ee50*/  ENDCOLLECTIVE ;  /* 0x000000000000791b */ /* 0x007fe20003800000 */
.L_x_791:
[----:B------:R-:W-:Y:S05]  /*2ee60*/  BSYNC B1 ;  /* 0x0000000000017941 */ /* 0x000fea0003800000 */
.L_x_790:
[----:B------:R-:W-:Y:S01]  /*2ee70*/  IMAD.MOV.U32 R13, RZ, RZ, R120 ;  /* 0x000000ffff0d7224 */ /* 0x000fe200078e0078 */
[----:B------:R-:W-:Y:S01]  /*2ee80*/  MOV R15, 0xffffffff ;  /* 0xffffffff000f7802 */ /* 0x000fe20000000f00 */
[----:B------:R-:W-:Y:S02]  /*2ee90*/  IMAD.MOV.U32 R12, RZ, RZ, RZ ;  /* 0x000000ffff0c7224 */ /* 0x000fe400078e00ff */
[----:B------:R-:W-:Y:S02]  /*2eea0*/  IMAD.MOV.U32 R11, RZ, RZ, 0x1e1f ;  /* 0x00001e1fff0b7424 */ /* 0x000fe400078e00ff */
[----:B------:R-:W-:-:S07]  /*2eeb0*/  IMAD.MOV.U32 R149, RZ, RZ, R14 ;  /* 0x000000ffff957224 */ /* 0x000fce00078e000e */
[----:B------:R-:W-:Y:S05]  /*2eec0*/  WARPSYNC.COLLECTIVE R15, `(.L_x_792) ;  /* 0x000000000f087348 */ /* 0x000fea0003c00000 */
[----:B------:R0:W1:Y:S02]  /*2eed0*/  SHFL.IDX P6, R14, R13, R12, R11 ;  /* 0x0000000c0d0e7389 */ /* 0x00006400000c000b */
[----:B01----:R-:W-:Y:S01]  /*2eee0*/  ENDCOLLECTIVE ;  /* 0x000000000000791b */ /* 0x003fe20003800000 */
.L_x_792:
[----:B------:R-:W-:Y:S01]  /*2eef0*/  IMAD.MOV.U32 R11, RZ, RZ, R14 ;  /* 0x000000ffff0b7224 */ /* 0x000fe200078e000e */
[----:B------:R-:W-:Y:S06]  /*2ef00*/  BRA `(.L_x_793) ;  /* 0xfffffdb000687947 */ /* 0x000fec000383ffff */
.L_x_513:
[----:B------:R-:W-:Y:S01]  /*2ef10*/  BSSY B1, `(.L_x_794) ;  /* 0x0000008000017945 */ /* 0x000fe20003800000 */
[----:B0-2---:R-:W-:Y:S02]  /*2ef20*/  IMAD.MOV.U32 R13, RZ, RZ, R119 ;  /* 0x000000ffff0d7224 */ /* 0x005fe400078e0077 */
[----:B------:R-:W-:Y:S02]  /*2ef30*/  IMAD.MOV.U32 R12, RZ, RZ, 0x1 ;  /* 0x00000001ff0c7424 */ /* 0x000fe400078e00ff */
[----:B----4-:R-:W-:Y:S02]  /*2ef40*/  IMAD.MOV.U32 R11, RZ, RZ, 0x1e1f ;  /* 0x00001e1fff0b7424 */ /* 0x010fe400078e00ff */
[----:B------:R-:W-:-:S07]  /*2ef50*/  IMAD.MOV.U32 R15, RZ, RZ, -0x1 ;  /* 0xffffffffff0f7424 */ /* 0x000fce00078e00ff */
[----:B-1-3--:R-:W-:Y:S05]  /*2ef60*/  WARPSYNC.COLLECTIVE R15, `(.L_x_795) ;  /* 0x000000000f087348 */ /* 0x00afea0003c00000 */
[----:B------:R0:W2:Y:S02]  /*2ef70*/  SHFL.IDX P6, R14, R13, R12, R11 ;  /* 0x0000000c0d0e7389 */ /* 0x0000a400000c000b */
[----:B0123--:R-:W-:Y:S01]  /*2ef80*/  ENDCOLLECTIVE ;  /* 0x000000000000791b */ /* 0x00ffe20003800000 */
.L_x_795:
[----:B------:R-:W-:Y:S05]  /*2ef90*/  BSYNC B1 ;  /* 0x0000000000017941 */ /* 0x000fea0003800000 */
.L_x_794:
[----:B------:R-:W-:Y:S01]  /*2efa0*/  IMAD.MOV.U32 R13, RZ, RZ, R120 ;  /* 0x000000ffff0d7224 */ /* 0x000fe200078e0078 */
[----:B------:R-:W-:Y:S01]  /*2efb0*/  MOV R119, R14 ;  /* 0x0000000e00777202 */ /* 0x000fe20000000f00 */
[----:B------:R-:W-:Y:S02]  /*2efc0*/  IMAD.MOV.U32 R12, RZ, RZ, 0x1 ;  /* 0x00000001ff0c7424 */ /* 0x000fe400078e00ff */
[----:B------:R-:W-:Y:S02]  /*2efd0*/  IMAD.MOV.U32 R11, RZ, RZ, 0x1e1f ;  /* 0x00001e1fff0b7424 */ /* 0x000fe400078e00ff */
[----:B------:R-:W-:-:S07]  /*2efe0*/  IMAD.MOV.U32 R15, RZ, RZ, -0x1 ;  /* 0xffffffffff0f7424 */ /* 0x000fce00078e00ff */
[----:B------:R-:W-:Y:S05]  /*2eff0*/  WARPSYNC.COLLECTIVE R15, `(.L_x_796) ;  /* 0x000000000f087348 */ /* 0x000fea0003c00000 */
[----:B------:R0:W1:Y:S02]  /*2f000*/  SHFL.IDX P6, R14, R13, R12, R11 ;  /* 0x0000000c0d0e7389 */ /* 0x00006400000c000b */
[----:B01----:R-:W-:Y:S01]  /*2f010*/  ENDCOLLECTIVE ;  /* 0x000000000000791b */ /* 0x003fe20003800000 */
.L_x_796:
[----:B------:R-:W-:Y:S01]  /*2f020*/  IMAD.MOV.U32 R120, RZ, RZ, R14 ;  /* 0x000000ffff787224 */ /* 0x000fe200078e000e */
[----:B------:R-:W-:Y:S06]  /*2f030*/  BRA `(.L_x_797) ;  /* 0xfffffddc00f87947 */ /* 0x000fec000383ffff */
.L_x_526:
[----:B0-----:R0:W1:Y:S02]  /*2f040*/  SYNCS.PHASECHK.TRANS64.TRYWAIT P3, [R93+URZ+0x33490], R94 ;  /* 0x0334905e5d0075a7 */ /* 0x001064000806017f */
[----:B-1----:R-:W-:Y:S05]  /*2f050*/  @!P3 NANOSLEEP.SYNCS 0x989680 ;  /* 0x009896800000b95d */ /* 0x002fea0003900000 */
[----:B------:R-:W1:Y:S02]  /*2f060*/  @!P3 SYNCS.PHASECHK.TRANS64 P3, [R93+URZ+0x33490], R94 ;  /* 0x0334905e5d00b5a7 */ /* 0x000e64000806007f */
[----:B-1----:R-:W-:Y:S05]  /*2f070*/  @!P3 BRA `(.L_x_526) ;  /* 0xfffffffc00f0b947 */ /* 0x002fea000383ffff */
[----:B------:R-:W-:Y:S05]  /*2f080*/  BRA `(.L_x_798) ;  /* 0xfffffe0c009c7947 */ /* 0x000fea000383ffff */
.L_x_527:
[----:B------:R-:W-:Y:S01]  /*2f090*/  BSSY B1, `(.L_x_799) ;  /* 0x0000008000017945 */ /* 0x000fe20003800000 */
[----:B------:R-:W-:Y:S01]  /*2f0a0*/  MOV R13, R44 ;  /* 0x0000002c000d7202 */ /* 0x000fe20000000f00 */
[----:B------:R-:W-:Y:S02]  /*2f0b0*/  IMAD.MOV.U32 R12, RZ, RZ, RZ ;  /* 0x000000ffff0c7224 */ /* 0x000fe400078e00ff */
[----:B------:R-:W-:Y:S02]  /*2f0c0*/  IMAD.MOV.U32 R11, RZ, RZ, 0x1e1f ;  /* 0x00001e1fff0b7424 */ /* 0x000fe400078e00ff */
[----:B------:R-:W-:-:S07]  /*2f0d0*/  IMAD.MOV.U32 R15, RZ, RZ, -0x1 ;  /* 0xffffffffff0f7424 */ /* 0x000fce00078e00ff */
[----:B0-----:R-:W-:Y:S05]  /*2f0e0*/  WARPSYNC.COLLECTIVE R15, `(.L_x_800) ;  /* 0x000000000f087348 */ /* 0x001fea0003c00000 */
[----:B------:R1:W2:Y:S02]  /*2f0f0*/  SHFL.IDX P6, R14, R13, R12, R11 ;  /* 0x0000000c0d0e7389 */ /* 0x0002a400000c000b */
[----:B012---:R-:W-:Y:S01]  /*2f100*/  ENDCOLLECTIVE ;  /* 0x000000000000791b */ /* 0x007fe20003800000 */
.L_x_800:
[----:B------:R-:W-:Y:S05]  /*2f110*/  BSYNC B1 ;  /* 0x0000000000017941 */ /* 0x000fea0003800000 */
.L_x_799:
[----:B------:R-:W-:Y:S01]  /*2f120*/  IMAD.MOV.U32 R13, RZ, RZ, R42 ;  /* 0x000000ffff0d7224 */ /* 0x000fe200078e002a */
[----:B------:R-:W-:Y:S01]  /*2f130*/  MOV R12, RZ ;  /* 0x000000ff000c7202 */ /* 0x000fe20000000f00 */
[----:B------:R-:W-:Y:S02]  /*2f140*/  IMAD.MOV.U32 R11, RZ, RZ, 0x1e1f ;  /* 0x00001e1fff0b7424 */ /* 0x000fe400078e00ff */
[----:B------:R-:W-:Y:S02]  /*2f150*/  IMAD.MOV.U32 R15, RZ, RZ, -0x1 ;  /* 0xffffffffff0f7424 */ /* 0x000fe400078e00ff */
[----:B------:R-:W-:-:S07]  /*2f160*/  IMAD.MOV.U32 R43, RZ, RZ, R14 ;  /* 0x000000ffff2b7224 */ /* 0x000fce00078e000e */
[----:B------:R-:W-:Y:S05]  /*2f170*/  WARPSYNC.COLLECTIVE R15, `(.L_x_801) ;  /* 0x000000000f087348 */ /* 0x000fea0003c00000 */
[----:B------:R0:W1:Y:S02]  /*2f180*/  SHFL.IDX P6, R14, R13, R12, R11 ;  /* 0x0000000c0d0e7389 */ /* 0x00006400000c000b */
[----:B01----:R-:W-:Y:S01]  /*2f190*/  ENDCOLLECTIVE ;  /* 0x000000000000791b */ /* 0x003fe20003800000 */
.L_x_801:
[----:B------:R-:W-:Y:S01]  /*2f1a0*/  IMAD.MOV.U32 R45, RZ, RZ, R14 ;  /* 0x000000ffff2d7224 */ /* 0x000fe200078e000e */
[----:B------:R-:W-:Y:S06]  /*2f1b0*/  BRA `(.L_x_802) ;  /* 0xfffffe0c00cc7947 */ /* 0x000fec000383ffff */
.L_x_530:
[----:B------:R-:W-:Y:S01]  /*2f1c0*/  BSSY B1, `(.L_x_803) ;  /* 0x0000008000017945 */ /* 0x000fe20003800000 */
[----:B----4-:R-:W-:Y:S01]  /*2f1d0*/  IMAD.MOV.U32 R13, RZ, RZ, R44 ;  /* 0x000000ffff0d7224 */ /* 0x010fe200078e002c */
[----:B------:R-:W-:Y:S01]  /*2f1e0*/  MOV R11, 0x1e1f ;  /* 0x00001e1f000b7802 */ /* 0x000fe20000000f00 */
[----:B------:R-:W-:Y:S02]  /*2f1f0*/  IMAD.MOV.U32 R12, RZ, RZ, 0x1 ;  /* 0x00000001ff0c7424 */ /* 0x000fe400078e00ff */
[----:B------:R-:W-:-:S07]  /*2f200*/  IMAD.MOV.U32 R15, RZ, RZ, -0x1 ;  /* 0xffffffffff0f7424 */ /* 0x000fce00078e00ff */
[----:B0123--:R-:W-:Y:S05]  /*2f210*/  WARPSYNC.COLLECTIVE R15, `(.L_x_804) ;  /* 0x000000000f087348 */ /* 0x00ffea0003c00000 */
[----:B------:R4:W0:Y:S02]  /*2f220*/  SHFL.IDX P6, R14, R13, R12, R11 ;  /* 0x0000000c0d0e7389 */ /* 0x00082400000c000b */
[----:B01234-:R-:W-:Y:S01]  /*2f230*/  ENDCOLLECTIVE ;  /* 0x000000000000791b */ /* 0x01ffe20003800000 */
.L_x_804:
[----:B------:R-:W-:Y:S05]  /*2f240*/  BSYNC B1 ;  /* 0x0000000000017941 */ /* 0x000fea0003800000 */
.L_x_803:
[----:B------:R-:W-:Y:S01]  /*2f250*/  IMAD.MOV.U32 R13, RZ, RZ, R42 ;  /* 0x000000ffff0d7224 */ /* 0x000fe200078e002a */
[----:B------:R-:W-:Y:S01]  /*2f260*/  MOV R15, 0xffffffff ;  /* 0xffffffff000f7802 */ /* 0x000fe20000000f00 */
[----:B------:R-:W-:Y:S02]  /*2f270*/  IMAD.MOV.U32 R12, RZ, RZ, 0x1 ;  /* 0x00000001ff0c7424 */ /* 0x000fe400078e00ff */
[----:B------:R-:W-:Y:S02]  /*2f280*/  IMAD.MOV.U32 R11, RZ, RZ, 0x1e1f ;  /* 0x00001e1fff0b7424 */ /* 0x000fe400078e00ff */
[----:B------:R-:W-:-:S07]  /*2f290*/  IMAD.MOV.U32 R43, RZ, RZ, R14 ;  /* 0x000000ffff2b7224 */ /* 0x000fce00078e000e */
[----:B------:R-:W-:Y:S05]  /*2f2a0*/  WARPSYNC.COLLECTIVE R15, `(.L_x_805) ;  /* 0x000000000f087348 */ /* 0x000fea0003c00000 */
[----:B------:R0:W1:Y:S02]  /*2f2b0*/  SHFL.IDX P6, R14, R13, R12, R11 ;  /* 0x0000000c0d0e7389 */ /* 0x00006400000c000b */
[----:B01----:R-:W-:Y:S01]  /*2f2c0*/  ENDCOLLECTIVE ;  /* 0x000000000000791b */ /* 0x003fe20003800000 */
.L_x_805:
[----:B------:R-:W-:Y:S01]  /*2f2d0*/  IMAD.MOV.U32 R45, RZ, RZ, R14 ;  /* 0x000000ffff2d7224 */ /* 0x000fe200078e000e */
[----:B------:R-:W-:Y:S06]  /*2f2e0*/  BRA `(.L_x_806) ;  /* 0xfffffe1000247947 */ /* 0x000fec000383ffff */
.L_x_534:
[----:B------:R0:W0:Y:S02]  /*2f2f0*/  SYNCS.PHASECHK.TRANS64.TRYWAIT P2, [R93+URZ+0x334b0], R94 ;  /* 0x0334b05e5d0075a7 */ /* 0x000024000804017f */
[----:B0-----:R-:W-:Y:S05]  /*2f300*/  @!P2 NANOSLEEP.SYNCS 0x989680 ;  /* 0x009896800000a95d */ /* 0x001fea0003900000 */
[----:B------:R-:W0:Y:S02]  /*2f310*/  @!P2 SYNCS.PHASECHK.TRANS64 P2, [R93+URZ+0x334b0], R94 ;  /* 0x0334b05e5d00a5a7 */ /* 0x000e24000804007f */
[----:B0-----:R-:W-:Y:S05]  /*2f320*/  @!P2 BRA `(.L_x_534) ;  /* 0xfffffffc00f0a947 */ /* 0x001fea000383ffff */
[----:B------:R-:W-:Y:S05]  /*2f330*/  BRA `(.L_x_807) ;  /* 0xfffffe1000f87947 */ /* 0x000fea000383ffff */
.L_x_544:
[----:B------:R-:W-:Y:S01]  /*2f340*/  BSSY B0, `(.L_x_808) ;  /* 0x0000007000007945 */ /* 0x000fe20003800000 */
[----:B------:R-:W-:Y:S02]  /*2f350*/  IMAD.MOV.U32 R12, RZ, RZ, RZ ;  /* 0x000000ffff0c7224 */ /* 0x000fe400078e00ff */
[----:B------:R-:W-:Y:S02]  /*2f360*/  IMAD.MOV.U32 R11, RZ, RZ, 0x1f ;  /* 0x0000001fff0b7424 */ /* 0x000fe400078e00ff */
[----:B------:R-:W-:-:S07]  /*2f370*/  IMAD.MOV.U32 R15, RZ, RZ, -0x1 ;  /* 0xffffffffff0f7424 */ /* 0x000fce00078e00ff */
[----:B------:R-:W-:Y:S05]  /*2f380*/  WARPSYNC.COLLECTIVE R15, `(.L_x_809) ;  /* 0x000000000f087348 */ /* 0x000fea0003c00000 */
[----:B------:R0:W1:Y:S02]  /*2f390*/  SHFL.IDX P6, R14, R13, R12, R11 ;  /* 0x0000000c0d0e7389 */ /* 0x00006400000c000b */
[----:B01----:R-:W-:Y:S01]  /*2f3a0*/  ENDCOLLECTIVE ;  /* 0x000000000000791b */ /* 0x003fe20003800000 */
.L_x_809:
[----:B------:R-:W-:Y:S05]  /*2f3b0*/  BSYNC B0 ;  /* 0x0000000000007941 */ /* 0x000fea0003800000 */
.L_x_808:
[----:B------:R1:W-:Y:S01]  /*2f3c0*/  STL [R1+0x44], R14 ;  /* 0x0000440e01007387 */ /* 0x0003e20000100800 */
[----:B------:R-:W-:Y:S05]  /*2f3d0*/  BRA `(.L_x_810) ;  /* 0xfffffe2400047947 */ /* 0x000fea000383ffff */
.L_x_554:
[----:B------:R-:W-:Y:S01]  /*2f3e0*/  BSSY B1, `(.L_x_811) ;  /* 0x0000008000017945 */ /* 0x000fe20003800000 */
[----:B------:R-:W-:Y:S01]  /*2f3f0*/  IMAD.MOV.U32 R13, RZ, RZ, R28 ;  /* 0x000000ffff0d7224 */ /* 0x000fe200078e001c */
[----:B------:R-:W-:Y:S01]  /*2f400*/  MOV R12, RZ ;  /* 0x000000ff000c7202 */ /* 0x000fe20000000f00 */
[----:B------:R-:W-:Y:S02]  /*2f410*/  IMAD.MOV.U32 R11, RZ, RZ, 0x1e1f ;  /* 0x00001e1fff0b7424 */ /* 0x000fe400078e00ff */
[----:B------:R-:W-:-:S07]  /*2f420*/  IMAD.MOV.U32 R15, RZ, RZ, -0x1 ;  /* 0xffffffffff0f7424 */ /* 0x000fce00078e00ff */
[----:B-1----:R-:W-:Y:S05]  /*2f430*/  WARPSYNC.COLLECTIVE R15, `(.L_x_812) ;  /* 0x000000000f087348 */ /* 0x002fea0003c00000 */
[----:B-1----:R0:W1:Y:S02]  /*2f440*/  SHFL.IDX P6, R14, R13, R12, R11 ;  /* 0x0000000c0d0e7389 */ /* 0x00206400000c000b */
[----:B01----:R-:W-:Y:S01]  /*2f450*/  ENDCOLLECTIVE ;  /* 0x000000000000791b */ /* 0x003fe20003800000 */
.L_x_812:
[----:B------:R-:W-:Y:S05]  /*2f460*/  BSYNC B1 ;  /* 0x0000000000017941 */ /* 0x000fea0003800000 */
.L_x_811:
[----:B------:R-:W-:Y:S01]  /*2f470*/  IMAD.MOV.U32 R13, RZ, RZ, R24 ;  /* 0x000000ffff0d7224 */ /* 0x000fe200078e0018 */
[----:B------:R-:W-:Y:S01]  /*2f480*/  MOV R11, 0x1e1f ;  /* 0x00001e1f000b7802 */ /* 0x000fe20000000f00 */
[----:B------:R-:W-:Y:S02]  /*2f490*/  IMAD.MOV.U32 R12, RZ, RZ, RZ ;  /* 0x000000ffff0c7224 */ /* 0x000fe400078e00ff */
[----:B------:R-:W-:Y:S02]  /*2f4a0*/  IMAD.MOV.U32 R15, RZ, RZ, -0x1 ;  /* 0xffffffffff0f7424 */ /* 0x000fe400078e00ff */
[----:B------:R-:W-:-:S07]  /*2f4b0*/  IMAD.MOV.U32 R0, RZ, RZ, R14 ;  /* 0x000000ffff007224 */ /* 0x000fce00078e000e */
[----:B------:R-:W-:Y:S05]  /*2f4c0*/  WARPSYNC.COLLECTIVE R15, `(.L_x_813) ;  /* 0x000000000f087348 */ /* 0x000fea0003c00000 */
[----:B------:R0:W1:Y:S02]  /*2f4d0*/  SHFL.IDX P6, R14, R13, R12, R11 ;  /* 0x0000000c0d0e7389 */ /* 0x00006400000c000b */
[----:B01----:R-:W-:Y:S01]  /*2f4e0*/  ENDCOLLECTIVE ;  /* 0x000000000000791b */ /* 0x003fe20003800000 */
.L_x_813:
[----:B------:R-:W-:Y:S02]  /*2f4f0*/  IMAD.MOV.U32 R13, RZ, RZ, R45 ;  /* 0x000000ffff0d7224 */ /* 0x000fe400078e002d */
[----:B------:R-:W-:-:S07]  /*2f500*/  IMAD.MOV.U32 R7, RZ, RZ, R14 ;  /* 0x000000ffff077224 */ /* 0x000fce00078e000e */
[----:B------:R-:W-:Y:S05]  /*2f510*/  WARPSYNC.COLLECTIVE R15, `(.L_x_814) ;  /* 0x000000000f087348 */ /* 0x000fea0003c00000 */
[----:B------:R0:W1:Y:S02]  /*2f520*/  SHFL.IDX P6, R14, R13, R12, R11 ;  /* 0x0000000c0d0e7389 */ /* 0x00006400000c000b */
[----:B01----:R-:W-:Y:S01]  /*2f530*/  ENDCOLLECTIVE ;  /* 0x000000000000791b */ /* 0x003fe20003800000 */
.L_x_814:
[----:B------:R-:W-:Y:S02]  /*2f540*/  IMAD.MOV.U32 R13, RZ, RZ, R26 ;  /* 0x000000ffff0d7224 */ /* 0x000fe400078e001a */
[----:B------:R-:W-:-:S07]  /*2f550*/  IMAD.MOV.U32 R3, RZ, RZ, R14 ;  /* 0x000000ffff037224 */ /* 0x000fce00078e000e */
[----:B------:R-:W-:Y:S05]  /*2f560*/  WARPSYNC.COLLECTIVE R15, `(.L_x_815) ;  /* 0x000000000f087348 */ /* 0x000fea0003c00000 */
[----:B------:R0:W1:Y:S02]  /*2f570*/  SHFL.IDX P6, R14, R13, R12, R11 ;  /* 0x0000000c0d0e7389 */ /* 0x00006400000c000b */
[----:B01----:R-:W-:Y:S01]  /*2f580*/  ENDCOLLECTIVE ;  /* 0x000000000000791b */ /* 0x003fe20003800000 */
.L_x_815:
[----:B------:R-:W-:Y:S01]  /*2f590*/  MOV R39, R14 ;  /* 0x0000000e00277202 */ /* 0x000fe20000000f00 */
[----:B------:R-:W-:Y:S06]  /*2f5a0*/  BRA `(.L_x_816) ;  /* 0xfffffe2800047947 */ /* 0x000fec000383ffff */
.L_x_558:
[----:B-1----:R1:W4:Y:S02]  /*2f5b0*/  SYNCS.PHASECHK.TRANS64.TRYWAIT P0, [R18+URZ+0x33400], R3 ;  /* 0x03340003120075a7 */ /* 0x002324000800017f */
[----:B----4-:R-:W-:Y:S05]  /*2f5c0*/  @!P0 NANOSLEEP.SYNCS 0x989680 ;  /* 0x009896800000895d */ /* 0x010fea0003900000 */
[----:B------:R-:W4:Y:S02]  /*2f5d0*/  @!P0 SYNCS.PHASECHK.TRANS64 P0, [R18+URZ+0x33400], R3 ;  /* 0x03340003120085a7 */ /* 0x000f24000800007f */
[----:B----4-:R-:W-:Y:S05]  /*2f5e0*/  @!P0 BRA `(.L_x_558) ;  /* 0xfffffffc00f08947 */ /* 0x010fea000383ffff */
[----:B------:R-:W-:Y:S05]  /*2f5f0*/  BRA `(.L_x_817) ;  /* 0xfffffe2c006c7947 */ /* 0x000fea000383ffff */
.L_x_570:
[----:B------:R-:W-:Y:S01]  /*2f600*/  BSSY B1, `(.L_x_818) ;  /* 0x0000008000017945 */ /* 0x000fe20003800000 */
[----:B------:R-:W-:Y:S02]  /*2f610*/  IMAD.MOV.U32 R13, RZ, RZ, R28 ;  /* 0x000000ffff0d7224 */ /* 0x000fe400078e001c */
[----:B------:R-:W-:Y:S02]  /*2f620*/  IMAD.MOV.U32 R12, RZ, RZ, RZ ;  /* 0x000000ffff0c7224 */ /* 0x000fe400078e00ff */
[----:B------:R-:W-:Y:S02]  /*2f630*/  IMAD.MOV.U32 R11, RZ, RZ, 0x1e1f ;  /* 0x00001e1fff0b7424 */ /* 0x000fe400078e00ff */
[----:B------:R-:W-:-:S07]  /*2f640*/  IMAD.MOV.U32 R15, RZ, RZ, -0x1 ;  /* 0xffffffffff0f7424 */ /* 0x000fce00078e00ff */
[----:B-1----:R-:W-:Y:S05]  /*2f650*/  WARPSYNC.COLLECTIVE R15, `(.L_x_819) ;  /* 0x000000000f087348 */ /* 0x002fea0003c00000 */
[----:B-1----:R0:W1:Y:S02]  /*2f660*/  SHFL.IDX P6, R14, R13, R12, R11 ;  /* 0x0000000c0d0e7389 */ /* 0x00206400000c000b */
[----:B01----:R-:W-:Y:S01]  /*2f670*/  ENDCOLLECTIVE ;  /* 0x000000000000791b */ /* 0x003fe20003800000 */
.L_x_819:
[----:B------:R-:W-:Y:S05]  /*2f680*/  BSYNC B1 ;  /* 0x0000000000017941 */ /* 0x000fea0003800000 */
.L_x_818:
[----:B------:R-:W-:Y:S01]  /*2f690*/  MOV R13, R24 ;  /* 0x00000018000d7202 */ /* 0x000fe20000000f00 */
[----:B------:R-:W-:Y:S02]  /*2f6a0*/  IMAD.MOV.U32 R12, RZ, RZ, RZ ;  /* 0x000000ffff0c7224 */ /* 0x000fe400078e00ff */
[----:B------:R-:W-:Y:S02]  /*2f6b0*/  IMAD.MOV.U32 R11, RZ, RZ, 0x1e1f ;  /* 0x00001e1fff0b7424 */ /* 0x000fe400078e00ff */
[----:B------:R-:W-:Y:S02]  /*2f6c0*/  IMAD.MOV.U32 R15, RZ, RZ, -0x1 ;  /* 0xffffffffff0f7424 */ /* 0x000fe400078e00ff */
[----:B------:R-:W-:-:S07]  /*2f6d0*/  IMAD.MOV.U32 R3, RZ, RZ, R14 ;  /* 0x000000ffff037224 */ /* 0x000fce00078e000e */
[----:B------:R-:W-:Y:S05]  /*2f6e0*/  WARPSYNC.COLLECTIVE R15, `(.L_x_820) ;  /* 0x000000000f087348 */ /* 0x000fea0003c00000 */
[----:B------:R0:W1:Y:S02]  /*2f6f0*/  SHFL.IDX P6, R14, R13, R12, R11 ;  /* 0x0000000c0d0e7389 */ /* 0x00006400000c000b */
[----:B01----:R-:W-:Y:S01]  /*2f700*/  ENDCOLLECTIVE ;  /* 0x000000000000791b */ /* 0x003fe20003800000 */
.L_x_820:
[----:B------:R-:W-:Y:S02]  /*2f710*/  IMAD.MOV.U32 R13, RZ, RZ, R45 ;  /* 0x000000ffff0d7224 */ /* 0x000fe400078e002d */
[----:B------:R-:W-:-:S07]  /*2f720*/  IMAD.MOV.U32 R37, RZ, RZ, R14 ;  /* 0x000000ffff257224 */ /* 0x000fce00078e000e */
[----:B------:R-:W-:Y:S05]  /*2f730*/  WARPSYNC.COLLECTIVE R15, `(.L_x_821) ;  /* 0x000000000f087348 */ /* 0x000fea0003c00000 */
[----:B------:R0:W1:Y:S02]  /*2f740*/  SHFL.IDX P6, R14, R13, R12, R11 ;  /* 0x0000000c0d0e7389 */ /* 0x00006400000c000b */
[----:B01----:R-:W-:Y:S01]  /*2f750*/  ENDCOLLECTIVE ;  /* 0x000000000000791b */ /* 0x003fe20003800000 */
.L_x_821:
[----:B------:R-:W-:Y:S01]  /*2f760*/  IMAD.MOV.U32 R13, RZ, RZ, R26 ;  /* 0x000000ffff0d7224 */ /* 0x000fe200078e001a */
[----:B------:R-:W-:-:S07]  /*2f770*/  MOV R45, R14 ;  /* 0x0000000e002d7202 */ /* 0x000fce0000000f00 */
[----:B------:R-:W-:Y:S05]  /*2f780*/  WARPSYNC.COLLECTIVE R15, `(.L_x_822) ;  /* 0x000000000f087348 */ /* 0x000fea0003c00000 */
[----:B------:R0:W1:Y:S02]  /*2f790*/  SHFL.IDX P6, R14, R13, R12, R11 ;  /* 0x0000000c0d0e7389 */ /* 0x00006400000c000b */
[----:B01----:R-:W-:Y:S01]  /*2f7a0*/  ENDCOLLECTIVE ;  /* 0x000000000000791b */ /* 0x003fe20003800000 */
.L_x_822:
[----:B------:R-:W-:Y:S01]  /*2f7b0*/  IMAD.MOV.U32 R47, RZ, RZ, R14 ;  /* 0x000000ffff2f7224 */ /* 0x000fe200078e000e */
[----:B------:R-:W-:Y:S06]  /*2f7c0*/  BRA `(.L_x_823) ;  /* 0xfffffe5800f87947 */ /* 0x000fec000383ffff */
.L_x_574:
[----:B0-----:R0:W1:Y:S02]  /*2f7d0*/  SYNCS.PHASECHK.TRANS64.TRYWAIT P0, [R18+URZ+0x33400], R3 ;  /* 0x03340003120075a7 */ /* 0x001064000800017f */
[----:B-1----:R-:W-:Y:S05]  /*2f7e0*/  @!P0 NANOSLEEP.SYNCS 0x989680 ;  /* 0x009896800000895d */ /* 0x002fea0003900000 */
[----:B------:R-:W1:Y:S02]  /*2f7f0*/  @!P0 SYNCS.PHASECHK.TRANS64 P0, [R18+URZ+0x33400], R3 ;  /* 0x03340003120085a7 */ /* 0x000e64000800007f */
[----:B-1----:R-:W-:Y:S05]  /*2f800*/  @!P0 BRA `(.L_x_574) ;  /* 0xfffffffc00f08947 */ /* 0x002fea000383ffff */
[----:B------:R-:W-:Y:S05]  /*2f810*/  BRA `(.L_x_824) ;  /* 0xfffffe6000047947 */ /* 0x000fea000383ffff */
.L_x_582:
[----:B--2---:R2:W3:Y:S02]  /*2f820*/  SYNCS.PHASECHK.TRANS64.TRYWAIT P1, [R0+URZ+0x33430], R3 ;  /* 0x03343003000075a7 */ /* 0x0044e4000802017f */
[----:B---3--:R-:W-:Y:S05]  /*2f830*/  @!P1 NANOSLEEP.SYNCS 0x989680 ;  /* 0x009896800000995d */ /* 0x008fea0003900000 */
[----:B------:R-:W3:Y:S02]  /*2f840*/  @!P1 SYNCS.PHASECHK.TRANS64 P1, [R0+URZ+0x33430], R3 ;  /* 0x03343003000095a7 */ /* 0x000ee4000802007f */
[----:B---3--:R-:W-:Y:S05]  /*2f850*/  @!P1 BRA `(.L_x_582) ;  /* 0xfffffffc00f09947 */ /* 0x008fea000383ffff */
[----:B------:R-:W-:Y:S05]  /*2f860*/  BRA `(.L_x_581) ;  /* 0xfffffe9000507947 */ /* 0x000fea000383ffff */
.L_x_589:
[----:B-1----:R1:W2:Y:S02]  /*2f870*/  SYNCS.PHASECHK.TRANS64.TRYWAIT P2, [R5+URZ+0x33430], R4 ;  /* 0x03343004050075a7 */ /* 0x0022a4000804017f */
[----:B--2---:R-:W-:Y:S05]  /*2f880*/  @!P2 NANOSLEEP.SYNCS 0x989680 ;  /* 0x009896800000a95d */ /* 0x004fea0003900000 */
[----:B------:R-:W2:Y:S02]  /*2f890*/  @!P2 SYNCS.PHASECHK.TRANS64 P2, [R5+URZ+0x33430], R4 ;  /* 0x033430040500a5a7 */ /* 0x000ea4000804007f */
[----:B--2---:R-:W-:Y:S05]  /*2f8a0*/  @!P2 BRA `(.L_x_589) ;  /* 0xfffffffc00f0a947 */ /* 0x004fea000383ffff */
[----:B------:R-:W-:Y:S05]  /*2f8b0*/  BRA `(.L_x_588) ;  /* 0xfffffecc00307947 */ /* 0x000fea000383ffff */
.L_x_593:
[----:B-1----:R1:W2:Y:S02]  /*2f8c0*/  SYNCS.PHASECHK.TRANS64.TRYWAIT P1, [R4+URZ+0x33450], R3 ;  /* 0x03345003040075a7 */ /* 0x0022a4000802017f */
[----:B--2---:R-:W-:Y:S05]  /*2f8d0*/  @!P1 NANOSLEEP.SYNCS 0x989680 ;  /* 0x009896800000995d */ /* 0x004fea0003900000 */
[----:B------:R-:W2:Y:S02]  /*2f8e0*/  @!P1 SYNCS.PHASECHK.TRANS64 P1, [R4+URZ+0x33450], R3 ;  /* 0x03345003040095a7 */ /* 0x000ea4000802007f */
[----:B--2---:R-:W-:Y:S05]  /*2f8f0*/  @!P1 BRA `(.L_x_593) ;  /* 0xfffffffc00f09947 */ /* 0x004fea000383ffff */
[----:B------:R-:W-:Y:S05]  /*2f900*/  BRA `(.L_x_590) ;  /* 0xfffffedc00707947 */ /* 0x000fea000383ffff */
.L_x_600:
[----:B-1----:R1:W2:Y:S02]  /*2f910*/  SYNCS.PHASECHK.TRANS64.TRYWAIT P1, [R3+URZ+0x33450], R0 ;  /* 0x03345000030075a7 */ /* 0x0022a4000802017f */
[----:B--2---:R-:W-:Y:S05]  /*2f920*/  @!P1 NANOSLEEP.SYNCS 0x989680 ;  /* 0x009896800000995d */ /* 0x004fea0003900000 */
[----:B------:R-:W2:Y:S02]  /*2f930*/  @!P1 SYNCS.PHASECHK.TRANS64 P1, [R3+URZ+0x33450], R0 ;  /* 0x03345000030095a7 */ /* 0x000ea4000802007f */
[----:B--2---:R-:W-:Y:S05]  /*2f940*/  @!P1 BRA `(.L_x_600) ;  /* 0xfffffffc00f09947 */ /* 0x004fea000383ffff */
[----:B------:R-:W-:Y:S05]  /*2f950*/  BRA `(.L_x_599) ;  /* 0xffffff0000607947 */ /* 0x000fea000383ffff */
.L_x_604:
        /* <DEDUP_REMOVED lines=8> */
[----:B------:R-:W-:Y:S01]  /*2f9e0*/  IMAD.MOV.U32 R125, RZ, RZ, RZ ;  /* 0x000000ffff7d7224 */ /* 0x000fe200078e00ff */
[----:B------:R-:W-:Y:S02]  /*2f9f0*/  SEL R30, R33, R32, P0 ;  /* 0x00000020211e7207 */ /* 0x000fe40000000000 */
[----:B------:R-:W-:Y:S02]  /*2fa00*/  SEL R31, R32, R33, P0 ;  /* 0x00000021201f7207 */ /* 0x000fe40000000000 */
[----:B------:R-:W-:Y:S02]  /*2fa10*/  SEL R56, R11, R57, P0 ;  /* 0x000000390b387207 */ /* 0x000fe40000000000 */
[----:B------:R-:W-:-:S02]  /*2fa20*/  SEL R32, R15, R60, P0 ;  /* 0x0000003c0f207207 */ /* 0x000fc40000000000 */
[----:B------:R-:W-:Y:S01]  /*2fa30*/  SEL R33, R60, R15, P0 ;  /* 0x0000000f3c217207 */ /* 0x000fe20000000000 */
[----:B------:R-:W-:Y:S01]  /*2fa40*/  IMAD.MOV.U32 R15, RZ, RZ, -0x1 ;  /* 0xffffffffff0f7424 */ /* 0x000fe200078e00ff */
[----:B------:R-:W-:Y:S02]  /*2fa50*/  SEL R54, R100, R12, P0 ;  /* 0x0000000c64367207 */ /* 0x000fe40000000000 */
[----:B------:R-:W-:Y:S01]  /*2fa60*/  SEL R55, R12, R100, P0 ;  /* 0x000000640c377207 */ /* 0x000fe20000000000 */
[----:B-----5:R-:W-:Y:S01]  /*2fa70*/  IMAD.MOV.U32 R12, RZ, RZ, R0 ;  /* 0x000000ffff0c7224 */ /* 0x020fe200078e0000 */
[----:B------:R-:W-:Y:S01]  /*2fa80*/  SEL R57, R57, R11, P0 ;  /* 0x0000000b39397207 */ /* 0x000fe20000000000 */
[----:B------:R-:W-:Y:S01]  /*2fa90*/  IMAD.MOV.U32 R11, RZ, RZ, 0x1c1f ;  /* 0x00001c1fff0b7424 */ /* 0x000fe200078e00ff */
[----:B------:R-:W-:Y:S02]  /*2faa0*/  SEL R34, R52, R14, P0 ;  /* 0x0000000e34227207 */ /* 0x000fe40000000000 */
[----:B------:R-:W-:-:S07]  /*2fab0*/  SEL R35, R14, R52, P0 ;  /* 0x000000340e237207 */ /* 0x000fce0000000000 */
[----:B0-----:R-:W-:Y:S05]  /*2fac0*/  WARPSYNC.COLLECTIVE R15, `(.L_x_825) ;  /* 0x000000000f087348 */ /* 0x001fea0003c00000 */
[----:B------:R1:W2:Y:S02]  /*2fad0*/  SHFL.IDX P6, R14, R13, R12, R11 ;  /* 0x0000000c0d0e7389 */ /* 0x0002a400000c000b */
[----:B012---:R-:W-:Y:S01]  /*2fae0*/  ENDCOLLECTIVE ;  /* 0x000000000000791b */ /* 0x007fe20003800000 */
.L_x_825:
[----:B------:R-:W-:Y:S02]  /*2faf0*/  SEL R119, R8, R109, P0 ;  /* 0x0000006d08777207 */ /* 0x000fe40000000000 */
[----:B------:R-:W-:Y:S02]  /*2fb00*/  SEL R142, R109, R8, P0 ;  /* 0x000000086d8e7207 */ /* 0x000fe40000000000 */
[----:B------:R-:W-:Y:S02]  /*2fb10*/  SEL R62, R116, R4, P0 ;  /* 0x00000004743e7207 */ /* 0x000fe40000000000 */
[----:B------:R-:W-:Y:S02]  /*2fb20*/  SEL R63, R4, R116, P0 ;  /* 0x00000074043f7207 */ /* 0x000fe40000000000 */
[----:B------:R-:W-:Y:S02]  /*2fb30*/  LOP3.LUT R116, R0, 0x2, RZ, 0x3c, !PT ;  /* 0x0000000200747812 */ /* 0x000fe400078e3cff */
[----:B------:R-:W-:-:S02]  /*2fb40*/  SEL R58, R108, R6, P0 ;  /* 0x000000066c3a7207 */ /* 0x000fc40000000000 */
[----:B------:R-:W-:Y:S01]  /*2fb50*/  SEL R59, R6, R108, P0 ;  /* 0x0000006c063b7207 */ /* 0x000fe20000000000 */
[----:B------:R-:W-:Y:S01]  /*2fb60*/  IMAD.MOV.U32 R13, RZ, RZ, R2 ;  /* 0x000000ffff0d7224 */ /* 0x000fe200078e0002 */
[----:B------:R-:W-:Y:S02]  /*2fb70*/  SEL R108, R110, R36, P0 ;  /* 0x000000246e6c7207 */ /* 0x000fe40000000000 */
[----:B------:R-:W-:Y:S02]  /*2fb80*/  SEL R36, R36, R110, P0 ;  /* 0x0000006e24247207 */ /* 0x000fe40000000000 */
[----:B------:R-:W-:Y:S02]  /*2fb90*/  SEL R66, R136, R92, P0 ;  /* 0x0000005c88427207 */ /* 0x000fe40000000000 */
[----:B------:R-:W-:Y:S02]  /*2fba0*/  SEL R67, R92, R136, P0 ;  /* 0x000000885c437207 */ /* 0x000fe40000000000 */
[----:B------:R-:W-:-:S02]  /*2fbb0*/  SEL R92, R87, R42, P0 ;  /* 0x0000002a575c7207 */ /* 0x000fc40000000000 */
[----:B------:R-:W-:-:S07]  /*2fbc0*/  MOV R109, R14 ;  /* 0x0000000e006d7202 */ /* 0x000fce0000000f00 */
[----:B------:R-:W-:Y:S05]  /*2fbd0*/  WARPSYNC.COLLECTIVE R15, `(.L_x_826) ;  /* 0x000000000f087348 */ /* 0x000fea0003c00000 */
[----:B------:R0:W1:Y:S02]  /*2fbe0*/  SHFL.IDX P6, R14, R13, R12, R11 ;  /* 0x0000000c0d0e7389 */ /* 0x00006400000c000b */
[----:B01----:R-:W-:Y:S01]  /*2fbf0*/  ENDCOLLECTIVE ;  /* 0x000000000000791b */ /* 0x003fe20003800000 */
.L_x_826:
[----:B------:R-:W-:Y:S02]  /*2fc00*/  SEL R42, R42, R87, P0 ;  /* 0x000000572a2a7207 */ /* 0x000fe40000000000 */
[----:B------:R-:W-:Y:S02]  /*2fc10*/  SEL R3, R5, R96, P0 ;  /* 0x0000006005037207 */ /* 0x000fe40000000000 */
[----:B------:R-:W-:Y:S02]  /*2fc20*/  SEL R148, R114, R115, P0 ;  /* 0x0000007372947207 */ /* 0x000fe40000000000 */
[----:B------:R-:W-:Y:S02]  /*2fc30*/  SEL R149, R115, R114, P0 ;  /* 0x0000007273957207 */ /* 0x000fe40000000000 */
[----:B------:R-:W-:Y:S02]  /*2fc40*/  SEL R143, R96, R5, P0 ;  /* 0x00000005608f7207 */ /* 0x000fe40000000000 */
[----:B------:R-:W-:-:S02]  /*2fc50*/  SEL R75, R104, R121, P0 ;  /* 0x00000079684b7207 */ /* 0x000fc40000000000 */
[----:B------:R-:W-:Y:S01]  /*2fc60*/  SEL R121, R121, R104, P0 ;  /* 0x0000006879797207 */ /* 0x000fe20000000000 */
[----:B------:R-:W-:Y:S01]  /*2fc70*/  IMAD.MOV.U32 R13, RZ, RZ, R144 ;  /* 0x000000ffff0d7224 */ /* 0x000fe200078e0090 */
[----:B------:R-:W-:Y:S01]  /*2fc80*/  SEL R104, R83, R37, P0 ;  /* 0x0000002553687207 */ /* 0x000fe20000000000 */
[----:B------:R-:W-:Y:S01]  /*2fc90*/  IMAD.MOV.U32 R12, RZ, RZ, R116 ;  /* 0x000000ffff0c7224 */ /* 0x000fe200078e0074 */
[----:B------:R-:W-:Y:S02]  /*2fca0*/  SEL R37, R37, R83, P0 ;  /* 0x0000005325257207 */ /* 0x000fe40000000000 */
[----:B------:R-:W-:Y:S02]  /*2fcb0*/  SEL R68, R89, R137, P0 ;  /* 0x0000008959447207 */ /* 0x000fe40000000000 */
[----:B------:R-:W-:Y:S02]  /*2fcc0*/  SEL R69, R137, R89, P0 ;  /* 0x0000005989457207 */ /* 0x000fe40000000000 */
[----:B------:R-:W-:Y:S01]  /*2fcd0*/  SEL R5, R120, R127, P0 ;  /* 0x0000007f78057207 */ /* 0x000fe20000000000 */
[----:B------:R-:W-:Y:S01]  /*2fce0*/  IMAD.MOV.U32 R110, RZ, RZ, R14 ;  /* 0x000000ffff6e7224 */ /* 0x000fe200078e000e */
[----:B------:R-:W-:-:S07]  /*2fcf0*/  SEL R127, R127, R120, P0 ;  /* 0x000000787f7f7207 */ /* 0x000fce0000000000 */
[----:B------:R-:W-:Y:S05]  /*2fd00*/  WARPSYNC.COLLECTIVE R15, `(.L_x_827) ;  /* 0x000000000f087348 */ /* 0x000fea0003c00000 */
[----:B------:R0:W1:Y:S02]  /*2fd10*/  SHFL.IDX P6, R14, R13, R12, R11 ;  /* 0x0000000c0d0e7389 */ /* 0x00006400000c000b */
[----:B01----:R-:W-:Y:S01]  /*2fd20*/  ENDCOLLECTIVE ;  /* 0x000000000000791b */ /* 0x003fe20003800000 */
.L_x_827:
[----:B------:R-:W-:Y:S02]  /*2fd30*/  SEL R120, R117, R123, P0 ;  /* 0x0000007b75787207 */ /* 0x000fe40000000000 */
[----:B------:R-:W-:Y:S02]  /*2fd40*/  SEL R8, R123, R117, P0 ;  /* 0x000000757b087207 */ /* 0x000fe40000000000 */
[----:B------:R-:W-:Y:S02]  /*2fd50*/  SEL R74, R111, R76, P0 ;  /* 0x0000004c6f4a7207 */ /* 0x000fe40000000000 */
[----:B------:R-:W-:Y:S02]  /*2fd60*/  SEL R50, R76, R111, P0 ;  /* 0x0000006f4c327207 */ /* 0x000fe40000000000 */
[----:B------:R-:W-:Y:S02]  /*2fd70*/  SEL R111, R118, R7, P0 ;  /* 0x00000007766f7207 */ /* 0x000fe40000000000 */
[----:B------:R-:W-:-:S02]  /*2fd80*/  SEL R123, R7, R118, P0 ;  /* 0x00000076077b7207 */ /* 0x000fc40000000000 */
[----:B------:R-:W-:Y:S02]  /*2fd90*/  SEL R26, R28, R48, P0 ;  /* 0x000000301c1a7207 */ /* 0x000fe40000000000 */
[----:B------:R-:W-:Y:S02]  /*2fda0*/  MOV R13, R145 ;  /* 0x00000091000d7202 */ /* 0x000fe40000000f00 */
        /* <DEDUP_REMOVED lines=9> */
.L_x_828:
        /* <DEDUP_REMOVED lines=19> */
.L_x_829:
        /* <DEDUP_REMOVED lines=8> */
[----:B------:R-:W-:Y:S02]  /*2fff0*/  SEL R64, R65, R138, P0 ;  /* 0x0000008a41407207 */ /* 0x000fe40000000000 */
        /* <DEDUP_REMOVED lines=9> */
.L_x_830:
        /* <DEDUP_REMOVED lines=18> */
.L_x_831:
[----:B------:R-:W-:Y:S02]  /*301b0*/  IMAD.MOV.U32 R13, RZ, RZ, R143 ;  /* 0x000000ffff0d7224 */ /* 0x000fe400078e008f */
[----:B------:R-:W-:-:S07]  /*301c0*/  IMAD.MOV.U32 R83, RZ, RZ, R14 ;  /* 0x000000ffff537224 */ /* 0x000fce00078e000e */
[----:B------:R-:W-:Y:S05]  /*301d0*/  WARPSYNC.COLLECTIVE R15, `(.L_x_832) ;  /* 0x000000000f087348 */ /* 0x000fea0003c00000 */
[----:B------:R0:W1:Y:S02]  /*301e0*/  SHFL.IDX P6, R14, R13, R12, R11 ;  /* 0x0000000c0d0e7389 */ /* 0x00006400000c000b */
[----:B01----:R-:W-:Y:S01]  /*301f0*/  ENDCOLLECTIVE ;  /* 0x000000000000791b */ /* 0x003fe20003800000 */
.L_x_832:
[----:B------:R-:W-:Y:S02]  /*30200*/  SEL R112, R114, R83, P0 ;  /* 0x0000005372707207 */ /* 0x000fe40000000000 */
[----:B------:R-:W-:Y:S02]  /*30210*/  SEL R114, R83, R114, P0 ;  /* 0x0000007253727207 */ /* 0x000fe40000000000 */
[----:B------:R-:W-:Y:S01]  /*30220*/  MOV R13, R128 ;  /* 0x00000080000d7202 */ /* 0x000fe20000000f00 */
[----:B------:R-:W-:Y:S02]  /*30230*/  IMAD.MOV.U32 R12, RZ, RZ, R0 ;  /* 0x000000ffff0c7224 */ /* 0x000fe400078e0000 */
[----:B------:R-:W-:-:S07]  /*30240*/  IMAD.MOV.U32 R89, RZ, RZ, R14 ;  /* 0x000000ffff597224 */ /* 0x000fce00078e000e */
[----:B------:R-:W-:Y:S05]  /*30250*/  WARPSYNC.COLLECTIVE R15, `(.L_x_833) ;  /* 0x000000000f087348 */ /* 0x000fea0003c00000 */
[----:B------:R0:W1:Y:S02]  /*30260*/  SHFL.IDX P6, R14, R13, R12, R11 ;  /* 0x0000000c0d0e7389 */ /* 0x00006400000c000b */
[----:B01----:R-:W-:Y:S01]  /*30270*/  ENDCOLLECTIVE ;  /* 0x000000000000791b */ /* 0x003fe20003800000 */
.L_x_833:
[----:B------:R-:W-:Y:S02]  /*30280*/  SEL R113, R115, R89, P0 ;  /* 0x0000005973717207 */ /* 0x000fe40000000000 */
[----:B------:R-:W-:Y:S01]  /*30290*/  SEL R115, R89, R115, P0 ;  /* 0x0000007359737207 */ /* 0x000fe20000000000 */
[----:B------:R-:W-:Y:S02]  /*302a0*/  IMAD.MOV.U32 R13, RZ, RZ, R119 ;  /* 0x000000ffff0d7224 */ /* 0x000fe400078e0077 */
[----:B------:R-:W-:-:S07]  /*302b0*/  IMAD.MOV.U32 R118, RZ, RZ, R14 ;  /* 0x000000ffff767224 */ /* 0x000fce00078e000e */
[----:B------:R-:W-:Y:S05]  /*302c0*/  WARPSYNC.COLLECTIVE R15, `(.L_x_834) ;  /* 0x000000000f087348 */ /* 0x000fea0003c00000 */
[----:B------:R0:W1:Y:S02]  /*302d0*/  SHFL.IDX P6, R14, R13, R12, R11 ;  /* 0x0000000c0d0e7389 */ /* 0x00006400000c000b */
[----:B01----:R-:W-:Y:S01]  /*302e0*/  ENDCOLLECTIVE ;  /* 0x000000000000791b */ /* 0x003fe20003800000 */
.L_x_834:
[----:B------:R-:W-:Y:S01]  /*302f0*/  IMAD.MOV.U32 R13, RZ, RZ, R139 ;  /* 0x000000ffff0d7224 */ /* 0x000fe200078e008b */
[----:B------:R-:W-:Y:S01]  /*30300*/  MOV R12, R116 ;  /* 0x00000074000c7202 */ /* 0x000fe20000000f00 */
[----:B------:R-:W-:-:S07]  /*30310*/  IMAD.MOV.U32 R119, RZ, RZ, R14 ;  /* 0x000000ffff777224 */ /* 0x000fce00078e000e */
[----:B------:R-:W-:Y:S05]  /*30320*/  WARPSYNC.COLLECTIVE R15, `(.L_x_835) ;  /* 0x000000000f087348 */ /* 0x000fea0003c00000 */
[----:B------:R0:W1:Y:S02]  /*30330*/  SHFL.IDX P6, R14, R13, R12, R11 ;  /* 0x0000000c0d0e7389 */ /* 0x00006400000c000b */
[----:B01----:R-:W-:Y:S01]  /*30340*/  ENDCOLLECTIVE ;  /* 0x000000000000791b */ /* 0x003fe20003800000 */
.L_x_835:
[----:B------:R-:W-:Y:S02]  /*30350*/  IMAD.MOV.U32 R13, RZ, RZ, R142 ;  /* 0x000000ffff0d7224 */ /* 0x000fe400078e008e */
[----:B------:R-:W-:-:S07]  /*30360*/  IMAD.MOV.U32 R81, RZ, RZ, R14 ;  /* 0x000000ffff517224 */ /* 0x000fce00078e000e */
[----:B------:R-:W-:Y:S05]  /*30370*/  WARPSYNC.COLLECTIVE R15, `(.L_x_836) ;  /* 0x000000000f087348 */ /* 0x000fea0003c00000 */
[----:B------:R0:W1:Y:S02]  /*30380*/  SHFL.IDX P6, R14, R13, R12, R11 ;  /* 0x0000000c0d0e7389 */ /* 0x00006400000c000b */
[----:B01----:R-:W-:Y:S01]  /*30390*/  ENDCOLLECTIVE ;  /* 0x000000000000791b */ /* 0x003fe20003800000 */
.L_x_836:
[----:B------:R-:W-:Y:S02]  /*303a0*/  IMAD.MOV.U32 R13, RZ, RZ, R75 ;  /* 0x000000ffff0d7224 */ /* 0x000fe400078e004b */
[----:B------:R-:W-:Y:S02]  /*303b0*/  IMAD.MOV.U32 R12, RZ, RZ, R0 ;  /* 0x000000ffff0c7224 */ /* 0x000fe400078e0000 */
[----:B------:R-:W-:-:S07]  /*303c0*/  IMAD.MOV.U32 R85, RZ, RZ, R14 ;  /* 0x000000ffff557224 */ /* 0x000fce00078e000e */
[----:B------:R-:W-:Y:S05]  /*303d0*/  WARPSYNC.COLLECTIVE R15, `(.L_x_837) ;  /* 0x000000000f087348 */ /* 0x000fea0003c00000 */
[----:B------:R0:W1:Y:S02]  /*303e0*/  SHFL.IDX P6, R14, R13, R12, R11 ;  /* 0x0000000c0d0e7389 */ /* 0x00006400000c000b */
[----:B01----:R-:W-:Y:S01]  /*303f0*/  ENDCOLLECTIVE ;  /* 0x000000000000791b */ /* 0x003fe20003800000 */
.L_x_837:
[----:B------:R-:W-:Y:S02]  /*30400*/  SEL R117, R119, R85, P0 ;  /* 0x0000005577757207 */ /* 0x000fe40000000000 */
[----:B------:R-:W-:Y:S01]  /*30410*/  SEL R119, R85, R119, P0 ;  /* 0x0000007755777207 */ /* 0x000fe20000000000 */
[----:B------:R-:W-:Y:S01]  /*30420*/  IMAD.MOV.U32 R13, RZ, RZ, R122 ;  /* 0x000000ffff0d7224 */ /* 0x000fe200078e007a */
[----:B------:R-:W-:-:S07]  /*30430*/  MOV R3, R14 ;  /* 0x0000000e00037202 */ /* 0x000fce0000000f00 */
[----:B------:R-:W-:Y:S05]  /*30440*/  WARPSYNC.COLLECTIVE R15, `(.L_x_838) ;  /* 0x000000000f087348 */ /* 0x000fea0003c00000 */
[----:B------:R0:W1:Y:S02]  /*30450*/  SHFL.IDX P6, R14, R13, R12, R11 ;  /* 0x0000000c0d0e7389 */ /* 0x00006400000c000b */
[----:B01----:R-:W-:Y:S01]  /*30460*/  ENDCOLLECTIVE ;  /* 0x000000000000791b */ /* 0x003fe20003800000 */
.L_x_838:
[----:B------:R-:W-:Y:S02]  /*30470*/  IMAD.MOV.U32 R13, RZ, RZ, R121 ;  /* 0x000000ffff0d7224 */ /* 0x000fe400078e0079 */
[----:B------:R-:W-:Y:S02]  /*30480*/  IMAD.MOV.U32 R12, RZ, RZ, R116 ;  /* 0x000000ffff0c7224 */ /* 0x000fe400078e0074 */
[----:B------:R-:W-:-:S07]  /*30490*/  IMAD.MOV.U32 R122, RZ, RZ, R14 ;  /* 0x000000ffff7a7224 */ /* 0x000fce00078e000e */
[----:B------:R-:W-:Y:S05]  /*304a0*/  WARPSYNC.COLLECTIVE R15, `(.L_x_839) ;  /* 0x000000000f087348 */ /* 0x000fea0003c00000 */
[----:B------:R0:W1:Y:S02]  /*304b0*/  SHFL.IDX P6, R14, R13, R12, R11 ;  /* 0x0000000c0d0e7389 */ /* 0x00006400000c000b */
[----:B01----:R-:W-:Y:S01]  /*304c0*/  ENDCOLLECTIVE ;  /* 0x000000000000791b */ /* 0x003fe20003800000 */
.L_x_839:
[----:B------:R-:W-:Y:S01]  /*304d0*/  MOV R13, R140 ;  /* 0x0000008c000d7202 */ /* 0x000fe20000000f00 */
[----:B------:R-:W-:-:S07]  /*304e0*/  IMAD.MOV.U32 R4, RZ, RZ, R14 ;  /* 0x000000ffff047224 */ /* 0x000fce00078e000e */
[----:B------:R-:W-:Y:S05]  /*304f0*/  WARPSYNC.COLLECTIVE R15, `(.L_x_840) ;  /* 0x000000000f087348 */ /* 0x000fea0003c00000 */
[----:B------:R0:W1:Y:S02]  /*30500*/  SHFL.IDX P6, R14, R13, R12, R11 ;  /* 0x0000000c0d0e7389 */ /* 0x00006400000c000b */
[----:B01----:R-:W-:Y:S01]  /*30510*/  ENDCOLLECTIVE ;  /* 0x000000000000791b */ /* 0x003fe20003800000 */
.L_x_840:
[----:B------:R-:W-:Y:S01]  /*30520*/  IMAD.MOV.U32 R13, RZ, RZ, R120 ;  /* 0x000000ffff0d7224 */ /* 0x000fe200078e0078 */
[----:B------:R-:W-:Y:S01]  /*30530*/  SEL R120, R3, R4, P0 ;  /* 0x0000000403787207 */ /* 0x000fe20000000000 */
[----:B------:R-:W-:Y:S01]  /*30540*/  IMAD.MOV.U32 R12, RZ, RZ, R0 ;  /* 0x000000ffff0c7224 */ /* 0x000fe200078e0000 */
[----:B------:R-:W-:Y:S01]  /*30550*/  SEL R3, R4, R3, P0 ;  /* 0x0000000304037207 */ /* 0x000fe20000000000 */
[----:B------:R-:W-:-:S07]  /*30560*/  IMAD.MOV.U32 R75, RZ, RZ, R14 ;  /* 0x000000ffff4b7224 */ /* 0x000fce00078e000e */
[----:B------:R-:W-:Y:S05]  /*30570*/  WARPSYNC.COLLECTIVE R15, `(.L_x_841) ;  /* 0x000000000f087348 */ /* 0x000fea0003c00000 */
[----:B------:R0:W1:Y:S02]  /*30580*/  SHFL.IDX P6, R14, R13, R12, R11 ;  /* 0x0000000c0d0e7389 */ /* 0x00006400000c000b */
[----:B01----:R-:W-:Y:S01]  /*30590*/  ENDCOLLECTIVE ;  /* 0x000000000000791b */ /* 0x003fe20003800000 */
.L_x_841:
[----:B------:R-:W-:Y:S02]  /*305a0*/  SEL R121, R122, R75, P0 ;  /* 0x0000004b7a797207 */ /* 0x000fe40000000000 */
[----:B------:R-:W-:Y:S01]  /*305b0*/  SEL R122, R75, R122, P0 ;  /* 0x0000007a4b7a7207 */ /* 0x000fe20000000000 */
[----:B------:R-:W-:Y:S02]  /*305c0*/  IMAD.MOV.U32 R13, RZ, RZ, R5 ;  /* 0x000000ffff0d7224 */ /* 0x000fe400078e0005 */
[----:B------:R-:W-:-:S07]  /*305d0*/  IMAD.MOV.U32 R7, RZ, RZ, R14 ;  /* 0x000000ffff077224 */ /* 0x000fce00078e000e */
[----:B------:R-:W-:Y:S05]  /*305e0*/  WARPSYNC.COLLECTIVE R15, `(.L_x_842) ;  /* 0x000000000f087348 */ /* 0x000fea0003c00000 */
[----:B------:R0:W1:Y:S02]  /*305f0*/  SHFL.IDX P6, R14, R13, R12, R11 ;  /* 0x0000000c0d0e7389 */ /* 0x00006400000c000b */
[----:B01----:R-:W-:Y:S01]  /*30600*/  ENDCOLLECTIVE ;  /* 0x000000000000791b */ /* 0x003fe20003800000 */
.L_x_842:
[----:B------:R-:W-:Y:S02]  /*30610*/  IMAD.MOV.U32 R13, RZ, RZ, R8 ;  /* 0x000000ffff0d7224 */ /* 0x000fe400078e0008 */
[----:B------:R-:W-:Y:S01]  /*30620*/  IMAD.MOV.U32 R12, RZ, RZ, R116 ;  /* 0x000000ffff0c7224 */ /* 0x000fe200078e0074 */
[----:B------:R-:W-:-:S07]  /*30630*/  MOV R5, R14 ;  /* 0x0000000e00057202 */ /* 0x000fce0000000f00 */
[----:B------:R-:W-:Y:S05]  /*30640*/  WARPSYNC.COLLECTIVE R15, `(.L_x_843) ;  /* 0x000000000f087348 */ /* 0x000fea0003c00000 */
[----:B------:R0:W1:Y:S02]  /*30650*/  SHFL.IDX P6, R14, R13, R12, R11 ;  /* 0x0000000c0d0e7389 */ /* 0x00006400000c000b */
[----:B01----:R-:W-:Y:S01]  /*30660*/  ENDCOLLECTIVE ;  /* 0x000000000000791b */ /* 0x003fe20003800000 */
.L_x_843:
[----:B------:R-:W-:Y:S02]  /*30670*/  IMAD.MOV.U32 R13, RZ, RZ, R127 ;  /* 0x000000ffff0d7224 */ /* 0x000fe400078e007f */
[----:B------:R-:W-:-:S07]  /*30680*/  IMAD.MOV.U32 R8, RZ, RZ, R14 ;  /* 0x000000ffff087224 */ /* 0x000fce00078e000e */
[----:B------:R-:W-:Y:S05]  /*30690*/  WARPSYNC.COLLECTIVE R15, `(.L_x_844) ;  /* 0x000000000f087348 */ /* 0x000fea0003c00000 */
[----:B------:R0:W1:Y:S02]  /*306a0*/  SHFL.IDX P6, R14, R13, R12, R11 ;  /* 0x0000000c0d0e7389 */ /* 0x00006400000c000b */
[----:B01----:R-:W-:Y:S01]  /*306b0*/  ENDCOLLECTIVE ;  /* 0x000000000000791b */ /* 0x003fe20003800000 */
.L_x_844:
[----:B------:R-:W-:Y:S01]  /*306c0*/  MOV R13, R93 ;  /* 0x0000005d000d7202 */ /* 0x000fe20000000f00 */
[----:B------:R-:W-:Y:S02]  /*306d0*/  IMAD.MOV.U32 R12, RZ, RZ, R0 ;  /* 0x000000ffff0c7224 */ /* 0x000fe400078e0000 */
[----:B------:R-:W-:-:S07]  /*306e0*/  IMAD.MOV.U32 R6, RZ, RZ, R14 ;  /* 0x000000ffff067224 */ /* 0x000fce00078e000e */
[----:B------:R-:W-:Y:S05]  /*306f0*/  WARPSYNC.COLLECTIVE R15, `(.L_x_845) ;  /* 0x000000000f087348 */ /* 0x000fea0003c00000 */
[----:B------:R0:W1:Y:S02]  /*30700*/  SHFL.IDX P6, R14, R13, R12, R11 ;  /* 0x0000000c0d0e7389 */ /* 0x00006400000c000b */
[----:B01----:R-:W-:Y:S01]  /*30710*/  ENDCOLLECTIVE ;  /* 0x000000000000791b */ /* 0x003fe20003800000 */
.L_x_845:
[----:B------:R-:W-:Y:S02]  /*30720*/  SEL R4, R5, R6, P0 ;  /* 0x0000000605047207 */ /* 0x000fe40000000000 */
[----:B------:R-:W-:Y:S02]  /*30730*/  SEL R5, R6, R5, P0 ;  /* 0x0000000506057207 */ /* 0x000fe40000000000 */
[----:B------:R-:W-:Y:S02]  /*30740*/  SEL R6, R7, R8, P0 ;  /* 0x0000000807067207 */ /* 0x000fe40000000000 */
[----:B------:R-:W-:Y:S01]  /*30750*/  SEL R7, R8, R7, P0 ;  /* 0x0000000708077207 */ /* 0x000fe20000000000 */
[----:B------:R-:W-:Y:S02]  /*30760*/  IMAD.MOV.U32 R13, RZ, RZ, R9 ;  /* 0x000000ffff0d7224 */ /* 0x000fe400078e0009 */
[----:B------:R-:W-:-:S07]  /*30770*/  IMAD.MOV.U32 R20, RZ, RZ, R14 ;  /* 0x000000ffff147224 */ /* 0x000fce00078e000e */
[----:B------:R-:W-:Y:S05]  /*30780*/  WARPSYNC.COLLECTIVE R15, `(.L_x_846) ;  /* 0x000000000f087348 */ /* 0x000fea0003c00000 */
[----:B------:R0:W1:Y:S02]  /*30790*/  SHFL.IDX P6, R14, R13, R12, R11 ;  /* 0x0000000c0d0e7389 */ /* 0x00006400000c000b */
[----:B01----:R-:W-:Y:S01]  /*307a0*/  ENDCOLLECTIVE ;  /* 0x000000000000791b */ /* 0x003fe20003800000 */
.L_x_846:
[----:B------:R-:W-:Y:S01]  /*307b0*/  IMAD.MOV.U32 R13, RZ, RZ, R21 ;  /* 0x000000ffff0d7224 */ /* 0x000fe200078e0015 */
[----:B------:R-:W-:Y:S01]  /*307c0*/  MOV R12, R116 ;  /* 0x00000074000c7202 */ /* 0x000fe20000000f00 */
[----:B------:R-:W-:-:S07]  /*307d0*/  IMAD.MOV.U32 R9, RZ, RZ, R14 ;  /* 0x000000ffff097224 */ /* 0x000fce00078e000e */
[----:B------:R-:W-:Y:S05]  /*307e0*/  WARPSYNC.COLLECTIVE R15, `(.L_x_847) ;  /* 0x000000000f087348 */ /* 0x000fea0003c00000 */
[----:B------:R0:W1:Y:S02]  /*307f0*/  SHFL.IDX P6, R14, R13, R12, R11 ;  /* 0x0000000c0d0e7389 */ /* 0x00006400000c000b */
[----:B01----:R-:W-:Y:S01]  /*30800*/  ENDCOLLECTIVE ;  /* 0x000000000000791b */ /* 0x003fe20003800000 */
.L_x_847:
[----:B------:R-:W-:Y:S02]  /*30810*/  IMAD.MOV.U32 R13, RZ, RZ, R10 ;  /* 0x000000ffff0d7224 */ /* 0x000fe400078e000a */
[----:B------:R-:W-:-:S07]  /*30820*/  IMAD.MOV.U32 R21, RZ, RZ, R14 ;  /* 0x000000ffff157224 */ /* 0x000fce00078e000e */
[----:B------:R-:W-:Y:S05]  /*30830*/  WARPSYNC.COLLECTIVE R15, `(.L_x_848) ;  /* 0x000000000f087348 */ /* 0x000fea0003c00000 */
[----:B------:R0:W1:Y:S02]  /*30840*/  SHFL.IDX P6, R14, R13, R12, R11 ;  /* 0x0000000c0d0e7389 */ /* 0x00006400000c000b */
[----:B01----:R-:W-:Y:S01]  /*30850*/  ENDCOLLECTIVE ;  /* 0x000000000000791b */ /* 0x003fe20003800000 */
.L_x_848:
[----:B------:R-:W-:Y:S02]  /*30860*/  IMAD.MOV.U32 R13, RZ, RZ, R26 ;  /* 0x000000ffff0d7224 */ /* 0x000fe400078e001a */
[----:B------:R-:W-:Y:S02]  /*30870*/  IMAD.MOV.U32 R12, RZ, RZ, R0 ;  /* 0x000000ffff0c7224 */ /* 0x000fe400078e0000 */
[----:B------:R-:W-:-:S07]  /*30880*/  IMAD.MOV.U32 R10, RZ, RZ, R14 ;  /* 0x000000ffff0a7224 */ /* 0x000fce00078e000e */
[----:B------:R-:W-:Y:S05]  /*30890*/  WARPSYNC.COLLECTIVE R15, `(.L_x_849) ;  /* 0x000000000f087348 */ /* 0x000fea0003c00000 */
[----:B------:R0:W1:Y:S02]  /*308a0*/  SHFL.IDX P6, R14, R13, R12, R11 ;  /* 0x0000000c0d0e7389 */ /* 0x00006400000c000b */
[----:B01----:R-:W-:Y:S01]  /*308b0*/  ENDCOLLECTIVE ;  /* 0x000000000000791b */ /* 0x003fe20003800000 */
.L_x_849:
[----:B------:R-:W-:Y:S02]  /*308c0*/  SEL R8, R9, R10, P0 ;  /* 0x0000000a09087207 */ /* 0x000fe40000000000 */
[----:B------:R-:W-:Y:S02]  /*308d0*/  SEL R9, R10, R9, P0 ;  /* 0x000000090a097207 */ /* 0x000fe40000000000 */
[----:B------:R-:W-:Y:S02]  /*308e0*/  SEL R10, R20, R21, P0 ;  /* 0x00000015140a7207 */ /* 0x000fe40000000000 */
[----:B------:R-:W-:Y:S01]  /*308f0*/  SEL R20, R21, R20, P0 ;  /* 0x0000001415147207 */ /* 0x000fe20000000000 */
[----:B------:R-:W-:Y:S01]  /*30900*/  IMAD.MOV.U32 R13, RZ, RZ, R24 ;  /* 0x000000ffff0d7224 */ /* 0x000fe200078e0018 */
[----:B------:R-:W-:-:S07]  /*30910*/  MOV R26, R14 ;  /* 0x0000000e001a7202 */ /* 0x000fce0000000f00 */
[----:B------:R-:W-:Y:S05]  /*30920*/  WARPSYNC.COLLECTIVE R15, `(.L_x_850) ;  /* 0x000000000f087348 */ /* 0x000fea0003c00000 */
[----:B------:R0:W1:Y:S02]  /*30930*/  SHFL.IDX P6, R14, R13, R12, R11 ;  /* 0x0000000c0d0e7389 */ /* 0x00006400000c000b */
[----:B01----:R-:W-:Y:S01]  /*30940*/  ENDCOLLECTIVE ;  /* 0x000000000000791b */ /* 0x003fe20003800000 */
.L_x_850:
[----:B------:R-:W-:Y:S02]  /*30950*/  IMAD.MOV.U32 R13, RZ, RZ, R27 ;  /* 0x000000ffff0d7224 */ /* 0x000fe400078e001b */
[----:B------:R-:W-:Y:S02]  /*30960*/  IMAD.MOV.U32 R12, RZ, RZ, R116 ;  /* 0x000000ffff0c7224 */ /* 0x000fe400078e0074 */
[----:B------:R-:W-:-:S07]  /*30970*/  IMAD.MOV.U32 R24, RZ, RZ, R14 ;  /* 0x000000ffff187224 */ /* 0x000fce00078e000e */
[----:B------:R-:W-:Y:S05]  /*30980*/  WARPSYNC.COLLECTIVE R15, `(.L_x_851) ;  /* 0x000000000f087348 */ /* 0x000fea0003c00000 */
[----:B------:R0:W1:Y:S02]  /*30990*/  SHFL.IDX P6, R14, R13, R12, R11 ;  /* 0x0000000c0d0e7389 */ /* 0x00006400000c000b */
[----:B01----:R-:W-:Y:S01]  /*309a0*/  ENDCOLLECTIVE ;  /* 0x000000000000791b */ /* 0x003fe20003800000 */
.L_x_851:
[----:B------:R-:W-:Y:S01]  /*309b0*/  MOV R13, R25 ;  /* 0x00000019000d7202 */ /* 0x000fe20000000f00 */
[----:B------:R-:W-:-:S07]  /*309c0*/  IMAD.MOV.U32 R27, RZ, RZ, R14 ;  /* 0x000000ffff1b7224 */ /* 0x000fce00078e000e */
[----:B------:R-:W-:Y:S05]  /*309d0*/  WARPSYNC.COLLECTIVE R15, `(.L_x_852) ;  /* 0x000000000f087348 */ /* 0x000fea0003c00000 */
[----:B------:R0:W1:Y:S02]  /*309e0*/  SHFL.IDX P6, R14, R13, R12, R11 ;  /* 0x0000000c0d0e7389 */ /* 0x00006400000c000b */
[----:B01----:R-:W-:Y:S01]  /*309f0*/  ENDCOLLECTIVE ;  /* 0x000000000000791b */ /* 0x003fe20003800000 */
.L_x_852:
[----:B------:R-:W-:Y:S02]  /*30a00*/  IMAD.MOV.U32 R13, RZ, RZ, R30 ;  /* 0x000000ffff0d7224 */ /* 0x000fe400078e001e */
[----:B------:R-:W-:Y:S02]  /*30a10*/  IMAD.MOV.U32 R12, RZ, RZ, R0 ;  /* 0x000000ffff0c7224 */ /* 0x000fe400078e0000 */
[----:B------:R-:W-:-:S07]  /*30a20*/  IMAD.MOV.U32 R25, RZ, RZ, R14 ;  /* 0x000000ffff197224 */ /* 0x000fce00078e000e */
[----:B------:R-:W-:Y:S05]  /*30a30*/  WARPSYNC.COLLECTIVE R15, `(.L_x_853) ;  /* 0x000000000f087348 */ /* 0x000fea0003c00000 */
[----:B------:R0:W1:Y:S02]  /*30a40*/  SHFL.IDX P6, R14, R13, R12, R11 ;  /* 0x0000000c0d0e7389 */ /* 0x00006400000c000b */
[----:B01----:R-:W-:Y:S01]  /*30a50*/  ENDCOLLECTIVE ;  /* 0x000000000000791b */ /* 0x003fe20003800000 */
.L_x_853:
        /* <DEDUP_REMOVED lines=9> */
.L_x_854:
[----:B------:R-:W-:Y:S02]  /*30af0*/  IMAD.MOV.U32 R13, RZ, RZ, R31 ;  /* 0x000000ffff0d7224 */ /* 0x000fe400078e001f */
[----:B------:R-:W-:Y:S01]  /*30b00*/  IMAD.MOV.U32 R12, RZ, RZ, R116 ;  /* 0x000000ffff0c7224 */ /* 0x000fe200078e0074 */
[----:B------:R-:W-:-:S07]  /*30b10*/  MOV R28, R14 ;  /* 0x0000000e001c7202 */ /* 0x000fce0000000f00 */
[----:B------:R-:W-:Y:S05]  /*30b20*/  WARPSYNC.COLLECTIVE R15, `(.L_x_855) ;  /* 0x000000000f087348 */ /* 0x000fea0003c00000 */
[----:B------:R0:W1:Y:S02]  /*30b30*/  SHFL.IDX P6, R14, R13, R12, R11 ;  /* 0x0000000c0d0e7389 */ /* 0x00006400000c000b */
[----:B01----:R-:W-:Y:S01]  /*30b40*/  ENDCOLLECTIVE ;  /* 0x000000000000791b */ /* 0x003fe20003800000 */
.L_x_855:
[----:B------:R-:W-:Y:S02]  /*30b50*/  IMAD.MOV.U32 R13, RZ, RZ, R29 ;  /* 0x000000ffff0d7224 */ /* 0x000fe400078e001d */
[----:B------:R-:W-:-:S07]  /*30b60*/  IMAD.MOV.U32 R31, RZ, RZ, R14 ;  /* 0x000000ffff1f7224 */ /* 0x000fce00078e000e */
[----:B------:R-:W-:Y:S05]  /*30b70*/  WARPSYNC.COLLECTIVE R15, `(.L_x_856) ;  /* 0x000000000f087348 */ /* 0x000fea0003c00000 */
[----:B------:R0:W1:Y:S02]  /*30b80*/  SHFL.IDX P6, R14, R13, R12, R11 ;  /* 0x0000000c0d0e7389 */ /* 0x00006400000c000b */
[----:B01----:R-:W-:Y:S01]  /*30b90*/  ENDCOLLECTIVE ;  /* 0x000000000000791b */ /* 0x003fe20003800000 */
.L_x_856:
[----:B------:R-:W-:Y:S01]  /*30ba0*/  MOV R13, R34 ;  /* 0x00000022000d7202 */ /* 0x000fe20000000f00 */
[----:B------:R-:W-:Y:S02]  /*30bb0*/  IMAD.MOV.U32 R12, RZ, RZ, R0 ;  /* 0x000000ffff0c7224 */ /* 0x000fe400078e0000 */
[----:B------:R-:W-:-:S07]  /*30bc0*/  IMAD.MOV.U32 R29, RZ, RZ, R14 ;  /* 0x000000ffff1d7224 */ /* 0x000fce00078e000e */
[----:B------:R-:W-:Y:S05]  /*30bd0*/  WARPSYNC.COLLECTIVE R15, `(.L_x_857) ;  /* 0x000000000f087348 */ /* 0x000fea0003c00000 */
[----:B------:R0:W1:Y:S02]  /*30be0*/  SHFL.IDX P6, R14, R13, R12, R11 ;  /* 0x0000000c0d0e7389 */ /* 0x00006400000c000b */
[----:B01----:R-:W-:Y:S01]  /*30bf0*/  ENDCOLLECTIVE ;  /* 0x000000000000791b */ /* 0x003fe20003800000 */
.L_x_857:
        /* <DEDUP_REMOVED lines=9> */
.L_x_858:
[----:B------:R-:W-:Y:S01]  /*30c90*/  IMAD.MOV.U32 R13, RZ, RZ, R35 ;  /* 0x000000ffff0d7224 */ /* 0x000fe200078e0023 */
[----:B------:R-:W-:Y:S01]  /*30ca0*/  MOV R12, R116 ;  /* 0x00000074000c7202 */ /* 0x000fe20000000f00 */
[----:B------:R-:W-:-:S07]  /*30cb0*/  IMAD.MOV.U32 R32, RZ, RZ, R14 ;  /* 0x000000ffff207224 */ /* 0x000fce00078e000e */
[----:B------:R-:W-:Y:S05]  /*30cc0*/  WARPSYNC.COLLECTIVE R15, `(.L_x_859) ;  /* 0x000000000f087348 */ /* 0x000fea0003c00000 */
[----:B------:R0:W1:Y:S02]  /*30cd0*/  SHFL.IDX P6, R14, R13, R12, R11 ;  /* 0x0000000c0d0e7389 */ /* 0x00006400000c000b */
[----:B01----:R-:W-:Y:S01]  /*30ce0*/  ENDCOLLECTIVE ;  /* 0x000000000000791b */ /* 0x003fe20003800000 */
.L_x_859:
[----:B------:R-:W-:Y:S02]  /*30cf0*/  IMAD.MOV.U32 R13, RZ, RZ, R33 ;  /* 0x000000ffff0d7224 */ /* 0x000fe400078e0021 */
[----:B------:R-:W-:-:S07]  /*30d00*/  IMAD.MOV.U32 R35, RZ, RZ, R14 ;  /* 0x000000ffff237224 */ /* 0x000fce00078e000e */
[----:B------:R-:W-:Y:S05]  /*30d10*/  WARPSYNC.COLLECTIVE R15, `(.L_x_860) ;  /* 0x000000000f087348 */ /* 0x000fea0003c00000 */
[----:B------:R0:W1:Y:S02]  /*30d20*/  SHFL.IDX P6, R14, R13, R12, R11 ;  /* 0x0000000c0d0e7389 */ /* 0x00006400000c000b */
[----:B01----:R-:W-:Y:S01]  /*30d30*/  ENDCOLLECTIVE ;  /* 0x000000000000791b */ /* 0x003fe20003800000 */
.L_x_860:
[----:B------:R-:W-:Y:S02]  /*30d40*/  IMAD.MOV.U32 R13, RZ, RZ, R54 ;  /* 0x000000ffff0d7224 */ /* 0x000fe400078e0036 */
[----:B------:R-:W-:Y:S02]  /*30d50*/  IMAD.MOV.U32 R12, RZ, RZ, R0 ;  /* 0x000000ffff0c7224 */ /* 0x000fe400078e0000 */
[----:B------:R-:W-:-:S07]  /*30d60*/  IMAD.MOV.U32 R33, RZ, RZ, R14 ;  /* 0x000000ffff217224 */ /* 0x000fce00078e000e */
[----:B------:R-:W-:Y:S05]  /*30d70*/  WARPSYNC.COLLECTIVE R15, `(.L_x_861) ;  /* 0x000000000f087348 */ /* 0x000fea0003c00000 */
[----:B------:R0:W1:Y:S02]  /*30d80*/  SHFL.IDX P6, R14, R13, R12, R11 ;  /* 0x0000000c0d0e7389 */ /* 0x00006400000c000b */
[----:B01----:R-:W-:Y:S01]  /*30d90*/  ENDCOLLECTIVE ;  /* 0x000000000000791b */ /* 0x003fe20003800000 */
.L_x_861:
        /* <DEDUP_REMOVED lines=9> */
.L_x_862:
[----:B------:R-:W-:Y:S02]  /*30e30*/  IMAD.MOV.U32 R13, RZ, RZ, R55 ;  /* 0x000000ffff0d7224 */ /* 0x000fe400078e0037 */
[----:B------:R-:W-:Y:S02]  /*30e40*/  IMAD.MOV.U32 R12, RZ, RZ, R116 ;  /* 0x000000ffff0c7224 */ /* 0x000fe400078e0074 */
[----:B------:R-:W-:-:S07]  /*30e50*/  IMAD.MOV.U32 R52, RZ, RZ, R14 ;  /* 0x000000ffff347224 */ /* 0x000fce00078e000e */
[----:B------:R-:W-:Y:S05]  /*30e60*/  WARPSYNC.COLLECTIVE R15, `(.L_x_863) ;  /* 0x000000000f087348 */ /* 0x000fea0003c00000 */
[----:B------:R0:W1:Y:S02]  /*30e70*/  SHFL.IDX P6, R14, R13, R12, R11 ;  /* 0x0000000c0d0e7389 */ /* 0x00006400000c000b */
[----:B01----:R-:W-:Y:S01]  /*30e80*/  ENDCOLLECTIVE ;  /* 0x000000000000791b */ /* 0x003fe20003800000 */
.L_x_863:
[----:B------:R-:W-:Y:S01]  /*30e90*/  MOV R13, R53 ;  /* 0x00000035000d7202 */ /* 0x000fe20000000f00 */
[----:B------:R-:W-:-:S07]  /*30ea0*/  IMAD.MOV.U32 R55, RZ, RZ, R14 ;  /* 0x000000ffff377224 */ /* 0x000fce00078e000e */
[----:B------:R-:W-:Y:S05]  /*30eb0*/  WARPSYNC.COLLECTIVE R15, `(.L_x_864) ;  /* 0x000000000f087348 */ /* 0x000fea0003c00000 */
[----:B------:R0:W1:Y:S02]  /*30ec0*/  SHFL.IDX P6, R14, R13, R12, R11 ;  /* 0x0000000c0d0e7389 */ /* 0x00006400000c000b */
[----:B01----:R-:W-:Y:S01]  /*30ed0*/  ENDCOLLECTIVE ;  /* 0x000000000000791b */ /* 0x003fe20003800000 */
.L_x_864:
[----:B------:R-:W-:Y:S02]  /*30ee0*/  IMAD.MOV.U32 R13, RZ, RZ, R58 ;  /* 0x000000ffff0d7224 */ /* 0x000fe400078e003a */
[----:B------:R-:W-:Y:S02]  /*30ef0*/  IMAD.MOV.U32 R12, RZ, RZ, R0 ;  /* 0x000000ffff0c7224 */ /* 0x000fe400078e0000 */
[----:B------:R-:W-:-:S07]  /*30f00*/  IMAD.MOV.U32 R53, RZ, RZ, R14 ;  /* 0x000000ffff357224 */ /* 0x000fce00078e000e */
[----:B------:R-:W-:Y:S05]  /*30f10*/  WARPSYNC.COLLECTIVE R15, `(.L_x_865) ;  /* 0x000000000f087348 */ /* 0x000fea0003c00000 */
[----:B------:R0:W1:Y:S02]  /*30f20*/  SHFL.IDX P6, R14, R13, R12, R11 ;  /* 0x0000000c0d0e7389 */ /* 0x00006400000c000b */
[----:B01----:R-:W-:Y:S01]  /*30f30*/  ENDCOLLECTIVE ;  /* 0x000000000000791b */ /* 0x003fe20003800000 */
.L_x_865:
        /* <DEDUP_REMOVED lines=9> */
.L_x_866:
[----:B------:R-:W-:Y:S02]  /*30fd0*/  IMAD.MOV.U32 R13, RZ, RZ, R59 ;  /* 0x000000ffff0d7224 */ /* 0x000fe400078e003b */
[----:B------:R-:W-:Y:S01]  /*30fe0*/  IMAD.MOV.U32 R12, RZ, RZ, R116 ;  /* 0x000000ffff0c7224 */ /* 0x000fe200078e0074 */
[----:B------:R-:W-:-:S07]  /*30ff0*/  MOV R56, R14 ;  /* 0x0000000e00387202 */ /* 0x000fce0000000f00 */
[----:B------:R-:W-:Y:S05]  /*31000*/  WARPSYNC.COLLECTIVE R15, `(.L_x_867) ;  /* 0x000000000f087348 */ /* 0x000fea0003c00000 */
[----:B------:R0:W1:Y:S02]  /*31010*/  SHFL.IDX P6, R14, R13, R12, R11 ;  /* 0x0000000c0d0e7389 */ /* 0x00006400000c000b */
[----:B01----:R-:W-:Y:S01]  /*31020*/  ENDCOLLECTIVE ;  /* 0x000000000000791b */ /* 0x003fe20003800000 */
.L_x_867:
[----:B------:R-:W-:Y:S02]  /*31030*/  IMAD.MOV.U32 R13, RZ, RZ, R57 ;  /* 0x000000ffff0d7224 */ /* 0x000fe400078e0039 */
[----:B------:R-:W-:-:S07]  /*31040*/  IMAD.MOV.U32 R59, RZ, RZ, R14 ;  /* 0x000000ffff3b7224 */ /* 0x000fce00078e000e */
[----:B------:R-:W-:Y:S05]  /*31050*/  WARPSYNC.COLLECTIVE R15, `(.L_x_868) ;  /* 0x000000000f087348 */ /* 0x000fea0003c00000 */
[----:B------:R0:W1:Y:S02]  /*31060*/  SHFL.IDX P6, R14, R13, R12, R11 ;  /* 0x0000000c0d0e7389 */ /* 0x00006400000c000b */
[----:B01----:R-:W-:Y:S01]  /*31070*/  ENDCOLLECTIVE ;  /* 0x000000000000791b */ /* 0x003fe20003800000 */
.L_x_868:
[----:B------:R-:W-:Y:S01]  /*31080*/  MOV R13, R62 ;  /* 0x0000003e000d7202 */ /* 0x000fe20000000f00 */
[----:B------:R-:W-:Y:S02]  /*31090*/  IMAD.MOV.U32 R12, RZ, RZ, R0 ;  /* 0x000000ffff0c7224 */ /* 0x000fe400078e0000 */
[----:B------:R-:W-:-:S07]  /*310a0*/  IMAD.MOV.U32 R57, RZ, RZ, R14 ;  /* 0x000000ffff397224 */ /* 0x000fce00078e000e */
[----:B------:R-:W-:Y:S05]  /*310b0*/  WARPSYNC.COLLECTIVE R15, `(.L_x_869) ;  /* 0x000000000f087348 */ /* 0x000fea0003c00000 */
[----:B------:R0:W1:Y:S02]  /*310c0*/  SHFL.IDX P6, R14, R13, R12, R11 ;  /* 0x0000000c0d0e7389 */ /* 0x00006400000c000b */
[----:B01----:R-:W-:Y:S01]  /*310d0*/  ENDCOLLECTIVE ;  /* 0x000000000000791b */ /* 0x003fe20003800000 */
.L_x_869:
        /* <DEDUP_REMOVED lines=9> */
.L_x_870:
[----:B------:R-:W-:Y:S01]  /*31170*/  IMAD.MOV.U32 R13, RZ, RZ, R63 ;  /* 0x000000ffff0d7224 */ /* 0x000fe200078e003f */
[----:B------:R-:W-:Y:S01]  /*31180*/  MOV R12, R116 ;  /* 0x00000074000c7202 */ /* 0x000fe20000000f00 */
[----:B------:R-:W-:-:S07]  /*31190*/  IMAD.MOV.U32 R60, RZ, RZ, R14 ;  /* 0x000000ffff3c7224 */ /* 0x000fce00078e000e */
[----:B------:R-:W-:Y:S05]  /*311a0*/  WARPSYNC.COLLECTIVE R15, `(.L_x_871) ;  /* 0x000000000f087348 */ /* 0x000fea0003c00000 */
[----:B------:R0:W1:Y:S02]  /*311b0*/  SHFL.IDX P6, R14, R13, R12, R11 ;  /* 0x0000000c0d0e7389 */ /* 0x00006400000c000b */
[----:B01----:R-:W-:Y:S01]  /*311c0*/  ENDCOLLECTIVE ;  /* 0x000000000000791b */ /* 0x003fe20003800000 */
.L_x_871:
[----:B------:R-:W-:Y:S02]  /*311d0*/  IMAD.MOV.U32 R13, RZ, RZ, R61 ;  /* 0x000000ffff0d7224 */ /* 0x000fe400078e003d */
[----:B------:R-:W-:-:S07]  /*311e0*/  IMAD.MOV.U32 R63, RZ, RZ, R14 ;  /* 0x000000ffff3f7224 */ /* 0x000fce00078e000e */
[----:B------:R-:W-:Y:S05]  /*311f0*/  WARPSYNC.COLLECTIVE R15, `(.L_x_872) ;  /* 0x000000000f087348 */ /* 0x000fea0003c00000 */
[----:B------:R0:W1:Y:S02]  /*31200*/  SHFL.IDX P6, R14, R13, R12, R11 ;  /* 0x0000000c0d0e7389 */ /* 0x00006400000c000b */
[----:B01----:R-:W-:Y:S01]  /*31210*/  ENDCOLLECTIVE ;  /* 0x000000000000791b */ /* 0x003fe20003800000 */
.L_x_872:
[----:B------:R-:W-:Y:S02]  /*31220*/  IMAD.MOV.U32 R13, RZ, RZ, R66 ;  /* 0x000000ffff0d7224 */ /* 0x000fe400078e0042 */
[----:B------:R-:W-:Y:S02]  /*31230*/  IMAD.MOV.U32 R12, RZ, RZ, R0 ;  /* 0x000000ffff0c7224 */ /* 0x000fe400078e0000 */
[----:B------:R-:W-:-:S07]  /*31240*/  IMAD.MOV.U32 R61, RZ, RZ, R14 ;  /* 0x000000ffff3d7224 */ /* 0x000fce00078e000e */
[----:B------:R-:W-:Y:S05]  /*31250*/  WARPSYNC.COLLECTIVE R15, `(.L_x_873) ;  /* 0x000000000f087348 */ /* 0x000fea0003c00000 */
[----:B------:R0:W1:Y:S02]  /*31260*/  SHFL.IDX P6, R14, R13, R12, R11 ;  /* 0x0000000c0d0e7389 */ /* 0x00006400000c000b */
[----:B01----:R-:W-:Y:S01]  /*31270*/  ENDCOLLECTIVE ;  /* 0x000000000000791b */ /* 0x003fe20003800000 */
.L_x_873:
        /* <DEDUP_REMOVED lines=9> */
.L_x_874:
[----:B------:R-:W-:Y:S02]  /*31310*/  IMAD.MOV.U32 R13, RZ, RZ, R67 ;  /* 0x000000ffff0d7224 */ /* 0x000fe400078e0043 */
[----:B------:R-:W-:Y:S02]  /*31320*/  IMAD.MOV.U32 R12, RZ, RZ, R116 ;  /* 0x000000ffff0c7224 */ /* 0x000fe400078e0074 */
[----:B------:R-:W-:-:S07]  /*31330*/  IMAD.MOV.U32 R64, RZ, RZ, R14 ;  /* 0x000000ffff407224 */ /* 0x000fce00078e000e */
[----:B------:R-:W-:Y:S05]  /*31340*/  WARPSYNC.COLLECTIVE R15, `(.L_x_875) ;  /* 0x000000000f087348 */ /* 0x000fea0003c00000 */
[----:B------:R0:W1:Y:S02]  /*31350*/  SHFL.IDX P6, R14, R13, R12, R11 ;  /* 0x0000000c0d0e7389 */ /* 0x00006400000c000b */
[----:B01----:R-:W-:Y:S01]  /*31360*/  ENDCOLLECTIVE ;  /* 0x000000000000791b */ /* 0x003fe20003800000 */
.L_x_875:
[----:B------:R-:W-:Y:S01]  /*31370*/  MOV R13, R65 ;  /* 0x00000041000d7202 */ /* 0x000fe20000000f00 */
[----:B------:R-:W-:-:S07]  /*31380*/  IMAD.MOV.U32 R67, RZ, RZ, R14 ;  /* 0x000000ffff437224 */ /* 0x000fce00078e000e */
[----:B------:R-:W-:Y:S05]  /*31390*/  WARPSYNC.COLLECTIVE R15, `(.L_x_876) ;  /* 0x000000000f087348 */ /* 0x000fea0003c00000 */
[----:B------:R0:W1:Y:S02]  /*313a0*/  SHFL.IDX P6, R14, R13, R12, R11 ;  /* 0x0000000c0d0e7389 */ /* 0x00006400000c000b */
[----:B01----:R-:W-:Y:S01]  /*313b0*/  ENDCOLLECTIVE ;  /* 0x000000000000791b */ /* 0x003fe20003800000 */
.L_x_876:
[----:B------:R-:W-:Y:S02]  /*313c0*/  IMAD.MOV.U32 R13, RZ, RZ, R70 ;  /* 0x000000ffff0d7224 */ /* 0x000fe400078e0046 */
[----:B------:R-:W-:Y:S02]  /*313d0*/  IMAD.MOV.U32 R12, RZ, RZ, R0 ;  /* 0x000000ffff0c7224 */ /* 0x000fe400078e0000 */
[----:B------:R-:W-:-:S07]  /*313e0*/  IMAD.MOV.U32 R65, RZ, RZ, R14 ;  /* 0x000000ffff417224 */ /* 0x000fce00078e000e */
[----:B------:R-:W-:Y:S05]  /*313f0*/  WARPSYNC.COLLECTIVE R15, `(.L_x_877) ;  /* 0x000000000f087348 */ /* 0x000fea0003c00000 */
[----:B------:R0:W1:Y:S02]  /*31400*/  SHFL.IDX P6, R14, R13, R12, R11 ;  /* 0x0000000c0d0e7389 */ /* 0x00006400000c000b */
[----:B01----:R-:W-:Y:S01]  /*31410*/  ENDCOLLECTIVE ;  /* 0x000000000000791b */ /* 0x003fe20003800000 */
.L_x_877:
        /* <DEDUP_REMOVED lines=9> */
.L_x_878:
[----:B------:R-:W-:Y:S02]  /*314b0*/  IMAD.MOV.U32 R13, RZ, RZ, R71 ;  /* 0x000000ffff0d7224 */ /* 0x000fe400078e0047 */
[----:B------:R-:W-:Y:S01]  /*314c0*/  IMAD.MOV.U32 R12, RZ, RZ, R116 ;  /* 0x000000ffff0c7224 */ /* 0x000fe200078e0074 */
[----:B------:R-:W-:-:S07]  /*314d0*/  MOV R68, R14 ;  /* 0x0000000e00447202 */ /* 0x000fce0000000f00 */
[----:B------:R-:W-:Y:S05]  /*314e0*/  WARPSYNC.COLLECTIVE R15, `(.L_x_879) ;  /* 0x000000000f087348 */ /* 0x000fea0003c00000 */
[----:B------:R0:W1:Y:S02]  /*314f0*/  SHFL.IDX P6, R14, R13, R12, R11 ;  /* 0x0000000c0d0e7389 */ /* 0x00006400000c000b */
[----:B01----:R-:W-:Y:S01]  /*31500*/  ENDCOLLECTIVE ;  /* 0x000000000000791b */ /* 0x003fe20003800000 */
.L_x_879:
[----:B------:R-:W-:Y:S02]  /*31510*/  IMAD.MOV.U32 R13, RZ, RZ, R69 ;  /* 0x000000ffff0d7224 */ /* 0x000fe400078e0045 */
[----:B------:R-:W-:-:S07]  /*31520*/  IMAD.MOV.U32 R71, RZ, RZ, R14 ;  /* 0x000000ffff477224 */ /* 0x000fce00078e000e */
[----:B------:R-:W-:Y:S05]  /*31530*/  WARPSYNC.COLLECTIVE R15, `(.L_x_880) ;  /* 0x000000000f087348 */ /* 0x000fea0003c00000 */
[----:B------:R0:W1:Y:S02]  /*31540*/  SHFL.IDX P6, R14, R13, R12, R11 ;  /* 0x0000000c0d0e7389 */ /* 0x00006400000c000b */
[----:B01----:R-:W-:Y:S01]  /*31550*/  ENDCOLLECTIVE ;  /* 0x000000000000791b */ /* 0x003fe20003800000 */
.L_x_880:
[----:B------:R-:W-:Y:S01]  /*31560*/  MOV R13, R74 ;  /* 0x0000004a000d7202 */ /* 0x000fe20000000f00 */
[----:B------:R-:W-:Y:S02]  /*31570*/  IMAD.MOV.U32 R12, RZ, RZ, R0 ;  /* 0x000000ffff0c7224 */ /* 0x000fe400078e0000 */
[----:B------:R-:W-:-:S07]  /*31580*/  IMAD.MOV.U32 R69, RZ, RZ, R14 ;  /* 0x000000ffff457224 */ /* 0x000fce00078e000e */
[----:B------:R-:W-:Y:S05]  /*31590*/  WARPSYNC.COLLECTIVE R15, `(.L_x_881) ;  /* 0x000000000f087348 */ /* 0x000fea0003c00000 */
[----:B------:R0:W1:Y:S02]  /*315a0*/  SHFL.IDX P6, R14, R13, R12, R11 ;  /* 0x0000000c0d0e7389 */ /* 0x00006400000c000b */
[----:B01----:R-:W-:Y:S01]  /*315b0*/  ENDCOLLECTIVE ;  /* 0x000000000000791b */ /* 0x003fe20003800000 */
.L_x_881:
        /* <DEDUP_REMOVED lines=9> */
.L_x_882:
[----:B------:R-:W-:Y:S01]  /*31650*/  IMAD.MOV.U32 R13, RZ, RZ, R50 ;  /* 0x000000ffff0d7224 */ /* 0x000fe200078e0032 */
[----:B------:R-:W-:Y:S01]  /*31660*/  MOV R12, R116 ;  /* 0x00000074000c7202 */ /* 0x000fe20000000f00 */
[----:B------:R-:W-:-:S07]  /*31670*/  IMAD.MOV.U32 R72, RZ, RZ, R14 ;  /* 0x000000ffff487224 */ /* 0x000fce00078e000e */
[----:B------:R-:W-:Y:S05]  /*31680*/  WARPSYNC.COLLECTIVE R15, `(.L_x_883) ;  /* 0x000000000f087348 */ /* 0x000fea0003c00000 */
[----:B------:R0:W1:Y:S02]  /*31690*/  SHFL.IDX P6, R14, R13, R12, R11 ;  /* 0x0000000c0d0e7389 */ /* 0x00006400000c000b */
[----:B01----:R-:W-:Y:S01]  /*316a0*/  ENDCOLLECTIVE ;  /* 0x000000000000791b */ /* 0x003fe20003800000 */
.L_x_883:
[----:B------:R-:W-:Y:S02]  /*316b0*/  IMAD.MOV.U32 R13, RZ, RZ, R73 ;  /* 0x000000ffff0d7224 */ /* 0x000fe400078e0049 */
[----:B------:R-:W-:-:S07]  /*316c0*/  IMAD.MOV.U32 R50, RZ, RZ, R14 ;  /* 0x000000ffff327224 */ /* 0x000fce00078e000e */
[----:B------:R-:W-:Y:S05]  /*316d0*/  WARPSYNC.COLLECTIVE R15, `(.L_x_884) ;  /* 0x000000000f087348 */ /* 0x000fea0003c00000 */
[----:B------:R0:W1:Y:S02]  /*316e0*/  SHFL.IDX P6, R14, R13, R12, R11 ;  /* 0x0000000c0d0e7389 */ /* 0x00006400000c000b */
[----:B01----:R-:W-:Y:S01]  /*316f0*/  ENDCOLLECTIVE ;  /* 0x000000000000791b */ /* 0x003fe20003800000 */
.L_x_884:
[----:B------:R-:W-:Y:S02]  /*31700*/  IMAD.MOV.U32 R13, RZ, RZ, R80 ;  /* 0x000000ffff0d7224 */ /* 0x000fe400078e0050 */
[----:B------:R-:W-:Y:S02]  /*31710*/  IMAD.MOV.U32 R12, RZ, RZ, R0 ;  /* 0x000000ffff0c7224 */ /* 0x000fe400078e0000 */
[----:B------:R-:W-:-:S07]  /*31720*/  IMAD.MOV.U32 R73, RZ, RZ, R14 ;  /* 0x000000ffff497224 */ /* 0x000fce00078e000e */
[----:B------:R-:W-:Y:S05]  /*31730*/  WARPSYNC.COLLECTIVE R15, `(.L_x_885) ;  /* 0x000000000f087348 */ /* 0x000fea0003c00000 */
[----:B------:R0:W1:Y:S02]  /*31740*/  SHFL.IDX P6, R14, R13, R12, R11 ;  /* 0x0000000c0d0e7389 */ /* 0x00006400000c000b */
[----:B01----:R-:W-:Y:S01]  /*31750*/  ENDCOLLECTIVE ;  /* 0x000000000000791b */ /* 0x003fe20003800000 */
.L_x_885:
        /* <DEDUP_REMOVED lines=9> */
.L_x_886:
[----:B------:R-:W-:Y:S02]  /*317f0*/  IMAD.MOV.U32 R13, RZ, RZ, R48 ;  /* 0x000000ffff0d7224 */ /* 0x000fe400078e0030 */
[----:B------:R-:W-:Y:S02]  /*31800*/  IMAD.MOV.U32 R12, RZ, RZ, R116 ;  /* 0x000000ffff0c7224 */ /* 0x000fe400078e0074 */
[----:B------:R-:W-:-:S07]  /*31810*/  IMAD.MOV.U32 R76, RZ, RZ, R14 ;  /* 0x000000ffff4c7224 */ /* 0x000fce00078e000e */
[----:B------:R-:W-:Y:S05]  /*31820*/  WARPSYNC.COLLECTIVE R15, `(.L_x_887) ;  /* 0x000000000f087348 */ /* 0x000fea0003c00000 */
[----:B------:R0:W1:Y:S02]  /*31830*/  SHFL.IDX P6, R14, R13, R12, R11 ;  /* 0x0000000c0d0e7389 */ /* 0x00006400000c000b */
[----:B01----:R-:W-:Y:S01]  /*31840*/  ENDCOLLECTIVE ;  /* 0x000000000000791b */ /* 0x003fe20003800000 */
.L_x_887:
[----:B------:R-:W-:Y:S01]  /*31850*/  MOV R13, R77 ;  /* 0x0000004d000d7202 */ /* 0x000fe20000000f00 */
[----:B------:R-:W-:-:S07]  /*31860*/  IMAD.MOV.U32 R48, RZ, RZ, R14 ;  /* 0x000000ffff307224 */ /* 0x000fce00078e000e */
[----:B------:R-:W-:Y:S05]  /*31870*/  WARPSYNC.COLLECTIVE R15, `(.L_x_888) ;  /* 0x000000000f087348 */ /* 0x000fea0003c00000 */
[----:B------:R0:W1:Y:S02]  /*31880*/  SHFL.IDX P6, R14, R13, R12, R11 ;  /* 0x0000000c0d0e7389 */ /* 0x00006400000c000b */
[----:B01----:R-:W-:Y:S01]  /*31890*/  ENDCOLLECTIVE ;  /* 0x000000000000791b */ /* 0x003fe20003800000 */
.L_x_888:
[----:B------:R-:W-:Y:S02]  /*318a0*/  IMAD.MOV.U32 R13, RZ, RZ, R84 ;  /* 0x000000ffff0d7224 */ /* 0x000fe400078e0054 */
[----:B------:R-:W-:Y:S02]  /*318b0*/  IMAD.MOV.U32 R12, RZ, RZ, R0 ;  /* 0x000000ffff0c7224 */ /* 0x000fe400078e0000 */
[----:B------:R-:W-:-:S07]  /*318c0*/  IMAD.MOV.U32 R77, RZ, RZ, R14 ;  /* 0x000000ffff4d7224 */ /* 0x000fce00078e000e */
[----:B------:R-:W-:Y:S05]  /*318d0*/  WARPSYNC.COLLECTIVE R15, `(.L_x_889) ;  /* 0x000000000f087348 */ /* 0x000fea0003c00000 */
[----:B------:R0:W1:Y:S02]  /*318e0*/  SHFL.IDX P6, R14, R13, R12, R11 ;  /* 0x0000000c0d0e7389 */ /* 0x00006400000c000b */
[----:B01----:R-:W-:Y:S01]  /*318f0*/  ENDCOLLECTIVE ;  /* 0x000000000000791b */ /* 0x003fe20003800000 */
.L_x_889:
        /* <DEDUP_REMOVED lines=9> */
.L_x_890:
[----:B------:R-:W-:Y:S02]  /*31990*/  IMAD.MOV.U32 R13, RZ, RZ, R46 ;  /* 0x000000ffff0d7224 */ /* 0x000fe400078e002e */
[----:B------:R-:W-:Y:S01]  /*319a0*/  IMAD.MOV.U32 R12, RZ, RZ, R116 ;  /* 0x000000ffff0c7224 */ /* 0x000fe200078e0074 */
[----:B------:R-:W-:-:S07]  /*319b0*/  MOV R82, R14 ;  /* 0x0000000e00527202 */ /* 0x000fce0000000f00 */
[----:B------:R-:W-:Y:S05]  /*319c0*/  WARPSYNC.COLLECTIVE R15, `(.L_x_891) ;  /* 0x000000000f087348 */ /* 0x000fea0003c00000 */
[----:B------:R0:W1:Y:S02]  /*319d0*/  SHFL.IDX P6, R14, R13, R12, R11 ;  /* 0x0000000c0d0e7389 */ /* 0x00006400000c000b */
[----:B01----:R-:W-:Y:S01]  /*319e0*/  ENDCOLLECTIVE ;  /* 0x000000000000791b */ /* 0x003fe20003800000 */
.L_x_891:
[----:B------:R-:W-:Y:S02]  /*319f0*/  IMAD.MOV.U32 R13, RZ, RZ, R51 ;  /* 0x000000ffff0d7224 */ /* 0x000fe400078e0033 */
[----:B------:R-:W-:-:S07]  /*31a00*/  IMAD.MOV.U32 R46, RZ, RZ, R14 ;  /* 0x000000ffff2e7224 */ /* 0x000fce00078e000e */
[----:B------:R-:W-:Y:S05]  /*31a10*/  WARPSYNC.COLLECTIVE R15, `(.L_x_892) ;  /* 0x000000000f087348 */ /* 0x000fea0003c00000 */
[----:B------:R0:W1:Y:S02]  /*31a20*/  SHFL.IDX P6, R14, R13, R12, R11 ;  /* 0x0000000c0d0e7389 */ /* 0x00006400000c000b */
[----:B01----:R-:W-:Y:S01]  /*31a30*/  ENDCOLLECTIVE ;  /* 0x000000000000791b */ /* 0x003fe20003800000 */
.L_x_892:
        /* <DEDUP_REMOVED lines=8> */
.L_x_893:
[----:B------:R-:W-:Y:S02]  /*31ac0*/  IMAD.MOV.U32 R13, RZ, RZ, R86 ;  /* 0x000000ffff0d7224 */ /* 0x000fe400078e0056 */
[----:B------:R-:W-:-:S07]  /*31ad0*/  IMAD.MOV.U32 R88, RZ, RZ, R14 ;  /* 0x000000ffff587224 */ /* 0x000fce00078e000e */
[----:B------:R-:W-:Y:S05]  /*31ae0*/  WARPSYNC.COLLECTIVE R15, `(.L_x_894) ;  /* 0x000000000f087348 */ /* 0x000fea0003c00000 */
[----:B------:R0:W1:Y:S02]  /*31af0*/  SHFL.IDX P6, R14, R13, R12, R11 ;  /* 0x0000000c0d0e7389 */ /* 0x00006400000c000b */
[----:B01----:R-:W-:Y:S01]  /*31b00*/  ENDCOLLECTIVE ;  /* 0x000000000000791b */ /* 0x003fe20003800000 */
.L_x_894:
[----:B------:R-:W-:Y:S01]  /*31b10*/  IMAD.MOV.U32 R13, RZ, RZ, R44 ;  /* 0x000000ffff0d7224 */ /* 0x000fe200078e002c */
[----:B------:R-:W-:Y:S01]  /*31b20*/  MOV R12, R116 ;  /* 0x00000074000c7202 */ /* 0x000fe20000000f00 */
[----:B------:R-:W-:-:S07]  /*31b30*/  IMAD.MOV.U32 R86, RZ, RZ, R14 ;  /* 0x000000ffff567224 */ /* 0x000fce00078e000e */
[----:B------:R-:W-:Y:S05]  /*31b40*/  WARPSYNC.COLLECTIVE R15, `(.L_x_895) ;  /* 0x000000000f087348 */ /* 0x000fea0003c00000 */
[----:B------:R0:W1:Y:S02]  /*31b50*/  SHFL.IDX P6, R14, R13, R12, R11 ;  /* 0x0000000c0d0e7389 */ /* 0x00006400000c000b */
[----:B01----:R-:W-:Y:S01]  /*31b60*/  ENDCOLLECTIVE ;  /* 0x000000000000791b */ /* 0x003fe20003800000 */
.L_x_895:
[----:B------:R-:W-:Y:S02]  /*31b70*/  IMAD.MOV.U32 R13, RZ, RZ, R49 ;  /* 0x000000ffff0d7224 */ /* 0x000fe400078e0031 */
[----:B------:R-:W-:-:S07]  /*31b80*/  IMAD.MOV.U32 R44, RZ, RZ, R14 ;  /* 0x000000ffff2c7224 */ /* 0x000fce00078e000e */
[----:B------:R-:W-:Y:S05]  /*31b90*/  WARPSYNC.COLLECTIVE R15, `(.L_x_896) ;  /* 0x000000000f087348 */ /* 0x000fea0003c00000 */
[----:B------:R0:W1:Y:S02]  /*31ba0*/  SHFL.IDX P6, R14, R13, R12, R11 ;  /* 0x0000000c0d0e7389 */ /* 0x00006400000c000b */
[----:B01----:R-:W-:Y:S01]  /*31bb0*/  ENDCOLLECTIVE ;  /* 0x000000000000791b */ /* 0x003fe20003800000 */
.L_x_896:
[----:B------:R-:W-:Y:S02]  /*31bc0*/  IMAD.MOV.U32 R13, RZ, RZ, R92 ;  /* 0x000000ffff0d7224 */ /* 0x000fe400078e005c */
[----:B------:R-:W-:Y:S02]  /*31bd0*/  IMAD.MOV.U32 R12, RZ, RZ, R0 ;  /* 0x000000ffff0c7224 */ /* 0x000fe400078e0000 */
[----:B------:R-:W-:-:S07]  /*31be0*/  IMAD.MOV.U32 R49, RZ, RZ, R14 ;  /* 0x000000ffff317224 */ /* 0x000fce00078e000e */
[----:B------:R-:W-:Y:S05]  /*31bf0*/  WARPSYNC.COLLECTIVE R15, `(.L_x_897) ;  /* 0x000000000f087348 */ /* 0x000fea0003c00000 */
[----:B------:R0:W1:Y:S02]  /*31c00*/  SHFL.IDX P6, R14, R13, R12, R11 ;  /* 0x0000000c0d0e7389 */ /* 0x00006400000c000b */
[----:B01----:R-:W-:Y:S01]  /*31c10*/  ENDCOLLECTIVE ;  /* 0x000000000000791b */ /* 0x003fe20003800000 */
.L_x_897:
[----:B------:R-:W-:Y:S02]  /*31c20*/  SEL R85, R86, R49, P0 ;  /* 0x0000003156557207 */ /* 0x000fe40000000000 */
[----:B------:R-:W-:Y:S01]  /*31c30*/  SEL R86, R49, R86, P0 ;  /* 0x0000005631567207 */ /* 0x000fe20000000000 */
[----:B------:R-:W-:Y:S01]  /*31c40*/  IMAD.MOV.U32 R13, RZ, RZ, R90 ;  /* 0x000000ffff0d7224 */ /* 0x000fe200078e005a */
[----:B------:R-:W-:-:S07]  /*31c50*/  MOV R92, R14 ;  /* 0x0000000e005c7202 */ /* 0x000fce0000000f00 */
[----:B------:R-:W-:Y:S05]  /*31c60*/  WARPSYNC.COLLECTIVE R15, `(.L_x_898) ;  /* 0x000000000f087348 */ /* 0x000fea0003c00000 */
[----:B------:R0:W1:Y:S02]  /*31c70*/  SHFL.IDX P6, R14, R13, R12, R11 ;  /* 0x0000000c0d0e7389 */ /* 0x00006400000c000b */
[----:B01----:R-:W-:Y:S01]  /*31c80*/  ENDCOLLECTIVE ;  /* 0x000000000000791b */ /* 0x003fe20003800000 */
.L_x_898:
[----:B------:R-:W-:Y:S02]  /*31c90*/  IMAD.MOV.U32 R13, RZ, RZ, R42 ;  /* 0x000000ffff0d7224 */ /* 0x000fe400078e002a */
[----:B------:R-:W-:Y:S02]  /*31ca0*/  IMAD.MOV.U32 R12, RZ, RZ, R116 ;  /* 0x000000ffff0c7224 */ /* 0x000fe400078e0074 */
[----:B------:R-:W-:-:S07]  /*31cb0*/  IMAD.MOV.U32 R90, RZ, RZ, R14 ;  /* 0x000000ffff5a7224 */ /* 0x000fce00078e000e */
[----:B------:R-:W-:Y:S05]  /*31cc0*/  WARPSYNC.COLLECTIVE R15, `(.L_x_899) ;  /* 0x000000000f087348 */ /* 0x000fea0003c00000 */
[----:B------:R0:W1:Y:S02]  /*31cd0*/  SHFL.IDX P6, R14, R13, R12, R11 ;  /* 0x0000000c0d0e7389 */ /* 0x00006400000c000b */
[----:B01----:R-:W-:Y:S01]  /*31ce0*/  ENDCOLLECTIVE ;  /* 0x000000000000791b */ /* 0x003fe20003800000 */
.L_x_899:
[----:B------:R-:W-:Y:S01]  /*31cf0*/  MOV R13, R47 ;  /* 0x0000002f000d7202 */ /* 0x000fe20000000f00 */
[----:B------:R-:W-:-:S07]  /*31d00*/  IMAD.MOV.U32 R42, RZ, RZ, R14 ;  /* 0x000000ffff2a7224 */ /* 0x000fce00078e000e */
[----:B------:R-:W-:Y:S05]  /*31d10*/  WARPSYNC.COLLECTIVE R15, `(.L_x_900) ;  /* 0x000000000f087348 */ /* 0x000fea0003c00000 */
[----:B------:R0:W1:Y:S02]  /*31d20*/  SHFL.IDX P6, R14, R13, R12, R11 ;  /* 0x0000000c0d0e7389 */ /* 0x00006400000c000b */
[----:B01----:R-:W-:Y:S01]  /*31d30*/  ENDCOLLECTIVE ;  /* 0x000000000000791b */ /* 0x003fe20003800000 */
.L_x_900:
[----:B------:R-:W-:Y:S02]  /*31d40*/  SEL R91, R92, R42, P0 ;  /* 0x0000002a5c5b7207 */ /* 0x000fe40000000000 */
[----:B------:R-:W-:Y:S01]  /*31d50*/  SEL R92, R42, R92, P0 ;  /* 0x0000005c2a5c7207 */ /* 0x000fe20000000000 */
[----:B------:R-:W-:Y:S02]  /*31d60*/  IMAD.MOV.U32 R13, RZ, RZ, R96 ;  /* 0x000000ffff0d7224 */ /* 0x000fe400078e0060 */
[----:B------:R-:W-:Y:S02]  /*31d70*/  IMAD.MOV.U32 R12, RZ, RZ, R0 ;  /* 0x000000ffff0c7224 */ /* 0x000fe400078e0000 */
[----:B------:R-:W-:-:S07]  /*31d80*/  IMAD.MOV.U32 R47, RZ, RZ, R14 ;  /* 0x000000ffff2f7224 */ /* 0x000fce00078e000e */
[----:B------:R-:W-:Y:S05]  /*31d90*/  WARPSYNC.COLLECTIVE R15, `(.L_x_901) ;  /* 0x000000000f087348 */ /* 0x000fea0003c00000 */
[----:B------:R0:W1:Y:S02]  /*31da0*/  SHFL.IDX P6, R14, R13, R12, R11 ;  /* 0x0000000c0d0e7389 */ /* 0x00006400000c000b */
[----:B01----:R-:W-:Y:S01]  /*31db0*/  ENDCOLLECTIVE ;  /* 0x000000000000791b */ /* 0x003fe20003800000 */
.L_x_901:
[----:B------:R-:W-:Y:S02]  /*31dc0*/  SEL R89, R90, R47, P0 ;  /* 0x0000002f5a597207 */ /* 0x000fe40000000000 */
[----:B------:R-:W-:Y:S01]  /*31dd0*/  SEL R90, R47, R90, P0 ;  /* 0x0000005a2f5a7207 */ /* 0x000fe20000000000 */
[----:B------:R-:W-:Y:S02]  /*31de0*/  IMAD.MOV.U32 R13, RZ, RZ, R94 ;  /* 0x000000ffff0d7224 */ /* 0x000fe400078e005e */
[----:B------:R-:W-:-:S07]  /*31df0*/  IMAD.MOV.U32 R96, RZ, RZ, R14 ;  /* 0x000000ffff607224 */ /* 0x000fce00078e000e */
[----:B------:R-:W-:Y:S05]  /*31e00*/  WARPSYNC.COLLECTIVE R15, `(.L_x_902) ;  /* 0x000000000f087348 */ /* 0x000fea0003c00000 */
[----:B------:R0:W1:Y:S02]  /*31e10*/  SHFL.IDX P6, R14, R13, R12, R11 ;  /* 0x0000000c0d0e7389 */ /* 0x00006400000c000b */
[----:B01----:R-:W-:Y:S01]  /*31e20*/  ENDCOLLECTIVE ;  /* 0x000000000000791b */ /* 0x003fe20003800000 */
.L_x_902:
[----:B------:R-:W-:Y:S02]  /*31e30*/  IMAD.MOV.U32 R13, RZ, RZ, R40 ;  /* 0x000000ffff0d7224 */ /* 0x000fe400078e0028 */
[----:B------:R-:W-:Y:S01]  /*31e40*/  IMAD.MOV.U32 R12, RZ, RZ, R116 ;  /* 0x000000ffff0c7224 */ /* 0x000fe200078e0074 */
[----:B------:R-:W-:-:S07]  /*31e50*/  MOV R94, R14 ;  /* 0x0000000e005e7202 */ /* 0x000fce0000000f00 */
[----:B------:R-:W-:Y:S05]  /*31e60*/  WARPSYNC.COLLECTIVE R15, `(.L_x_903) ;  /* 0x000000000f087348 */ /* 0x000fea0003c00000 */
[----:B------:R0:W1:Y:S02]  /*31e70*/  SHFL.IDX P6, R14, R13, R12, R11 ;  /* 0x0000000c0d0e7389 */ /* 0x00006400000c000b */
[----:B01----:R-:W-:Y:S01]  /*31e80*/  ENDCOLLECTIVE ;  /* 0x000000000000791b */ /* 0x003fe20003800000 */
.L_x_903:
[----:B------:R-:W-:Y:S02]  /*31e90*/  IMAD.MOV.U32 R13, RZ, RZ, R45 ;  /* 0x000000ffff0d7224 */ /* 0x000fe400078e002d */
[----:B------:R-:W-:-:S07]  /*31ea0*/  IMAD.MOV.U32 R40, RZ, RZ, R14 ;  /* 0x000000ffff287224 */ /* 0x000fce00078e000e */
[----:B------:R-:W-:Y:S05]  /*31eb0*/  WARPSYNC.COLLECTIVE R15, `(.L_x_904) ;  /* 0x000000000f087348 */ /* 0x000fea0003c00000 */
[----:B------:R0:W1:Y:S02]  /*31ec0*/  SHFL.IDX P6, R14, R13, R12, R11 ;  /* 0x0000000c0d0e7389 */ /* 0x00006400000c000b */
[----:B01----:R-:W-:Y:S01]  /*31ed0*/  ENDCOLLECTIVE ;  /* 0x000000000000791b */ /* 0x003fe20003800000 */
.L_x_904:
        /* <DEDUP_REMOVED lines=8> */
.L_x_905:
[----:B------:R-:W-:Y:S02]  /*31f60*/  SEL R93, R94, R45, P0 ;  /* 0x0000002d5e5d7207 */ /* 0x000fe40000000000 */
[----:B------:R-:W-:Y:S01]  /*31f70*/  SEL R94, R45, R94, P0 ;  /* 0x0000005e2d5e7207 */ /* 0x000fe20000000000 */
[----:B------:R-:W-:Y:S02]  /*31f80*/  IMAD.MOV.U32 R13, RZ, RZ, R98 ;  /* 0x000000ffff0d7224 */ /* 0x000fe400078e0062 */
[----:B------:R-:W-:-:S07]  /*31f90*/  IMAD.MOV.U32 R100, RZ, RZ, R14 ;  /* 0x000000ffff647224 */ /* 0x000fce00078e000e */
[----:B------:R-:W-:Y:S05]  /*31fa0*/  WARPSYNC.COLLECTIVE R15, `(.L_x_906) ;  /* 0x000000000f087348 */ /* 0x000fea0003c00000 */
[----:B------:R0:W1:Y:S02]  /*31fb0*/  SHFL.IDX P6, R14, R13, R12, R11 ;  /* 0x0000000c0d0e7389 */ /* 0x00006400000c000b */
[----:B01----:R-:W-:Y:S01]  /*31fc0*/  ENDCOLLECTIVE ;  /* 0x000000000000791b */ /* 0x003fe20003800000 */
.L_x_906:
[----:B------:R-:W-:Y:S01]  /*31fd0*/  IMAD.MOV.U32 R13, RZ, RZ, R38 ;  /* 0x000000ffff0d7224 */ /* 0x000fe200078e0026 */
[----:B------:R-:W-:Y:S01]  /*31fe0*/  MOV R12, R116 ;  /* 0x00000074000c7202 */ /* 0x000fe20000000f00 */
[----:B------:R-:W-:-:S07]  /*31ff0*/  IMAD.MOV.U32 R98, RZ, RZ, R14 ;  /* 0x000000ffff627224 */ /* 0x000fce00078e000e */
[----:B------:R-:W-:Y:S05]  /*32000*/  WARPSYNC.COLLECTIVE R15, `(.L_x_907) ;  /* 0x000000000f087348 */ /* 0x000fea0003c00000 */
[----:B------:R0:W1:Y:S02]  /*32010*/  SHFL.IDX P6, R14, R13, R12, R11 ;  /* 0x0000000c0d0e7389 */ /* 0x00006400000c000b */
[----:B01----:R-:W-:Y:S01]  /*32020*/  ENDCOLLECTIVE ;  /* 0x000000000000791b */ /* 0x003fe20003800000 */
.L_x_907:
[----:B------:R-:W-:Y:S02]  /*32030*/  IMAD.MOV.U32 R13, RZ, RZ, R43 ;  /* 0x000000ffff0d7224 */ /* 0x000fe400078e002b */
[----:B------:R-:W-:-:S07]  /*32040*/  IMAD.MOV.U32 R38, RZ, RZ, R14 ;  /* 0x000000ffff267224 */ /* 0x000fce00078e000e */
[----:B------:R-:W-:Y:S05]  /*32050*/  WARPSYNC.COLLECTIVE R15, `(.L_x_908) ;  /* 0x000000000f087348 */ /* 0x000fea0003c00000 */
[----:B------:R0:W1:Y:S02]  /*32060*/  SHFL.IDX P6, R14, R13, R12, R11 ;  /* 0x0000000c0d0e7389 */ /* 0x00006400000c000b */
[----:B01----:R-:W-:Y:S01]  /*32070*/  ENDCOLLECTIVE ;  /* 0x000000000000791b */ /* 0x003fe20003800000 */
.L_x_908:
        /* <DEDUP_REMOVED lines=8> */
.L_x_909:
[----:B------:R-:W-:Y:S02]  /*32100*/  SEL R97, R98, R43, P0 ;  /* 0x0000002b62617207 */ /* 0x000fe40000000000 */
[----:B------:R-:W-:Y:S01]  /*32110*/  SEL R98, R43, R98, P0 ;  /* 0x000000622b627207 */ /* 0x000fe20000000000 */
[----:B------:R-:W-:Y:S01]  /*32120*/  IMAD.MOV.U32 R13, RZ, RZ, R102 ;  /* 0x000000ffff0d7224 */ /* 0x000fe200078e0066 */
[----:B------:R-:W-:-:S07]  /*32130*/  MOV R104, R14 ;  /* 0x0000000e00687202 */ /* 0x000fce0000000f00 */
[----:B------:R-:W-:Y:S05]  /*32140*/  WARPSYNC.COLLECTIVE R15, `(.L_x_910) ;  /* 0x000000000f087348 */ /* 0x000fea0003c00000 */
[----:B------:R0:W1:Y:S02]  /*32150*/  SHFL.IDX P6, R14, R13, R12, R11 ;  /* 0x0000000c0d0e7389 */ /* 0x00006400000c000b */
[----:B01----:R-:W-:Y:S01]  /*32160*/  ENDCOLLECTIVE ;  /* 0x000000000000791b */ /* 0x003fe20003800000 */
.L_x_910:
[----:B------:R-:W-:Y:S02]  /*32170*/  IMAD.MOV.U32 R13, RZ, RZ, R37 ;  /* 0x000000ffff0d7224 */ /* 0x000fe400078e0025 */
[----:B------:R-:W-:Y:S02]  /*32180*/  IMAD.MOV.U32 R12, RZ, RZ, R116 ;  /* 0x000000ffff0c7224 */ /* 0x000fe400078e0074 */
[----:B------:R-:W-:-:S07]  /*32190*/  IMAD.MOV.U32 R102, RZ, RZ, R14 ;  /* 0x000000ffff667224 */ /* 0x000fce00078e000e */
[----:B------:R-:W-:Y:S05]  /*321a0*/  WARPSYNC.COLLECTIVE R15, `(.L_x_911) ;  /* 0x000000000f087348 */ /* 0x000fea0003c00000 */
[----:B------:R0:W1:Y:S02]  /*321b0*/  SHFL.IDX P6, R14, R13, R12, R11 ;  /* 0x0000000c0d0e7389 */ /* 0x00006400000c000b */
[----:B01----:R-:W-:Y:S01]  /*321c0*/  ENDCOLLECTIVE ;  /* 0x000000000000791b */ /* 0x003fe20003800000 */
.L_x_911:
[----:B------:R-:W-:Y:S01]  /*321d0*/  MOV R13, R41 ;  /* 0x00000029000d7202 */ /* 0x000fe20000000f00 */
[----:B------:R-:W-:-:S07]  /*321e0*/  IMAD.MOV.U32 R37, RZ, RZ, R14 ;  /* 0x000000ffff257224 */ /* 0x000fce00078e000e */
[----:B------:R-:W-:Y:S05]  /*321f0*/  WARPSYNC.COLLECTIVE R15, `(.L_x_912) ;  /* 0x000000000f087348 */ /* 0x000fea0003c00000 */
[----:B------:R0:W1:Y:S02]  /*32200*/  SHFL.IDX P6, R14, R13, R12, R11 ;  /* 0x0000000c0d0e7389 */ /* 0x00006400000c000b */
[----:B01----:R-:W-:Y:S01]  /*32210*/  ENDCOLLECTIVE ;  /* 0x000000000000791b */ /* 0x003fe20003800000 */
.L_x_912:
        /* <DEDUP_REMOVED lines=8> */
.L_x_913:
[----:B------:R-:W-:Y:S02]  /*322a0*/  SEL R101, R102, R41, P0 ;  /* 0x0000002966657207 */ /* 0x000fe40000000000 */
[----:B------:R-:W-:Y:S01]  /*322b0*/  SEL R102, R41, R102, P0 ;  /* 0x0000006629667207 */ /* 0x000fe20000000000 */
[----:B------:R-:W-:Y:S02]  /*322c0*/  IMAD.MOV.U32 R13, RZ, RZ, R106 ;  /* 0x000000ffff0d7224 */ /* 0x000fe400078e006a */
[----:B------:R-:W-:-:S07]  /*322d0*/  IMAD.MOV.U32 R108, RZ, RZ, R14 ;  /* 0x000000ffff6c7224 */ /* 0x000fce00078e000e */
[----:B------:R-:W-:Y:S05]  /*322e0*/  WARPSYNC.COLLECTIVE R15, `(.L_x_914) ;  /* 0x000000000f087348 */ /* 0x000fea0003c00000 */
[----:B------:R0:W1:Y:S02]  /*322f0*/  SHFL.IDX P6, R14, R13, R12, R11 ;  /* 0x0000000c0d0e7389 */ /* 0x00006400000c000b */
[----:B01----:R-:W-:Y:S01]  /*32300*/  ENDCOLLECTIVE ;  /* 0x000000000000791b */ /* 0x003fe20003800000 */
.L_x_914:
[----:B------:R-:W-:Y:S02]  /*32310*/  IMAD.MOV.U32 R13, RZ, RZ, R36 ;  /* 0x000000ffff0d7224 */ /* 0x000fe400078e0024 */
[----:B------:R-:W-:Y:S01]  /*32320*/  IMAD.MOV.U32 R12, RZ, RZ, R116 ;  /* 0x000000ffff0c7224 */ /* 0x000fe200078e0074 */
[----:B------:R-:W-:-:S07]  /*32330*/  MOV R106, R14 ;  /* 0x0000000e006a7202 */ /* 0x000fce0000000f00 */
[----:B------:R-:W-:Y:S05]  /*32340*/  WARPSYNC.COLLECTIVE R15, `(.L_x_915) ;  /* 0x000000000f087348 */ /* 0x000fea0003c00000 */
[----:B------:R0:W1:Y:S02]  /*32350*/  SHFL.IDX P6, R14, R13, R12, R11 ;  /* 0x0000000c0d0e7389 */ /* 0x00006400000c000b */
[----:B01----:R-:W-:Y:S01]  /*32360*/  ENDCOLLECTIVE ;  /* 0x000000000000791b */ /* 0x003fe20003800000 */
.L_x_915:
[----:B------:R-:W-:Y:S02]  /*32370*/  IMAD.MOV.U32 R13, RZ, RZ, R39 ;  /* 0x000000ffff0d7224 */ /* 0x000fe400078e0027 */
[----:B------:R-:W-:-:S07]  /*32380*/  IMAD.MOV.U32 R36, RZ, RZ, R14 ;  /* 0x000000ffff247224 */ /* 0x000fce00078e000e */
[----:B------:R-:W-:Y:S05]  /*32390*/  WARPSYNC.COLLECTIVE R15, `(.L_x_916) ;  /* 0x000000000f087348 */ /* 0x000fea0003c00000 */
[----:B------:R0:W1:Y:S02]  /*323a0*/  SHFL.IDX P6, R14, R13, R12, R11 ;  /* 0x0000000c0d0e7389 */ /* 0x00006400000c000b */
[----:B01----:R-:W-:Y:S01]  /*323b0*/  ENDCOLLECTIVE ;  /* 0x000000000000791b */ /* 0x003fe20003800000 */
.L_x_916:
[----:B------:R-:W-:Y:S02]  /*323c0*/  SEL R107, R108, R36, P0 ;  /* 0x000000246c6b7207 */ /* 0x000fe40000000000 */
[----:B------:R-:W-:Y:S02]  /*323d0*/  SEL R108, R36, R108, P0 ;  /* 0x0000006c246c7207 */ /* 0x000fe40000000000 */
[----:B------:R-:W-:Y:S01]  /*323e0*/  MOV R13, R111 ;  /* 0x0000006f000d7202 */ /* 0x000fe20000000f00 */
[----:B------:R-:W-:Y:S01]  /*323f0*/  IMAD.MOV.U32 R12, RZ, RZ, R0 ;  /* 0x000000ffff0c7224 */ /* 0x000fe200078e0000 */
[----:B------:R-:W-:Y:S02]  /*32400*/  SEL R0, R110, R2, P0 ;  /* 0x000000026e007207 */ /* 0x000fe40000000000 */
[----:B------:R-:W-:Y:S02]  /*32410*/  SEL R110, R2, R110, P0 ;  /* 0x0000006e026e7207 */ /* 0x000fe40000000000 */
[----:B------:R-:W-:-:S02]  /*32420*/  SEL R2, R109, R87, P0 ;  /* 0x000000576d027207 */ /* 0x000fc40000000000 */
[----:B------:R-:W-:Y:S01]  /*32430*/  SEL R109, R87, R109, P0 ;  /* 0x0000006d576d7207 */ /* 0x000fe20000000000 */
[----:B------:R-:W-:Y:S01]  /*32440*/  IMAD.MOV.U32 R39, RZ, RZ, R14 ;  /* 0x000000ffff277224 */ /* 0x000fe200078e000e */
[----:B------:R-:W-:-:S07]  /*32450*/  SEL R87, R88, R44, P0 ;  /* 0x0000002c58577207 */ /* 0x000fce0000000000 */
[----:B------:R-:W-:Y:S05]  /*32460*/  WARPSYNC.COLLECTIVE R15, `(.L_x_917) ;  /* 0x000000000f087348 */ /* 0x000fea0003c00000 */
[----:B------:R0:W1:Y:S02]  /*32470*/  SHFL.IDX P6, R14, R13, R12, R11 ;  /* 0x0000000c0d0e7389 */ /* 0x00006400000c000b */
[----:B01----:R-:W-:Y:S01]  /*32480*/  ENDCOLLECTIVE ;  /* 0x000000000000791b */ /* 0x003fe20003800000 */
.L_x_917:
        /* <DEDUP_REMOVED lines=8> */
.L_x_918:
[----:B------:R-:W-:Y:S01]  /*32510*/  IMAD.MOV.U32 R13, RZ, RZ, R123 ;  /* 0x000000ffff0d7224 */ /* 0x000fe200078e007b */
[----:B------:R-:W-:Y:S02]  /*32520*/  MOV R12, R116 ;  /* 0x00000074000c7202 */ /* 0x000fe40000000f00 */
[----:B------:R-:W-:Y:S02]  /*32530*/  SEL R116, R118, R81, P0 ;  /* 0x0000005176747207 */ /* 0x000fe40000000000 */
[----:B------:R-:W-:Y:S02]  /*32540*/  SEL R118, R81, R118, P0 ;  /* 0x0000007651767207 */ /* 0x000fe40000000000 */
[----:B------:R-:W-:Y:S02]  /*32550*/  SEL R81, R82, R51, P0 ;  /* 0x0000003352517207 */ /* 0x000fe40000000000 */
[----:B------:R-:W-:Y:S01]  /*32560*/  SEL R82, R51, R82, P0 ;  /* 0x0000005233527207 */ /* 0x000fe20000000000 */
[----:B------:R-:W-:-:S07]  /*32570*/  IMAD.MOV.U32 R124, RZ, RZ, R14 ;  /* 0x000000ffff7c7224 */ /* 0x000fce00078e000e */
[----:B------:R-:W-:Y:S05]  /*32580*/  WARPSYNC.COLLECTIVE R15, `(.L_x_919) ;  /* 0x000000000f087348 */ /* 0x000fea0003c00000 */
[----:B------:R0:W1:Y:S02]  /*32590*/  SHFL.IDX P6, R14, R13, R12, R11 ;  /* 0x0000000c0d0e7389 */ /* 0x00006400000c000b */
[----:B01----:R-:W-:Y:S01]  /*325a0*/  ENDCOLLECTIVE ;  /* 0x000000000000791b */ /* 0x003fe20003800000 */
.L_x_919:
[----:B------:R-:W-:Y:S02]  /*325b0*/  IMAD.MOV.U32 R13, RZ, RZ, R149 ;  /* 0x000000ffff0d7224 */ /* 0x000fe400078e0095 */
[----:B------:R-:W-:-:S07]  /*325c0*/  IMAD.MOV.U32 R123, RZ, RZ, R14 ;  /* 0x000000ffff7b7224 */ /* 0x000fce00078e000e */
[----:B------:R-:W-:Y:S05]  /*325d0*/  WARPSYNC.COLLECTIVE R15, `(.L_x_920) ;  /* 0x000000000f087348 */ /* 0x000fea0003c00000 */
[----:B------:R0:W1:Y:S02]  /*325e0*/  SHFL.IDX P6, R14, R13, R12, R11 ;  /* 0x0000000c0d0e7389 */ /* 0x00006400000c000b */
[----:B01----:R-:W-:Y:S01]  /*325f0*/  ENDCOLLECTIVE ;  /* 0x000000000000791b */ /* 0x003fe20003800000 */
.L_x_920:
[----:B------:R-:W-:Y:S01]  /*32600*/  IMAD.MOV.U32 R11, RZ, RZ, R14 ;  /* 0x000000ffff0b7224 */ /* 0x000fe200078e000e */
[----:B------:R-:W-:Y:S06]  /*32610*/  BRA `(.L_x_921) ;  /* 0xfffffef800487947 */ /* 0x000fec000383ffff */
.L_x_607:
[----:B------:R-:W-:Y:S01]  /*32620*/  IMAD.MOV.U32 R13, RZ, RZ, R21 ;  /* 0x000000ffff0d7224 */ /* 0x000fe200078e0015 */
[----:B------:R-:W-:Y:S01]  /*32630*/  MOV R12, RZ ;  /* 0x000000ff000c7202 */ /* 0x000fe20000000f00 */
[----:B------:R-:W-:Y:S02]  /*32640*/  IMAD.MOV.U32 R11, RZ, RZ, 0x181f ;  /* 0x0000181fff0b7424 */ /* 0x000fe400078e00ff */
[----:B------:R-:W-:-:S07]  /*32650*/  IMAD.MOV.U32 R15, RZ, RZ, -0x1 ;  /* 0xffffffffff0f7424 */ /* 0x000fce00078e00ff */
[----:B-----5:R-:W-:Y:S05]  /*32660*/  WARPSYNC.COLLECTIVE R15, `(.L_x_922) ;  /* 0x000000000f087348 */ /* 0x020fea0003c00000 */
[----:B------:R0:W1:Y:S02]  /*32670*/  SHFL.IDX P6, R14, R13, R12, R11 ;  /* 0x0000000c0d0e7389 */ /* 0x00006400000c000b */
[----:B01---5:R-:W-:Y:S01]  /*32680*/  ENDCOLLECTIVE ;  /* 0x000000000000791b */ /* 0x023fe20003800000 */
.L_x_922:
[----:B------:R-:W-:Y:S02]  /*32690*/  IMAD.MOV.U32 R13, RZ, RZ, R20 ;  /* 0x000000ffff0d7224 */ /* 0x000fe400078e0014 */
[----:B------:R-:W-:-:S07]  /*326a0*/  IMAD.MOV.U32 R0, RZ, RZ, R14 ;  /* 0x000000ffff007224 */ /* 0x000fce00078e000e */
[----:B------:R-:W-:Y:S05]  /*326b0*/  WARPSYNC.COLLECTIVE R15, `(.L_x_923) ;  /* 0x000000000f087348 */ /* 0x000fea0003c00000 */
[----:B------:R0:W1:Y:S02]  /*326c0*/  SHFL.IDX P6, R14, R13, R12, R11 ;  /* 0x0000000c0d0e7389 */ /* 0x00006400000c000b */
[----:B01----:R-:W-:Y:S01]  /*326d0*/  ENDCOLLECTIVE ;  /* 0x000000000000791b */ /* 0x003fe20003800000 */
.L_x_923:
[----:B------:R-:W-:Y:S05]  /*326e0*/  BRA `(.L_x_924) ;  /* 0xffffff0800947947 */ /* 0x000fea000383ffff */
.L_x_610:
[----:B------:R-:W-:Y:S01]  /*326f0*/  BSSY B1, `(.L_x_925) ;  /* 0x0000008000017945 */ /* 0x000fe20003800000 */
[----:B------:R-:W-:Y:S01]  /*32700*/  IMAD.MOV.U32 R13, RZ, RZ, R21 ;  /* 0x000000ffff0d7224 */ /* 0x000fe200078e0015 */
[----:B------:R-:W-:Y:S01]  /*32710*/  MOV R12, 0x1 ;  /* 0x00000001000c7802 */ /* 0x000fe20000000f00 */
[----:B------:R-:W-:Y:S02]  /*32720*/  IMAD.MOV.U32 R11, RZ, RZ, 0x181f ;  /* 0x0000181fff0b7424 */ /* 0x000fe400078e00ff */
[----:B------:R-:W-:-:S07]  /*32730*/  IMAD.MOV.U32 R15, RZ, RZ, -0x1 ;  /* 0xffffffffff0f7424 */ /* 0x000fce00078e00ff */
[----:B012---:R-:W-:Y:S05]  /*32740*/  WARPSYNC.COLLECTIVE R15, `(.L_x_926) ;  /* 0x000000000f087348 */ /* 0x007fea0003c00000 */
[----:B--2---:R2:W3:Y:S02]  /*32750*/  SHFL.IDX P6, R14, R13, R12, R11 ;  /* 0x0000000c0d0e7389 */ /* 0x0044e400000c000b */
[----:B0123--:R-:W-:Y:S01]  /*32760*/  ENDCOLLECTIVE ;  /* 0x000000000000791b */ /* 0x00ffe20003800000 */
.L_x_926:
[----:B------:R-:W-:Y:S05]  /*32770*/  BSYNC B1 ;  /* 0x0000000000017941 */ /* 0x000fea0003800000 */
.L_x_925:
        /* <DEDUP_REMOVED lines=8> */
.L_x_927:
[----:B------:R-:W-:Y:S05]  /*32800*/  BRA `(.L_x_928) ;  /* 0xffffff0800bc7947 */ /* 0x000fea000383ffff */
.L_x_613:
[----:B------:R-:W-:Y:S01]  /*32810*/  BSSY B1, `(.L_x_929) ;  /* 0x0000008000017945 */ /* 0x000fe20003800000 */
[----:B------:R-:W-:Y:S02]  /*32820*/  IMAD.MOV.U32 R13, RZ, RZ, R21 ;  /* 0x000000ffff0d7224 */ /* 0x000fe400078e0015 */
[----:B------:R-:W-:Y:S02]  /*32830*/  IMAD.MOV.U32 R12, RZ, RZ, 0x2 ;  /* 0x00000002ff0c7424 */ /* 0x000fe400078e00ff */
[----:B------:R-:W-:Y:S02]  /*32840*/  IMAD.MOV.U32 R11, RZ, RZ, 0x181f ;  /* 0x0000181fff0b7424 */ /* 0x000fe400078e00ff */
[----:B----4-:R-:W-:-:S07]  /*32850*/  IMAD.MOV.U32 R15, RZ, RZ, -0x1 ;  /* 0xffffffffff0f7424 */ /* 0x010fce00078e00ff */
[----:B0123--:R-:W-:Y:S05]  /*32860*/  WARPSYNC.COLLECTIVE R15, `(.L_x_930) ;  /* 0x000000000f087348 */ /* 0x00ffea0003c00000 */
[----:B--2---:R2:W4:Y:S02]  /*32870*/  SHFL.IDX P6, R14, R13, R12, R11 ;  /* 0x0000000c0d0e7389 */ /* 0x00452400000c000b */
[----:B01234-:R-:W-:Y:S01]  /*32880*/  ENDCOLLECTIVE ;  /* 0x000000000000791b */ /* 0x01ffe20003800000 */
.L_x_930:
[----:B------:R-:W-:Y:S05]  /*32890*/  BSYNC B1 ;  /* 0x0000000000017941 */ /* 0x000fea0003800000 */
.L_x_929:
        /* <DEDUP_REMOVED lines=8> */
.L_x_931:
[----:B------:R-:W-:Y:S05]  /*32920*/  BRA `(.L_x_932) ;  /* 0xffffff0800cc7947 */ /* 0x000fea000383ffff */
.L_x_616:
[----:B------:R-:W-:Y:S01]  /*32930*/  BSSY B1, `(.L_x_933) ;  /* 0x0000008000017945 */ /* 0x000fe20003800000 */
[----:B------:R-:W-:Y:S01]  /*32940*/  IMAD.MOV.U32 R13, RZ, RZ, R21 ;  /* 0x000000ffff0d7224 */ /* 0x000fe200078e0015 */
[----:B------:R-:W-:Y:S01]  /*32950*/  MOV R12, 0x3 ;  /* 0x00000003000c7802 */ /* 0x000fe20000000f00 */
[----:B------:R-:W-:Y:S02]  /*32960*/  IMAD.MOV.U32 R11, RZ, RZ, 0x181f ;  /* 0x0000181fff0b7424 */ /* 0x000fe400078e00ff */
[----:B----4-:R-:W-:-:S07]  /*32970*/  IMAD.MOV.U32 R15, RZ, RZ, -0x1 ;  /* 0xffffffffff0f7424 */ /* 0x010fce00078e00ff */
[----:B0123--:R-:W-:Y:S05]  /*32980*/  WARPSYNC.COLLECTIVE R15, `(.L_x_934) ;  /* 0x000000000f087348 */ /* 0x00ffea0003c00000 */
[----:B--2---:R2:W4:Y:S02]  /*32990*/  SHFL.IDX P6, R14, R13, R12, R11 ;  /* 0x0000000c0d0e7389 */ /* 0x00452400000c000b */
[----:B01234-:R-:W-:Y:S01]  /*329a0*/  ENDCOLLECTIVE ;  /* 0x000000000000791b */ /* 0x01ffe20003800000 */
.L_x_934:
[----:B------:R-:W-:Y:S05]  /*329b0*/  BSYNC B1 ;  /* 0x0000000000017941 */ /* 0x000fea0003800000 */
.L_x_933:
        /* <DEDUP_REMOVED lines=8> */
.L_x_935:
[----:B------:R-:W-:Y:S05]  /*32a40*/  BRA `(.L_x_936) ;  /* 0xffffff0800dc7947 */ /* 0x000fea000383ffff */
.L_x_618:
[----:B------:R-:W-:Y:S02]  /*32a50*/  IMAD.MOV.U32 R13, RZ, RZ, R41 ;  /* 0x000000ffff0d7224 */ /* 0x000fe400078e0029 */
[----:B------:R-:W-:Y:S02]  /*32a60*/  IMAD.MOV.U32 R12, RZ, RZ, RZ ;  /* 0x000000ffff0c7224 */ /* 0x000fe400078e00ff */
[----:B------:R-:W-:Y:S02]  /*32a70*/  IMAD.MOV.U32 R11, RZ, RZ, 0x1c1f ;  /* 0x00001c1fff0b7424 */ /* 0x000fe400078e00ff */
[----:B------:R-:W-:-:S07]  /*32a80*/  IMAD.MOV.U32 R15, RZ, RZ, -0x1 ;  /* 0xffffffffff0f7424 */ /* 0x000fce00078e00ff */
[----:B------:R-:W-:Y:S05]  /*32a90*/  WARPSYNC.COLLECTIVE R15, `(.L_x_937) ;  /* 0x000000000f087348 */ /* 0x000fea0003c00000 */
[----:B------:R0:W1:Y:S02]  /*32aa0*/  SHFL.IDX P6, R14, R13, R12, R11 ;  /* 0x0000000c0d0e7389 */ /* 0x00006400000c000b */
[----:B01----:R-:W-:Y:S01]  /*32ab0*/  ENDCOLLECTIVE ;  /* 0x000000000000791b */ /* 0x003fe20003800000 */
.L_x_937:
[----:B------:R-:W-:Y:S01]  /*32ac0*/  IMAD.MOV.U32 R13, RZ, RZ, R40 ;  /* 0x000000ffff0d7224 */ /* 0x000fe200078e0028 */
[----:B------:R-:W-:-:S07]  /*32ad0*/  MOV R42, R14 ;  /* 0x0000000e002a7202 */ /* 0x000fce0000000f00 */
[----:B------:R-:W-:Y:S05]  /*32ae0*/  WARPSYNC.COLLECTIVE R15, `(.L_x_938) ;  /* 0x000000000f087348 */ /* 0x000fea0003c00000 */
[----:B------:R0:W1:Y:S02]  /*32af0*/  SHFL.IDX P6, R14, R13, R12, R11 ;  /* 0x0000000c0d0e7389 */ /* 0x00006400000c000b */
[----:B01----:R-:W-:Y:S01]  /*32b00*/  ENDCOLLECTIVE ;  /* 0x000000000000791b */ /* 0x003fe20003800000 */
.L_x_938:
[----:B------:R-:W-:Y:S01]  /*32b10*/  IMAD.MOV.U32 R43, RZ, RZ, R14 ;  /* 0x000000ffff2b7224 */ /* 0x000fe200078e000e */
[----:B------:R-:W-:Y:S06]  /*32b20*/  BRA `(.L_x_939) ;  /* 0xffffff0c00a47947 */ /* 0x000fec000383ffff */
.L_x_621:
[----:B------:R-:W-:Y:S01]  /*32b30*/  BSSY B1, `(.L_x_940) ;  /* 0x0000008000017945 */ /* 0x000fe20003800000 */
[----:B------:R-:W-:Y:S01]  /*32b40*/  IMAD.MOV.U32 R13, RZ, RZ, R41 ;  /* 0x000000ffff0d7224 */ /* 0x000fe200078e0029 */
[----:B------:R-:W-:Y:S01]  /*32b50*/  MOV R15, 0xffffffff ;  /* 0xffffffff000f7802 */ /* 0x000fe20000000f00 */
[----:B------:R-:W-:Y:S02]  /*32b60*/  IMAD.MOV.U32 R12, RZ, RZ, 0x1 ;  /* 0x00000001ff0c7424 */ /* 0x000fe400078e00ff */
[----:B------:R-:W-:-:S07]  /*32b70*/  IMAD.MOV.U32 R11, RZ, RZ, 0x1c1f ;  /* 0x00001c1fff0b7424 */ /* 0x000fce00078e00ff */
[----:B0123--:R-:W-:Y:S05]  /*32b80*/  WARPSYNC.COLLECTIVE R15, `(.L_x_941) ;  /* 0x000000000f087348 */ /* 0x00ffea0003c00000 */
[----:B------:R4:W0:Y:S02]  /*32b90*/  SHFL.IDX P6, R14, R13, R12, R11 ;  /* 0x0000000c0d0e7389 */ /* 0x00082400000c000b */
[----:B01234-:R-:W-:Y:S01]  /*32ba0*/  ENDCOLLECTIVE ;  /* 0x000000000000791b */ /* 0x01ffe20003800000 */
.L_x_941:
[----:B------:R-:W-:Y:S05]  /*32bb0*/  BSYNC B1 ;  /* 0x0000000000017941 */ /* 0x000fea0003800000 */
.L_x_940:
[----:B------:R-:W-:Y:S02]  /*32bc0*/  IMAD.MOV.U32 R13, RZ, RZ, R40 ;  /* 0x000000ffff0d7224 */ /* 0x000fe400078e0028 */
[----:B------:R-:W-:Y:S02]  /*32bd0*/  IMAD.MOV.U32 R12, RZ, RZ, 0x1 ;  /* 0x00000001ff0c7424 */ /* 0x000fe400078e00ff */
[----:B------:R-:W-:Y:S02]  /*32be0*/  IMAD.MOV.U32 R11, RZ, RZ, 0x1c1f ;  /* 0x00001c1fff0b7424 */ /* 0x000fe400078e00ff */
[----:B------:R-:W-:Y:S02]  /*32bf0*/  IMAD.MOV.U32 R15, RZ, RZ, -0x1 ;  /* 0xffffffffff0f7424 */ /* 0x000fe400078e00ff */
[----:B------:R-:W-:-:S07]  /*32c00*/  IMAD.MOV.U32 R41, RZ, RZ, R14 ;  /* 0x000000ffff297224 */ /* 0x000fce00078e000e */
[----:B------:R-:W-:Y:S05]  /*32c10*/  WARPSYNC.COLLECTIVE R15, `(.L_x_942) ;  /* 0x000000000f087348 */ /* 0x000fea0003c00000 */
[----:B------:R0:W1:Y:S02]  /*32c20*/  SHFL.IDX P6, R14, R13, R12, R11 ;  /* 0x0000000c0d0e7389 */ /* 0x00006400000c000b */
[----:B01----:R-:W-:Y:S01]  /*32c30*/  ENDCOLLECTIVE ;  /* 0x000000000000791b */ /* 0x003fe20003800000 */
.L_x_942:
[----:B------:R-:W-:Y:S05]  /*32c40*/  BRA `(.L_x_943) ;  /* 0xffffff1800747947 */ /* 0x000fea000383ffff */
.L_x_625:
[----:B------:R-:W-:Y:S01]  /*32c50*/  MOV R13, R3 ;  /* 0x00000003000d7202 */ /* 0x000fe20000000f00 */
[----:B------:R-:W-:Y:S02]  /*32c60*/  IMAD.MOV.U32 R12, RZ, RZ, RZ ;  /* 0x000000ffff0c7224 */ /* 0x000fe400078e00ff */
[----:B------:R-:W-:Y:S02]  /*32c70*/  IMAD.MOV.U32 R11, RZ, RZ, 0x181f ;  /* 0x0000181fff0b7424 */ /* 0x000fe400078e00ff */
[----:B------:R-:W-:-:S07]  /*32c80*/  IMAD.MOV.U32 R15, RZ, RZ, -0x1 ;  /* 0xffffffffff0f7424 */ /* 0x000fce00078e00ff */
[----:B0-----:R-:W-:Y:S05]  /*32c90*/  WARPSYNC.COLLECTIVE R15, `(.L_x_944) ;  /* 0x000000000f087348 */ /* 0x001fea0003c00000 */
[----:B------:R1:W2:Y:S02]  /*32ca0*/  SHFL.IDX P6, R14, R13, R12, R11 ;  /* 0x0000000c0d0e7389 */ /* 0x0002a400000c000b */
[----:B012---:R-:W-:Y:S01]  /*32cb0*/  ENDCOLLECTIVE ;  /* 0x000000000000791b */ /* 0x007fe20003800000 */
.L_x_944:
[----:B------:R-:W-:Y:S02]  /*32cc0*/  IMAD.MOV.U32 R13, RZ, RZ, R2 ;  /* 0x000000ffff0d7224 */ /* 0x000fe400078e0002 */
[----:B------:R-:W-:-:S07]  /*32cd0*/  IMAD.MOV.U32 R0, RZ, RZ, R14 ;  /* 0x000000ffff007224 */ /* 0x000fce00078e000e */
[----:B------:R-:W-:Y:S05]  /*32ce0*/  WARPSYNC.COLLECTIVE R15, `(.L_x_945) ;  /* 0x000000000f087348 */ /* 0x000fea0003c00000 */
[----:B------:R0:W1:Y:S02]  /*32cf0*/  SHFL.IDX P6, R14, R13, R12, R11 ;  /* 0x0000000c0d0e7389 */ /* 0x00006400000c000b */
[----:B01----:R-:W-:Y:S01]  /*32d00*/  ENDCOLLECTIVE ;  /* 0x000000000000791b */ /* 0x003fe20003800000 */
.L_x_945:
[----:B------:R-:W-:Y:S05]  /*32d10*/  BRA `(.L_x_946) ;  /* 0xffffff3000247947 */ /* 0x000fea000383ffff */
.L_x_628:
[----:B------:R-:W-:Y:S01]  /*32d20*/  BSSY B1, `(.L_x_947) ;  /* 0x0000008000017945 */ /* 0x000fe20003800000 */
[----:B----4-:R-:W-:Y:S01]  /*32d30*/  MOV R13, R3 ;  /* 0x00000003000d7202 */ /* 0x010fe20000000f00 */
[----:B------:R-:W-:Y:S02]  /*32d40*/  IMAD.MOV.U32 R12, RZ, RZ, 0x1 ;  /* 0x00000001ff0c7424 */ /* 0x000fe400078e00ff */
[----:B------:R-:W-:Y:S02]  /*32d50*/  IMAD.MOV.U32 R11, RZ, RZ, 0x181f ;  /* 0x0000181fff0b7424 */ /* 0x000fe400078e00ff */
[----:B------:R-:W-:-:S07]  /*32d60*/  IMAD.MOV.U32 R15, RZ, RZ, -0x1 ;  /* 0xffffffffff0f7424 */ /* 0x000fce00078e00ff */
[----:B0123--:R-:W-:Y:S05]  /*32d70*/  WARPSYNC.COLLECTIVE R15, `(.L_x_948) ;  /* 0x000000000f087348 */ /* 0x00ffea0003c00000 */
[----:B---3--:R3:W4:Y:S02]  /*32d80*/  SHFL.IDX P6, R14, R13, R12, R11 ;  /* 0x0000000c0d0e7389 */ /* 0x00872400000c000b */
[----:B01234-:R-:W-:Y:S01]  /*32d90*/  ENDCOLLECTIVE ;  /* 0x000000000000791b */ /* 0x01ffe20003800000 */
.L_x_948:
[----:B------:R-:W-:Y:S05]  /*32da0*/  BSYNC B1 ;  /* 0x0000000000017941 */ /* 0x000fea0003800000 */
.L_x_947:
        /* <DEDUP_REMOVED lines=8> */
.L_x_949:
[----:B------:R-:W-:Y:S05]  /*32e30*/  BRA `(.L_x_950) ;  /* 0xffffff3000387947 */ /* 0x000fea000383ffff */
.L_x_631:
[----:B------:R-:W-:Y:S01]  /*32e40*/  BSSY B1, `(.L_x_951) ;  /* 0x0000008000017945 */ /* 0x000fe20003800000 */
[----:B----4-:R-:W-:Y:S01]  /*32e50*/  IMAD.MOV.U32 R13, RZ, RZ, R3 ;  /* 0x000000ffff0d7224 */ /* 0x010fe200078e0003 */
[----:B------:R-:W-:Y:S01]  /*32e60*/  MOV R15, 0xffffffff ;  /* 0xffffffff000f7802 */ /* 0x000fe20000000f00 */
[----:B------:R-:W-:Y:S02]  /*32e70*/  IMAD.MOV.U32 R12, RZ, RZ, 0x2 ;  /* 0x00000002ff0c7424 */ /* 0x000fe400078e00ff */
[----:B------:R-:W-:-:S07]  /*32e80*/  IMAD.MOV.U32 R11, RZ, RZ, 0x181f ;  /* 0x0000181fff0b7424 */ /* 0x000fce00078e00ff */
[----:B0123--:R-:W-:Y:S05]  /*32e90*/  WARPSYNC.COLLECTIVE R15, `(.L_x_952) ;  /* 0x000000000f087348 */ /* 0x00ffea0003c00000 */
[----:B---3--:R3:W4:Y:S02]  /*32ea0*/  SHFL.IDX P6, R14, R13, R12, R11 ;  /* 0x0000000c0d0e7389 */ /* 0x00872400000c000b */
[----:B01234-:R-:W-:Y:S01]  /*32eb0*/  ENDCOLLECTIVE ;  /* 0x000000000000791b */ /* 0x01ffe20003800000 */
.L_x_952:
[----:B------:R-:W-:Y:S05]  /*32ec0*/  BSYNC B1 ;  /* 0x0000000000017941 */ /* 0x000fea0003800000 */
.L_x_951:
        /* <DEDUP_REMOVED lines=8> */
.L_x_953:
[----:B------:R-:W-:Y:S05]  /*32f50*/  BRA `(.L_x_954) ;  /* 0xffffff3000487947 */ /* 0x000fea000383ffff */
.L_x_634:
[----:B------:R-:W-:Y:S01]  /*32f60*/  BSSY B1, `(.L_x_955) ;  /* 0x0000008000017945 */ /* 0x000fe20003800000 */
[----:B0-----:R-:W-:Y:S01]  /*32f70*/  MOV R13, R3 ;  /* 0x00000003000d7202 */ /* 0x001fe20000000f00 */
[----:B------:R-:W-:Y:S02]  /*32f80*/  IMAD.MOV.U32 R12, RZ, RZ, 0x3 ;  /* 0x00000003ff0c7424 */ /* 0x000fe400078e00ff */
[----:B------:R-:W-:Y:S02]  /*32f90*/  IMAD.MOV.U32 R11, RZ, RZ, 0x181f ;  /* 0x0000181fff0b7424 */ /* 0x000fe400078e00ff */
[----:B------:R-:W-:-:S07]  /*32fa0*/  IMAD.MOV.U32 R15, RZ, RZ, -0x1 ;  /* 0xffffffffff0f7424 */ /* 0x000fce00078e00ff */
[----:B-1234-:R-:W-:Y:S05]  /*32fb0*/  WARPSYNC.COLLECTIVE R15, `(.L_x_956) ;  /* 0x000000000f087348 */ /* 0x01efea0003c00000 */
[----:B----4-:R0:W4:Y:S02]  /*32fc0*/  SHFL.IDX P6, R14, R13, R12, R11 ;  /* 0x0000000c0d0e7389 */ /* 0x01012400000c000b */
[----:B01234-:R-:W-:Y:S01]  /*32fd0*/  ENDCOLLECTIVE ;  /* 0x000000000000791b */ /* 0x01ffe20003800000 */
.L_x_956:
[----:B------:R-:W-:Y:S05]  /*32fe0*/  BSYNC B1 ;  /* 0x0000000000017941 */ /* 0x000fea0003800000 */
.L_x_955:
        /* <DEDUP_REMOVED lines=8> */
.L_x_957:
[----:B------:R-:W-:Y:S05]  /*33070*/  BRA `(.L_x_958) ;  /* 0xffffff3000587947 */ /* 0x000fea000383ffff */
.L_x_650:
[----:B------:R-:W0:Y:S01]  /*33080*/  S2R R9, SR_TID.X ;  /* 0x0000000000097919 */ /* 0x000e220000002100 */
[----:B------:R-:W-:Y:S01]  /*33090*/  BSSY B1, `(.L_x_959) ;  /* 0x000000a000017945 */ /* 0x000fe20003800000 */
[----:B------:R-:W-:Y:S01]  /*330a0*/  IMAD.MOV.U32 R12, RZ, RZ, RZ ;  /* 0x000000ffff0c7224 */ /* 0x000fe200078e00ff */
[----:B------:R-:W-:Y:S01]  /*330b0*/  MOV R15, 0xffffffff ;  /* 0xffffffff000f7802 */ /* 0x000fe20000000f00 */
[----:B------:R-:W-:Y:S01]  /*330c0*/  IMAD.MOV.U32 R11, RZ, RZ, 0x1f ;  /* 0x0000001fff0b7424 */ /* 0x000fe200078e00ff */
[----:B0-----:R-:W-:-:S04]  /*330d0*/  SHF.R.U32.HI R9, RZ, 0x5, R9 ;  /* 0x00000005ff097819 */ /* 0x001fc80000011609 */
[----:B------:R-:W-:-:S05]  /*330e0*/  LOP3.LUT R9, R9, 0x3, RZ, 0xc0, !PT ;  /* 0x0000000309097812 */ /* 0x000fca00078ec0ff */
[----:B------:R-:W-:-:S07]  /*330f0*/  IMAD.MOV.U32 R13, RZ, RZ, R9 ;  /* 0x000000ffff0d7224 */ /* 0x000fce00078e0009 */
[----:B------:R-:W-:Y:S05]  /*33100*/  WARPSYNC.COLLECTIVE R15, `(.L_x_960) ;  /* 0x000000000f087348 */ /* 0x000fea0003c00000 */
[----:B------:R0:W1:Y:S02]  /*33110*/  SHFL.IDX P6, R14, R13, R12, R11 ;  /* 0x0000000c0d0e7389 */ /* 0x00006400000c000b */
[----:B01----:R-:W-:Y:S01]  /*33120*/  ENDCOLLECTIVE ;  /* 0x000000000000791b */ /* 0x003fe20003800000 */
.L_x_960:
[----:B------:R-:W-:Y:S05]  /*33130*/  BSYNC B1 ;  /* 0x0000000000017941 */ /* 0x000fea0003800000 */
.L_x_959:
[----:B------:R-:W-:Y:S05]  /*33140*/  BRA `(.L_x_961) ;  /* 0xffffff48007c7947 */ /* 0x000fea000383ffff */
.L_x_652:
[----:B------:R-:W-:Y:S01]  /*33150*/  BSSY B1, `(.L_x_962) ;  /* 0x0000006000017945 */ /* 0x000fe20003800000 */
[----:B------:R-:W-:-:S07]  /*33160*/  IMAD.MOV.U32 R15, RZ, RZ, -0x1 ;  /* 0xffffffffff0f7424 */ /* 0x000fce00078e00ff */
[----:B0-----:R-:W-:Y:S05]  /*33170*/  WARPSYNC.COLLECTIVE R15, `(.L_x_963) ;  /* 0x000000000f0c7348 */ /* 0x001fea0003c00000 */
[----:B------:R-:W-:Y:S02]  /*33180*/  ELECT P6, UR62, PT ;  /* 0x00000000003e782f */ /* 0x000fe400038c0000 */
[----:B------:R-:W-:Y:S01]  /*33190*/  MOV R14, UR62 ;  /* 0x0000003e000e7c02 */ /* 0x000fe20008000f00 */
[----:B0-----:R-:W-:Y:S10]  /*331a0*/  ENDCOLLECTIVE ;  /* 0x000000000000791b */ /* 0x001ff40003800000 */
.L_x_963:
[----:B------:R-:W-:Y:S05]  /*331b0*/  BSYNC B1 ;  /* 0x0000000000017941 */ /* 0x000fea0003800000 */
.L_x_962:
[----:B------:R-:W-:Y:S05]  /*331c0*/  BRA `(.L_x_651) ;  /* 0xffffff4800747947 */ /* 0x000fea000383ffff */
.L_x_654:
[----:B0-----:R0:W1:Y:S02]  /*331d0*/  SYNCS.PHASECHK.TRANS64.TRYWAIT P0, [R22+URZ+0x33420], R7 ;  /* 0x03342007160075a7 */ /* 0x001064000800017f */
[----:B-1----:R-:W-:Y:S05]  /*331e0*/  @!P0 NANOSLEEP.SYNCS 0x989680 ;  /* 0x009896800000895d */ /* 0x002fea0003900000 */
[----:B------:R-:W1:Y:S02]  /*331f0*/  @!P0 SYNCS.PHASECHK.TRANS64 P0, [R22+URZ+0x33420], R7 ;  /* 0x03342007160085a7 */ /* 0x000e64000800007f */
[----:B-1----:R-:W-:Y:S05]  /*33200*/  @!P0 BRA `(.L_x_654) ;  /* 0xfffffffc00f08947 */ /* 0x002fea000383ffff */
[----:B------:R-:W-:Y:S05]  /*33210*/  BRA `(.L_x_964) ;  /* 0xffffff4800847947 */ /* 0x000fea000383ffff */
.L_x_658:
[----:B-1----:R1:W2:Y:S02]  /*33220*/  SYNCS.PHASECHK.TRANS64.TRYWAIT P0, [R11+URZ+0x334a0], R10 ;  /* 0x0334a00a0b0075a7 */ /* 0x0022a4000800017f */
[----:B--2---:R-:W-:Y:S05]  /*33230*/  @!P0 NANOSLEEP.SYNCS 0x989680 ;  /* 0x009896800000895d */ /* 0x004fea0003900000 */
[----:B------:R-:W2:Y:S02]  /*33240*/  @!P0 SYNCS.PHASECHK.TRANS64 P0, [R11+URZ+0x334a0], R10 ;  /* 0x0334a00a0b0085a7 */ /* 0x000ea4000800007f */
[----:B--2---:R-:W-:Y:S05]  /*33250*/  @!P0 BRA `(.L_x_658) ;  /* 0xfffffffc00f08947 */ /* 0x004fea000383ffff */
[----:B------:R-:W-:Y:S05]  /*33260*/  BRA `(.L_x_965) ;  /* 0xffffff48009c7947 */ /* 0x000fea000383ffff */
.L_x_665:
[----:B0-----:R0:W2:Y:S02]  /*33270*/  SYNCS.PHASECHK.TRANS64.TRYWAIT P0, [R11+URZ+0x334c0], R10 ;  /* 0x0334c00a0b0075a7 */ /* 0x0010a4000800017f */
[----:B--2---:R-:W-:Y:S05]  /*33280*/  @!P0 NANOSLEEP.SYNCS 0x989680 ;  /* 0x009896800000895d */ /* 0x004fea0003900000 */
[----:B------:R-:W2:Y:S02]  /*33290*/  @!P0 SYNCS.PHASECHK.TRANS64 P0, [R11+URZ+0x334c0], R10 ;  /* 0x0334c00a0b0085a7 */ /* 0x000ea4000800007f */
[----:B--2---:R-:W-:Y:S05]  /*332a0*/  @!P0 BRA `(.L_x_665) ;  /* 0xfffffffc00f08947 */ /* 0x004fea000383ffff */
[----:B------:R-:W-:Y:S05]  /*332b0*/  BRA `(.L_x_966) ;  /* 0xffffff4c00987947 */ /* 0x000fea000383ffff */
.L_x_674:
[----:B-1----:R1:W2:Y:S02]  /*332c0*/  SYNCS.PHASECHK.TRANS64.TRYWAIT P2, [R10+URZ+0x334a0], R9 ;  /* 0x0334a0090a0075a7 */ /* 0x0022a4000804017f */
[----:B--2---:R-:W-:Y:S05]  /*332d0*/  @!P2 NANOSLEEP.SYNCS 0x989680 ;  /* 0x009896800000a95d */ /* 0x004fea0003900000 */
[----:B------:R-:W2:Y:S02]  /*332e0*/  @!P2 SYNCS.PHASECHK.TRANS64 P2, [R10+URZ+0x334a0], R9 ;  /* 0x0334a0090a00a5a7 */ /* 0x000ea4000804007f */
[----:B--2---:R-:W-:Y:S05]  /*332f0*/  @!P2 BRA `(.L_x_674) ;  /* 0xfffffffc00f0a947 */ /* 0x004fea000383ffff */
[----:B------:R-:W-:Y:S05]  /*33300*/  BRA `(.L_x_967) ;  /* 0xffffff5000cc7947 */ /* 0x000fea000383ffff */
.L_x_681:
[----:B0-----:R0:W2:Y:S02]  /*33310*/  SYNCS.PHASECHK.TRANS64.TRYWAIT P2, [R10+URZ+0x334c0], R9 ;  /* 0x0334c0090a0075a7 */ /* 0x0010a4000804017f */
[----:B--2---:R-:W-:Y:S05]  /*33320*/  @!P2 NANOSLEEP.SYNCS 0x989680 ;  /* 0x009896800000a95d */ /* 0x004fea0003900000 */
[----:B------:R-:W2:Y:S02]  /*33330*/  @!P2 SYNCS.PHASECHK.TRANS64 P2, [R10+URZ+0x334c0], R9 ;  /* 0x0334c0090a00a5a7 */ /* 0x000ea4000804007f */
[----:B--2---:R-:W-:Y:S05]  /*33340*/  @!P2 BRA `(.L_x_681) ;  /* 0xfffffffc00f0a947 */ /* 0x004fea000383ffff */
[----:B------:R-:W-:Y:S05]  /*33350*/  BRA `(.L_x_968) ;  /* 0xffffff5400c47947 */ /* 0x000fea000383ffff */
.L_x_700:
[----:B------:R-:W0:Y:S01]  /*33360*/  S2R R20, SR_TID.X ;  /* 0x0000000000147919 */ /* 0x000e220000002100 */
[----:B------:R-:W-:Y:S01]  /*33370*/  BSSY B0, `(.L_x_969) ;  /* 0x0000009000007945 */ /* 0x000fe20003800000 */
[----:B------:R-:W-:Y:S02]  /*33380*/  IMAD.MOV.U32 R12, RZ, RZ, RZ ;  /* 0x000000ffff0c7224 */ /* 0x000fe400078e00ff */
[----:B-1----:R-:W-:Y:S02]  /*33390*/  IMAD.MOV.U32 R11, RZ, RZ, 0x1f ;  /* 0x0000001fff0b7424 */ /* 0x002fe400078e00ff */
[----:B------:R-:W-:Y:S01]  /*333a0*/  IMAD.MOV.U32 R15, RZ, RZ, -0x1 ;  /* 0xffffffffff0f7424 */ /* 0x000fe200078e00ff */
[----:B0-----:R-:W-:-:S04]  /*333b0*/  SHF.R.U32.HI R13, RZ, 0x5, R20 ;  /* 0x00000005ff0d7819 */ /* 0x001fc80000011614 */
[----:B------:R-:W-:-:S07]  /*333c0*/  LOP3.LUT R13, R13, 0x3, RZ, 0xc0, !PT ;  /* 0x000000030d0d7812 */ /* 0x000fce00078ec0ff */
[----:B-----5:R-:W-:Y:S05]  /*333d0*/  WARPSYNC.COLLECTIVE R15, `(.L_x_970) ;  /* 0x000000000f087348 */ /* 0x020fea0003c00000 */
[----:B------:R0:W1:Y:S02]  /*333e0*/  SHFL.IDX P6, R14, R13, R12, R11 ;  /* 0x0000000c0d0e7389 */ /* 0x00006400000c000b */
[----:B01---5:R-:W-:Y:S01]  /*333f0*/  ENDCOLLECTIVE ;  /* 0x000000000000791b */ /* 0x023fe20003800000 */
.L_x_970:
[----:B------:R-:W-:Y:S05]  /*33400*/  BSYNC B0 ;  /* 0x0000000000007941 */ /* 0x000fea0003800000 */
.L_x_969:
[----:B------:R-:W-:Y:S05]  /*33410*/  BRA `(.L_x_971) ;  /* 0xffffff6800547947 */ /* 0x000fea000383ffff */
.L_x_703:
[----:B0-----:R-:W2:Y:S02]  /*33420*/  LDL R2, [R1+0x24] ;  /* 0x0000240001027983 */ /* 0x001ea40000100800 */
[----:B--2---:R0:W1:Y:S02]  /*33430*/  SYNCS.PHASECHK.TRANS64.TRYWAIT P0, [R0+URZ+0x33480], R2 ;  /* 0x03348002000075a7 */ /* 0x004064000800017f */
[----:B-1----:R-:W-:Y:S05]  /*33440*/  @!P0 NANOSLEEP.SYNCS 0x989680 ;  /* 0x009896800000895d */ /* 0x002fea0003900000 */
[----:B------:R-:W1:Y:S02]  /*33450*/  @!P0 SYNCS.PHASECHK.TRANS64 P0, [R0+URZ+0x33480], R2 ;  /* 0x03348002000085a7 */ /* 0x000e64000800007f */
[----:B-1----:R-:W-:Y:S05]  /*33460*/  @!P0 BRA `(.L_x_703) ;  /* 0xfffffffc00ec8947 */ /* 0x002fea000383ffff */
[----:B------:R-:W-:Y:S05]  /*33470*/  BRA `(.L_x_972) ;  /* 0xffffff6800647947 */ /* 0x000fea000383ffff */
.L_x_704:
[----:B------:R-:W-:Y:S01]  /*33480*/  BSSY B0, `(.L_x_973) ;  /* 0x0000008000007945 */ /* 0x000fe20003800000 */
[----:B------:R-:W-:Y:S01]  /*33490*/  IMAD.MOV.U32 R13, RZ, RZ, R20 ;  /* 0x000000ffff0d7224 */ /* 0x000fe200078e0014 */
[----:B0-----:R-:W-:Y:S01]  /*334a0*/  MOV R12, RZ ;  /* 0x000000ff000c7202 */ /* 0x001fe20000000f00 */
[----:B------:R-:W-:Y:S02]  /*334b0*/  IMAD.MOV.U32 R11, RZ, RZ, 0x1c1f ;  /* 0x00001c1fff0b7424 */ /* 0x000fe400078e00ff */
[----:B------:R-:W-:-:S07]  /*334c0*/  IMAD.MOV.U32 R15, RZ, RZ, -0x1 ;  /* 0xffffffffff0f7424 */ /* 0x000fce00078e00ff */
[----:B------:R-:W-:Y:S05]  /*334d0*/  WARPSYNC.COLLECTIVE R15, `(.L_x_974) ;  /* 0x000000000f087348 */ /* 0x000fea0003c00000 */
[----:B------:R0:W1:Y:S02]  /*334e0*/  SHFL.IDX P6, R14, R13, R12, R11 ;  /* 0x0000000c0d0e7389 */ /* 0x00006400000c000b */
[----:B01----:R-:W-:Y:S01]  /*334f0*/  ENDCOLLECTIVE ;  /* 0x000000000000791b */ /* 0x003fe20003800000 */
.L_x_974:
[----:B------:R-:W-:Y:S05]  /*33500*/  BSYNC B0 ;  /* 0x0000000000007941 */ /* 0x000fea0003800000 */
.L_x_973:
[----:B------:R-:W-:Y:S01]  /*33510*/  IMAD.MOV.U32 R13, RZ, RZ, R10 ;  /* 0x000000ffff0d7224 */ /* 0x000fe200078e000a */
[----:B------:R-:W-:Y:S01]  /*33520*/  MOV R11, 0x1c1f ;  /* 0x00001c1f000b7802 */ /* 0x000fe20000000f00 */
[----:B------:R-:W-:Y:S02]  /*33530*/  IMAD.MOV.U32 R12, RZ, RZ, RZ ;  /* 0x000000ffff0c7224 */ /* 0x000fe400078e00ff */
[----:B------:R-:W-:Y:S02]  /*33540*/  IMAD.MOV.U32 R15, RZ, RZ, -0x1 ;  /* 0xffffffffff0f7424 */ /* 0x000fe400078e00ff */
[----:B------:R-:W-:Y:S02]  /*33550*/  IMAD.MOV.U32 R3, RZ, RZ, R14 ;  /* 0x000000ffff037224 */ /* 0x000fe400078e000e */
[----:B------:R-:W-:-:S07]  /*33560*/  IMAD.IADD R4, R22, 0x1, R4 ;  /* 0x0000000116047824 */ /* 0x000fce00078e0204 */
[----:B------:R-:W-:Y:S05]  /*33570*/  WARPSYNC.COLLECTIVE R15, `(.L_x_975) ;  /* 0x000000000f087348 */ /* 0x000fea0003c00000 */
[----:B------:R0:W1:Y:S02]  /*33580*/  SHFL.IDX P6, R14, R13, R12, R11 ;  /* 0x0000000c0d0e7389 */ /* 0x00006400000c000b */
[----:B01----:R-:W-:Y:S01]  /*33590*/  ENDCOLLECTIVE ;  /* 0x000000000000791b */ /* 0x003fe20003800000 */
.L_x_975:
[----:B------:R-:W0:Y:S01]  /*335a0*/  LDC R11, c[0x0][0x2f4] ;  /* 0x0000bd00ff0b7b82 */ /* 0x000e220000000800 */
[C---:B------:R-:W-:Y:S01]  /*335b0*/  LOP3.LUT R12, R36.reuse, 0x40, RZ, 0xfc, !PT ;  /* 0x00000040240c7812 */ /* 0x040fe200078efcff */
[----:B------:R-:W-:Y:S01]  /*335c0*/  IMAD.MOV.U32 R13, RZ, RZ, R20 ;  /* 0x000000ffff0d7224 */ /* 0x000fe200078e0014 */
[----:B------:R-:W-:Y:S01]  /*335d0*/  LOP3.LUT R15, R36, 0x80, RZ, 0xfc, !PT ;  /* 0x00000080240f7812 */ /* 0x000fe200078efcff */
[----:B------:R-:W-:-:S05]  /*335e0*/  IMAD.MOV.U32 R2, RZ, RZ, R14 ;  /* 0x000000ffff027224 */ /* 0x000fca00078e000e */
[----:B------:R-:W-:-:S05]  /*335f0*/  IADD3 R2, P0, R36, R2, RZ ;  /* 0x0000000224027210 */ /* 0x000fca0007f1e0ff */
[----:B------:R-:W-:Y:S01]  /*33600*/  IMAD.X R3, RZ, RZ, R3, P0 ;  /* 0x000000ffff037224 */ /* 0x000fe200000e0603 */
[-C--:B0-----:R-:W-:Y:S02]  /*33610*/  ISETP.GE.AND P3, PT, R36, R11.reuse, PT ;  /* 0x0000000b2400720c */ /* 0x081fe40003f66270 */
[----:B------:R-:W-:Y:S02]  /*33620*/  ISETP.GE.AND P2, PT, R12, R11, PT ;  /* 0x0000000b0c00720c */ /* 0x000fe40003f46270 */
[C---:B------:R-:W-:Y:S02]  /*33630*/  ISETP.LT.OR P0, PT, R9.reuse, 0x1, P3 ;  /* 0x000000010900780c */ /* 0x040fe40001f01670 */
[----:B------:R-:W-:Y:S02]  /*33640*/  MOV R12, 0x1 ;  /* 0x00000001000c7802 */ /* 0x000fe40000000f00 */
[----:B------:R-:W-:-:S09]  /*33650*/  ISETP.LT.OR P1, PT, R9, 0x1, P2 ;  /* 0x000000010900780c */ /* 0x000fd20001721670 */
[----:B------:R-:W-:Y:S01]  /*33660*/  @!PT LDS RZ, [RZ] ;  /* 0x00000000fffff984 */ /* 0x000fe20000000800 */
[----:B------:R-:W-:Y:S01]  /*33670*/  @!PT LDS RZ, [RZ] ;  /* 0x00000000fffff984 */ /* 0x000fe20000000800 */
[----:B------:R-:W-:Y:S01]  /*33680*/  @!PT LDS RZ, [RZ] ;  /* 0x00000000fffff984 */ /* 0x000fe20000000800 */
[----:B------:R0:W-:Y:S01]  /*33690*/  LDGSTS.E.BYPASS.LTC128B.128 [R4+0xf200], desc[UR50][R2.64], !P0 ;  /* 0x0f20000002047fae */ /* 0x0001e2000c101d72 */
[----:B------:R-:W-:Y:S01]  /*336a0*/  ISETP.GE.AND P0, PT, R15, R11, PT ;  /* 0x0000000b0f00720c */ /* 0x000fe20003f06270 */
[----:B------:R-:W-:Y:S02]  /*336b0*/  IMAD.MOV.U32 R11, RZ, RZ, 0x1c1f ;  /* 0x00001c1fff0b7424 */ /* 0x000fe400078e00ff */
[----:B------:R-:W-:Y:S01]  /*336c0*/  IMAD.MOV.U32 R15, RZ, RZ, -0x1 ;  /* 0xffffffffff0f7424 */ /* 0x000fe200078e00ff */
[----:B------:R0:W-:Y:S01]  /*336d0*/  LDGSTS.E.BYPASS.LTC128B.128 [R4+0x11a00], desc[UR50][R2.64+0x40], !P1 ;  /* 0x11a0004002047fae */ /* 0x0001e2000c901d72 */
[----:B------:R-:W-:-:S13]  /*336e0*/  ISETP.LT.OR P1, PT, R9, 0x1, P0 ;  /* 0x000000010900780c */ /* 0x000fda0000721670 */
[----:B0-----:R-:W-:Y:S05]  /*336f0*/  WARPSYNC.COLLECTIVE R15, `(.L_x_976) ;  /* 0x000000000f087348 */ /* 0x001fea0003c00000 */
[----:B------:R1:W2:Y:S02]  /*33700*/  SHFL.IDX P6, R14, R13, R12, R11 ;  /* 0x0000000c0d0e7389 */ /* 0x0002a400000c000b */
[----:B012---:R-:W-:Y:S01]  /*33710*/  ENDCOLLECTIVE ;  /* 0x000000000000791b */ /* 0x007fe20003800000 */
.L_x_976:
        /* <DEDUP_REMOVED lines=9> */
.L_x_977:
[----:B------:R-:W-:Y:S02]  /*337b0*/  IMAD.MOV.U32 R13, RZ, RZ, R20 ;  /* 0x000000ffff0d7224 */ /* 0x000fe400078e0014 */
[----:B------:R-:W-:Y:S02]  /*337c0*/  IMAD.MOV.U32 R12, RZ, RZ, 0x2 ;  /* 0x00000002ff0c7424 */ /* 0x000fe400078e00ff */
[----:B------:R-:W-:-:S07]  /*337d0*/  IMAD.MOV.U32 R2, RZ, RZ, R14 ;  /* 0x000000ffff027224 */ /* 0x000fce00078e000e */
[----:B------:R-:W-:Y:S05]  /*337e0*/  WARPSYNC.COLLECTIVE R15, `(.L_x_978) ;  /* 0x000000000f087348 */ /* 0x000fea0003c00000 */
[----:B------:R0:W1:Y:S02]  /*337f0*/  SHFL.IDX P6, R14, R13, R12, R11 ;  /* 0x0000000c0d0e7389 */ /* 0x00006400000c000b */
[----:B01----:R-:W-:Y:S01]  /*33800*/  ENDCOLLECTIVE ;  /* 0x000000000000791b */ /* 0x003fe20003800000 */
.L_x_978:
[----:B------:R-:W-:-:S04]  /*33810*/  IADD3 R2, P1, R36, R2, RZ ;  /* 0x0000000224027210 */ /* 0x000fc80007f3e0ff */
[----:B------:R-:W-:Y:S02]  /*33820*/  IADD3.X R3, RZ, R3, RZ, P1, !PT ;  /* 0x00000003ff037210 */ /* 0x000fe40000ffe4ff */
        /* <DEDUP_REMOVED lines=14> */
.L_x_979:
[----:B------:R-:W-:Y:S02]  /*33910*/  IMAD.MOV.U32 R13, RZ, RZ, R20 ;  /* 0x000000ffff0d7224 */ /* 0x000fe400078e0014 */
[----:B------:R-:W-:Y:S02]  /*33920*/  IMAD.MOV.U32 R12, RZ, RZ, 0x3 ;  /* 0x00000003ff0c7424 */ /* 0x000fe400078e00ff */
[----:B------:R-:W-:-:S07]  /*33930*/  IMAD.MOV.U32 R2, RZ, RZ, R14 ;  /* 0x000000ffff027224 */ /* 0x000fce00078e000e */
[----:B------:R-:W-:Y:S05]  /*33940*/  WARPSYNC.COLLECTIVE R15, `(.L_x_980) ;  /* 0x000000000f087348 */ /* 0x000fea0003c00000 */
[----:B------:R0:W1:Y:S02]  /*33950*/  SHFL.IDX P6, R14, R13, R12, R11 ;  /* 0x0000000c0d0e7389 */ /* 0x00006400000c000b */
[----:B01----:R-:W-:Y:S01]  /*33960*/  ENDCOLLECTIVE ;  /* 0x000000000000791b */ /* 0x003fe20003800000 */
.L_x_980:
[----:B------:R-:W-:-:S04]  /*33970*/  IADD3 R2, P1, R36, R2, RZ ;  /* 0x0000000224027210 */ /* 0x000fc80007f3e0ff */
[----:B------:R-:W-:Y:S02]  /*33980*/  IADD3.X R3, RZ, R3, RZ, P1, !PT ;  /* 0x00000003ff037210 */ /* 0x000fe40000ffe4ff */
[C---:B------:R-:W-:Y:S01]  /*33990*/  ISETP.LT.OR P1, PT, R9.reuse, 0x41, P3 ;  /* 0x000000410900780c */ /* 0x040fe20001f21670 */
[----:B------:R-:W-:Y:S02]  /*339a0*/  IMAD.MOV.U32 R13, RZ, RZ, R10 ;  /* 0x000000ffff0d7224 */ /* 0x000fe400078e000a */
[----:B------:R0:W5:Y:S10]  /*339b0*/  LDL.LU R10, [R1+0x8] ;  /* 0x00000800010a7983 */ /* 0x0001740000300800 */
[----:B------:R-:W-:Y:S01]  /*339c0*/  @!PT LDS RZ, [RZ] ;  /* 0x00000000fffff984 */ /* 0x000fe20000000800 */
[----:B------:R-:W-:Y:S01]  /*339d0*/  @!PT LDS RZ, [RZ] ;  /* 0x00000000fffff984 */ /* 0x000fe20000000800 */
[----:B------:R-:W-:Y:S01]  /*339e0*/  @!PT LDS RZ, [RZ] ;  /* 0x00000000fffff984 */ /* 0x000fe20000000800 */
[----:B------:R0:W-:Y:S01]  /*339f0*/  LDGSTS.E.BYPASS.LTC128B.128 [R4+0x10200], desc[UR50][R2.64], !P1 ;  /* 0x1020000002047fae */ /* 0x0001e2000c901d72 */
[----:B------:R-:W-:Y:S01]  /*33a00*/  ISETP.LT.OR P1, PT, R9, 0x41, P2 ;  /* 0x000000410900780c */ /* 0x000fe20001721670 */
[----:B------:R-:W-:-:S12]  /*33a10*/  IMAD.MOV.U32 R20, RZ, RZ, R14 ;  /* 0x000000ffff147224 */ /* 0x000fd800078e000e */
[----:B0----5:R-:W-:Y:S05]  /*33a20*/  WARPSYNC.COLLECTIVE R15, `(.L_x_981) ;  /* 0x000000000f087348 */ /* 0x021fea0003c00000 */
[----:B------:R1:W2:Y:S02]  /*33a30*/  SHFL.IDX P6, R14, R13, R12, R11 ;  /* 0x0000000c0d0e7389 */ /* 0x0002a400000c000b */
[----:B012--5:R-:W-:Y:S01]  /*33a40*/  ENDCOLLECTIVE ;  /* 0x000000000000791b */ /* 0x027fe20003800000 */
.L_x_981:
[----:B------:R-:W-:Y:S01]  /*33a50*/  @!PT LDS RZ, [RZ] ;  /* 0x00000000fffff984 */ /* 0x000fe20000000800 */
[----:B------:R-:W-:Y:S01]  /*33a60*/  @!PT LDS RZ, [RZ] ;  /* 0x00000000fffff984 */ /* 0x000fe20000000800 */
[----:B------:R-:W-:Y:S01]  /*33a70*/  @!PT LDS RZ, [RZ] ;  /* 0x00000000fffff984 */ /* 0x000fe20000000800 */
[----:B------:R-:W-:Y:S01]  /*33a80*/  LDGSTS.E.BYPASS.LTC128B.128 [R4+0x12a00], desc[UR50][R2.64+0x40], !P1 ;  /* 0x12a0004002047fae */ /* 0x000fe2000c901d72 */
[----:B------:R-:W-:-:S13]  /*33a90*/  ISETP.LT.OR P1, PT, R9, 0x41, P0 ;  /* 0x000000410900780c */ /* 0x000fda0000721670 */
[----:B------:R0:W-:Y:S02]  /*33aa0*/  LDGSTS.E.BYPASS.LTC128B.128 [R4+0x15200], desc[UR50][R2.64+0x80], !P1 ;  /* 0x1520008002047fae */ /* 0x0001e4000c901d72 */
[----:B0-----:R-:W-:-:S05]  /*33ab0*/  IMAD.MOV.U32 R2, RZ, RZ, R14 ;  /* 0x000000ffff027224 */ /* 0x001fca00078e000e */
[----:B------:R-:W-:-:S04]  /*33ac0*/  IADD3 R2, P1, R36, R2, RZ ;  /* 0x0000000224027210 */ /* 0x000fc80007f3e0ff */
[----:B------:R-:W-:Y:S02]  /*33ad0*/  IADD3.X R3, RZ, R20, RZ, P1, !PT ;  /* 0x00000014ff037210 */ /* 0x000fe40000ffe4ff */
[----:B------:R-:W-:Y:S01]  /*33ae0*/  ISETP.LT.OR P1, PT, R9, 0x61, P3 ;  /* 0x000000610900780c */ /* 0x000fe20001f21670 */
[----:B------:R-:W-:Y:S02]  /*33af0*/  IMAD.MOV.U32 R13, RZ, RZ, R21 ;  /* 0x000000ffff0d7224 */ /* 0x000fe400078e0015 */
[----:B------:R-:W-:-:S10]  /*33b00*/  IMAD.MOV.U32 R12, RZ, RZ, RZ ;  /* 0x000000ffff0c7224 */ /* 0x000fd400078e00ff */
[----:B------:R-:W-:Y:S05]  /*33b10*/  WARPSYNC.COLLECTIVE R15, `(.L_x_982) ;  /* 0x000000000f087348 */ /* 0x000fea0003c00000 */
[----:B------:R0:W1:Y:S02]  /*33b20*/  SHFL.IDX P6, R14, R13, R12, R11 ;  /* 0x0000000c0d0e7389 */ /* 0x00006400000c000b */
[----:B01----:R-:W-:Y:S01]  /*33b30*/  ENDCOLLECTIVE ;  /* 0x000000000000791b */ /* 0x003fe20003800000 */
.L_x_982:
[----:B------:R-:W-:Y:S01]  /*33b40*/  @!PT LDS RZ, [RZ] ;  /* 0x00000000fffff984 */ /* 0x000fe20000000800 */
[----:B------:R-:W-:Y:S01]  /*33b50*/  @!PT LDS RZ, [RZ] ;  /* 0x00000000fffff984 */ /* 0x000fe20000000800 */
[----:B------:R-:W-:Y:S01]  /*33b60*/  @!PT LDS RZ, [RZ] ;  /* 0x00000000fffff984 */ /* 0x000fe20000000800 */
[----:B------:R-:W-:Y:S01]  /*33b70*/  LDGSTS.E.BYPASS.LTC128B.128 [R4+0x10a00], desc[UR50][R2.64], !P1 ;  /* 0x10a0000002047fae */ /* 0x000fe2000c901d72 */
[----:B------:R-:W-:-:S13]  /*33b80*/  ISETP.LT.OR P1, PT, R9, 0x61, P2 ;  /* 0x000000610900780c */ /* 0x000fda0001721670 */
[----:B------:R-:W-:Y:S01]  /*33b90*/  LDGSTS.E.BYPASS.LTC128B.128 [R4+0x13200], desc[UR50][R2.64+0x40], !P1 ;  /* 0x1320004002047fae */ /* 0x000fe2000c901d72 */
[----:B------:R-:W-:Y:S01]  /*33ba0*/  ISETP.LT.OR P1, PT, R9, 0x61, P0 ;  /* 0x000000610900780c */ /* 0x000fe20000721670 */
[----:B------:R-:W-:-:S12]  /*33bb0*/  IMAD.MOV.U32 R13, RZ, RZ, R24 ;  /* 0x000000ffff0d7224 */ /* 0x000fd800078e0018 */
[----:B------:R0:W-:Y:S02]  /*33bc0*/  LDGSTS.E.BYPASS.LTC128B.128 [R4+0x15a00], desc[UR50][R2.64+0x80], !P1 ;  /* 0x15a0008002047fae */ /* 0x0001e4000c901d72 */
[----:B0-----:R-:W-:-:S07]  /*33bd0*/  IMAD.MOV.U32 R3, RZ, RZ, R14 ;  /* 0x000000ffff037224 */ /* 0x001fce00078e000e */
[----:B------:R-:W-:Y:S05]  /*33be0*/  WARPSYNC.COLLECTIVE R15, `(.L_x_983) ;  /* 0x000000000f087348 */ /* 0x000fea0003c00000 */
[----:B------:R0:W1:Y:S02]  /*33bf0*/  SHFL.IDX P6, R14, R13, R12, R11 ;  /* 0x0000000c0d0e7389 */ /* 0x00006400000c000b */
[----:B01----:R-:W-:Y:S01]  /*33c00*/  ENDCOLLECTIVE ;  /* 0x000000000000791b */ /* 0x003fe20003800000 */
.L_x_983:
[C---:B------:R-:W-:Y:S01]  /*33c10*/  ISETP.GE.AND P6, PT, R9.reuse, 0x81, PT ;  /* 0x000000810900780c */ /* 0x040fe20003fc6270 */
[----:B------:R-:W-:Y:S01]  /*33c20*/  IMAD.MOV.U32 R2, RZ, RZ, R14 ;  /* 0x000000ffff027224 */ /* 0x000fe200078e000e */
[C---:B------:R-:W-:Y:S02]  /*33c30*/  ISETP.GE.AND P5, PT, R9.reuse, 0x21, PT ;  /* 0x000000210900780c */ /* 0x040fe40003fa6270 */
[C---:B------:R-:W-:Y:S02]  /*33c40*/  ISETP.GE.AND P4, PT, R9.reuse, 0x41, PT ;  /* 0x000000410900780c */ /* 0x040fe40003f86270 */
[----:B------:R-:W-:Y:S02]  /*33c50*/  ISETP.GE.AND P1, PT, R9, 0x61, PT ;  /* 0x000000610900780c */ /* 0x000fe40003f26270 */
[----:B------:R-:W-:-:S05]  /*33c60*/  LOP3.LUT R10, R10, 0xffffffbf, RZ, 0xc0, !PT ;  /* 0xffffffbf0a0a7812 */ /* 0x000fca00078ec0ff */
[----:B------:R-:W-:-:S05]  /*33c70*/  @P6 LOP3.LUT R10, R10, 0x40, RZ, 0xfc, !PT ;  /* 0x000000400a0a6812 */ /* 0x000fca00078efcff */
[----:B------:R2:W-:Y:S01]  /*33c80*/  STL [R1+0x8], R10 ;  /* 0x0000080a01007387 */ /* 0x0005e20000100800 */
[----:B------:R-:W-:Y:S05]  /*33c90*/  BRA `(.L_x_984) ;  /* 0xffffff6400fc7947 */ /* 0x000fea000383ffff */
.L_x_709:
[----:B---3--:R-:W3:Y:S02]  /*33ca0*/  LDL R2, [R1+0x24] ;  /* 0x0000240001027983 */ /* 0x008ee40000100800 */
[----:B---3--:R3:W4:Y:S02]  /*33cb0*/  SYNCS.PHASECHK.TRANS64.TRYWAIT P0, [R0+URZ+0x33440], R2 ;  /* 0x03344002000075a7 */ /* 0x008724000800017f */
[----:B----4-:R-:W-:Y:S05]  /*33cc0*/  @!P0 NANOSLEEP.SYNCS 0x989680 ;  /* 0x009896800000895d */ /* 0x010fea0003900000 */
[----:B------:R-:W4:Y:S02]  /*33cd0*/  @!P0 SYNCS.PHASECHK.TRANS64 P0, [R0+URZ+0x33440], R2 ;  /* 0x03344002000085a7 */ /* 0x000f24000800007f */
[----:B----4-:R-:W-:Y:S05]  /*33ce0*/  @!P0 BRA `(.L_x_709) ;  /* 0xfffffffc00ec8947 */ /* 0x010fea000383ffff */
[----:B------:R-:W-:Y:S05]  /*33cf0*/  BRA `(.L_x_985) ;  /* 0xffffff6800607947 */ /* 0x000fea000383ffff */
.L_x_710:
[----:B------:R-:W-:Y:S01]  /*33d00*/  BSSY B0, `(.L_x_986) ;  /* 0x0000008000007945 */ /* 0x000fe20003800000 */
[----:B------:R-:W-:Y:S01]  /*33d10*/  MOV R13, R6 ;  /* 0x00000006000d7202 */ /* 0x000fe20000000f00 */
[----:B------:R-:W-:Y:S02]  /*33d20*/  IMAD.MOV.U32 R12, RZ, RZ, RZ ;  /* 0x000000ffff0c7224 */ /* 0x000fe400078e00ff */
[----:B------:R-:W-:Y:S02]  /*33d30*/  IMAD.MOV.U32 R11, RZ, RZ, 0x1c1f ;  /* 0x00001c1fff0b7424 */ /* 0x000fe400078e00ff */
[----:B------:R-:W-:-:S07]  /*33d40*/  IMAD.MOV.U32 R15, RZ, RZ, -0x1 ;  /* 0xffffffffff0f7424 */ /* 0x000fce00078e00ff */
[----:B-1---5:R-:W-:Y:S05]  /*33d50*/  WARPSYNC.COLLECTIVE R15, `(.L_x_987) ;  /* 0x000000000f087348 */ /* 0x022fea0003c00000 */
[----:B------:R0:W2:Y:S02]  /*33d60*/  SHFL.IDX P6, R14, R13, R12, R11 ;  /* 0x0000000c0d0e7389 */ /* 0x0000a400000c000b */
[----:B012--5:R-:W-:Y:S01]  /*33d70*/  ENDCOLLECTIVE ;  /* 0x000000000000791b */ /* 0x027fe20003800000 */
.L_x_987:
[----:B------:R-:W-:Y:S05]  /*33d80*/  BSYNC B0 ;  /* 0x0000000000007941 */ /* 0x000fea0003800000 */
.L_x_986:
[----:B------:R-:W-:Y:S01]  /*33d90*/  IMAD.MOV.U32 R13, RZ, RZ, R5 ;  /* 0x000000ffff0d7224 */ /* 0x000fe200078e0005 */
[----:B------:R-:W-:Y:S01]  /*33da0*/  MOV R12, RZ ;  /* 0x000000ff000c7202 */ /* 0x000fe20000000f00 */
[----:B------:R-:W-:Y:S01]  /*33db0*/  IMAD.MOV.U32 R11, RZ, RZ, 0x1c1f ;  /* 0x00001c1fff0b7424 */ /* 0x000fe200078e00ff */
[----:B------:R-:W0:Y:S01]  /*33dc0*/  LDC R21, c[0x0][0x2f4] ;  /* 0x0000bd00ff157b82 */ /* 0x000e220000000800 */
[----:B------:R-:W-:Y:S01]  /*33dd0*/  IMAD.MOV.U32 R15, RZ, RZ, -0x1 ;  /* 0xffffffffff0f7424 */ /* 0x000fe200078e00ff */
[C---:B------:R-:W-:Y:S01]  /*33de0*/  LOP3.LUT R25, R36.reuse, 0x40, RZ, 0xfc, !PT ;  /* 0x0000004024197812 */ /* 0x040fe200078efcff */
[----:B------:R-:W-:Y:S01]  /*33df0*/  IMAD.MOV.U32 R2, RZ, RZ, R14 ;  /* 0x000000ffff027224 */ /* 0x000fe200078e000e */
[----:B------:R-:W-:-:S07]  /*33e00*/  LOP3.LUT R24, R36, 0x80, RZ, 0xfc, !PT ;  /* 0x0000008024187812 */ /* 0x000fce00078efcff */
[----:B0-----:R-:W-:Y:S05]  /*33e10*/  WARPSYNC.COLLECTIVE R15, `(.L_x_988) ;  /* 0x000000000f087348 */ /* 0x001fea0003c00000 */
[----:B------:R1:W2:Y:S02]  /*33e20*/  SHFL.IDX P6, R14, R13, R12, R11 ;  /* 0x0000000c0d0e7389 */ /* 0x0002a400000c000b */
[----:B012---:R-:W-:Y:S01]  /*33e30*/  ENDCOLLECTIVE ;  /* 0x000000000000791b */ /* 0x007fe20003800000 */
.L_x_988:
[----:B------:R-:W-:Y:S01]  /*33e40*/  IMAD.MOV.U32 R13, RZ, RZ, R6 ;  /* 0x000000ffff0d7224 */ /* 0x000fe200078e0006 */
[----:B------:R-:W-:Y:S02]  /*33e50*/  MOV R12, 0x1 ;  /* 0x00000001000c7802 */ /* 0x000fe40000000f00 */
[-C--:B------:R-:W-:Y:S02]  /*33e60*/  ISETP.GE.AND P3, PT, R25, R21.reuse, PT ;  /* 0x000000151900720c */ /* 0x080fe40003f66270 */
[----:B------:R-:W-:Y:S02]  /*33e70*/  ISETP.GE.AND P2, PT, R24, R21, PT ;  /* 0x000000151800720c */ /* 0x000fe40003f46270 */
        /* <DEDUP_REMOVED lines=17> */
.L_x_989:
[----:B------:R-:W-:Y:S02]  /*33f90*/  IMAD.MOV.U32 R13, RZ, RZ, R5 ;  /* 0x000000ffff0d7224 */ /* 0x000fe400078e0005 */
[----:B------:R-:W-:-:S07]  /*33fa0*/  IMAD.MOV.U32 R2, RZ, RZ, R14 ;  /* 0x000000ffff027224 */ /* 0x000fce00078e000e */
[----:B------:R-:W-:Y:S05]  /*33fb0*/  WARPSYNC.COLLECTIVE R15, `(.L_x_990) ;  /* 0x000000000f087348 */ /* 0x000fea0003c00000 */
[----:B------:R0:W1:Y:S02]  /*33fc0*/  SHFL.IDX P6, R14, R13, R12, R11 ;  /* 0x0000000c0d0e7389 */ /* 0x00006400000c000b */
[----:B01----:R-:W-:Y:S01]  /*33fd0*/  ENDCOLLECTIVE ;  /* 0x000000000000791b */ /* 0x003fe20003800000 */
.L_x_990:
[----:B------:R-:W-:Y:S01]  /*33fe0*/  IMAD.MOV.U32 R13, RZ, RZ, R6 ;  /* 0x000000ffff0d7224 */ /* 0x000fe200078e0006 */
[----:B------:R-:W-:Y:S01]  /*33ff0*/  MOV R12, 0x2 ;  /* 0x00000002000c7802 */ /* 0x000fe20000000f00 */
        /* <DEDUP_REMOVED lines=14> */
.L_x_991:
        /* <DEDUP_REMOVED lines=11> */
.L_x_992:
[----:B------:R-:W-:Y:S01]  /*34190*/  IMAD.MOV.U32 R13, RZ, RZ, R6 ;  /* 0x000000ffff0d7224 */ /* 0x000fe200078e0006 */
[----:B------:R-:W-:Y:S01]  /*341a0*/  MOV R12, 0x3 ;  /* 0x00000003000c7802 */ /* 0x000fe20000000f00 */
[----:B------:R-:W-:-:S07]  /*341b0*/  IMAD.MOV.U32 R3, RZ, RZ, R14 ;  /* 0x000000ffff037224 */ /* 0x000fce00078e000e */
[----:B------:R-:W-:Y:S05]  /*341c0*/  WARPSYNC.COLLECTIVE R15, `(.L_x_993) ;  /* 0x000000000f087348 */ /* 0x000fea0003c00000 */
[----:B------:R0:W1:Y:S02]  /*341d0*/  SHFL.IDX P6, R14, R13, R12, R11 ;  /* 0x0000000c0d0e7389 */ /* 0x00006400000c000b */
[----:B01----:R-:W-:Y:S01]  /*341e0*/  ENDCOLLECTIVE ;  /* 0x000000000000791b */ /* 0x003fe20003800000 */
.L_x_993:
        /* <DEDUP_REMOVED lines=10> */
.L_x_994:
[----:B------:R-:W-:Y:S01]  /*34290*/  @!PT LDS RZ, [RZ] ;  /* 0x00000000fffff984 */ /* 0x000fe20000000800 */
[----:B------:R-:W-:Y:S01]  /*342a0*/  @!PT LDS RZ, [RZ] ;  /* 0x00000000fffff984 */ /* 0x000fe20000000800 */
[----:B------:R-:W-:Y:S01]  /*342b0*/  @!PT LDS RZ, [RZ] ;  /* 0x00000000fffff984 */ /* 0x000fe20000000800 */
[----:B------:R0:W-:Y:S04]  /*342c0*/  @P4 LDGSTS.E.BYPASS.LTC128B.128 [R4+0x25200], desc[UR50][R2.64], !P5 ;  /* 0x2520000002044fae */ /* 0x0001e8000e901d72 */
[----:B------:R0:W-:Y:S04]  /*342d0*/  @P4 LDGSTS.E.BYPASS.LTC128B.128 [R4+0x27a00], desc[UR50][R2.64+0x40], !P3 ;  /* 0x27a0004002044fae */ /* 0x0001e8000d901d72 */
[----:B------:R0:W-:Y:S01]  /*342e0*/  @P4 LDGSTS.E.BYPASS.LTC128B.128 [R4+0x2a200], desc[UR50][R2.64+0x80], !P2 ;  /* 0x2a20008002044fae */ /* 0x0001e2000d101d72 */
[----:B------:R-:W-:Y:S01]  /*342f0*/  IMAD.MOV.U32 R13, RZ, RZ, R7 ;  /* 0x000000ffff0d7224 */ /* 0x000fe200078e0007 */
[----:B------:R-:W-:Y:S01]  /*34300*/  MOV R12, RZ ;  /* 0x000000ff000c7202 */ /* 0x000fe20000000f00 */
[----:B------:R-:W-:-:S07]  /*34310*/  IMAD.MOV.U32 R5, RZ, RZ, R14 ;  /* 0x000000ffff057224 */ /* 0x000fce00078e000e */
[----:B0-----:R-:W-:Y:S05]  /*34320*/  WARPSYNC.COLLECTIVE R15, `(.L_x_995) ;  /* 0x000000000f087348 */ /* 0x001fea0003c00000 */
[----:B------:R1:W2:Y:S02]  /*34330*/  SHFL.IDX P6, R14, R13, R12, R11 ;  /* 0x0000000c0d0e7389 */ /* 0x0002a400000c000b */
[----:B012---:R-:W-:Y:S01]  /*34340*/  ENDCOLLECTIVE ;  /* 0x000000000000791b */ /* 0x007fe20003800000 */
.L_x_995:
[----:B------:R-:W-:-:S05]  /*34350*/  @P1 IADD3 R2, P0, R36, R5, RZ ;  /* 0x0000000524021210 */ /* 0x000fca0007f1e0ff */
[----:B------:R-:W-:-:S05]  /*34360*/  @P1 IMAD.X R3, RZ, RZ, R6, P0 ;  /* 0x000000ffff031224 */ /* 0x000fca00000e0606 */
        /* <DEDUP_REMOVED lines=11> */
.L_x_996:
[----:B------:R-:W-:Y:S01]  /*34420*/  IMAD.MOV.U32 R2, RZ, RZ, R14 ;  /* 0x000000ffff027224 */ /* 0x000fe200078e000e */
[----:B------:R-:W-:Y:S06]  /*34430*/  BRA `(.L_x_997) ;  /* 0xffffff6400d87947 */ /* 0x000fec000383ffff */
.L_x_717:
[----:B------:R-:W-:Y:S01]  /*34440*/  IMAD.MOV.U32 R13, RZ, RZ, R4 ;  /* 0x000000ffff0d7224 */ /* 0x000fe200078e0004 */
[----:B------:R-:W-:Y:S01]  /*34450*/  MOV R11, 0x1c1f ;  /* 0x00001c1f000b7802 */ /* 0x000fe20000000f00 */
[----:B------:R-:W-:Y:S02]  /*34460*/  IMAD.MOV.U32 R12, RZ, RZ, RZ ;  /* 0x000000ffff0c7224 */ /* 0x000fe400078e00ff */
[----:B------:R-:W-:Y:S02]  /*34470*/  IMAD.MOV.U32 R15, RZ, RZ, -0x1 ;  /* 0xffffffffff0f7424 */ /* 0x000fe400078e00ff */
[----:B-----5:R-:W-:Y:S02]  /*34480*/  IMAD R5, R20, R7, RZ ;  /* 0x0000000714057224 */ /* 0x020fe400078e02ff */
[----:B------:R-:W-:-:S07]  /*34490*/  IMAD.IADD R17, R9, 0x1, R17 ;  /* 0x0000000109117824 */ /* 0x000fce00078e0211 */
[----:B------:R-:W-:Y:S05]  /*344a0*/  WARPSYNC.COLLECTIVE R15, `(.L_x_998) ;  /* 0x000000000f087348 */ /* 0x000fea0003c00000 */
[----:B------:R0:W1:Y:S02]  /*344b0*/  SHFL.IDX P6, R14, R13, R12, R11 ;  /* 0x0000000c0d0e7389 */ /* 0x00006400000c000b */
[----:B01----:R-:W-:Y:S01]  /*344c0*/  ENDCOLLECTIVE ;  /* 0x000000000000791b */ /* 0x003fe20003800000 */
.L_x_998:
[----:B------:R-:W-:Y:S01]  /*344d0*/  ISETP.GE.AND P1, PT, R17, R5, PT ;  /* 0x000000051100720c */ /* 0x000fe20003f26270 */
[----:B------:R-:W-:Y:S02]  /*344e0*/  IMAD.MOV.U32 R13, RZ, RZ, R0 ;  /* 0x000000ffff0d7224 */ /* 0x000fe400078e0000 */
[----:B------:R-:W-:-:S10]  /*344f0*/  IMAD.MOV.U32 R2, RZ, RZ, R14 ;  /* 0x000000ffff027224 */ /* 0x000fd400078e000e */
[----:B------:R-:W-:Y:S05]  /*34500*/  WARPSYNC.COLLECTIVE R15, `(.L_x_999) ;  /* 0x000000000f087348 */ /* 0x000fea0003c00000 */
[----:B------:R0:W1:Y:S02]  /*34510*/  SHFL.IDX P6, R14, R13, R12, R11 ;  /* 0x0000000c0d0e7389 */ /* 0x00006400000c000b */
[----:B01----:R-:W-:Y:S01]  /*34520*/  ENDCOLLECTIVE ;  /* 0x000000000000791b */ /* 0x003fe20003800000 */
.L_x_999:
[----:B------:R-:W-:Y:S02]  /*34530*/  IMAD.MOV.U32 R13, RZ, RZ, R4 ;  /* 0x000000ffff0d7224 */ /* 0x000fe400078e0004 */
[----:B------:R-:W-:Y:S02]  /*34540*/  IMAD.MOV.U32 R12, RZ, RZ, 0x1 ;  /* 0x00000001ff0c7424 */ /* 0x000fe400078e00ff */
[----:B------:R-:W-:-:S07]  /*34550*/  IMAD.MOV.U32 R3, RZ, RZ, R14 ;  /* 0x000000ffff037224 */ /* 0x000fce00078e000e */
[----:B------:R-:W-:Y:S05]  /*34560*/  WARPSYNC.COLLECTIVE R15, `(.L_x_1000) ;  /* 0x000000000f087348 */ /* 0x000fea0003c00000 */
[----:B------:R0:W1:Y:S02]  /*34570*/  SHFL.IDX P6, R14, R13, R12, R11 ;  /* 0x0000000c0d0e7389 */ /* 0x00006400000c000b */
[----:B01----:R-:W-:Y:S01]  /*34580*/  ENDCOLLECTIVE ;  /* 0x000000000000791b */ /* 0x003fe20003800000 */
.L_x_1000:
[----:B------:R-:W-:-:S04]  /*34590*/  @!P1 IADD3 R6, P4, R36, R3, RZ ;  /* 0x0000000324069210 */ /* 0x000fc80007f9e0ff */
[----:B------:R-:W-:Y:S01]  /*345a0*/  @!P1 IADD3.X R3, RZ, R2, RZ, P4, !PT ;  /* 0x00000002ff039210 */ /* 0x000fe200027fe4ff */
[----:B------:R-:W-:Y:S02]  /*345b0*/  @!P1 IMAD.MOV.U32 R2, RZ, RZ, R6 ;  /* 0x000000ffff029224 */ /* 0x000fe400078e0006 */
[----:B------:R-:W-:-:S03]  /*345c0*/  VIADD R6, R17, 0x20 ;  /* 0x0000002011067836 */ /* 0x000fc60000000000 */
[----:B------:R-:W-:Y:S01]  /*345d0*/  @!PT LDS RZ, [RZ] ;  /* 0x00000000fffff984 */ /* 0x000fe20000000800 */
[----:B------:R-:W-:Y:S01]  /*345e0*/  @!PT LDS RZ, [RZ] ;  /* 0x00000000fffff984 */ /* 0x000fe20000000800 */
[----:B------:R-:W-:Y:S01]  /*345f0*/  @!PT LDS RZ, [RZ] ;  /* 0x00000000fffff984 */ /* 0x000fe20000000800 */
[----:B------:R-:W-:Y:S01]  /*34600*/  @!P1 LDGSTS.E.BYPASS.LTC128B.128 [R8+0x1e200], desc[UR50][R2.64], !P3 ;  /* 0x1e20000002089fae */ /* 0x000fe2000d901d72 */
[----:B------:R-:W-:-:S03]  /*34610*/  MOV R13, R0 ;  /* 0x00000000000d7202 */ /* 0x000fc60000000f00 */
[----:B------:R-:W-:Y:S04]  /*34620*/  @!P1 LDGSTS.E.BYPASS.LTC128B.128 [R8+0x20200], desc[UR50][R2.64+0x40], !P2 ;  /* 0x2020004002089fae */ /* 0x000fe8000d101d72 */
[----:B------:R0:W-:Y:S01]  /*34630*/  @!P1 LDGSTS.E.BYPASS.LTC128B.128 [R8+0x22200], desc[UR50][R2.64+0x80], !P0 ;  /* 0x2220008002089fae */ /* 0x0001e2000c101d72 */
[----:B------:R-:W-:Y:S01]  /*34640*/  ISETP.GE.AND P1, PT, R6, R5, PT ;  /* 0x000000050600720c */ /* 0x000fe20003f26270 */
[----:B0-----:R-:W-:-:S12]  /*34650*/  IMAD.MOV.U32 R2, RZ, RZ, R14 ;  /* 0x000000ffff027224 */ /* 0x001fd800078e000e */
[----:B------:R-:W-:Y:S05]  /*34660*/  WARPSYNC.COLLECTIVE R15, `(.L_x_1001) ;  /* 0x000000000f087348 */ /* 0x000fea0003c00000 */
[----:B------:R0:W1:Y:S02]  /*34670*/  SHFL.IDX P6, R14, R13, R12, R11 ;  /* 0x0000000c0d0e7389 */ /* 0x00006400000c000b */
[----:B01----:R-:W-:Y:S01]  /*34680*/  ENDCOLLECTIVE ;  /* 0x000000000000791b */ /* 0x003fe20003800000 */
.L_x_1001:
[----:B------:R-:W-:Y:S01]  /*34690*/  IMAD.MOV.U32 R13, RZ, RZ, R4 ;  /* 0x000000ffff0d7224 */ /* 0x000fe200078e0004 */
[----:B------:R-:W-:Y:S02]  /*346a0*/  MOV R12, 0x2 ;  /* 0x00000002000c7802 */ /* 0x000fe40000000f00 */
[----:B------:R-:W-:-:S13]  /*346b0*/  @!P1 IADD3 R6, P4, R36, R14, RZ ;  /* 0x0000000e24069210 */ /* 0x000fda0007f9e0ff */
[----:B------:R-:W-:Y:S05]  /*346c0*/  WARPSYNC.COLLECTIVE R15, `(.L_x_1002) ;  /* 0x000000000f087348 */ /* 0x000fea0003c00000 */
[----:B------:R0:W1:Y:S02]  /*346d0*/  SHFL.IDX P6, R14, R13, R12, R11 ;  /* 0x0000000c0d0e7389 */ /* 0x00006400000c000b */
[----:B01----:R-:W-:Y:S01]  /*346e0*/  ENDCOLLECTIVE ;  /* 0x000000000000791b */ /* 0x003fe20003800000 */
.L_x_1002:
[----:B------:R-:W-:Y:S02]  /*346f0*/  @!P1 IMAD.X R7, RZ, RZ, R2, P4 ;  /* 0x000000ffff079224 */ /* 0x000fe400020e0602 */
[----:B------:R-:W-:Y:S02]  /*34700*/  @!P1 IMAD.MOV.U32 R2, RZ, RZ, R6 ;  /* 0x000000ffff029224 */ /* 0x000fe400078e0006 */
[----:B------:R-:W-:Y:S02]  /*34710*/  @!P1 IMAD.MOV.U32 R3, RZ, RZ, R7 ;  /* 0x000000ffff039224 */ /* 0x000fe400078e0007 */
[----:B------:R-:W-:-:S03]  /*34720*/  VIADD R6, R17, 0x40 ;  /* 0x0000004011067836 */ /* 0x000fc60000000000 */
[----:B------:R-:W-:Y:S01]  /*34730*/  @!PT LDS RZ, [RZ] ;  /* 0x00000000fffff984 */ /* 0x000fe20000000800 */
[----:B------:R-:W-:Y:S01]  /*34740*/  @!PT LDS RZ, [RZ] ;  /* 0x00000000fffff984 */ /* 0x000fe20000000800 */
[----:B------:R-:W-:Y:S01]  /*34750*/  @!PT LDS RZ, [RZ] ;  /* 0x00000000fffff984 */ /* 0x000fe20000000800 */
[----:B------:R-:W-:Y:S01]  /*34760*/  @!P1 LDGSTS.E.BYPASS.LTC128B.128 [R8+0x1ea00], desc[UR50][R2.64], !P3 ;  /* 0x1ea0000002089fae */ /* 0x000fe2000d901d72 */
[----:B------:R-:W-:-:S03]  /*34770*/  IMAD.MOV.U32 R13, RZ, RZ, R0 ;  /* 0x000000ffff0d7224 */ /* 0x000fc600078e0000 */
[----:B------:R-:W-:Y:S04]  /*34780*/  @!P1 LDGSTS.E.BYPASS.LTC128B.128 [R8+0x20a00], desc[UR50][R2.64+0x40], !P2 ;  /* 0x20a0004002089fae */ /* 0x000fe8000d101d72 */
[----:B------:R0:W-:Y:S01]  /*34790*/  @!P1 LDGSTS.E.BYPASS.LTC128B.128 [R8+0x22a00], desc[UR50][R2.64+0x80], !P0 ;  /* 0x22a0008002089fae */ /* 0x0001e2000c101d72 */
[----:B------:R-:W-:Y:S01]  /*347a0*/  ISETP.GE.AND P1, PT, R6, R5, PT ;  /* 0x000000050600720c */ /* 0x000fe20003f26270 */
[----:B0-----:R-:W-:-:S12]  /*347b0*/  IMAD.MOV.U32 R2, RZ, RZ, R14 ;  /* 0x000000ffff027224 */ /* 0x001fd800078e000e */
[----:B------:R-:W-:Y:S05]  /*347c0*/  WARPSYNC.COLLECTIVE R15, `(.L_x_1003) ;  /* 0x000000000f087348 */ /* 0x000fea0003c00000 */
[----:B------:R0:W1:Y:S02]  /*347d0*/  SHFL.IDX P6, R14, R13, R12, R11 ;  /* 0x0000000c0d0e7389 */ /* 0x00006400000c000b */
[----:B01----:R-:W-:Y:S01]  /*347e0*/  ENDCOLLECTIVE ;  /* 0x000000000000791b */ /* 0x003fe20003800000 */
.L_x_1003:
[----:B------:R-:W-:Y:S01]  /*347f0*/  MOV R13, R4 ;  /* 0x00000004000d7202 */ /* 0x000fe20000000f00 */
[----:B------:R-:W-:Y:S01]  /*34800*/  IMAD.MOV.U32 R12, RZ, RZ, 0x3 ;  /* 0x00000003ff0c7424 */ /* 0x000fe200078e00ff */
[----:B------:R-:W-:-:S13]  /*34810*/  @!P1 IADD3 R6, P4, R36, R14, RZ ;  /* 0x0000000e24069210 */ /* 0x000fda0007f9e0ff */
[----:B------:R-:W-:Y:S05]  /*34820*/  WARPSYNC.COLLECTIVE R15, `(.L_x_1004) ;  /* 0x000000000f087348 */ /* 0x000fea0003c00000 */
[----:B------:R0:W1:Y:S02]  /*34830*/  SHFL.IDX P6, R14, R13, R12, R11 ;  /* 0x0000000c0d0e7389 */ /* 0x00006400000c000b */
[----:B01----:R-:W-:Y:S01]  /*34840*/  ENDCOLLECTIVE ;  /* 0x000000000000791b */ /* 0x003fe20003800000 */
.L_x_1004:
[----:B------:R-:W-:Y:S02]  /*34850*/  @!P1 IMAD.X R7, RZ, RZ, R2, P4 ;  /* 0x000000ffff079224 */ /* 0x000fe400020e0602 */
[----:B------:R-:W-:Y:S02]  /*34860*/  @!P1 IMAD.MOV.U32 R2, RZ, RZ, R6 ;  /* 0x000000ffff029224 */ /* 0x000fe400078e0006 */
        /* <DEDUP_REMOVED lines=12> */
.L_x_1005:
[----:B------:R-:W-:Y:S05]  /*34930*/  BRA `(.L_x_1006) ;  /* 0xffffff6c00047947 */ /* 0x000fea000383ffff */
.L_x_722:
[----:B0-----:R0:W1:Y:S02]  /*34940*/  SYNCS.PHASECHK.TRANS64.TRYWAIT P0, [R22+URZ+0x33420], R3 ;  /* 0x03342003160075a7 */ /* 0x001064000800017f */
[----:B-1----:R-:W-:Y:S05]  /*34950*/  @!P0 NANOSLEEP.SYNCS 0x989680 ;  /* 0x009896800000895d */ /* 0x002fea0003900000 */
[----:B------:R-:W1:Y:S02]  /*34960*/  @!P0 SYNCS.PHASECHK.TRANS64 P0, [R22+URZ+0x33420], R3 ;  /* 0x03342003160085a7 */ /* 0x000e64000800007f */
[----:B-1----:R-:W-:Y:S05]  /*34970*/  @!P0 BRA `(.L_x_722) ;  /* 0xfffffffc00f08947 */ /* 0x002fea000383ffff */
[----:B------:R-:W-:Y:S05]  /*34980*/  BRA `(.L_x_1007) ;  /* 0xffffff6c00787947 */ /* 0x000fea000383ffff */
.L_x_726:
[----:B0-----:R0:W1:Y:S02]  /*34990*/  SYNCS.PHASECHK.TRANS64.TRYWAIT P0, [R4+URZ+0x33480], R28 ;  /* 0x0334801c040075a7 */ /* 0x001064000800017f */
[----:B-1----:R-:W-:Y:S05]  /*349a0*/  @!P0 NANOSLEEP.SYNCS 0x989680 ;  /* 0x009896800000895d */ /* 0x002fea0003900000 */
[----:B------:R-:W1:Y:S02]  /*349b0*/  @!P0 SYNCS.PHASECHK.TRANS64 P0, [R4+URZ+0x33480], R28 ;  /* 0x0334801c040085a7 */ /* 0x000e64000800007f */
[----:B-1----:R-:W-:Y:S05]  /*349c0*/  @!P0 BRA `(.L_x_726) ;  /* 0xfffffffc00f08947 */ /* 0x002fea000383ffff */
[----:B------:R-:W-:Y:S05]  /*349d0*/  BRA `(.L_x_1008) ;  /* 0xffffff7000987947 */ /* 0x000fea000383ffff */
.L_x_727:
[----:B------:R-:W-:Y:S01]  /*349e0*/  BSSY B0, `(.L_x_1009) ;  /* 0x0000008000007945 */ /* 0x000fe20003800000 */
[----:B------:R-:W-:Y:S01]  /*349f0*/  IMAD.MOV.U32 R13, RZ, RZ, R10 ;  /* 0x000000ffff0d7224 */ /* 0x000fe200078e000a */
[----:B------:R-:W-:Y:S01]  /*34a00*/  MOV R11, 0x1c1f ;  /* 0x00001c1f000b7802 */ /* 0x000fe20000000f00 */
[----:B------:R-:W-:Y:S02]  /*34a10*/  IMAD.MOV.U32 R12, RZ, RZ, RZ ;  /* 0x000000ffff0c7224 */ /* 0x000fe400078e00ff */
[----:B------:R-:W-:-:S07]  /*34a20*/  IMAD.MOV.U32 R15, RZ, RZ, -0x1 ;  /* 0xffffffffff0f7424 */ /* 0x000fce00078e00ff */
[----:B0-----:R-:W-:Y:S05]  /*34a30*/  WARPSYNC.COLLECTIVE R15, `(.L_x_1010) ;  /* 0x000000000f087348 */ /* 0x001fea0003c00000 */
[----:B------:R1:W2:Y:S02]  /*34a40*/  SHFL.IDX P6, R14, R13, R12, R11 ;  /* 0x0000000c0d0e7389 */ /* 0x0002a400000c000b */
[----:B012---:R-:W-:Y:S01]  /*34a50*/  ENDCOLLECTIVE ;  /* 0x000000000000791b */ /* 0x007fe20003800000 */
.L_x_1010:
[----:B------:R-:W-:Y:S05]  /*34a60*/  BSYNC B0 ;  /* 0x0000000000007941 */ /* 0x000fea0003800000 */
.L_x_1009:
        /* <DEDUP_REMOVED lines=8> */
.L_x_1011:
[----:B------:R-:W-:Y:S02]  /*34af0*/  IMAD.MOV.U32 R13, RZ, RZ, R10 ;  /* 0x000000ffff0d7224 */ /* 0x000fe400078e000a */
[----:B------:R-:W-:Y:S02]  /*34b00*/  IMAD.MOV.U32 R12, RZ, RZ, 0x1 ;  /* 0x00000001ff0c7424 */ /* 0x000fe400078e00ff */
[----:B------:R-:W-:-:S07]  /*34b10*/  IMAD.MOV.U32 R2, RZ, RZ, R14 ;  /* 0x000000ffff027224 */ /* 0x000fce00078e000e */
[----:B------:R-:W-:Y:S05]  /*34b20*/  WARPSYNC.COLLECTIVE R15, `(.L_x_1012) ;  /* 0x000000000f087348 */ /* 0x000fea0003c00000 */
[----:B------:R0:W1:Y:S02]  /*34b30*/  SHFL.IDX P6, R14, R13, R12, R11 ;  /* 0x0000000c0d0e7389 */ /* 0x00006400000c000b */
[----:B01----:R-:W-:Y:S01]  /*34b40*/  ENDCOLLECTIVE ;  /* 0x000000000000791b */ /* 0x003fe20003800000 */
.L_x_1012:
        /* <DEDUP_REMOVED lines=10> */
[----:B0-----:R-:W-:-:S07]  /*34bf0*/  MOV R3, R14 ;  /* 0x0000000e00037202 */ /* 0x001fce0000000f00 */
[----:B------:R-:W-:Y:S05]  /*34c00*/  WARPSYNC.COLLECTIVE R15, `(.L_x_1013) ;  /* 0x000000000f087348 */ /* 0x000fea0003c00000 */
[----:B------:R0:W1:Y:S02]  /*34c10*/  SHFL.IDX P6, R14, R13, R12, R11 ;  /* 0x0000000c0d0e7389 */ /* 0x00006400000c000b */
[----:B01----:R-:W-:Y:S01]  /*34c20*/  ENDCOLLECTIVE ;  /* 0x000000000000791b */ /* 0x003fe20003800000 */
.L_x_1013:
[----:B------:R-:W-:Y:S02]  /*34c30*/  IMAD.MOV.U32 R13, RZ, RZ, R10 ;  /* 0x000000ffff0d7224 */ /* 0x000fe400078e000a */
[----:B------:R-:W-:Y:S02]  /*34c40*/  IMAD.MOV.U32 R12, RZ, RZ, 0x2 ;  /* 0x00000002ff0c7424 */ /* 0x000fe400078e00ff */
[----:B------:R-:W-:-:S07]  /*34c50*/  IMAD.MOV.U32 R2, RZ, RZ, R14 ;  /* 0x000000ffff027224 */ /* 0x000fce00078e000e */
[----:B------:R-:W-:Y:S05]  /*34c60*/  WARPSYNC.COLLECTIVE R15, `(.L_x_1014) ;  /* 0x000000000f087348 */ /* 0x000fea0003c00000 */
[----:B------:R0:W1:Y:S02]  /*34c70*/  SHFL.IDX P6, R14, R13, R12, R11 ;  /* 0x0000000c0d0e7389 */ /* 0x00006400000c000b */
[----:B01----:R-:W-:Y:S01]  /*34c80*/  ENDCOLLECTIVE ;  /* 0x000000000000791b */ /* 0x003fe20003800000 */
.L_x_1014:
        /* <DEDUP_REMOVED lines=9> */
[----:B------:R-:W-:-:S07]  /*34d20*/  MOV R34, R14 ;  /* 0x0000000e00227202 */ /* 0x000fce0000000f00 */
[----:B0-----:R-:W-:Y:S05]  /*34d30*/  WARPSYNC.COLLECTIVE R15, `(.L_x_1015) ;  /* 0x000000000f087348 */ /* 0x001fea0003c00000 */
[----:B------:R1:W2:Y:S02]  /*34d40*/  SHFL.IDX P6, R14, R13, R12, R11 ;  /* 0x0000000c0d0e7389 */ /* 0x0002a400000c000b */
[----:B012---:R-:W-:Y:S01]  /*34d50*/  ENDCOLLECTIVE ;  /* 0x000000000000791b */ /* 0x007fe20003800000 */
.L_x_1015:
[----:B------:R-:W-:Y:S02]  /*34d60*/  IMAD.MOV.U32 R13, RZ, RZ, R10 ;  /* 0x000000ffff0d7224 */ /* 0x000fe400078e000a */
[----:B------:R-:W-:Y:S02]  /*34d70*/  IMAD.MOV.U32 R12, RZ, RZ, 0x3 ;  /* 0x00000003ff0c7424 */ /* 0x000fe400078e00ff */
[----:B------:R-:W-:-:S07]  /*34d80*/  IMAD.MOV.U32 R2, RZ, RZ, R14 ;  /* 0x000000ffff027224 */ /* 0x000fce00078e000e */
[----:B------:R-:W-:Y:S05]  /*34d90*/  WARPSYNC.COLLECTIVE R15, `(.L_x_1016) ;  /* 0x000000000f087348 */ /* 0x000fea0003c00000 */
[----:B------:R0:W1:Y:S02]  /*34da0*/  SHFL.IDX P6, R14, R13, R12, R11 ;  /* 0x0000000c0d0e7389 */ /* 0x00006400000c000b */
[----:B01----:R-:W-:Y:S01]  /*34db0*/  ENDCOLLECTIVE ;  /* 0x000000000000791b */ /* 0x003fe20003800000 */
.L_x_1016:
        /* <DEDUP_REMOVED lines=13> */
.L_x_1017:
[----:B------:R-:W-:Y:S02]  /*34e90*/  IMAD.MOV.U32 R13, RZ, RZ, R21 ;  /* 0x000000ffff0d7224 */ /* 0x000fe400078e0015 */
[----:B------:R-:W-:Y:S02]  /*34ea0*/  IMAD.MOV.U32 R12, RZ, RZ, RZ ;  /* 0x000000ffff0c7224 */ /* 0x000fe400078e00ff */
[----:B------:R-:W-:-:S07]  /*34eb0*/  IMAD.MOV.U32 R2, RZ, RZ, R14 ;  /* 0x000000ffff027224 */ /* 0x000fce00078e000e */
[----:B------:R-:W-:Y:S05]  /*34ec0*/  WARPSYNC.COLLECTIVE R15, `(.L_x_1018) ;  /* 0x000000000f087348 */ /* 0x000fea0003c00000 */
[----:B------:R0:W1:Y:S02]  /*34ed0*/  SHFL.IDX P6, R14, R13, R12, R11 ;  /* 0x0000000c0d0e7389 */ /* 0x00006400000c000b */
[----:B01----:R-:W-:Y:S01]  /*34ee0*/  ENDCOLLECTIVE ;  /* 0x000000000000791b */ /* 0x003fe20003800000 */
.L_x_1018:
        /* <DEDUP_REMOVED lines=13> */
.L_x_1019:
[----:B------:R-:W-:Y:S01]  /*34fc0*/  IMAD.MOV.U32 R2, RZ, RZ, R14 ;  /* 0x000000ffff027224 */ /* 0x000fe200078e000e */
[----:B------:R-:W-:Y:S06]  /*34fd0*/  BRA `(.L_x_1020) ;  /* 0xffffff7000387947 */ /* 0x000fec000383ffff */
.L_x_732:
[----:B---3--:R3:W4:Y:S02]  /*34fe0*/  SYNCS.PHASECHK.TRANS64.TRYWAIT P0, [R4+URZ+0x33440], R28 ;  /* 0x0334401c040075a7 */ /* 0x008724000800017f */
[----:B----4-:R-:W-:Y:S05]  /*34ff0*/  @!P0 NANOSLEEP.SYNCS 0x989680 ;  /* 0x009896800000895d */ /* 0x010fea0003900000 */
[----:B------:R-:W4:Y:S02]  /*35000*/  @!P0 SYNCS.PHASECHK.TRANS64 P0, [R4+URZ+0x33440], R28 ;  /* 0x0334401c040085a7 */ /* 0x000f24000800007f */
[----:B----4-:R-:W-:Y:S05]  /*35010*/  @!P0 BRA `(.L_x_732) ;  /* 0xfffffffc00f08947 */ /* 0x010fea000383ffff */
[----:B------:R-:W-:Y:S05]  /*35020*/  BRA `(.L_x_1021) ;  /* 0xffffff7000907947 */ /* 0x000fea000383ffff */
.L_x_733:
[----:B------:R-:W-:Y:S01]  /*35030*/  BSSY B0, `(.L_x_1022) ;  /* 0x0000008000007945 */ /* 0x000fe20003800000 */
[----:B------:R-:W-:Y:S01]  /*35040*/  IMAD.MOV.U32 R13, RZ, RZ, R8 ;  /* 0x000000ffff0d7224 */ /* 0x000fe200078e0008 */
[----:B------:R-:W-:Y:S01]  /*35050*/  MOV R15, 0xffffffff ;  /* 0xffffffff000f7802 */ /* 0x000fe20000000f00 */
[----:B------:R-:W-:Y:S02]  /*35060*/  IMAD.MOV.U32 R12, RZ, RZ, RZ ;  /* 0x000000ffff0c7224 */ /* 0x000fe400078e00ff */
[----:B------:R-:W-:-:S07]  /*35070*/  IMAD.MOV.U32 R11, RZ, RZ, 0x1c1f ;  /* 0x00001c1fff0b7424 */ /* 0x000fce00078e00ff */
[----:B0123--:R-:W-:Y:S05]  /*35080*/  WARPSYNC.COLLECTIVE R15, `(.L_x_1023) ;  /* 0x000000000f087348 */ /* 0x00ffea0003c00000 */
[----:B------:R4:W0:Y:S02]  /*35090*/  SHFL.IDX P6, R14, R13, R12, R11 ;  /* 0x0000000c0d0e7389 */ /* 0x00082400000c000b */
[----:B01234-:R-:W-:Y:S01]  /*350a0*/  ENDCOLLECTIVE ;  /* 0x000000000000791b */ /* 0x01ffe20003800000 */
.L_x_1023:
[----:B------:R-:W-:Y:S05]  /*350b0*/  BSYNC B0 ;  /* 0x0000000000007941 */ /* 0x000fea0003800000 */
.L_x_1022:
        /* <DEDUP_REMOVED lines=8> */
.L_x_1024:
[----:B------:R-:W-:Y:S02]  /*35140*/  IMAD.MOV.U32 R13, RZ, RZ, R8 ;  /* 0x000000ffff0d7224 */ /* 0x000fe400078e0008 */
[----:B------:R-:W-:Y:S01]  /*35150*/  IMAD.MOV.U32 R12, RZ, RZ, 0x1 ;  /* 0x00000001ff0c7424 */ /* 0x000fe200078e00ff */
[----:B------:R-:W-:-:S07]  /*35160*/  MOV R2, R14 ;  /* 0x0000000e00027202 */ /* 0x000fce0000000f00 */
[----:B------:R-:W-:Y:S05]  /*35170*/  WARPSYNC.COLLECTIVE R15, `(.L_x_1025) ;  /* 0x000000000f087348 */ /* 0x000fea0003c00000 */
[----:B------:R0:W1:Y:S02]  /*35180*/  SHFL.IDX P6, R14, R13, R12, R11 ;  /* 0x0000000c0d0e7389 */ /* 0x00006400000c000b */
[----:B01----:R-:W-:Y:S01]  /*35190*/  ENDCOLLECTIVE ;  /* 0x000000000000791b */ /* 0x003fe20003800000 */
.L_x_1025:
        /* <DEDUP_REMOVED lines=13> */
.L_x_1026:
[----:B------:R-:W-:Y:S02]  /*35270*/  IMAD.MOV.U32 R13, RZ, RZ, R8 ;  /* 0x000000ffff0d7224 */ /* 0x000fe400078e0008 */
[----:B------:R-:W-:Y:S01]  /*35280*/  IMAD.MOV.U32 R12, RZ, RZ, 0x2 ;  /* 0x00000002ff0c7424 */ /* 0x000fe200078e00ff */
[----:B------:R-:W-:-:S07]  /*35290*/  MOV R2, R14 ;  /* 0x0000000e00027202 */ /* 0x000fce0000000f00 */
[----:B------:R-:W-:Y:S05]  /*352a0*/  WARPSYNC.COLLECTIVE R15, `(.L_x_1027) ;  /* 0x000000000f087348 */ /* 0x000fea0003c00000 */
[----:B------:R0:W1:Y:S02]  /*352b0*/  SHFL.IDX P6, R14, R13, R12, R11 ;  /* 0x0000000c0d0e7389 */ /* 0x00006400000c000b */
[----:B01----:R-:W-:Y:S01]  /*352c0*/  ENDCOLLECTIVE ;  /* 0x000000000000791b */ /* 0x003fe20003800000 */
.L_x_1027:
        /* <DEDUP_REMOVED lines=13> */
.L_x_1028:
[----:B------:R-:W-:Y:S02]  /*353a0*/  IMAD.MOV.U32 R13, RZ, RZ, R8 ;  /* 0x000000ffff0d7224 */ /* 0x000fe400078e0008 */
[----:B------:R-:W-:Y:S01]  /*353b0*/  IMAD.MOV.U32 R12, RZ, RZ, 0x3 ;  /* 0x00000003ff0c7424 */ /* 0x000fe200078e00ff */
[----:B------:R-:W-:-:S07]  /*353c0*/  MOV R2, R14 ;  /* 0x0000000e00027202 */ /* 0x000fce0000000f00 */
[----:B------:R-:W-:Y:S05]  /*353d0*/  WARPSYNC.COLLECTIVE R15, `(.L_x_1029) ;  /* 0x000000000f087348 */ /* 0x000fea0003c00000 */
[----:B------:R0:W1:Y:S02]  /*353e0*/  SHFL.IDX P6, R14, R13, R12, R11 ;  /* 0x0000000c0d0e7389 */ /* 0x00006400000c000b */
[----:B01----:R-:W-:Y:S01]  /*353f0*/  ENDCOLLECTIVE ;  /* 0x000000000000791b */ /* 0x003fe20003800000 */
.L_x_1029:
        /* <DEDUP_REMOVED lines=13> */
.L_x_1030:
[----:B------:R-:W-:Y:S02]  /*354d0*/  IMAD.MOV.U32 R13, RZ, RZ, R7 ;  /* 0x000000ffff0d7224 */ /* 0x000fe400078e0007 */
[----:B------:R-:W-:Y:S01]  /*354e0*/  IMAD.MOV.U32 R12, RZ, RZ, RZ ;  /* 0x000000ffff0c7224 */ /* 0x000fe200078e00ff */
[----:B------:R-:W-:-:S07]  /*354f0*/  MOV R2, R14 ;  /* 0x0000000e00027202 */ /* 0x000fce0000000f00 */
[----:B------:R-:W-:Y:S05]  /*35500*/  WARPSYNC.COLLECTIVE R15, `(.L_x_1031) ;  /* 0x000000000f087348 */ /* 0x000fea0003c00000 */
[----:B------:R0:W1:Y:S02]  /*35510*/  SHFL.IDX P6, R14, R13, R12, R11 ;  /* 0x0000000c0d0e7389 */ /* 0x00006400000c000b */
[----:B01----:R-:W-:Y:S01]  /*35520*/  ENDCOLLECTIVE ;  /* 0x000000000000791b */ /* 0x003fe20003800000 */
.L_x_1031:
        /* <DEDUP_REMOVED lines=13> */
.L_x_1032:
[----:B------:R-:W-:Y:S05]  /*35600*/  BRA `(.L_x_1033) ;  /* 0xffffff7000247947 */ /* 0x000fea000383ffff */
.L_x_738:
[----:B----4-:R4:W0:Y:S02]  /*35610*/  SYNCS.PHASECHK.TRANS64.TRYWAIT P2, [R0+URZ+0x33470], R3 ;  /* 0x03347003000075a7 */ /* 0x010824000804017f */
[----:B0-----:R-:W-:Y:S05]  /*35620*/  @!P2 NANOSLEEP.SYNCS 0x989680 ;  /* 0x009896800000a95d */ /* 0x001fea0003900000 */
[----:B------:R-:W0:Y:S02]  /*35630*/  @!P2 SYNCS.PHASECHK.TRANS64 P2, [R0+URZ+0x33470], R3 ;  /* 0x033470030000a5a7 */ /* 0x000e24000804007f */
[----:B0-----:R-:W-:Y:S05]  /*35640*/  @!P2 BRA `(.L_x_738) ;  /* 0xfffffffc00f0a947 */ /* 0x001fea000383ffff */
[----:B------:R-:W-:Y:S05]  /*35650*/  BRA `(.L_x_1034) ;  /* 0xffffff7000907947 */ /* 0x000fea000383ffff */
.L_x_740:
[----:B----4-:R4:W0:Y:S02]  /*35660*/  SYNCS.PHASECHK.TRANS64.TRYWAIT P2, [R0+URZ+0x33460], R5 ;  /* 0x03346005000075a7 */ /* 0x010824000804017f */
[----:B0-----:R-:W-:Y:S05]  /*35670*/  @!P2 NANOSLEEP.SYNCS 0x989680 ;  /* 0x009896800000a95d */ /* 0x001fea0003900000 */
[----:B------:R-:W0:Y:S02]  /*35680*/  @!P2 SYNCS.PHASECHK.TRANS64 P2, [R0+URZ+0x33460], R5 ;  /* 0x033460050000a5a7 */ /* 0x000e24000804007f */
[----:B0-----:R-:W-:Y:S05]  /*35690*/  @!P2 BRA `(.L_x_740) ;  /* 0xfffffffc00f0a947 */ /* 0x001fea000383ffff */
[----:B------:R-:W-:Y:S05]  /*356a0*/  BRA `(.L_x_1035) ;  /* 0xffffff7000a07947 */ /* 0x000fea000383ffff */
.L_x_748:
[----:B0-----:R0:W2:Y:S02]  /*356b0*/  SYNCS.PHASECHK.TRANS64.TRYWAIT P1, [R3+URZ+0x33470], R0 ;  /* 0x03347000030075a7 */ /* 0x0010a4000802017f */
[----:B--2---:R-:W-:Y:S05]  /*356c0*/  @!P1 NANOSLEEP.SYNCS 0x989680 ;  /* 0x009896800000995d */ /* 0x004fea0003900000 */
[----:B------:R-:W2:Y:S02]  /*356d0*/  @!P1 SYNCS.PHASECHK.TRANS64 P1, [R3+URZ+0x33470], R0 ;  /* 0x03347000030095a7 */ /* 0x000ea4000802007f */
[----:B--2---:R-:W-:Y:S05]  /*356e0*/  @!P1 BRA `(.L_x_748) ;  /* 0xfffffffc00f09947 */ /* 0x004fea000383ffff */
[----:B------:R-:W-:Y:S05]  /*356f0*/  BRA `(.L_x_1036) ;  /* 0xffffff7800d47947 */ /* 0x000fea000383ffff */
.L_x_750:
[----:B0-----:R0:W2:Y:S02]  /*35700*/  SYNCS.PHASECHK.TRANS64.TRYWAIT P1, [R3+URZ+0x33460], R0 ;  /* 0x03346000030075a7 */ /* 0x0010a4000802017f */
[----:B--2---:R-:W-:Y:S05]  /*35710*/  @!P1 NANOSLEEP.SYNCS 0x989680 ;  /* 0x009896800000995d */ /* 0x004fea0003900000 */
[----:B------:R-:W2:Y:S02]  /*35720*/  @!P1 SYNCS.PHASECHK.TRANS64 P1, [R3+URZ+0x33460], R0 ;  /* 0x03346000030095a7 */ /* 0x000ea4000802007f */
[----:B--2---:R-:W-:Y:S05]  /*35730*/  @!P1 BRA `(.L_x_750) ;  /* 0xfffffffc00f09947 */ /* 0x004fea000383ffff */
[----:B------:R-:W-:Y:S05]  /*35740*/  BRA `(.L_x_1037) ;  /* 0xffffff7800e07947 */ /* 0x000fea000383ffff */
.L_x_755:
[----:B------:R-:W-:Y:S01]  /*35750*/  BSSY B0, `(.L_x_1038) ;  /* 0x0000008000007945 */ /* 0x000fe20003800000 */
[----:B------:R-:W-:Y:S01]  /*35760*/  MOV R13, R16 ;  /* 0x00000010000d7202 */ /* 0x000fe20000000f00 */
[----:B------:R-:W-:Y:S02]  /*35770*/  IMAD.MOV.U32 R12, RZ, RZ, RZ ;  /* 0x000000ffff0c7224 */ /* 0x000fe400078e00ff */
[----:B------:R-:W-:Y:S02]  /*35780*/  IMAD.MOV.U32 R11, RZ, RZ, 0x1f ;  /* 0x0000001fff0b7424 */ /* 0x000fe400078e00ff */
[----:B------:R-:W-:-:S07]  /*35790*/  IMAD.MOV.U32 R15, RZ, RZ, -0x1 ;  /* 0xffffffffff0f7424 */ /* 0x000fce00078e00ff */
[----:B-12---:R-:W-:Y:S05]  /*357a0*/  WARPSYNC.COLLECTIVE R15, `(.L_x_1039) ;  /* 0x000000000f087348 */ /* 0x006fea0003c00000 */
[----:B------:R0:W3:Y:S02]  /*357b0*/  SHFL.IDX P6, R14, R13, R12, R11 ;  /* 0x0000000c0d0e7389 */ /* 0x0000e400000c000b */
[----:B0123--:R-:W-:Y:S01]  /*357c0*/  ENDCOLLECTIVE ;  /* 0x000000000000791b */ /* 0x00ffe20003800000 */
.L_x_1039:
[----:B------:R-:W-:Y:S05]  /*357d0*/  BSYNC B0 ;  /* 0x0000000000007941 */ /* 0x000fea0003800000 */
.L_x_1038:
[----:B------:R-:W-:Y:S01]  /*357e0*/  IMAD.MOV.U32 R13, RZ, RZ, R16 ;  /* 0x000000ffff0d7224 */ /* 0x000fe200078e0010 */
[----:B------:R-:W-:Y:S01]  /*357f0*/  MOV R12, 0x1 ;  /* 0x00000001000c7802 */ /* 0x000fe20000000f00 */
[----:B------:R-:W-:Y:S02]  /*35800*/  IMAD.MOV.U32 R11, RZ, RZ, 0x1f ;  /* 0x0000001fff0b7424 */ /* 0x000fe400078e00ff */
[----:B------:R-:W-:Y:S02]  /*35810*/  IMAD.MOV.U32 R15, RZ, RZ, -0x1 ;  /* 0xffffffffff0f7424 */ /* 0x000fe400078e00ff */
[----:B------:R-:W-:Y:S02]  /*35820*/  IMAD.IADD R7, R19, 0x1, R9 ;  /* 0x0000000113077824 */ /* 0x000fe400078e0209 */
[----:B------:R-:W-:-:S07]  /*35830*/  IMAD.MOV.U32 R0, RZ, RZ, R14 ;  /* 0x000000ffff007224 */ /* 0x000fce00078e000e */
[----:B------:R-:W-:Y:S05]  /*35840*/  WARPSYNC.COLLECTIVE R15, `(.L_x_1040) ;  /* 0x000000000f087348 */ /* 0x000fea0003c00000 */
[----:B------:R0:W1:Y:S02]  /*35850*/  SHFL.IDX P6, R14, R13, R12, R11 ;  /* 0x0000000c0d0e7389 */ /* 0x00006400000c000b */
[----:B01----:R-:W-:Y:S01]  /*35860*/  ENDCOLLECTIVE ;  /* 0x000000000000791b */ /* 0x003fe20003800000 */
.L_x_1040:
[----:B------:R-:W-:Y:S02]  /*35870*/  ULDC UR4, c[0x0][0xc3c] ;  /* 0x00030f0000047ab9 */ /* 0x000fe40000000800 */
[----:B------:R-:W-:-:S13]  /*35880*/  ISETP.GE.OR P1, PT, R7, UR4, !P0 ;  /* 0x0000000407007c0c */ /* 0x000fda000c726670 */
[----:B------:R-:W0:Y:S08]  /*35890*/  @!P1 LDC.64 R2, c[0x0][0xc80] ;  /* 0x00032000ff029b82 */ /* 0x000e300000000a00 */
[----:B------:R-:W1:Y:S01]  /*358a0*/  @!P1 LDC.64 R4, c[0x0][0xc78] ;  /* 0x00031e00ff049b82 */ /* 0x000e620000000a00 */
[----:B------:R-:W-:Y:S02]  /*358b0*/  IMAD.MOV.U32 R11, RZ, RZ, RZ ;  /* 0x000000ffff0b7224 */ /* 0x000fe400078e00ff */
[----:B------:R-:W-:-:S02]  /*358c0*/  IMAD.MOV.U32 R6, RZ, RZ, R14 ;  /* 0x000000ffff067224 */ /* 0x000fc400078e000e */
[----:B0-----:R-:W-:-:S05]  /*358d0*/  @!P1 IMAD.WIDE R2, R7, 0x4, R2 ;  /* 0x0000000407029825 */ /* 0x001fca00078e0202 */
[----:B------:R1:W2:Y:S02]  /*358e0*/  @!P1 LDG.E R8, desc[UR50][R2.64] ;  /* 0x0000003202089981 */ /* 0x0002a4000c1e1900 */
[----:B-1----:R-:W-:-:S05]  /*358f0*/  @!P1 IMAD.WIDE R2, R7, 0x4, R4 ;  /* 0x0000000407029825 */ /* 0x002fca00078e0204 */
[----:B------:R-:W3:Y:S01]  /*35900*/  @!P1 LDG.E R5, desc[UR50][R2.64] ;  /* 0x0000003202059981 */ /* 0x000ee2000c1e1900 */
[----:B------:R-:W-:Y:S01]  /*35910*/  IMAD.MOV.U32 R7, RZ, RZ, RZ ;  /* 0x000000ffff077224 */ /* 0x000fe200078e00ff */
[C---:B------:R-:W-:Y:S01]  /*35920*/  ISETP.GE.U32.AND P2, PT, R9.reuse, 0x2, PT ;  /* 0x000000020900780c */ /* 0x040fe20003f46070 */
[----:B------:R-:W-:Y:S01]  /*35930*/  IMAD.MOV.U32 R4, RZ, RZ, RZ ;  /* 0x000000ffff047224 */ /* 0x000fe200078e00ff */
[C---:B------:R-:W-:Y:S01]  /*35940*/  ISETP.GE.U32.AND P3, PT, R9.reuse, 0x4, PT ;  /* 0x000000040900780c */ /* 0x040fe20003f66070 */
[----:B------:R-:W-:Y:S01]  /*35950*/  IMAD.MOV.U32 R16, RZ, RZ, RZ ;  /* 0x000000ffff107224 */ /* 0x000fe200078e00ff */
[C---:B------:R-:W-:Y:S02]  /*35960*/  ISETP.GE.U32.AND P4, PT, R9.reuse, 0x8, PT ;  /* 0x000000080900780c */ /* 0x040fe40003f86070 */
[C---:B------:R-:W-:Y:S02]  /*35970*/  ISETP.GE.U32.AND P5, PT, R9.reuse, 0x10, PT ;  /* 0x000000100900780c */ /* 0x040fe40003fa6070 */
[----:B--2---:R-:W-:Y:S01]  /*35980*/  @!P1 MOV R7, R8 ;  /* 0x0000000800079202 */ /* 0x004fe20000000f00 */
[----:B---3--:R-:W-:Y:S01]  /*35990*/  @!P1 IMAD.MOV.U32 R4, RZ, RZ, R5 ;  /* 0x000000ffff049224 */ /* 0x008fe200078e0005 */
[----:B------:R-:W-:-:S03]  /*359a0*/  ISETP.NE.AND P1, PT, R9, RZ, PT ;  /* 0x000000ff0900720c */ /* 0x000fc60003f25270 */
[----:B------:R-:W-:-:S10]  /*359b0*/  IMAD R13, R4, R7, RZ ;  /* 0x00000007040d7224 */ /* 0x000fd400078e02ff */
[----:B------:R-:W-:Y:S05]  /*359c0*/  WARPSYNC.COLLECTIVE R15, `(.L_x_1041) ;  /* 0x000000000f087348 */ /* 0x000fea0003c00000 */
[----:B------:R0:W1:Y:S02]  /*359d0*/  SHFL.UP P6, R14, R13, R12, R11 ;  /* 0x0400000c0d0e7389 */ /* 0x00006400000c000b */
[----:B01----:R-:W-:Y:S01]  /*359e0*/  ENDCOLLECTIVE ;  /* 0x000000000000791b */ /* 0x003fe20003800000 */
.L_x_1041:
[----:B------:R-:W-:Y:S02]  /*359f0*/  MOV R12, 0x2 ;  /* 0x00000002000c7802 */ /* 0x000fe40000000f00 */
[----:B------:R-:W-:-:S05]  /*35a00*/  SEL R14, R14, RZ, P1 ;  /* 0x000000ff0e0e7207 */ /* 0x000fca0000800000 */
[----:B------:R-:W-:-:S04]  /*35a10*/  IMAD.IADD R5, R13, 0x1, R14 ;  /* 0x000000010d057824 */ /* 0x000fc800078e020e */
[----:B------:R-:W-:-:S07]  /*35a20*/  IMAD.MOV.U32 R13, RZ, RZ, R5 ;  /* 0x000000ffff0d7224 */ /* 0x000fce00078e0005 */
[----:B------:R-:W-:Y:S05]  /*35a30*/  WARPSYNC.COLLECTIVE R15, `(.L_x_1042) ;  /* 0x000000000f087348 */ /* 0x000fea0003c00000 */
[----:B------:R0:W1:Y:S02]  /*35a40*/  SHFL.UP P6, R14, R13, R12, R11 ;  /* 0x0400000c0d0e7389 */ /* 0x00006400000c000b */
[----:B01----:R-:W-:Y:S01]  /*35a50*/  ENDCOLLECTIVE ;  /* 0x000000000000791b */ /* 0x003fe20003800000 */
.L_x_1042:
[----:B------:R-:W-:Y:S01]  /*35a60*/  IMAD.MOV.U32 R12, RZ, RZ, 0x4 ;  /* 0x00000004ff0c7424 */ /* 0x000fe200078e00ff */
[----:B------:R-:W-:-:S05]  /*35a70*/  SEL R2, R14, RZ, P2 ;  /* 0x000000ff0e027207 */ /* 0x000fca0001000000 */
[----:B------:R-:W-:-:S04]  /*35a80*/  IMAD.IADD R2, R5, 0x1, R2 ;  /* 0x0000000105027824 */ /* 0x000fc800078e0202 */
[----:B------:R-:W-:-:S07]  /*35a90*/  IMAD.MOV.U32 R13, RZ, RZ, R2 ;  /* 0x000000ffff0d7224 */ /* 0x000fce00078e0002 */
[----:B------:R-:W-:Y:S05]  /*35aa0*/  WARPSYNC.COLLECTIVE R15, `(.L_x_1043) ;  /* 0x000000000f087348 */ /* 0x000fea0003c00000 */
[----:B------:R0:W1:Y:S02]  /*35ab0*/  SHFL.UP P6, R14, R13, R12, R11 ;  /* 0x0400000c0d0e7389 */ /* 0x00006400000c000b */
[----:B01----:R-:W-:Y:S01]  /*35ac0*/  ENDCOLLECTIVE ;  /* 0x000000000000791b */ /* 0x003fe20003800000 */
.L_x_1043:
[----:B------:R-:W-:Y:S02]  /*35ad0*/  MOV R12, 0x8 ;  /* 0x00000008000c7802 */ /* 0x000fe40000000f00 */
[----:B------:R-:W-:-:S05]  /*35ae0*/  SEL R3, R14, RZ, P3 ;  /* 0x000000ff0e037207 */ /* 0x000fca0001800000 */
[----:B------:R-:W-:-:S04]  /*35af0*/  IMAD.IADD R3, R2, 0x1, R3 ;  /* 0x0000000102037824 */ /* 0x000fc800078e0203 */
[----:B------:R-:W-:-:S07]  /*35b00*/  IMAD.MOV.U32 R13, RZ, RZ, R3 ;  /* 0x000000ffff0d7224 */ /* 0x000fce00078e0003 */
[----:B------:R-:W-:Y:S05]  /*35b10*/  WARPSYNC.COLLECTIVE R15, `(.L_x_1044) ;  /* 0x000000000f087348 */ /* 0x000fea0003c00000 */
[----:B------:R0:W1:Y:S02]  /*35b20*/  SHFL.UP P6, R14, R13, R12, R11 ;  /* 0x0400000c0d0e7389 */ /* 0x00006400000c000b */
[----:B01----:R-:W-:Y:S01]  /*35b30*/  ENDCOLLECTIVE ;  /* 0x000000000000791b */ /* 0x003fe20003800000 */
.L_x_1044:
[----:B------:R-:W-:Y:S01]  /*35b40*/  IMAD.MOV.U32 R12, RZ, RZ, 0x10 ;  /* 0x00000010ff0c7424 */ /* 0x000fe200078e00ff */
[----:B------:R-:W-:-:S05]  /*35b50*/  SEL R14, R14, RZ, P4 ;  /* 0x000000ff0e0e7207 */ /* 0x000fca0002000000 */
[----:B------:R-:W-:-:S04]  /*35b60*/  IMAD.IADD R5, R3, 0x1, R14 ;  /* 0x0000000103057824 */ /* 0x000fc800078e020e */
[----:B------:R-:W-:-:S07]  /*35b70*/  IMAD.MOV.U32 R13, RZ, RZ, R5 ;  /* 0x000000ffff0d7224 */ /* 0x000fce00078e0005 */
[----:B------:R-:W-:Y:S05]  /*35b80*/  WARPSYNC.COLLECTIVE R15, `(.L_x_1045) ;  /* 0x000000000f087348 */ /* 0x000fea0003c00000 */
[----:B------:R0:W1:Y:S02]  /*35b90*/  SHFL.UP P6, R14, R13, R12, R11 ;  /* 0x0400000c0d0e7389 */ /* 0x00006400000c000b */
[----:B01----:R-:W-:Y:S01]  /*35ba0*/  ENDCOLLECTIVE ;  /* 0x000000000000791b */ /* 0x003fe20003800000 */
.L_x_1045:
[----:B------:R-:W-:Y:S01]  /*35bb0*/  MOV R12, 0x1f ;  /* 0x0000001f000c7802 */ /* 0x000fe20000000f00 */
[----:B------:R-:W-:Y:S01]  /*35bc0*/  IMAD.MOV.U32 R11, RZ, RZ, 0x1f ;  /* 0x0000001fff0b7424 */ /* 0x000fe200078e00ff */
[----:B------:R-:W-:-:S05]  /*35bd0*/  SEL R14, R14, RZ, P5 ;  /* 0x000000ff0e0e7207 */ /* 0x000fca0002800000 */
[----:B------:R-:W-:-:S04]  /*35be0*/  IMAD.IADD R3, R5, 0x1, R14 ;  /* 0x0000000105037824 */ /* 0x000fc800078e020e */
[----:B------:R-:W-:-:S07]  /*35bf0*/  IMAD.MOV.U32 R13, RZ, RZ, R3 ;  /* 0x000000ffff0d7224 */ /* 0x000fce00078e0003 */
[----:B------:R-:W-:Y:S05]  /*35c00*/  WARPSYNC.COLLECTIVE R15, `(.L_x_1046) ;  /* 0x000000000f087348 */ /* 0x000fea0003c00000 */
[----:B------:R0:W1:Y:S02]  /*35c10*/  SHFL.IDX P6, R14, R13, R12, R11 ;  /* 0x0000000c0d0e7389 */ /* 0x00006400000c000b */
[----:B01----:R-:W-:Y:S01]  /*35c20*/  ENDCOLLECTIVE ;  /* 0x000000000000791b */ /* 0x003fe20003800000 */
.L_x_1046:
[----:B------:R-:W-:Y:S05]  /*35c30*/  BRA `(.L_x_1047) ;  /* 0xffffff8000687947 */ /* 0x000fea000383ffff */
.L_x_758:
[----:B------:R-:W-:Y:S01]  /*35c40*/  BSSY B0, `(.L_x_1048) ;  /* 0x0000007000007945 */ /* 0x000fe20003800000 */
[----:B------:R-:W-:Y:S02]  /*35c50*/  IMAD.MOV.U32 R12, RZ, RZ, 0x1 ;  /* 0x00000001ff0c7424 */ /* 0x000fe400078e00ff */
[----:B------:R-:W-:Y:S02]  /*35c60*/  IMAD.MOV.U32 R11, RZ, RZ, RZ ;  /* 0x000000ffff0b7224 */ /* 0x000fe400078e00ff */
[----:B------:R-:W-:-:S07]  /*35c70*/  IMAD.MOV.U32 R15, RZ, RZ, -0x1 ;  /* 0xffffffffff0f7424 */ /* 0x000fce00078e00ff */
[----:B-1----:R-:W-:Y:S05]  /*35c80*/  WARPSYNC.COLLECTIVE R15, `(.L_x_1049) ;  /* 0x000000000f087348 */ /* 0x002fea0003c00000 */
[----:B------:R0:W2:Y:S02]  /*35c90*/  SHFL.UP P6, R14, R13, R12, R11 ;  /* 0x0400000c0d0e7389 */ /* 0x0000a400000c000b */
[----:B012---:R-:W-:Y:S01]  /*35ca0*/  ENDCOLLECTIVE ;  /* 0x000000000000791b */ /* 0x007fe20003800000 */
.L_x_1049:
[----:B------:R-:W-:Y:S05]  /*35cb0*/  BSYNC B0 ;  /* 0x0000000000007941 */ /* 0x000fea0003800000 */
.L_x_1048:
[----:B------:R-:W-:Y:S01]  /*35cc0*/  SEL R14, R14, RZ, P1 ;  /* 0x000000ff0e0e7207 */ /* 0x000fe20000800000 */
[----:B------:R-:W-:Y:S02]  /*35cd0*/  IMAD.MOV.U32 R12, RZ, RZ, 0x2 ;  /* 0x00000002ff0c7424 */ /* 0x000fe400078e00ff */
[----:B------:R-:W-:Y:S01]  /*35ce0*/  IMAD.MOV.U32 R11, RZ, RZ, RZ ;  /* 0x000000ffff0b7224 */ /* 0x000fe200078e00ff */
[----:B------:R-:W-:Y:S01]  /*35cf0*/  IADD3 R13, R13, R14, RZ ;  /* 0x0000000e0d0d7210 */ /* 0x000fe20007ffe0ff */
[----:B------:R-:W-:-:S07]  /*35d00*/  IMAD.MOV.U32 R15, RZ, RZ, -0x1 ;  /* 0xffffffffff0f7424 */ /* 0x000fce00078e00ff */
[----:B------:R-:W-:Y:S05]  /*35d10*/  WARPSYNC.COLLECTIVE R15, `(.L_x_1050) ;  /* 0x000000000f087348 */ /* 0x000fea0003c00000 */
[----:B------:R0:W1:Y:S02]  /*35d20*/  SHFL.UP P6, R14, R13, R12, R11 ;  /* 0x0400000c0d0e7389 */ /* 0x00006400000c000b */
[----:B01----:R-:W-:Y:S01]  /*35d30*/  ENDCOLLECTIVE ;  /* 0x000000000000791b */ /* 0x003fe20003800000 */
.L_x_1050:
[----:B------:R-:W-:Y:S02]  /*35d40*/  MOV R12, 0x4 ;  /* 0x00000004000c7802 */ /* 0x000fe40000000f00 */
[----:B------:R-:W-:-:S05]  /*35d50*/  SEL R2, R14, RZ, P2 ;  /* 0x000000ff0e027207 */ /* 0x000fca0001000000 */
[----:B------:R-:W-:-:S04]  /*35d60*/  IMAD.IADD R2, R13, 0x1, R2 ;  /* 0x000000010d027824 */ /* 0x000fc800078e0202 */
[----:B------:R-:W-:-:S07]  /*35d70*/  IMAD.MOV.U32 R13, RZ, RZ, R2 ;  /* 0x000000ffff0d7224 */ /* 0x000fce00078e0002 */
[----:B------:R-:W-:Y:S05]  /*35d80*/  WARPSYNC.COLLECTIVE R15, `(.L_x_1051) ;  /* 0x000000000f087348 */ /* 0x000fea0003c00000 */
[----:B------:R0:W1:Y:S02]  /*35d90*/  SHFL.UP P6, R14, R13, R12, R11 ;  /* 0x0400000c0d0e7389 */ /* 0x00006400000c000b */
[----:B01----:R-:W-:Y:S01]  /*35da0*/  ENDCOLLECTIVE ;  /* 0x000000000000791b */ /* 0x003fe20003800000 */
.L_x_1051:
[----:B------:R-:W-:Y:S01]  /*35db0*/  IMAD.MOV.U32 R12, RZ, RZ, 0x8 ;  /* 0x00000008ff0c7424 */ /* 0x000fe200078e00ff */
[----:B------:R-:W-:-:S05]  /*35dc0*/  SEL R3, R14, RZ, P3 ;  /* 0x000000ff0e037207 */ /* 0x000fca0001800000 */
[----:B------:R-:W-:-:S04]  /*35dd0*/  IMAD.IADD R3, R2, 0x1, R3 ;  /* 0x0000000102037824 */ /* 0x000fc800078e0203 */
[----:B------:R-:W-:-:S07]  /*35de0*/  IMAD.MOV.U32 R13, RZ, RZ, R3 ;  /* 0x000000ffff0d7224 */ /* 0x000fce00078e0003 */
[----:B------:R-:W-:Y:S05]  /*35df0*/  WARPSYNC.COLLECTIVE R15, `(.L_x_1052) ;  /* 0x000000000f087348 */ /* 0x000fea0003c00000 */
[----:B------:R0:W1:Y:S02]  /*35e00*/  SHFL.UP P6, R14, R13, R12, R11 ;  /* 0x0400000c0d0e7389 */ /* 0x00006400000c000b */
[----:B01----:R-:W-:Y:S01]  /*35e10*/  ENDCOLLECTIVE ;  /* 0x000000000000791b */ /* 0x003fe20003800000 */
.L_x_1052:
[----:B------:R-:W-:Y:S02]  /*35e20*/  MOV R12, 0x10 ;  /* 0x00000010000c7802 */ /* 0x000fe40000000f00 */
[----:B------:R-:W-:-:S05]  /*35e30*/  SEL R14, R14, RZ, P4 ;  /* 0x000000ff0e0e7207 */ /* 0x000fca0002000000 */
[----:B------:R-:W-:-:S04]  /*35e40*/  IMAD.IADD R5, R3, 0x1, R14 ;  /* 0x0000000103057824 */ /* 0x000fc800078e020e */
[----:B------:R-:W-:-:S07]  /*35e50*/  IMAD.MOV.U32 R13, RZ, RZ, R5 ;  /* 0x000000ffff0d7224 */ /* 0x000fce00078e0005 */
[----:B------:R-:W-:Y:S05]  /*35e60*/  WARPSYNC.COLLECTIVE R15, `(.L_x_1053) ;  /* 0x000000000f087348 */ /* 0x000fea0003c00000 */
[----:B------:R0:W1:Y:S02]  /*35e70*/  SHFL.UP P6, R14, R13, R12, R11 ;  /* 0x0400000c0d0e7389 */ /* 0x00006400000c000b */
[----:B01----:R-:W-:Y:S01]  /*35e80*/  ENDCOLLECTIVE ;  /* 0x000000000000791b */ /* 0x003fe20003800000 */
.L_x_1053:
[----:B------:R-:W-:Y:S02]  /*35e90*/  IMAD.MOV.U32 R12, RZ, RZ, 0x1f ;  /* 0x0000001fff0c7424 */ /* 0x000fe400078e00ff */
[----:B------:R-:W-:Y:S01]  /*35ea0*/  IMAD.MOV.U32 R11, RZ, RZ, 0x1f ;  /* 0x0000001fff0b7424 */ /* 0x000fe200078e00ff */
[----:B------:R-:W-:-:S05]  /*35eb0*/  SEL R14, R14, RZ, P5 ;  /* 0x000000ff0e0e7207 */ /* 0x000fca0002800000 */
[----:B------:R-:W-:-:S04]  /*35ec0*/  IMAD.IADD R3, R5, 0x1, R14 ;  /* 0x0000000105037824 */ /* 0x000fc800078e020e */
[----:B------:R-:W-:-:S07]  /*35ed0*/  IMAD.MOV.U32 R13, RZ, RZ, R3 ;  /* 0x000000ffff0d7224 */ /* 0x000fce00078e0003 */
[----:B------:R-:W-:Y:S05]  /*35ee0*/  WARPSYNC.COLLECTIVE R15, `(.L_x_1054) ;  /* 0x000000000f087348 */ /* 0x000fea0003c00000 */
[----:B------:R0:W1:Y:S02]  /*35ef0*/  SHFL.IDX P6, R14, R13, R12, R11 ;  /* 0x0000000c0d0e7389 */ /* 0x00006400000c000b */
[----:B01----:R-:W-:Y:S01]  /*35f00*/  ENDCOLLECTIVE ;  /* 0x000000000000791b */ /* 0x003fe20003800000 */
.L_x_1054:
[----:B------:R-:W-:Y:S05]  /*35f10*/  BRA `(.L_x_1055) ;  /* 0xffffff8000547947 */ /* 0x000fea000383ffff */
.L_x_760:
[----:B------:R-:W-:Y:S01]  /*35f20*/  BSSY B0, `(.L_x_1056) ;  /* 0x0000006000007945 */ /* 0x000fe20003800000 */
[----:B------:R-:W-:Y:S01]  /*35f30*/  PLOP3.LUT P6, PT, P6, PT, PT, 0x8, 0x0 ;  /* 0x000000000000781c */ /* 0x000fe200037ce170 */
[----:B------:R-:W-:-:S12]  /*35f40*/  IMAD.MOV.U32 R15, RZ, RZ, -0x1 ;  /* 0xffffffffff0f7424 */ /* 0x000fd800078e00ff */
[----:B01----:R-:W-:Y:S05]  /*35f50*/  WARPSYNC.COLLECTIVE R15, `(.L_x_1057) ;  /* 0x000000000f087348 */ /* 0x003fea0003c00000 */
[----:B------:R-:W-:Y:S01]  /*35f60*/  VOTE.ANY R14, PT, P6 ;  /* 0x00000000000e7806 */ /* 0x000fe200030e0100 */
[----:B01----:R-:W-:Y:S06]  /*35f70*/  ENDCOLLECTIVE ;  /* 0x000000000000791b */ /* 0x003fec0003800000 */
.L_x_1057:
[----:B------:R-:W-:Y:S05]  /*35f80*/  BSYNC B0 ;  /* 0x0000000000007941 */ /* 0x000fea0003800000 */
.L_x_1056:
[----:B------:R-:W-:Y:S01]  /*35f90*/  MOV R8, R14 ;  /* 0x0000000e00087202 */ /* 0x000fe20000000f00 */
[----:B------:R-:W-:Y:S02]  /*35fa0*/  IMAD.MOV.U32 R13, RZ, RZ, R7 ;  /* 0x000000ffff0d7224 */ /* 0x000fe400078e0007 */
[----:B------:R-:W-:Y:S01]  /*35fb0*/  IMAD.MOV.U32 R11, RZ, RZ, 0x1f ;  /* 0x0000001fff0b7424 */ /* 0x000fe200078e00ff */
[----:B------:R-:W0:Y:S01]  /*35fc0*/  POPC R5, R8 ;  /* 0x0000000800057309 */ /* 0x000e220000000000 */
[----:B------:R-:W-:Y:S02]  /*35fd0*/  IMAD.MOV.U32 R15, RZ, RZ, -0x1 ;  /* 0xffffffffff0f7424 */ /* 0x000fe400078e00ff */
[----:B0-----:R-:W-:-:S07]  /*35fe0*/  IMAD.MOV.U32 R12, RZ, RZ, R5 ;  /* 0x000000ffff0c7224 */ /* 0x001fce00078e0005 */
[----:B------:R-:W-:Y:S05]  /*35ff0*/  WARPSYNC.COLLECTIVE R15, `(.L_x_1058) ;  /* 0x000000000f087348 */ /* 0x000fea0003c00000 */
[----:B------:R0:W1:Y:S02]  /*36000*/  SHFL.IDX P6, R14, R13, R12, R11 ;  /* 0x0000000c0d0e7389 */ /* 0x00006400000c000b */
[----:B01----:R-:W-:Y:S01]  /*36010*/  ENDCOLLECTIVE ;  /* 0x000000000000791b */ /* 0x003fe20003800000 */
.L_x_1058:
[----:B------:R-:W-:Y:S01]  /*36020*/  MOV R13, R4 ;  /* 0x00000004000d7202 */ /* 0x000fe20000000f00 */
[----:B------:R-:W-:-:S07]  /*36030*/  IMAD.MOV.U32 R7, RZ, RZ, R14 ;  /* 0x000000ffff077224 */ /* 0x000fce00078e000e */
[----:B------:R-:W-:Y:S05]  /*36040*/  WARPSYNC.COLLECTIVE R15, `(.L_x_1059) ;  /* 0x000000000f087348 */ /* 0x000fea0003c00000 */
[----:B------:R0:W1:Y:S02]  /*36050*/  SHFL.IDX P6, R14, R13, R12, R11 ;  /* 0x0000000c0d0e7389 */ /* 0x00006400000c000b */
[----:B01----:R-:W-:Y:S01]  /*36060*/  ENDCOLLECTIVE ;  /* 0x000000000000791b */ /* 0x003fe20003800000 */
.L_x_1059:
[----:B------:R-:W-:Y:S01]  /*36070*/  IMAD.MOV.U32 R4, RZ, RZ, R14 ;  /* 0x000000ffff047224 */ /* 0x000fe200078e000e */
[----:B------:R-:W-:Y:S06]  /*36080*/  BRA `(.L_x_1060) ;  /* 0xffffff8000347947 */ /* 0x000fec000383ffff */
.L_x_762:
[----:B------:R-:W-:Y:S01]  /*36090*/  BSSY B0, `(.L_x_1061) ;  /* 0x0000007000007945 */ /* 0x000fe20003800000 */
[----:B------:R-:W-:Y:S02]  /*360a0*/  IMAD.MOV.U32 R13, RZ, RZ, R3 ;  /* 0x000000ffff0d7224 */ /* 0x000fe400078e0003 */
[----:B------:R-:W-:Y:S02]  /*360b0*/  IMAD.MOV.U32 R11, RZ, RZ, 0x1f ;  /* 0x0000001fff0b7424 */ /* 0x000fe400078e00ff */
[----:B------:R-:W-:-:S07]  /*360c0*/  IMAD.MOV.U32 R15, RZ, RZ, -0x1 ;  /* 0xffffffffff0f7424 */ /* 0x000fce00078e00ff */
[----:B01234-:R-:W-:Y:S05]  /*360d0*/  WARPSYNC.COLLECTIVE R15, `(.L_x_1062) ;  /* 0x000000000f087348 */ /* 0x01ffea0003c00000 */
[----:B------:R0:W0:Y:S02]  /*360e0*/  SHFL.IDX P6, R14, R13, R12, R11 ;  /* 0x0000000c0d0e7389 */ /* 0x00002400000c000b */
[----:B01234-:R-:W-:Y:S01]  /*360f0*/  ENDCOLLECTIVE ;  /* 0x000000000000791b */ /* 0x01ffe20003800000 */
.L_x_1062:
[----:B------:R-:W-:Y:S05]  /*36100*/  BSYNC B0 ;  /* 0x0000000000007941 */ /* 0x000fea0003800000 */
.L_x_1061:
[----:B------:R-:W-:Y:S01]  /*36110*/  IMAD.MOV.U32 R16, RZ, RZ, R14 ;  /* 0x000000ffff107224 */ /* 0x000fe200078e000e */
[----:B------:R-:W-:Y:S06]  /*36120*/  BRA `(.L_x_761) ;  /* 0xffffff8000247947 */ /* 0x000fec000383ffff */
.L_x_766:
[----:B0-----:R0:W2:Y:S02]  /*36130*/  SYNCS.PHASECHK.TRANS64.TRYWAIT P0, [R5+URZ+0x33420], R0 ;  /* 0x03342000050075a7 */ /* 0x0010a4000800017f */
[----:B--2---:R-:W-:Y:S05]  /*36140*/  @!P0 NANOSLEEP.SYNCS 0x989680 ;  /* 0x009896800000895d */ /* 0x004fea0003900000 */
[----:B------:R-:W2:Y:S02]  /*36150*/  @!P0 SYNCS.PHASECHK.TRANS64 P0, [R5+URZ+0x33420], R0 ;  /* 0x03342000050085a7 */ /* 0x000ea4000800007f */
[----:B--2---:R-:W-:Y:S05]  /*36160*/  @!P0 BRA `(.L_x_766) ;  /* 0xfffffffc00f08947 */ /* 0x004fea000383ffff */
[----:B------:R-:W-:Y:S05]  /*36170*/  BRA `(.L_x_1063) ;  /* 0xffffff8400847947 */ /* 0x000fea000383ffff */
.L_x_767:
[----:B------:R-:W2:Y:S01]  /*36180*/  S2R R2, SR_TID.X ;  /* 0x0000000000027919 */ /* 0x000ea20000002100 */
[----:B------:R-:W-:Y:S01]  /*36190*/  BSSY B0, `(.L_x_1064) ;  /* 0x000000a000007945 */ /* 0x000fe20003800000 */
[----:B------:R-:W-:Y:S02]  /*361a0*/  IMAD.MOV.U32 R12, RZ, RZ, RZ ;  /* 0x000000ffff0c7224 */ /* 0x000fe400078e00ff */
[----:B------:R-:W-:Y:S02]  /*361b0*/  IMAD.MOV.U32 R11, RZ, RZ, 0x1f ;  /* 0x0000001fff0b7424 */ /* 0x000fe400078e00ff */
[----:B------:R-:W-:Y:S01]  /*361c0*/  IMAD.MOV.U32 R15, RZ, RZ, -0x1 ;  /* 0xffffffffff0f7424 */ /* 0x000fe200078e00ff */
[----:B--2---:R-:W-:-:S04]  /*361d0*/  SHF.R.U32.HI R2, RZ, 0x5, R2 ;  /* 0x00000005ff027819 */ /* 0x004fc80000011602 */
[----:B------:R-:W-:-:S04]  /*361e0*/  LOP3.LUT R2, R2, 0x3, RZ, 0xc0, !PT ;  /* 0x0000000302027812 */ /* 0x000fc800078ec0ff */
[----:B------:R-:W-:-:S07]  /*361f0*/  MOV R13, R2 ;  /* 0x00000002000d7202 */ /* 0x000fce0000000f00 */
[----:B01----:R-:W-:Y:S05]  /*36200*/  WARPSYNC.COLLECTIVE R15, `(.L_x_1065) ;  /* 0x000000000f087348 */ /* 0x003fea0003c00000 */
[----:B------:R2:W3:Y:S02]  /*36210*/  SHFL.IDX P6, R14, R13, R12, R11 ;  /* 0x0000000c0d0e7389 */ /* 0x0004e400000c000b */
[----:B0123--:R-:W-:Y:S01]  /*36220*/  ENDCOLLECTIVE ;  /* 0x000000000000791b */ /* 0x00ffe20003800000 */
.L_x_1065:
[----:B------:R-:W-:Y:S05]  /*36230*/  BSYNC B0 ;  /* 0x0000000000007941 */ /* 0x000fea0003800000 */
.L_x_1064:
[----:B------:R-:W-:Y:S05]  /*36240*/  BRA `(.L_x_1066) ;  /* 0xffffff84006c7947 */ /* 0x000fea000383ffff */
.L_x_768:
[----:B------:R-:W-:Y:S01]  /*36250*/  BSSY B0, `(.L_x_1067) ;  /* 0x0000006000007945 */ /* 0x000fe20003800000 */
[----:B------:R-:W-:-:S07]  /*36260*/  IMAD.MOV.U32 R15, RZ, RZ, -0x1 ;  /* 0xffffffffff0f7424 */ /* 0x000fce00078e00ff */
[----:B01----:R-:W-:Y:S05]  /*36270*/  WARPSYNC.COLLECTIVE R15, `(.L_x_1068) ;  /* 0x000000000f0c7348 */ /* 0x003fea0003c00000 */
[----:B------:R-:W-:Y:S02]  /*36280*/  ELECT P6, UR62, PT ;  /* 0x00000000003e782f */ /* 0x000fe400038c0000 */
[----:B------:R-:W-:Y:S01]  /*36290*/  MOV R14, UR62 ;  /* 0x0000003e000e7c02 */ /* 0x000fe20008000f00 */
[----:B01----:R-:W-:Y:S10]  /*362a0*/  ENDCOLLECTIVE ;  /* 0x000000000000791b */ /* 0x003ff40003800000 */
.L_x_1068:
[----:B------:R-:W-:Y:S05]  /*362b0*/  BSYNC B0 ;  /* 0x0000000000007941 */ /* 0x000fea0003800000 */
.L_x_1067:
[----:B------:R-:W-:Y:S05]  /*362c0*/  BRA `(.L_x_1069) ;  /* 0xffffff8400607947 */ /* 0x000fea000383ffff */
.L_x_770:
[----:B0-----:R0:W2:Y:S02]  /*362d0*/  SYNCS.PHASECHK.TRANS64.TRYWAIT P1, [R3+URZ+0x33440], R2 ;  /* 0x03344002030075a7 */ /* 0x0010a4000802017f */
[----:B--2---:R-:W-:Y:S05]  /*362e0*/  @!P1 NANOSLEEP.SYNCS 0x989680 ;  /* 0x009896800000995d */ /* 0x004fea0003900000 */
[----:B------:R-:W2:Y:S02]  /*362f0*/  @!P1 SYNCS.PHASECHK.TRANS64 P1, [R3+URZ+0x33440], R2 ;  /* 0x03344002030095a7 */ /* 0x000ea4000802007f */
[----:B--2---:R-:W-:Y:S05]  /*36300*/  @!P1 BRA `(.L_x_770) ;  /* 0xfffffffc00f09947 */ /* 0x004fea000383ffff */
[----:B------:R-:W-:Y:S05]  /*36310*/  BRA `(.L_x_1070) ;  /* 0xffffff8400807947 */ /* 0x000fea000383ffff */
.L_x_772:
[----:B--2---:R2:W3:Y:S02]  /*36320*/  SYNCS.PHASECHK.TRANS64.TRYWAIT P1, [R29+URZ+0x33440], R0 ;  /* 0x033440001d0075a7 */ /* 0x0044e4000802017f */
[----:B---3--:R-:W-:Y:S05]  /*36330*/  @!P1 NANOSLEEP.SYNCS 0x989680 ;  /* 0x009896800000995d */ /* 0x008fea0003900000 */
[----:B------:R-:W3:Y:S02]  /*36340*/  @!P1 SYNCS.PHASECHK.TRANS64 P1, [R29+URZ+0x33440], R0 ;  /* 0x033440001d0095a7 */ /* 0x000ee4000802007f */
[----:B---3--:R-:W-:Y:S05]  /*36350*/  @!P1 BRA `(.L_x_772) ;  /* 0xfffffffc00f09947 */ /* 0x008fea000383ffff */
[----:B------:R-:W-:Y:S05]  /*36360*/  BRA `(.L_x_1071) ;  /* 0xffffff84008c7947 */ /* 0x000fea000383ffff */
.L_x_774:
[----:B---3--:R3:W4:Y:S02]  /*36370*/  SYNCS.PHASECHK.TRANS64.TRYWAIT P1, [R3+URZ+0x33460], R2 ;  /* 0x03346002030075a7 */ /* 0x008724000802017f */
[----:B----4-:R-:W-:Y:S05]  /*36380*/  @!P1 NANOSLEEP.SYNCS 0x989680 ;  /* 0x009896800000995d */ /* 0x010fea0003900000 */
[----:B------:R-:W4:Y:S02]  /*36390*/  @!P1 SYNCS.PHASECHK.TRANS64 P1, [R3+URZ+0x33460], R2 ;  /* 0x03346002030095a7 */ /* 0x000f24000802007f */
[----:B----4-:R-:W-:Y:S05]  /*363a0*/  @!P1 BRA `(.L_x_774) ;  /* 0xfffffffc00f09947 */ /* 0x010fea000383ffff */
[----:B------:R-:W-:Y:S05]  /*363b0*/  BRA `(.L_x_1072) ;  /* 0xffffff8400887947 */ /* 0x000fea000383ffff */
.L_x_776:
[----:B----4-:R4:W0:Y:S02]  /*363c0*/  SYNCS.PHASECHK.TRANS64.TRYWAIT P1, [R29+URZ+0x33460], R0 ;  /* 0x033460001d0075a7 */ /* 0x010824000802017f */
[----:B0-----:R-:W-:Y:S05]  /*363d0*/  @!P1 NANOSLEEP.SYNCS 0x989680 ;  /* 0x009896800000995d */ /* 0x001fea0003900000 */
[----:B------:R-:W0:Y:S02]  /*363e0*/  @!P1 SYNCS.PHASECHK.TRANS64 P1, [R29+URZ+0x33460], R0 ;  /* 0x033460001d0095a7 */ /* 0x000e24000802007f */
[----:B0-----:R-:W-:Y:S05]  /*363f0*/  @!P1 BRA `(.L_x_776) ;  /* 0xfffffffc00f09947 */ /* 0x001fea000383ffff */
[----:B------:R-:W-:Y:S05]  /*36400*/  BRA `(.L_x_1073) ;  /* 0xffffff8400847947 */ /* 0x000fea000383ffff */
.L_x_778:
[----:B------:R0:W0:Y:S02]  /*36410*/  SYNCS.PHASECHK.TRANS64.TRYWAIT P1, [R3+URZ+0x33480], R2 ;  /* 0x03348002030075a7 */ /* 0x000024000802017f */
[----:B0-----:R-:W-:Y:S05]  /*36420*/  @!P1 NANOSLEEP.SYNCS 0x989680 ;  /* 0x009896800000995d */ /* 0x001fea0003900000 */
[----:B------:R-:W0:Y:S02]  /*36430*/  @!P1 SYNCS.PHASECHK.TRANS64 P1, [R3+URZ+0x33480], R2 ;  /* 0x03348002030095a7 */ /* 0x000e24000802007f */
[----:B0-----:R-:W-:Y:S05]  /*36440*/  @!P1 BRA `(.L_x_778) ;  /* 0xfffffffc00f09947 */ /* 0x001fea000383ffff */
[----:B------:R-:W-:Y:S05]  /*36450*/  BRA `(.L_x_1074) ;  /* 0xffffff8400807947 */ /* 0x000fea000383ffff */
.L_x_1075:
        /* <DEDUP_REMOVED lines=10> */
.L_x_3420:


//--------------------- .text._ZN7cutlass13device_kernelIN5flash11enable_sm90INS1_16FlashAttnFwdSm90INS1_25CollectiveMainloopFwdSm90ILi2EN4cute5tupleIJNS5_1CILi1EEES8_S8_EEENS6_IJNS7_ILi128EEESA_NS7_ILi192EEEEEELi192ENS_12float_e4m3_tEfNS_4arch4Sm90ELb0ELb1ELb0ELb0ELb1ELb0ELb0ELb1ELb1ELb1ELb1ELb0EEENS1_21CollectiveEpilogueFwdINS6_IJSA_SB_SA_EEES9_NS_10bfloat16_tESF_Li256ELb0ELb1ELb1ELb1EEENS1_19SingleTileSchedulerILb0ELb1ELb1ELi128EEEEEEEEEvNT_6ParamsE --------------------------
	.section	.text._ZN7cutlass13device_kernelIN5flash11enable_sm90INS1_16FlashAttnFwdSm90INS1_25CollectiveMainloopFwdSm90ILi2EN4cute5tupleIJNS5_1CILi1EEES8_S8_EEENS6_IJNS7_ILi128EEESA_NS7_ILi192EEEEEELi192ENS_12float_e4m3_tEfNS_4arch4Sm90ELb0ELb1ELb0ELb0ELb1ELb0ELb0ELb1ELb1ELb1ELb1ELb0EEENS1_21CollectiveEpilogueFwdINS6_IJSA_SB_SA_EEES9_NS_10bfloat16_tESF_Li256ELb0ELb1ELb1ELb1EEENS1_19SingleTileSchedulerILb0ELb1ELb1ELi128EEEEEEEEEvNT_6ParamsE,"ax",@progbits
	.align	128
.text._ZN7cutlass13device_kernelIN5flash11enable_sm90INS1_16FlashAttnFwdSm90INS1_25CollectiveMainloopFwdSm90ILi2EN4cute5tupleIJNS5_1CILi1EEES8_S8_EEENS6_IJNS7_ILi128EEESA_NS7_ILi192EEEEEELi192ENS_12float_e4m3_tEfNS_4arch4Sm90ELb0ELb1ELb0ELb0ELb1ELb0ELb0ELb1ELb1ELb1ELb1ELb0EEENS1_21CollectiveEpilogueFwdINS6_IJSA_SB_SA_EEES9_NS_10bfloat16_tESF_Li256ELb0ELb1ELb1ELb1EEENS1_19SingleTileSchedulerILb0ELb1ELb1ELi128EEEEEEEEEvNT_6ParamsE:
        .type           _ZN7cutlass13device_kernelIN5flash11enable_sm90INS1_16FlashAttnFwdSm90INS1_25CollectiveMainloopFwdSm90ILi2EN4cute5tupleIJNS5_1CILi1EEES8_S8_EEENS6_IJNS7_ILi128EEESA_NS7_ILi192EEEEEELi192ENS_12float_e4m3_tEfNS_4arch4Sm90ELb0ELb1ELb0ELb0ELb1ELb0ELb0ELb1ELb1ELb1ELb1ELb0EEENS1_21CollectiveEpilogueFwdINS6_IJSA_SB_SA_EEES9_NS_10bfloat16_tESF_Li256ELb0ELb1ELb1ELb1EEENS1_19SingleTileSchedulerILb0ELb1ELb1ELi128EEEEEEEEEvNT_6ParamsE,@function
        .size           _ZN7cutlass13device_kernelIN5flash11enable_sm90INS1_16FlashAttnFwdSm90INS1_25CollectiveMainloopFwdSm90ILi2EN4cute5tupleIJNS5_1CILi1EEES8_S8_EEENS6_IJNS7_ILi128EEESA_NS7_ILi192EEEEEELi192ENS_12float_e4m3_tEfNS_4arch4Sm90ELb0ELb1ELb0ELb0ELb1ELb0ELb0ELb1ELb1ELb1ELb1ELb0EEENS1_21CollectiveEpilogueFwdINS6_IJSA_SB_SA_EEES9_NS_10bfloat16_tESF_Li256ELb0ELb1ELb1ELb1EEENS1_19SingleTileSchedulerILb0ELb1ELb1ELi128EEEEEEEEEvNT_6ParamsE,(.L_x_3421 - _ZN7cutlass13device_kernelIN5flash11enable_sm90INS1_16FlashAttnFwdSm90INS1_25CollectiveMainloopFwdSm90ILi2EN4cute5tupleIJNS5_1CILi1EEES8_S8_EEENS6_IJNS7_ILi128EEESA_NS7_ILi192EEEEEELi192ENS_12float_e4m3_tEfNS_4arch4Sm90ELb0ELb1ELb0ELb0ELb1ELb0ELb0ELb1ELb1ELb1ELb1ELb0EEENS1_21CollectiveEpilogueFwdINS6_IJSA_SB_SA_EEES9_NS_10bfloat16_tESF_Li256ELb0ELb1ELb1ELb1EEENS1_19SingleTileSchedulerILb0ELb1ELb1ELi128EEEEEEEEEvNT_6ParamsE)
        .other          _ZN7cutlass13device_kernelIN5flash11enable_sm90INS1_16FlashAttnFwdSm90INS1_25CollectiveMainloopFwdSm90ILi2EN4cute5tupleIJNS5_1CILi1EEES8_S8_EEENS6_IJNS7_ILi128EEESA_NS7_ILi192EEEEEELi192ENS_12float_e4m3_tEfNS_4arch4Sm90ELb0ELb1ELb0ELb0ELb1ELb0ELb0ELb1ELb1ELb1ELb1ELb0EEENS1_21CollectiveEpilogueFwdINS6_IJSA_SB_SA_EEES9_NS_10bfloat16_tESF_Li256ELb0ELb1ELb1ELb1EEENS1_19SingleTileSchedulerILb0ELb1ELb1ELi128EEEEEEEEEvNT_6ParamsE,@"STO_CUDA_ENTRY STV_DEFAULT"
_ZN7cutlass13device_kernelIN5flash11enable_sm90INS1_16FlashAttnFwdSm90INS1_25CollectiveMainloopFwdSm90ILi2EN4cute5tupleIJNS5_1CILi1EEES8_S8_EEENS6_IJNS7_ILi128EEESA_NS7_ILi192EEEEEELi192ENS_12float_e4m3_tEfNS_4arch4Sm90ELb0ELb1ELb0ELb0ELb1ELb0ELb0ELb1ELb1ELb1ELb1ELb0EEENS1_21CollectiveEpilogueFwdINS6_IJSA_SB_SA_EEES9_NS_10bfloat16_tESF_Li256ELb0ELb1ELb1ELb1EEENS1_19SingleTileSchedulerILb0ELb1ELb1ELi128EEEEEEEEEvNT_6ParamsE:
[----:B------:R-:W0:Y:S01]  /*0000*/  LDC R1, c[0x0][0x28] ;  /* 0x00000a00ff017b82 */ /* 0x000e220000000800 */
[----:B------:R-:W1:Y:S01]  /*0010*/  S2R R24, SR_TID.X ;  /* 0x0000000000187919 */ /* 0x000e620000002100 */
[----:B------:R-:W-:Y:S01]  /*0020*/  ELECT P0, URZ, PT ;  /* 0x00000000003f782f */ /* 0x000fe20003800000 */
[----:B------:R-:W-:Y:S01]  /*0030*/  UMOV UR4, 0x80 ;  /* 0x0000008000047882 */ /* 0x000fe20000000000 */
[----:B------:R-:W-:Y:S01]  /*0040*/  UMOV UR7, 0x100 ;  /* 0x0000010000077882 */ /* 0x000fe20000000000 */
[--C-:B-1----:R-:W-:Y:S02]  /*0050*/  SHF.R.U32.HI R0, RZ, 0x5, R24.reuse ;  /* 0x00000005ff007819 */ /* 0x102fe40000011618 */
[----:B------:R-:W-:-:S03]  /*0060*/  SHF.R.U32.HI R17, RZ, 0x7, R24 ;  /* 0x00000007ff117819 */ /* 0x000fc60000011618 */
[----:B------:R-:W1:Y:S04]  /*0070*/  SHFL.IDX PT, R2, R0, RZ, 0x1f ;  /* 0x00001fff00027589 */ /* 0x000e6800000e0000 */
[----:B------:R2:W3:Y:S01]  /*0080*/  SHFL.IDX PT, R3, R17, RZ, 0x1f ;  /* 0x00001fff11037589 */ /* 0x0004e200000e0000 */
[C---:B-1----:R-:W-:Y:S02]  /*0090*/  ISETP.NE.OR P0, PT, R2.reuse, RZ, !P0 ;  /* 0x000000ff0200720c */ /* 0x042fe40004705670 */
[----:B------:R-:W-:-:S11]  /*00a0*/  ISETP.NE.AND P1, PT, R2, RZ, PT ;  /* 0x000000ff0200720c */ /* 0x000fd60003f25270 */
[----:B------:R-:W-:Y:S01]  /*00b0*/  VOTEU.ALL UP0, P0 ;  /* 0x00000000003f7886 */ /* 0x000fe20000000000 */
[----:B------:R-:W-:-:S04]  /*00c0*/  VOTEU.ALL UP1, P0 ;  /* 0x00000000003f7886 */ /* 0x000fc80000020000 */
[----:B------:R-:W1:Y:S01]  /*00d0*/  @!UP0 S2UR UR8, SR_CgaCtaId ;  /* 0x00000000000889c3 */ /* 0x000e620000008800 */
[----:B------:R-:W-:Y:S01]  /*00e0*/  @!UP0 UMOV UR6, 0x400 ;  /* 0x0000040000068882 */ /* 0x000fe20000000000 */
[----:B------:R-:W-:-:S04]  /*00f0*/  @!UP0 UIADD3 UR4, -UR4, 0x100000, URZ ;  /* 0x0010000004048890 */ /* 0x000fc8000fffe13f */
[----:B------:R-:W-:Y:S02]  /*0100*/  @!UP0 USHF.L.U32 UR5, UR4, 0xb, URZ ;  /* 0x0000000b04058899 */ /* 0x000fe4000800063f */
[----:B------:R-:W-:Y:S02]  /*0110*/  @!UP0 USHF.L.U32 UR4, UR4, 0x1, URZ ;  /* 0x0000000104048899 */ /* 0x000fe4000800063f */
[----:B-1----:R-:W-:Y:S02]  /*0120*/  @!UP0 ULEA UR8, UR8, UR6, 0x18 ;  /* 0x0000000608088291 */ /* 0x002fe4000f8ec03f */
[----:B------:R-:W-:-:S04]  /*0130*/  @!UP0 UIADD3 UR6, -UR7, 0x100000, URZ ;  /* 0x0010000007068890 */ /* 0x000fc8000fffe13f */
[----:B------:R-:W-:Y:S02]  /*0140*/  @!UP0 USHF.L.U32 UR7, UR6, 0xb, URZ ;  /* 0x0000000b06078899 */ /* 0x000fe4000800063f */
[----:B------:R-:W-:Y:S01]  /*0150*/  @!UP0 USHF.L.U32 UR6, UR6, 0x1, URZ ;  /* 0x0000000106068899 */ /* 0x000fe2000800063f */
[----:B------:R-:W-:-:S05]  /*0160*/  VOTEU.ALL UP0, P0 ;  /* 0x00000000003f7886 */ /* 0x000fca0000000000 */
[----:B------:R2:W1:Y:S06]  /*0170*/  @!UP0 SYNCS.EXCH.64 URZ, [UR8+0x2a800], UR4 ;  /* 0x02a80004083f85b2 */ /* 0x00046c0008000100 */
[----:B------:R2:W4:Y:S02]  /*0180*/  @!UP1 SYNCS.EXCH.64 URZ, [UR8+0x2a820], UR6 ;  /* 0x02a82006083f95b2 */ /* 0x0005240008000100 */
[----:B0-23--:R-:W-:Y:S05]  /*0190*/  @P1 BRA `(.L_x_1076) ;  /* 0x0000000000481947 */ /* 0x00dfea0003800000 */
        /* <DEDUP_REMOVED lines=13> */
[----:B0-----:R0:W2:Y:S08]  /*0270*/  SYNCS.EXCH.64 URZ, [UR8+0x2a830], UR4 ;  /* 0x02a83004083f75b2 */ /* 0x0010b00008000100 */
[----:B------:R0:W3:Y:S01]  /*0280*/  SYNCS.EXCH.64 URZ, [UR8+0x2a840], UR6 ;  /* 0x02a84006083f75b2 */ /* 0x0000e20008000100 */
[----:B------:R0:W0:Y:S01]  /*0290*/  SYNCS.EXCH.64 URZ, [UR8+0x2a838], UR4 ;  /* 0x02a83804083f75b2 */ /* 0x0000220008000100 */
[----:B------:R0:W0:Y:S01]  /*02a0*/  SYNCS.EXCH.64 URZ, [UR8+0x2a848], UR6 ;  /* 0x02a84806083f75b2 */ /* 0x0000220008000100 */
[----:B------:R-:W-:Y:S01]  /*02b0*/  NOP ;  /* 0x0000000000007918 */ /* 0x000fe20000000000 */
.L_x_1076:
[----:B------:R-:W5:Y:S01]  /*02c0*/  SHFL.IDX PT, R2, R0, RZ, 0x1f ;  /* 0x00001fff00027589 */ /* 0x000f6200000e0000 */
[----:B------:R-:W-:Y:S01]  /*02d0*/  NOP ;  /* 0x0000000000007918 */ /* 0x000fe20000000000 */
[----:B-----5:R-:W-:-:S13]  /*02e0*/  ISETP.NE.AND P0, PT, R2, RZ, PT ;  /* 0x000000ff0200720c */ /* 0x020fda0003f05270 */
        /* <DEDUP_REMOVED lines=17> */
[----:B------:R0:W0:Y:S01]  /*0400*/  SYNCS.EXCH.64 URZ, [UR8+0x2a868], UR6 ;  /* 0x02a86806083f75b2 */ /* 0x0000220008000100 */
[----:B------:R-:W-:Y:S01]  /*0410*/  NOP ;  /* 0x0000000000007918 */ /* 0x000fe20000000000 */
.L_x_1077:
[----:B------:R-:W5:Y:S01]  /*0420*/  SHFL.IDX PT, R2, R0, RZ, 0x1f ;  /* 0x00001fff00027589 */ /* 0x000f6200000e0000 */
[----:B------:R-:W-:Y:S01]  /*0430*/  NOP ;  /* 0x0000000000007918 */ /* 0x000fe20000000000 */
[----:B-----5:R-:W-:-:S13]  /*0440*/  ISETP.NE.AND P0, PT, R2, RZ, PT ;  /* 0x000000ff0200720c */ /* 0x020fda0003f05270 */
        /* <DEDUP_REMOVED lines=13> */
[----:B------:R0:W0:Y:S01]  /*0520*/  SYNCS.EXCH.64 URZ, [UR6+0x2a888], UR4 ;  /* 0x02a88804063f75b2 */ /* 0x0000220008000100 */
[----:B------:R-:W-:Y:S01]  /*0530*/  NOP ;  /* 0x0000000000007918 */ /* 0x000fe20000000000 */
.L_x_1078:
        /* <DEDUP_REMOVED lines=22> */
.L_x_1079:
[----:B------:R-:W5:Y:S01]  /*06a0*/  SHFL.IDX PT, R2, R0, RZ, 0x1f ;  /* 0x00001fff00027589 */ /* 0x000f6200000e0000 */
[----:B------:R-:W-:Y:S01]  /*06b0*/  R2UR UR9, R3 ;  /* 0x00000000030972ca */ /* 0x000fe200000e0000 */
        /* <DEDUP_REMOVED lines=21> */
.L_x_1080:
[----:B------:R-:W-:Y:S01]  /*0810*/  UISETP.NE.AND UP0, UPT, UR9, URZ, UPT ;  /* 0x0000003f0900728c */ /* 0x000fe2000bf05270 */
[----:B------:R-:W-:Y:S01]  /*0820*/  NOP ;  /* 0x0000000000007918 */ /* 0x000fe20000000000 */
[----:B------:R-:W-:Y:S01]  /*0830*/  UMOV UR43, 0x1 ;  /* 0x00000001002b7882 */ /* 0x000fe20000000000 */
[----:B------:R-:W-:Y:S01]  /*0840*/  ULDC.64 UR46, c[0x0][0x208] ;  /* 0x00008200002e7ab9 */ /* 0x000fe20000000a00 */
[----:B------:R-:W-:Y:S01]  /*0850*/  USEL UR43, UR43, 0x2, !UP0 ;  /* 0x000000022b2b7887 */ /* 0x000fe2000c000000 */
[----:B------:R-:W-:Y:S01]  /*0860*/  BSSY B6, `(.L_x_1081) ;  /* 0x0001552000067945 */ /* 0x000fe20003800000 */
[----:B01234-:R-:W-:Y:S01]  /*0870*/  BAR.SYNC.DEFER_BLOCKING 0x0 ;  /* 0x0000000000007b1d */ /* 0x01ffe20000010000 */
[----:B------:R-:W-:-:S13]  /*0880*/  PLOP3.LUT P0, PT, PT, PT, UP0, 0x80, 0x0 ;  /* 0x000000000000781c */ /* 0x000fda0003f0f008 */
[----:B------:R-:W-:Y:S05]  /*0890*/  @!P0 BRA `(.L_x_1082) ;  /* 0x0000010c00b08947 */ /* 0x000fea0003800000 */
.L_x_1083:
[----:B------:R-:W-:-:S08]  /*08a0*/  NOP ;  /* 0x0000000000007918 */ /* 0x000fd00000000000 */
[----:B------:R-:W0:Y:S02]  /*08b0*/  USETMAXREG.TRY_ALLOC.CTAPOOL UP0, 0xe8 ;  /* 0x000000e8000079c8 */ /* 0x000e240008000600 */
[----:B0-----:R-:W-:-:S13]  /*08c0*/  PLOP3.LUT P0, PT, PT, PT, UP0, 0x80, 0x0 ;  /* 0x000000000000781c */ /* 0x001fda0003f0f008 */
[----:B------:R-:W-:Y:S05]  /*08d0*/  @!P0 BRA `(.L_x_1083) ;  /* 0xfffffffc00f08947 */ /* 0x000fea000383ffff */
[----:B------:R-:W0:Y:S01]  /*08e0*/  S2UR UR6, SR_CTAID.Y ;  /* 0x00000000000679c3 */ /* 0x000e220000002600 */
        /* <DEDUP_REMOVED lines=22> */
[----:B------:R-:W-:Y:S01]  /*0a50*/  UISETP.NE.AND.EX UP0, UPT, UR5, URZ, UPT, UP0 ;  /* 0x0000003f0500728c */ /* 0x000fe2000bf05300 */
[----:B------:R-:W0:Y:S01]  /*0a60*/  LDC.64 R8, c[0x0][0x418] ;  /* 0x00010600ff087b82 */ /* 0x000e220000000a00 */
[----:B------:R-:W-:Y:S02]  /*0a70*/  UISETP.NE.AND.EX UP1, UPT, UR9, URZ, UPT, UP1 ;  /* 0x0000003f0900728c */ /* 0x000fe4000bf25310 */
[----:B------:R-:W-:-:S02]  /*0a80*/  USHF.R.S32.HI UR40, URZ, 0x1f, UR42 ;  /* 0x0000001f3f287899 */ /* 0x000fc4000801142a */
[----:B------:R-:W-:Y:S02]  /*0a90*/  PLOP3.LUT P0, PT, PT, PT, UP0, 0x80, 0x0 ;  /* 0x000000000000781c */ /* 0x000fe40003f0f008 */
[----:B------:R-:W-:Y:S01]  /*0aa0*/  PLOP3.LUT P1, PT, PT, PT, UP1, 0x80, 0x0 ;  /* 0x000000000000781c */ /* 0x000fe20003f2f018 */
[----:B------:R-:W1:Y:S02]  /*0ab0*/  LDC R11, c[0x0][0x288] ;  /* 0x0000a200ff0b7b82 */ /* 0x000e640000000800 */
[----:B------:R-:W-:Y:S02]  /*0ac0*/  @UP0 ULDC.64 UR12, c[0x0][0x9a8] ;  /* 0x00026a00000c0ab9 */ /* 0x000fe40000000a00 */
[----:B------:R-:W-:Y:S01]  /*0ad0*/  @UP1 ULDC.64 UR16, c[0x0][0x9b8] ;  /* 0x00026e0000101ab9 */ /* 0x000fe20000000a00 */
[----:B------:R-:W-:Y:S02]  /*0ae0*/  @UP0 UIMAD UR7, UR40, UR12, URZ ;  /* 0x0000000c280702a4 */ /* 0x000fe4000f8e023f */
[----:B------:R-:W-:Y:S01]  /*0af0*/  @UP1 UIMAD UR15, UR40, UR16, URZ ;  /* 0x00000010280f12a4 */ /* 0x000fe2000f8e023f */
[----:B------:R-:W2:Y:S01]  /*0b00*/  LDC R16, c[0x0][0x424] ;  /* 0x00010900ff107b82 */ /* 0x000ea20000000800 */
[----:B------:R-:W-:-:S02]  /*0b10*/  @UP0 UIMAD UR14, UR42, UR13, UR7 ;  /* 0x0000000d2a0e02a4 */ /* 0x000fc4000f8e0207 */
[----:B------:R-:W-:Y:S02]  /*0b20*/  @UP0 UIMAD.WIDE.U32 UR10, UR42, UR12, URZ ;  /* 0x0000000c2a0a02a5 */ /* 0x000fe4000f8e003f */
[----:B------:R-:W-:Y:S02]  /*0b30*/  @UP0 USHF.R.S32.HI UR7, URZ, 0x1f, UR41 ;  /* 0x0000001f3f070899 */ /* 0x000fe40008011429 */
[----:B------:R-:W-:Y:S01]  /*0b40*/  @UP1 UIMAD.WIDE.U32 UR12, UR42, UR16, URZ ;  /* 0x000000102a0c12a5 */ /* 0x000fe2000f8e003f */
[----:B------:R-:W3:Y:S01]  /*0b50*/  LDC R13, c[0x0][0x2f0] ;  /* 0x0000bc00ff0d7b82 */ /* 0x000ee20000000800 */
[----:B------:R-:W-:Y:S02]  /*0b60*/  @UP1 UIMAD UR15, UR42, UR17, UR15 ;  /* 0x000000112a0f12a4 */ /* 0x000fe4000f8e020f */
[----:B------:R-:W-:Y:S01]  /*0b70*/  @UP1 USHF.R.S32.HI UR20, URZ, 0x1f, UR41 ;  /* 0x0000001f3f141899 */ /* 0x000fe20008011429 */
[----:B------:R-:W-:Y:S01]  /*0b80*/  @UP0 ULDC.64 UR16, c[0x0][0x9b0] ;  /* 0x00026c0000100ab9 */ /* 0x000fe20000000a00 */
[----:B------:R-:W-:Y:S01]  /*0b90*/  @UP1 ULDC.64 UR18, c[0x0][0x9c0] ;  /* 0x0002700000121ab9 */ /* 0x000fe20000000a00 */
[----:B------:R-:W-:-:S02]  /*0ba0*/  @UP0 UIMAD UR7, UR7, UR16, URZ ;  /* 0x00000010070702a4 */ /* 0x000fc4000f8e023f */
[----:B------:R-:W-:Y:S02]  /*0bb0*/  @UP0 UIADD3 UR11, UR11, UR14, URZ ;  /* 0x0000000e0b0b0290 */ /* 0x000fe4000fffe03f */
[----:B------:R-:W-:Y:S02]  /*0bc0*/  @UP1 UIMAD UR14, UR20, UR18, URZ ;  /* 0x00000012140e12a4 */ /* 0x000fe4000f8e023f */
[----:B------:R-:W-:Y:S02]  /*0bd0*/  @UP1 UIADD3 UR13, UR13, UR15, URZ ;  /* 0x0000000f0d0d1290 */ /* 0x000fe4000fffe03f */
[----:B------:R-:W-:Y:S02]  /*0be0*/  @UP0 UIMAD UR7, UR41, UR17, UR7 ;  /* 0x00000011290702a4 */ /* 0x000fe4000f8e0207 */
[----:B------:R-:W-:Y:S02]  /*0bf0*/  @UP0 UIMAD.WIDE.U32 UR10, UR41, UR16, UR10 ;  /* 0x00000010290a02a5 */ /* 0x000fe4000f8e000a */
[----:B------:R-:W-:-:S02]  /*0c00*/  @UP1 UIMAD UR14, UR41, UR19, UR14 ;  /* 0x00000013290e12a4 */ /* 0x000fc4000f8e020e */
[----:B------:R-:W-:Y:S02]  /*0c10*/  @UP1 UIMAD.WIDE.U32 UR12, UR41, UR18, UR12 ;  /* 0x00000012290c12a5 */ /* 0x000fe4000f8e000c */
[----:B------:R-:W-:Y:S02]  /*0c20*/  @UP0 UIADD3 UR11, UR11, UR7, URZ ;  /* 0x000000070b0b0290 */ /* 0x000fe4000fffe03f */
[----:B------:R-:W-:Y:S02]  /*0c30*/  @UP0 ULEA UR4, UP2, UR10, UR4, 0x2 ;  /* 0x000000040a040291 */ /* 0x000fe4000f84103f */
[----:B------:R-:W-:Y:S02]  /*0c40*/  @UP1 UIADD3 UR7, UR13, UR14, URZ ;  /* 0x0000000e0d071290 */ /* 0x000fe4000fffe03f */
[----:B------:R-:W-:Y:S02]  /*0c50*/  @UP1 ULEA UR8, UP3, UR12, UR8, 0x2 ;  /* 0x000000080c081291 */ /* 0x000fe4000f86103f */
[----:B------:R-:W-:Y:S01]  /*0c60*/  @UP0 ULEA.HI.X UR5, UR10, UR5, UR11, 0x2, UP2 ;  /* 0x000000050a050291 */ /* 0x000fe200090f140b */
[----:B------:R-:W-:Y:S01]  /*0c70*/  IMAD.U32 R2, RZ, RZ, UR4 ;  /* 0x00000004ff027e24 */ /* 0x000fe2000f8e00ff */
[----:B------:R-:W-:-:S02]  /*0c80*/  @UP1 ULEA.HI.X UR9, UR12, UR9, UR7, 0x2, UP3 ;  /* 0x000000090c091291 */ /* 0x000fc400098f1407 */
[----:B------:R-:W-:Y:S01]  /*0c90*/  IMAD.U32 R4, RZ, RZ, UR8 ;  /* 0x00000008ff047e24 */ /* 0x000fe2000f8e00ff */
[----:B------:R-:W4:Y:S01]  /*0ca0*/  S2UR UR48, SR_CTAID.X ;  /* 0x00000000003079c3 */ /* 0x000f220000002500 */
[----:B------:R-:W-:Y:S01]  /*0cb0*/  IMAD.U32 R3, RZ, RZ, UR5 ;  /* 0x00000005ff037e24 */ /* 0x000fe2000f8e00ff */
[----:B------:R-:W-:Y:S01]  /*0cc0*/  ULDC UR4, c[0x0][0x448] ;  /* 0x0001120000047ab9 */ /* 0x000fe20000000800 */
[----:B------:R-:W-:Y:S01]  /*0cd0*/  IMAD.U32 R5, RZ, RZ, UR9 ;  /* 0x00000009ff057e24 */ /* 0x000fe2000f8e00ff */
[----:B------:R-:W-:Y:S02]  /*0ce0*/  ULDC UR11, c[0x0][0x988] ;  /* 0x00026200000b7ab9 */ /* 0x000fe40000000800 */
[----:B------:R1:W5:Y:S04]  /*0cf0*/  @P0 LDG.E R7, desc[UR46][R2.64] ;  /* 0x0000002e02070981 */ /* 0x000368000c1e1900 */
[----:B------:R-:W5:Y:S01]  /*0d00*/  @P1 LDG.E R0, desc[UR46][R4.64] ;  /* 0x0000002e04001981 */ /* 0x000f62000c1e1900 */
[----:B0-----:R-:W-:Y:S01]  /*0d10*/  ISETP.NE.U32.AND P0, PT, R8, RZ, PT ;  /* 0x000000ff0800720c */ /* 0x001fe20003f05070 */
[----:B------:R-:W-:Y:S01]  /*0d20*/  UISETP.NE.AND UP5, UPT, UR4, 0x1, UPT ;  /* 0x000000010400788c */ /* 0x000fe2000bfa5270 */
[----:B------:R-:W-:-:S02]  /*0d30*/  VIADD R22, R24, 0xffffff80 ;  /* 0xffffff8018167836 */ /* 0x000fc40000000000 */
[----:B------:R-:W-:Y:S01]  /*0d40*/  ISETP.NE.AND.EX P0, PT, R9, RZ, PT, P0 ;  /* 0x000000ff0900720c */ /* 0x000fe20003f05300 */
[----:B------:R-:W-:Y:S01]  /*0d50*/  ULDC.64 UR4, c[0x0][0x9e0] ;  /* 0x0002780000047ab9 */ /* 0x000fe20000000a00 */
[----:B-1----:R-:W-:Y:S01]  /*0d60*/  IADD3 R3, -R11, 0x1, RZ ;  /* 0x000000010b037810 */ /* 0x002fe20007ffe1ff */
[----:B------:R-:W-:Y:S01]  /*0d70*/  UISETP.GE.AND UP4, UPT, UR5, 0x1, UPT ;  /* 0x000000010500788c */ /* 0x000fe2000bf86270 */
[----:B--2---:R-:W-:Y:S01]  /*0d80*/  SEL R16, R16, 0x1, P0 ;  /* 0x0000000110107807 */ /* 0x004fe20000000000 */
[----:B------:R-:W-:Y:S02]  /*0d90*/  UP2UR UR45, UPR, URZ, 0x20 ;  /* 0x000000203f2d7883 */ /* 0x000fe40008000000 */
[----:B------:R-:W-:Y:S02]  /*0da0*/  UP2UR UR44, UPR, URZ, 0x10 ;  /* 0x000000103f2c7883 */ /* 0x000fe40008000000 */
[----:B---3--:R-:W-:Y:S01]  /*0db0*/  IMAD R3, R16, R13, R3 ;  /* 0x0000000d10037224 */ /* 0x008fe200078e0203 */
[----:B----4-:R-:W-:Y:S01]  /*0dc0*/  USHF.L.U32 UR48, UR48, 0x7, URZ ;  /* 0x0000000730307899 */ /* 0x010fe2000800063f */
[----:B------:R-:W-:Y:S01]  /*0dd0*/  PLOP3.LUT P0, PT, PT, PT, UP4, 0x40, 0x0 ;  /* 0x000000000000781c */ /* 0x000fe20003f0e848 */
[----:B------:R-:W-:Y:S01]  /*0de0*/  @UP5 ULDC UR9, c[0x0][0x44c] ;  /* 0x0001130000095ab9 */ /* 0x000fe20000000800 */
[----:B------:R-:W-:Y:S01]  /*0df0*/  @UP5 ULDC UR12, c[0x0][0x450] ;  /* 0x00011400000c5ab9 */ /* 0x000fe20000000800 */
[----:B------:R-:W-:Y:S01]  /*0e00*/  R2UR UR10, R3 ;  /* 0x00000000030a72ca */ /* 0x000fe200000e0000 */
[----:B------:R-:W-:-:S02]  /*0e10*/  @UP5 UIADD3 UR8, UR48, 0x7f, URZ ;  /* 0x0000007f30085890 */ /* 0x000fc4000fffe03f */
[----:B------:R-:W-:Y:S02]  /*0e20*/  UIADD3 UR7, UR48, 0x7f, URZ ;  /* 0x0000007f30077890 */ /* 0x000fe4000fffe03f */
[----:B------:R-:W-:-:S04]  /*0e30*/  UIMAD.WIDE.U32 UR8, UR8, UR9, URZ ;  /* 0x00000009080872a5 */ /* 0x000fc8000f8e003f */
[----:B------:R-:W-:-:S04]  /*0e40*/  @UP5 USHF.R.U32.HI UR7, URZ, UR12, UR9 ;  /* 0x0000000c3f075299 */ /* 0x000fc80008011609 */
[----:B------:R-:W-:-:S04]  /*0e50*/  UIADD3 UR7, UR10, UR7, URZ ;  /* 0x000000070a077290 */ /* 0x000fc8000fffe03f */
[----:B------:R-:W-:Y:S01]  /*0e60*/  UIADD3 UR4, UR7, UR4, URZ ;  /* 0x0000000407047290 */ /* 0x000fe2000fffe03f */
[----:B-----5:R-:W-:-:S04]  /*0e70*/  FMUL.FTZ R0, R7, R0 ;  /* 0x0000000007007220 */ /* 0x020fc80000410000 */
[----:B------:R-:W-:-:S05]  /*0e80*/  FMUL.FTZ R0, R0, UR11 ;  /* 0x0000000b00007c20 */ /* 0x000fca0008410000 */
[----:B------:R-:W-:Y:S01]  /*0e90*/  R2UR UR39, R0 ;  /* 0x00000000002772ca */ /* 0x000fe200000e0000 */
[----:B------:R-:W-:Y:S01]  /*0ea0*/  IMAD.U32 R0, RZ, RZ, UR4 ;  /* 0x00000004ff007e24 */ /* 0x000fe2000f8e00ff */
[----:B------:R-:W-:-:S13]  /*0eb0*/  @P0 BRA `(.L_x_1085) ;  /* 0x0000000000400947 */ /* 0x000fda0003800000 */
[----:B------:R-:W-:Y:S01]  /*0ec0*/  ISETP.LT.AND P0, PT, RZ, UR7, PT ;  /* 0x00000007ff007c0c */ /* 0x000fe2000bf01270 */
[----:B------:R-:W-:-:S12]  /*0ed0*/  UIADD3 UR4, UR7, -0x1, URZ ;  /* 0xffffffff07047890 */ /* 0x000fd8000fffe03f */
[----:B------:R-:W-:Y:S05]  /*0ee0*/  @P0 BRA `(.L_x_1086) ;  /* 0x00000000001c0947 */ /* 0x000fea0003800000 */
[----:B------:R-:W-:Y:S02]  /*0ef0*/  UISETP.NE.AND UP0, UPT, UR5, 0x1, UPT ;  /* 0x000000010500788c */ /* 0x000fe4000bf05270 */
[----:B------:R-:W-:-:S09]  /*0f00*/  UIADD3 UR4, -UR7, URZ, URZ ;  /* 0x0000003f07047290 */ /* 0x000fd2000fffe13f */
[----:B------:R-:W-:Y:S02]  /*0f10*/  @UP0 ULDC.64 UR10, c[0x0][0x9e8] ;  /* 0x00027a00000a0ab9 */ /* 0x000fe40000000a00 */
[----:B------:R-:W-:-:S04]  /*0f20*/  UIMAD.WIDE.U32 UR8, UR4, UR10, URZ ;  /* 0x0000000a040872a5 */ /* 0x000fc8000f8e003f */
[----:B------:R-:W-:-:S04]  /*0f30*/  @UP0 USHF.R.U32.HI UR4, URZ, UR11, UR9 ;  /* 0x0000000b3f040299 */ /* 0x000fc80008011609 */
[----:B------:R-:W-:Y:S01]  /*0f40*/  ULOP3.LUT UR4, URZ, UR4, URZ, 0x33, !UPT ;  /* 0x000000043f047292 */ /* 0x000fe2000f8e333f */
[----:B------:R-:W-:Y:S11]  /*0f50*/  BRA `(.L_x_1087) ;  /* 0x0000000000107947 */ /* 0x000ff60003800000 */
.L_x_1086:
[----:B------:R-:W-:-:S11]  /*0f60*/  UISETP.NE.AND UP0, UPT, UR5, 0x1, UPT ;  /* 0x000000010500788c */ /* 0x000fd6000bf05270 */
[----:B------:R-:W-:Y:S02]  /*0f70*/  @UP0 ULDC.64 UR10, c[0x0][0x9e8] ;  /* 0x00027a00000a0ab9 */ /* 0x000fe40000000a00 */
[----:B------:R-:W-:-:S04]  /*0f80*/  UIMAD.WIDE.U32 UR8, UR4, UR10, URZ ;  /* 0x0000000a040872a5 */ /* 0x000fc8000f8e003f */
[----:B------:R-:W-:-:S12]  /*0f90*/  @UP0 USHF.R.U32.HI UR4, URZ, UR11, UR9 ;  /* 0x0000000b3f040299 */ /* 0x000fd80008011609 */
.L_x_1087:
[----:B------:R-:W-:-:S06]  /*0fa0*/  UIMAD UR4, UR4, UR5, UR5 ;  /* 0x00000005040472a4 */ /* 0x000fcc000f8e0205 */
[----:B------:R-:W-:-:S07]  /*0fb0*/  VIMNMX R0, R0, UR4, PT ;  /* 0x0000000400007c48 */ /* 0x000fce000bfe0100 */
.L_x_1085:
[----:B------:R-:W-:Y:S01]  /*0fc0*/  UISETP.NE.AND UP0, UPT, UR45, URZ, UPT ;  /* 0x0000003f2d00728c */ /* 0x000fe2000bf05270 */
[-C--:B------:R-:W-:Y:S01]  /*0fd0*/  IMAD R18, R16, R13.reuse, -R11 ;  /* 0x0000000d10127224 */ /* 0x080fe200078e0a0b */
[----:B------:R-:W-:Y:S01]  /*0fe0*/  UMOV UR4, UR48 ;  /* 0x0000003000047c82 */ /* 0x000fe20008000000 */
[----:B------:R-:W-:Y:S02]  /*0ff0*/  VIADD R2, R0, 0x7f ;  /* 0x0000007f00027836 */ /* 0x000fe40000000000 */
[----:B------:R-:W-:Y:S01]  /*1000*/  IMAD R0, R16, R13, 0x7f ;  /* 0x0000007f10007424 */ /* 0x000fe200078e020d */
[----:B------:R-:W-:Y:S02]  /*1010*/  R2UR UR7, R18 ;  /* 0x00000000120772ca */ /* 0x000fe400000e0000 */
[----:B------:R-:W-:Y:S02]  /*1020*/  SHF.R.S32.HI R5, RZ, 0x1f, R2 ;  /* 0x0000001fff057819 */ /* 0x000fe40000011402 */
[----:B------:R-:W-:Y:S01]  /*1030*/  SHF.R.S32.HI R3, RZ, 0x1f, R0 ;  /* 0x0000001fff037819 */ /* 0x000fe20000011400 */
[----:B------:R-:W-:Y:S01]  /*1040*/  @UP0 ULDC UR8, c[0x0][0x44c] ;  /* 0x0001130000080ab9 */ /* 0x000fe20000000800 */
[----:B------:R-:W-:Y:S01]  /*1050*/  @UP0 ULDC UR10, c[0x0][0x450] ;  /* 0x00011400000a0ab9 */ /* 0x000fe20000000800 */
[----:B------:R-:W-:Y:S01]  /*1060*/  UIMAD.WIDE.U32 UR8, UR48, UR8, URZ ;  /* 0x00000008300872a5 */ /* 0x000fe2000f8e003f */
[----:B------:R-:W-:-:S02]  /*1070*/  LEA.HI R5, R5, R2, RZ, 0x7 ;  /* 0x0000000205057211 */ /* 0x000fc400078f38ff */
[----:B------:R-:W-:Y:S01]  /*1080*/  LEA.HI R3, R3, R0, RZ, 0x7 ;  /* 0x0000000003037211 */ /* 0x000fe200078f38ff */
[----:B------:R-:W-:Y:S01]  /*1090*/  @UP0 USHF.R.U32.HI UR4, URZ, UR10, UR9 ;  /* 0x0000000a3f040299 */ /* 0x000fe20008011609 */
[----:B------:R-:W-:Y:S01]  /*10a0*/  SHF.R.S32.HI R0, RZ, 0x7, R5 ;  /* 0x00000007ff007819 */ /* 0x000fe20000011405 */
[----:B------:R-:W-:Y:S01]  /*10b0*/  UISETP.GE.AND UP0, UPT, UR5, 0x1, UPT ;  /* 0x000000010500788c */ /* 0x000fe2000bf06270 */
[----:B------:R-:W-:Y:S01]  /*10c0*/  SHF.R.S32.HI R3, RZ, 0x7, R3 ;  /* 0x00000007ff037819 */ /* 0x000fe20000011403 */
[----:B------:R-:W-:-:S03]  /*10d0*/  UIADD3 UR4, UR7, UR4, URZ ;  /* 0x0000000407047290 */ /* 0x000fc6000fffe03f */
[----:B------:R-:W-:Y:S01]  /*10e0*/  ULDC UR7, c[0x0][0x9dc] ;  /* 0x0002770000077ab9 */ /* 0x000fe20000000800 */
[----:B------:R-:W-:Y:S01]  /*10f0*/  PLOP3.LUT P0, PT, PT, PT, UP0, 0x40, 0x0 ;  /* 0x000000000000781c */ /* 0x000fe20003f0e808 */
[----:B------:R-:W-:Y:S01]  /*1100*/  UIADD3 UR7, UR4, -UR7, URZ ;  /* 0x8000000704077290 */ /* 0x000fe2000fffe03f */
[----:B------:R-:W-:-:S11]  /*1110*/  VIMNMX R19, R3, R0, PT ;  /* 0x0000000003137248 */ /* 0x000fd60003fe0100 */
[----:B------:R-:W-:Y:S05]  /*1120*/  @P0 BRA `(.L_x_1088) ;  /* 0x0000000000440947 */ /* 0x000fea0003800000 */
[----:B------:R-:W-:-:S06]  /*1130*/  UISETP.GT.AND UP0, UPT, UR4, -0x1, UPT ;  /* 0xffffffff0400788c */ /* 0x000fcc000bf04270 */
[----:B------:R-:W-:-:S13]  /*1140*/  PLOP3.LUT P0, PT, PT, PT, UP0, 0x80, 0x0 ;  /* 0x000000000000781c */ /* 0x000fda0003f0f008 */
[----:B------:R-:W-:Y:S05]  /*1150*/  @P0 BRA `(.L_x_1089) ;  /* 0x00000000001c0947 */ /* 0x000fea0003800000 */
[----:B------:R-:W-:Y:S02]  /*1160*/  UISETP.NE.AND UP0, UPT, UR5, 0x1, UPT ;  /* 0x000000010500788c */ /* 0x000fe4000bf05270 */
[----:B------:R-:W-:-:S09]  /*1170*/  ULOP3.LUT UR4, URZ, UR4, URZ, 0x33, !UPT ;  /* 0x000000043f047292 */ /* 0x000fd2000f8e333f */
[----:B------:R-:W-:Y:S02]  /*1180*/  @UP0 ULDC.64 UR10, c[0x0][0x9e8] ;  /* 0x00027a00000a0ab9 */ /* 0x000fe40000000a00 */
[----:B------:R-:W-:-:S04]  /*1190*/  UIMAD.WIDE.U32 UR8, UR4, UR10, URZ ;  /* 0x0000000a040872a5 */ /* 0x000fc8000f8e003f */
[----:B------:R-:W-:-:S04]  /*11a0*/  @UP0 USHF.R.U32.HI UR4, URZ, UR11, UR9 ;  /* 0x0000000b3f040299 */ /* 0x000fc80008011609 */
[----:B------:R-:W-:Y:S01]  /*11b0*/  ULOP3.LUT UR4, URZ, UR4, URZ, 0x33, !UPT ;  /* 0x000000043f047292 */ /* 0x000fe2000f8e333f */
[----:B------:R-:W-:Y:S11]  /*11c0*/  BRA `(.L_x_1090) ;  /* 0x0000000000107947 */ /* 0x000ff60003800000 */
.L_x_1089:
[----:B------:R-:W-:-:S11]  /*11d0*/  UISETP.NE.AND UP0, UPT, UR5, 0x1, UPT ;  /* 0x000000010500788c */ /* 0x000fd6000bf05270 */
[----:B------:R-:W-:Y:S02]  /*11e0*/  @UP0 ULDC.64 UR10, c[0x0][0x9e8] ;  /* 0x00027a00000a0ab9 */ /* 0x000fe40000000a00 */
[----:B------:R-:W-:-:S04]  /*11f0*/  UIMAD.WIDE.U32 UR8, UR4, UR10, URZ ;  /* 0x0000000a040872a5 */ /* 0x000fc8000f8e003f */
[----:B------:R-:W-:-:S12]  /*1200*/  @UP0 USHF.R.U32.HI UR4, URZ, UR11, UR9 ;  /* 0x0000000b3f040299 */ /* 0x000fd80008011609 */
.L_x_1090:
[----:B------:R-:W-:-:S04]  /*1210*/  UIMAD UR4, UR4, UR5, URZ ;  /* 0x00000005040472a4 */ /* 0x000fc8000f8e023f */
[----:B------:R-:W-:-:S04]  /*1220*/  UISETP.LT.AND UP0, UPT, UR7, UR4, UPT ;  /* 0x000000040700728c */ /* 0x000fc8000bf01270 */
[----:B------:R-:W-:-:S12]  /*1230*/  USEL UR7, UR7, UR4, !UP0 ;  /* 0x0000000407077287 */ /* 0x000fd8000c000000 */
.L_x_1088:
[----:B------:R-:W-:Y:S02]  /*1240*/  USHF.R.S32.HI UR4, URZ, 0x1f, UR7 ;  /* 0x0000001f3f047899 */ /* 0x000fe40008011407 */
[----:B------:R-:W-:Y:S02]  /*1250*/  USHF.R.U32.HI UR10, URZ, 0x10, UR6 ;  /* 0x000000103f0a7899 */ /* 0x000fe40008011606 */
[----:B------:R-:W-:Y:S02]  /*1260*/  ULEA.HI UR4, UR4, UR7, URZ, 0x7 ;  /* 0x0000000704047291 */ /* 0x000fe4000f8f383f */
[----:B------:R-:W-:Y:S02]  /*1270*/  ULOP3.LUT UR38, UR6, 0xffff, URZ, 0xc0, !UPT ;  /* 0x0000ffff06267892 */ /* 0x000fe4000f8ec03f */
[----:B------:R-:W-:-:S04]  /*1280*/  USHF.R.S32.HI UR4, URZ, 0x7, UR4 ;  /* 0x000000073f047899 */ /* 0x000fc80008011404 */
[----:B------:R-:W-:-:S04]  /*1290*/  UISETP.LT.AND UP0, UPT, URZ, UR4, UPT ;  /* 0x000000043f00728c */ /* 0x000fc8000bf01270 */
[----:B------:R-:W-:Y:S02]  /*12a0*/  USEL UR9, URZ, UR4, !UP0 ;  /* 0x000000043f097287 */ /* 0x000fe4000c000000 */
[----:B------:R-:W-:Y:S01]  /*12b0*/  UISETP.NE.AND UP0, UPT, UR10, URZ, UPT ;  /* 0x0000003f0a00728c */ /* 0x000fe2000bf05270 */
[----:B------:R-:W-:-:S03]  /*12c0*/  UMOV UR4, URZ ;  /* 0x0000003f00047c82 */ /* 0x000fc60008000000 */
[----:B------:R-:W-:-:S07]  /*12d0*/  ISETP.GT.AND P0, PT, R19, UR9, PT ;  /* 0x0000000913007c0c */ /* 0x000fce000bf04270 */
[----:B------:R-:W-:-:S06]  /*12e0*/  @!UP0 ULDC UR10, c[0x0][0x9f0] ;  /* 0x00027c00000a8ab9 */ /* 0x000fcc0000000800 */
[----:B------:R-:W-:Y:S05]  /*12f0*/  @!P0 BRA `(.L_x_1091) ;  /* 0x00000000008c8947 */ /* 0x000fea0003800000 */
[----:B------:R-:W-:Y:S01]  /*1300*/  IMAD.U32 R4, RZ, RZ, UR10 ;  /* 0x0000000aff047e24 */ /* 0x000fe2000f8e00ff */
[----:B------:R-:W-:-:S04]  /*1310*/  UMOV UR4, URZ ;  /* 0x0000003f00047c82 */ /* 0x000fc80008000000 */
[----:B------:R-:W-:-:S04]  /*1320*/  IABS R0, R4 ;  /* 0x0000000400007213 */ /* 0x000fc80000000000 */
[----:B------:R-:W-:Y:S02]  /*1330*/  R2UR UR11, R0 ;  /* 0x00000000000b72ca */ /* 0x000fe400000e0000 */
[----:B------:R-:W-:Y:S02]  /*1340*/  IADD3 R0, R4, -0x1, R19 ;  /* 0xffffffff04007810 */ /* 0x000fe40007ffe013 */
[----:B------:R-:W-:Y:S02]  /*1350*/  IABS R4, R4 ;  /* 0x0000000400047213 */ /* 0x000fe40000000000 */
[----:B------:R-:W-:-:S03]  /*1360*/  R2UR UR6, R0 ;  /* 0x00000000000672ca */ /* 0x000fc600000e0000 */
[----:B------:R-:W-:-:S04]  /*1370*/  IMAD.MOV R4, RZ, RZ, -R4 ;  /* 0x000000ffff047224 */ /* 0x000fc800078e0a04 */
[----:B------:R-:W0:Y:S06]  /*1380*/  I2F.RP R2, UR11 ;  /* 0x0000000b00027d06 */ /* 0x000e2c0008209400 */
[----:B------:R-:W-:-:S06]  /*1390*/  UIADD3 UR6, -UR9, UR6, URZ ;  /* 0x0000000609067290 */ /* 0x000fcc000fffe13f */
[----:B------:R-:W-:Y:S01]  /*13a0*/  IMAD.U32 R0, RZ, RZ, UR6 ;  /* 0x00000006ff007e24 */ /* 0x000fe2000f8e00ff */
[----:B------:R-:W-:Y:S01]  /*13b0*/  ULOP3.LUT UR6, UR6, UR10, URZ, 0x3c, !UPT ;  /* 0x0000000a06067292 */ /* 0x000fe2000f8e3c3f */
[----:B0-----:R-:W0:Y:S03]  /*13c0*/  MUFU.RCP R2, R2 ;  /* 0x0000000200027308 */ /* 0x001e260000001000 */
[----:B------:R-:W-:-:S04]  /*13d0*/  IABS R0, R0 ;  /* 0x0000000000007213 */ /* 0x000fc80000000000 */
[----:B------:R-:W-:Y:S01]  /*13e0*/  R2UR UR8, R0 ;  /* 0x00000000000872ca */ /* 0x000fe200000e0000 */
[----:B------:R-:W-:Y:S02]  /*13f0*/  IMAD.MOV.U32 R0, RZ, RZ, R4 ;  /* 0x000000ffff007224 */ /* 0x000fe400078e0004 */
[----:B0-----:R-:W-:-:S06]  /*1400*/  VIADD R3, R2, 0xffffffe ;  /* 0x0ffffffe02037836 */ /* 0x001fcc0000000000 */
        /* <DEDUP_REMOVED lines=18> */
.L_x_1091:
[----:B------:R-:W-:Y:S02]  /*1530*/  UIMAD UR38, UR38, UR4, UR9 ;  /* 0x00000004262672a4 */ /* 0x000fe4000f8e0209 */
[----:B------:R-:W-:Y:S01]  /*1540*/  IMAD.U32 R0, RZ, RZ, UR4 ;  /* 0x00000004ff007e24 */ /* 0x000fe2000f8e00ff */
[----:B------:R-:W-:Y:S02]  /*1550*/  PLOP3.LUT P0, PT, PT, PT, PT, 0x80, 0x0 ;  /* 0x000000000000781c */ /* 0x000fe40003f0f070 */
[----:B------:R-:W-:Y:S02]  /*1560*/  CS2R R12, SRZ ;  /* 0x00000000000c7805 */ /* 0x000fe4000001ff00 */
[----:B------:R-:W-:Y:S02]  /*1570*/  CS2R R2, SRZ ;  /* 0x0000000000027805 */ /* 0x000fe4000001ff00 */
[----:B------:R-:W-:Y:S02]  /*1580*/  CS2R R10, SRZ ;  /* 0x00000000000a7805 */ /* 0x000fe4000001ff00 */
[----:B------:R-:W-:-:S02]  /*1590*/  VIADDMNMX R19, R0, UR38, R19, PT ;  /* 0x0000002600137c46 */ /* 0x000fc4000b800113 */
[----:B------:R-:W-:Y:S02]  /*15a0*/  CS2R R6, SRZ ;  /* 0x0000000000067805 */ /* 0x000fe4000001ff00 */
[----:B------:R-:W-:Y:S01]  /*15b0*/  CS2R R56, SRZ ;  /* 0x0000000000387805 */ /* 0x000fe2000001ff00 */
[----:B------:R-:W-:Y:S01]  /*15c0*/  IMAD.MOV.U32 R8, RZ, RZ, RZ ;  /* 0x000000ffff087224 */ /* 0x000fe200078e00ff */
[----:B------:R-:W-:Y:S01]  /*15d0*/  ISETP.GT.AND P1, PT, R19, UR38, PT ;  /* 0x0000002613007c0c */ /* 0x000fe2000bf24270 */
[----:B------:R-:W-:Y:S01]  /*15e0*/  IMAD.MOV.U32 R31, RZ, RZ, RZ ;  /* 0x000000ffff1f7224 */ /* 0x000fe200078e00ff */
        /* <DEDUP_REMOVED lines=46> */
[----:B------:R-:W-:Y:S01]  /*18d0*/  CS2R R114, SRZ ;  /* 0x0000000000727805 */ /* 0x000fe2000001ff00 */
[----:B------:R-:W-:Y:S01]  /*18e0*/  IMAD.MOV.U32 R112, RZ, RZ, RZ ;  /* 0x000000ffff707224 */ /* 0x000fe200078e00ff */
[----:B------:R-:W-:Y:S06]  /*18f0*/  @!P1 BRA `(.L_x_1092) ;  /* 0x000000cc00409947 */ /* 0x000fec0003800000 */
[----:B------:R-:W-:Y:S01]  /*1900*/  SHF.R.S32.HI R23, RZ, 0x1f, R22 ;  /* 0x0000001fff177819 */ /* 0x000fe20000011416 */
[----:B------:R-:W0:Y:S01]  /*1910*/  S2UR UR49, SR_CgaCtaId ;  /* 0x00000000003179c3 */ /* 0x000e220000008800 */
[----:B------:R-:W-:Y:S02]  /*1920*/  UMOV UR36, 0x400 ;  /* 0x0000040000247882 */ /* 0x000fe40000000000 */
[----:B------:R-:W-:-:S04]  /*1930*/  LEA.HI R88, R23, R22, RZ, 0x7 ;  /* 0x0000001617587211 */ /* 0x000fc800078f38ff */
[----:B------:R-:W-:-:S05]  /*1940*/  SHF.R.S32.HI R89, RZ, 0x7, R88 ;  /* 0x00000007ff597819 */ /* 0x000fca0000011458 */
        /* <DEDUP_REMOVED lines=29> */
.L_x_1093:
[----:B------:R-:W-:-:S04]  /*1b20*/  SHF.L.U32 R0, RZ, 0x1f, RZ ;  /* 0x0000001fff007819 */ /* 0x000fc800000006ff */
[----:B------:R-:W0:Y:S02]  /*1b30*/  SYNCS.PHASECHK.TRANS64.TRYWAIT P0, [UR36+0x2a800], R0 ;  /* 0x02a80000ff0075a7 */ /* 0x000e240008000164 */
[----:B0-----:R-:W-:Y:S05]  /*1b40*/  @!P0 BRA `(.L_x_1094) ;  /* 0x0000014000948947 */ /* 0x001fea0003800000 */
.L_x_1238:
[----:B------:R-:W-:-:S06]  /*1b50*/  ULOP3.LUT UR4, UR43, 0x1, URZ, 0xfc, !UPT ;  /* 0x000000012b047892 */ /* 0x000fcc000f8efc3f */
[----:B------:R-:W-:-:S05]  /*1b60*/  IMAD.U32 R2, RZ, RZ, UR4 ;  /* 0x00000004ff027e24 */ /* 0x000fca000f8e00ff */
[----:B------:R-:W-:-:S13]  /*1b70*/  ISETP.NE.AND P0, PT, R2, 0x3, PT ;  /* 0x000000030200780c */ /* 0x000fda0003f05270 */
[----:B------:R-:W-:Y:S05]  /*1b80*/  @!P0 BRA `(.L_x_1095) ;  /* 0x0000000000048947 */ /* 0x000fea0003800000 */
[----:B------:R-:W-:Y:S01]  /*1b90*/  BPT.TRAP 0x1 ;  /* 0x000000040000795c */ /* 0x000fe20000300000 */
.L_x_1095:
[----:B------:R1:W2:Y:S01]  /*1ba0*/  SYNCS.PHASECHK.TRANS64.TRYWAIT P1, [UR36+0x2a830], R0 ;  /* 0x02a83000ff0075a7 */ /* 0x0002a20008020164 */
[----:B------:R-:W-:Y:S05]  /*1bb0*/  @!P0 BRA `(.L_x_1096) ;  /* 0x0000000000048947 */ /* 0x000fea0003800000 */
[----:B------:R-:W-:Y:S01]  /*1bc0*/  BPT.TRAP 0x1 ;  /* 0x000000040000795c */ /* 0x000fe20000300000 */
.L_x_1096:
[----:B------:R-:W-:-:S05]  /*1bd0*/  IMAD.U32 R4, RZ, RZ, UR50 ;  /* 0x00000032ff047e24 */ /* 0x000fca000f8e00ff */
[----:B------:R-:W-:Y:S01]  /*1be0*/  LOP3.LUT R4, R4, 0x10000, RZ, 0xfc, !PT ;  /* 0x0001000004047812 */ /* 0x000fe200078efcff */
[----:B--2---:R-:W-:Y:S06]  /*1bf0*/  @P1 BRA `(.L_x_1097) ;  /* 0x0000000000081947 */ /* 0x004fec0003800000 */
[----:B------:R-:W2:Y:S02]  /*1c00*/  SYNCS.PHASECHK.TRANS64.TRYWAIT P1, [UR36+0x2a830], R0 ;  /* 0x02a83000ff0075a7 */ /* 0x000ea40008020164 */
[----:B--2---:R-:W-:Y:S05]  /*1c10*/  @!P1 BRA `(.L_x_1098) ;  /* 0x0000014000789947 */ /* 0x004fea0003800000 */
.L_x_1097:
[----:B------:R-:W-:Y:S05]  /*1c20*/  WARPSYNC.ALL ;  /* 0x0000000000007948 */ /* 0x000fea0003800000 */
[----:B------:R-:W-:Y:S01]  /*1c30*/  IMAD.MOV.U32 R5, RZ, RZ, -0x7fffffe0 ;  /* 0x80000020ff057424 */ /* 0x000fe200078e00ff */
[----:B------:R-:W-:-:S04]  /*1c40*/  UIADD3 UR4, UR36, 0x1e400, URZ ;  /* 0x0001e40024047890 */ /* 0x000fc8000fffe03f */
[----:B------:R-:W-:Y:S01]  /*1c50*/  R2UR UR5, R5 ;  /* 0x00000000050572ca */ /* 0x000fe200000e0000 */
[----:B------:R-:W-:Y:S01]  /*1c60*/  WARPGROUP.ARRIVE ;  /* 0x00000000000079c5 */ /* 0x000fe20000000000 */
[----:B------:R-:W-:Y:S01]  /*1c70*/  UMOV UR7, 0x80000020 ;  /* 0x8000002000077882 */ /* 0x000fe20000000000 */
[----:B------:R-:W-:Y:S01]  /*1c80*/  USHF.R.U32.HI UR6, URZ, 0x4, UR4 ;  /* 0x000000043f067899 */ /* 0x000fe20008011604 */
[C---:B------:R-:W-:Y:S01]  /*1c90*/  R2UR UR20, R4.reuse ;  /* 0x00000000041472ca */ /* 0x040fe200000e0000 */
[----:B------:R-:W-:Y:S01]  /*1ca0*/  UMOV UR9, 0x80000020 ;  /* 0x8000002000097882 */ /* 0x000fe20000000000 */
[----:B------:R-:W-:Y:S01]  /*1cb0*/  R2UR UR4, R4 ;  /* 0x00000000040472ca */ /* 0x000fe200000e0000 */
[----:B------:R-:W-:Y:S01]  /*1cc0*/  ULOP3.LUT UR6, UR6, 0x3fff, URZ, 0xc0, !UPT ;  /* 0x00003fff06067892 */ /* 0x000fe2000f8ec03f */
[----:B------:R-:W-:Y:S01]  /*1cd0*/  UMOV UR11, 0x80000020 ;  /* 0x80000020000b7882 */ /* 0x000fe20000000000 */
[----:B------:R-:W-:Y:S02]  /*1ce0*/  UMOV UR13, 0x80000020 ;  /* 0x80000020000d7882 */ /* 0x000fe40000000000 */
[----:B------:R-:W-:Y:S01]  /*1cf0*/  ULOP3.LUT UR28, UR6, 0x10000, URZ, 0xfc, !UPT ;  /* 0x00010000061c7892 */ /* 0x000fe2000f8efc3f */
[----:B------:R-:W-:Y:S01]  /*1d00*/  UMOV UR15, 0x80000020 ;  /* 0x80000020000f7882 */ /* 0x000fe20000000000 */
[----:B------:R-:W-:-:S02]  /*1d10*/  UMOV UR17, 0x80000020 ;  /* 0x8000002000117882 */ /* 0x000fc40000000000 */
[----:B------:R-:W-:Y:S02]  /*1d20*/  UIADD3 UR10, UR28, 0x200, URZ ;  /* 0x000002001c0a7890 */ /* 0x000fe4000fffe03f */
[----:B------:R-:W-:Y:S01]  /*1d30*/  UIADD3 UR8, UR20, 0x200, URZ ;  /* 0x0000020014087890 */ /* 0x000fe2000fffe03f */
[----:B------:R-:W-:Y:S01]  /*1d40*/  UMOV UR6, UR28 ;  /* 0x0000001c00067c82 */ /* 0x000fe20008000000 */
[----:B------:R-:W-:Y:S01]  /*1d50*/  UIADD3 UR12, UR20, 0x202, URZ ;  /* 0x00000202140c7890 */ /* 0x000fe2000fffe03f */
[----:B------:R-:W-:Y:S01]  /*1d60*/  QGMMA.64x128x32.F32.E4M3.E4M3 R24, gdesc[UR4], RZ, !UPT, gsb0 ;  /* 0x01e00000041879f3 */ /* 0x000fe2000c0008ff */
[----:B------:R-:W-:Y:S02]  /*1d70*/  UIADD3 UR4, UR20, 0x2, URZ ;  /* 0x0000000214047890 */ /* 0x000fe4000fffe03f */
[----:B------:R-:W-:Y:S01]  /*1d80*/  UIADD3 UR6, UR28, 0x2, URZ ;  /* 0x000000021c067890 */ /* 0x000fe2000fffe03f */
[----:B------:R-:W-:Y:S01]  /*1d90*/  UMOV UR5, 0x80000020 ;  /* 0x8000002000057882 */ /* 0x000fe20000000000 */
[----:B------:R-:W-:Y:S01]  /*1da0*/  UMOV UR7, 0x80000020 ;  /* 0x8000002000077882 */ /* 0x000fe20000000000 */
[----:B------:R-:W-:-:S02]  /*1db0*/  UIADD3 UR14, UR28, 0x202, URZ ;  /* 0x000002021c0e7890 */ /* 0x000fc4000fffe03f */
[----:B------:R-:W-:Y:S02]  /*1dc0*/  UIADD3 UR16, UR20, 0x400, URZ ;  /* 0x0000040014107890 */ /* 0x000fe4000fffe03f */
[----:B------:R-:W-:Y:S01]  /*1dd0*/  UIADD3 UR18, UR28, 0x400, URZ ;  /* 0x000004001c127890 */ /* 0x000fe2000fffe03f */
[----:B------:R-:W-:Y:S01]  /*1de0*/  UMOV UR19, 0x80000020 ;  /* 0x8000002000137882 */ /* 0x000fe20000000000 */
[----:B------:R-:W-:Y:S02]  /*1df0*/  UIADD3 UR20, UR20, 0x402, URZ ;  /* 0x0000040214147890 */ /* 0x000fe4000fffe03f */
[----:B------:R-:W-:Y:S01]  /*1e00*/  UIADD3 UR22, UR28, 0x402, URZ ;  /* 0x000004021c167890 */ /* 0x000fe2000fffe03f */
[----:B------:R-:W-:Y:S01]  /*1e10*/  UMOV UR21, 0x80000020 ;  /* 0x8000002000157882 */ /* 0x000fe20000000000 */
[----:B------:R-:W-:Y:S01]  /*1e20*/  UMOV UR23, 0x80000020 ;  /* 0x8000002000177882 */ /* 0x000fe20000000000 */
[----:B------:R-:W-:Y:S02]  /*1e30*/  WARPGROUP.DEPBAR.LE gsb0, 0x0 ;  /* 0x00008000000079c5 */ /* 0x000fe40000010000 */
[----:B------:R-:W-:-:S06]  /*1e40*/  WARPGROUP.ARRIVE ;  /* 0x00000000000079c5 */ /* 0x000fcc0000000000 */
[----:B------:R-:W-:Y:S03]  /*1e50*/  QGMMA.64x128x32.F32.E4M3.E4M3 R24, gdesc[UR4], R24, gsb0 ;  /* 0x01e00000041879f3 */ /* 0x000fe60008000818 */
[----:B------:R-:W-:Y:S02]  /*1e60*/  WARPGROUP.DEPBAR.LE gsb0, 0x0 ;  /* 0x00008000000079c5 */ /* 0x000fe40000010000 */
[----:B------:R-:W-:-:S07]  /*1e70*/  WARPGROUP.ARRIVE ;  /* 0x00000000000079c5 */ /* 0x000fce0000000000 */
        /* <DEDUP_REMOVED lines=11> */
[----:B------:R-:W-:Y:S05]  /*1f30*/  @!P0 BRA `(.L_x_1099) ;  /* 0x0000000000048947 */ /* 0x000fea0003800000 */
[----:B------:R-:W-:Y:S01]  /*1f40*/  BPT.TRAP 0x1 ;  /* 0x000000040000795c */ /* 0x000fe20000300000 */
.L_x_1099:
[----:B0-----:R-:W-:Y:S01]  /*1f50*/  LOP3.LUT R3, R88, 0xffffff80, RZ, 0xc0, !PT ;  /* 0xffffff8058037812 */ /* 0x001fe200078ec0ff */
[----:B------:R-:W-:Y:S01]  /*1f60*/  UISETP.NE.AND UP1, UPT, UR45, URZ, UPT ;  /* 0x0000003f2d00728c */ /* 0x000fe2000bf25270 */
[----:B------:R-:W-:Y:S01]  /*1f70*/  LEA.HI R23, R23, R22, RZ, 0x2 ;  /* 0x0000001617177211 */ /* 0x000fe200078f10ff */
[----:B------:R-:W-:Y:S01]  /*1f80*/  UISETP.NE.AND UP0, UPT, UR44, URZ, UPT ;  /* 0x0000003f2c00728c */ /* 0x000fe2000bf05270 */
[----:B------:R-:W-:Y:S01]  /*1f90*/  LEA.HI R8, R89, R89, RZ, 0x1 ;  /* 0x0000005959087211 */ /* 0x000fe200078f08ff */
[----:B------:R-:W-:Y:S01]  /*1fa0*/  IMAD.IADD R3, R22, 0x1, -R3 ;  /* 0x0000000116037824 */ /* 0x000fe200078e0a03 */
[----:B------:R-:W-:Y:S01]  /*1fb0*/  LOP3.LUT R23, R23, 0xfffffffc, RZ, 0xc0, !PT ;  /* 0xfffffffc17177812 */ /* 0x000fe200078ec0ff */
[----:B------:R-:W-:Y:S01]  /*1fc0*/  ULDC UR32, c[0x0][0x9dc] ;  /* 0x0002770000207ab9 */ /* 0x000fe20000000800 */
[----:B------:R-:W-:Y:S01]  /*1fd0*/  LOP3.LUT R8, R8, 0x3fffffe, RZ, 0xc0, !PT ;  /* 0x03fffffe08087812 */ /* 0x000fe200078ec0ff */
[----:B------:R-:W-:Y:S01]  /*1fe0*/  ULOP3.LUT UR32, URZ, UR32, URZ, 0x33, !UPT ;  /* 0x000000203f207292 */ /* 0x000fe2000f8e333f */
[----:B-1----:R-:W-:Y:S01]  /*1ff0*/  SHF.R.S32.HI R0, RZ, 0x1f, R3 ;  /* 0x0000001fff007819 */ /* 0x002fe20000011403 */
[----:B------:R-:W-:Y:S01]  /*2000*/  IMAD.IADD R23, R22, 0x1, -R23 ;  /* 0x0000000116177824 */ /* 0x000fe200078e0a17 */
[----:B------:R-:W-:Y:S01]  /*2010*/  PLOP3.LUT P1, PT, PT, PT, UP1, 0x80, 0x0 ;  /* 0x000000000000781c */ /* 0x000fe20003f2f018 */
[----:B------:R-:W-:Y:S01]  /*2020*/  IMAD.IADD R8, R89, 0x1, -R8 ;  /* 0x0000000159087824 */ /* 0x000fe200078e0a08 */
[CC--:B------:R-:W-:Y:S01]  /*2030*/  LEA.HI R2, R0.reuse, R3.reuse, RZ, 0x2 ;  /* 0x0000000300027211 */ /* 0x0c0fe200078f10ff */
[----:B------:R-:W-:Y:S01]  /*2040*/  @UP1 ULDC UR6, c[0x0][0x44c] ;  /* 0x0001130000061ab9 */ /* 0x000fe20000000800 */
[----:B------:R-:W-:Y:S01]  /*2050*/  LEA.HI R6, R0, R3, RZ, 0x5 ;  /* 0x0000000300067211 */ /* 0x000fe200078f28ff */
[----:B------:R-:W-:Y:S01]  /*2060*/  @UP1 ULDC UR7, c[0x0][0x450] ;  /* 0x0001140000071ab9 */ /* 0x000fe20000000800 */
[----:B------:R-:W-:-:S02]  /*2070*/  SHF.R.S32.HI R0, RZ, 0x2, R2 ;  /* 0x00000002ff007819 */ /* 0x000fc40000011402 */
[----:B------:R-:W-:Y:S02]  /*2080*/  SHF.R.S32.HI R7, RZ, 0x1f, R2 ;  /* 0x0000001fff077819 */ /* 0x000fe40000011402 */
[----:B------:R-:W-:Y:S02]  /*2090*/  SHF.R.S32.HI R6, RZ, 0x5, R6 ;  /* 0x00000005ff067819 */ /* 0x000fe40000011406 */
[----:B------:R-:W-:Y:S02]  /*20a0*/  LEA.HI R7, R7, R0, RZ, 0x3 ;  /* 0x0000000007077211 */ /* 0x000fe400078f18ff */
[----:B------:R-:W-:Y:S02]  /*20b0*/  LEA.HI R9, R23, R23, RZ, 0x1 ;  /* 0x0000001717097211 */ /* 0x000fe400078f08ff */
[----:B------:R-:W-:Y:S02]  /*20c0*/  LEA R10, R6, UR48, 0x4 ;  /* 0x00000030060a7c11 */ /* 0x000fe4000f8e20ff */
[----:B------:R-:W-:-:S02]  /*20d0*/  LOP3.LUT R7, R7, 0xfffffff8, RZ, 0xc0, !PT ;  /* 0xfffffff807077812 */ /* 0x000fc400078ec0ff */
[----:B------:R-:W-:Y:S02]  /*20e0*/  LOP3.LUT R6, R9, 0x1ffffffe, RZ, 0xc0, !PT ;  /* 0x1ffffffe09067812 */ /* 0x000fe400078ec0ff */
[----:B------:R-:W-:Y:S01]  /*20f0*/  IADD3 R7, R10, R0, -R7 ;  /* 0x000000000a077210 */ /* 0x000fe20007ffe807 */
[----:B------:R-:W-:Y:S01]  /*2100*/  IMAD.MOV.U32 R0, RZ, RZ, -0x80 ;  /* 0xffffff80ff007424 */ /* 0x000fe200078e00ff */
[----:B------:R-:W-:Y:S01]  /*2110*/  PLOP3.LUT P2, PT, PT, PT, UP1, 0x80, 0x0 ;  /* 0x000000000000781c */ /* 0x000fe20003f4f018 */
[----:B------:R-:W-:Y:S01]  /*2120*/  IMAD.IADD R6, R23, 0x1, -R6 ;  /* 0x0000000117067824 */ /* 0x000fe200078e0a06 */
[----:B------:R-:W-:Y:S01]  /*2130*/  LOP3.LUT R2, R2, 0x7ffffffc, RZ, 0xc0, !PT ;  /* 0x7ffffffc02027812 */ /* 0x000fe200078ec0ff */
[----:B------:R-:W-:Y:S01]  /*2140*/  IMAD R7, R8, 0x40, R7 ;  /* 0x0000004008077824 */ /* 0x000fe200078e0207 */
[C---:B------:R-:W-:Y:S01]  /*2150*/  LEA R14, R19.reuse, 0xffffff80, 0x7 ;  /* 0xffffff80130e7811 */ /* 0x040fe200078e38ff */
[----:B------:R-:W-:Y:S02]  /*2160*/  IMAD R11, R19, R0, 0x80 ;  /* 0x00000080130b7424 */ /* 0x000fe400078e0200 */
[----:B------:R-:W-:-:S02]  /*2170*/  IMAD R8, R6, 0x8, R7 ;  /* 0x0000000806087824 */ /* 0x000fc400078e0207 */
[----:B------:R-:W-:Y:S02]  /*2180*/  IMAD.IADD R7, R3, 0x1, -R2 ;  /* 0x0000000103077824 */ /* 0x000fe400078e0a02 */
[----:B------:R-:W-:Y:S01]  /*2190*/  @P1 IMAD.HI.U32 R6, R8, UR6, RZ ;  /* 0x0000000608061c27 */ /* 0x000fe2000f8e00ff */
[----:B------:R-:W-:Y:S01]  /*21a0*/  UIADD3 UR6, UR36, 0x2a840, URZ ;  /* 0x0002a84024067890 */ /* 0x000fe2000fffe03f */
[----:B------:R-:W-:Y:S02]  /*21b0*/  PLOP3.LUT P1, PT, PT, PT, UP0, 0x40, 0x0 ;  /* 0x000000000000781c */ /* 0x000fe40003f2e808 */
[----:B------:R-:W-:Y:S01]  /*21c0*/  IMAD.MOV.U32 R9, RZ, RZ, R8 ;  /* 0x000000ffff097224 */ /* 0x000fe200078e0008 */
[----:B------:R-:W-:Y:S01]  /*21d0*/  @P2 SHF.R.U32.HI R9, RZ, UR7, R6 ;  /* 0x00000007ff092c19 */ /* 0x000fe20008011606 */
[----:B------:R-:W-:Y:S01]  /*21e0*/  VIADD R0, R11, 0x1 ;  /* 0x000000010b007836 */ /* 0x000fe20000000000 */
[----:B------:R-:W-:Y:S01]  /*21f0*/  UPRMT UR49, UR49, 0x654, UR6 ;  /* 0x0000065431317896 */ /* 0x000fe20008000006 */
[----:B------:R-:W-:-:S02]  /*2200*/  ULDC UR7, c[0x0][0x288] ;  /* 0x0000a20000077ab9 */ /* 0x000fc40000000800 */
[----:B------:R-:W0:Y:S01]  /*2210*/  SHFL.IDX PT, R10, R9, RZ, 0x1c1f ;  /* 0x001c1fff090a7589 */ /* 0x000e2200000e0000 */
[----:B------:R-:W-:Y:S01]  /*2220*/  IMAD R3, R7, -0x2, R0 ;  /* 0xfffffffe07037824 */ /* 0x000fe200078e0200 */
[----:B------:R-:W-:Y:S01]  /*2230*/  ULDC UR6, c[0x0][0x2f0] ;  /* 0x0000bc0000067ab9 */ /* 0x000fe20000000800 */
[----:B------:R-:W-:Y:S01]  /*2240*/  IMAD.U32 R6, RZ, RZ, UR7 ;  /* 0x00000007ff067e24 */ /* 0x000fe2000f8e00ff */
[----:B------:R-:W-:Y:S01]  /*2250*/  ULDC UR7, c[0x0][0x9e0] ;  /* 0x0002780000077ab9 */ /* 0x000fe20000000800 */
[C---:B------:R-:W-:Y:S01]  /*2260*/  IMAD R3, R16.reuse, UR6, R3 ;  /* 0x0000000610037c24 */ /* 0x040fe2000f8e0203 */
[----:B------:R-:W-:Y:S01]  /*2270*/  SYNCS.ARRIVE.TRANS64.RED.A1T0 RZ, [UR49], RZ ;  /* 0x000000ffffff79a7 */ /* 0x000fe20008100431 */
[----:B------:R-:W-:Y:S02]  /*2280*/  IMAD R0, R16, UR6, R11 ;  /* 0x0000000610007c24 */ /* 0x000fe4000f8e020b */
[----:B------:R-:W-:Y:S02]  /*2290*/  IMAD.IADD R3, R3, 0x1, -R6 ;  /* 0x0000000103037824 */ /* 0x000fe400078e0a06 */
[----:B------:R-:W-:-:S02]  /*22a0*/  IMAD R12, R7, -0x2, R0 ;  /* 0xfffffffe070c7824 */ /* 0x000fc400078e0200 */
[C---:B------:R-:W-:Y:S02]  /*22b0*/  VIADD R13, R3.reuse, UR7 ;  /* 0x00000007030d7c36 */ /* 0x040fe40008000000 */
[----:B------:R-:W-:-:S03]  /*22c0*/  VIADD R15, R3, UR32 ;  /* 0x00000020030f7c36 */ /* 0x000fc60008000000 */
[----:B0-----:R-:W-:Y:S01]  /*22d0*/  VIADDMNMX R0, R10, R13, R12, PT ;  /* 0x0000000d0a007246 */ /* 0x001fe2000380010c */
[----:B------:R-:W-:Y:S01]  /*22e0*/  IMAD.IADD R2, R15, 0x1, R10 ;  /* 0x000000010f027824 */ /* 0x000fe200078e020a */
[----:B------:R-:W-:Y:S06]  /*22f0*/  @P1 BRA `(.L_x_1100) ;  /* 0x0000000000641947 */ /* 0x000fec0003800000 */
[----:B------:R-:W-:Y:S01]  /*2300*/  IMAD R3, R16, UR6, R10 ;  /* 0x0000000610037c24 */ /* 0x000fe2000f8e020a */
[----:B------:R-:W-:Y:S03]  /*2310*/  BSSY B0, `(.L_x_1101) ;  /* 0x0000013000007945 */ /* 0x000fe60003800000 */
[----:B------:R-:W-:-:S05]  /*2320*/  IMAD.IADD R3, R3, 0x1, -R6 ;  /* 0x0000000103037824 */ /* 0x000fca00078e0a06 */
[----:B------:R-:W-:-:S13]  /*2330*/  ISETP.GT.AND P1, PT, R3, -0x1, PT ;  /* 0xffffffff0300780c */ /* 0x000fda0003f24270 */
[----:B------:R-:W-:Y:S05]  /*2340*/  @P1 BRA `(.L_x_1102) ;  /* 0x0000000000241947 */ /* 0x000fea0003800000 */
[----:B------:R-:W-:Y:S01]  /*2350*/  ULDC UR10, c[0x0][0x9e4] ;  /* 0x00027900000a7ab9 */ /* 0x000fe20000000800 */
[----:B------:R-:W-:Y:S01]  /*2360*/  LOP3.LUT R3, RZ, R3, RZ, 0x33, !PT ;  /* 0x00000003ff037212 */ /* 0x000fe200078e33ff */
[----:B------:R-:W-:-:S05]  /*2370*/  IMAD.U32 R20, RZ, RZ, UR10 ;  /* 0x0000000aff147e24 */ /* 0x000fca000f8e00ff */
[----:B------:R-:W-:-:S13]  /*2380*/  ISETP.NE.AND P1, PT, R20, 0x1, PT ;  /* 0x000000011400780c */ /* 0x000fda0003f25270 */
[----:B------:R-:W0:Y:S02]  /*2390*/  @P1 LDC.64 R22, c[0x0][0x9e8] ;  /* 0x00027a00ff161b82 */ /* 0x000e240000000a00 */
[----:B0-----:R-:W-:-:S05]  /*23a0*/  @P1 IMAD.HI.U32 R10, R3, R22, RZ ;  /* 0x00000016030a1227 */ /* 0x001fca00078e00ff */
[----:B------:R-:W-:-:S04]  /*23b0*/  @P1 SHF.R.U32.HI R3, RZ, R23, R10 ;  /* 0x00000017ff031219 */ /* 0x000fc8000001160a */
[----:B------:R-:W-:Y:S01]  /*23c0*/  LOP3.LUT R3, RZ, R3, RZ, 0x33, !PT ;  /* 0x00000003ff037212 */ /* 0x000fe200078e33ff */
[----:B------:R-:W-:Y:S06]  /*23d0*/  BRA `(.L_x_1103) ;  /* 0x0000000000187947 */ /* 0x000fec0003800000 */
.L_x_1102:
[----:B------:R-:W-:Y:S02]  /*23e0*/  ULDC UR10, c[0x0][0x9e4] ;  /* 0x00027900000a7ab9 */ /* 0x000fe40000000800 */
[----:B------:R-:W-:-:S05]  /*23f0*/  IMAD.U32 R20, RZ, RZ, UR10 ;  /* 0x0000000aff147e24 */ /* 0x000fca000f8e00ff */
[----:B------:R-:W-:-:S13]  /*2400*/  ISETP.NE.AND P1, PT, R20, 0x1, PT ;  /* 0x000000011400780c */ /* 0x000fda0003f25270 */
[----:B------:R-:W0:Y:S02]  /*2410*/  @P1 LDC.64 R22, c[0x0][0x9e8] ;  /* 0x00027a00ff161b82 */ /* 0x000e240000000a00 */
[----:B0-----:R-:W-:-:S05]  /*2420*/  @P1 IMAD.HI.U32 R10, R3, R22, RZ ;  /* 0x00000016030a1227 */ /* 0x001fca00078e00ff */
[----:B------:R-:W-:-:S07]  /*2430*/  @P1 SHF.R.U32.HI R3, RZ, R23, R10 ;  /* 0x00000017ff031219 */ /* 0x000fce000001160a */
.L_x_1103:
[----:B------:R-:W-:Y:S05]  /*2440*/  BSYNC B0 ;  /* 0x0000000000007941 */ /* 0x000fea0003800000 */
.L_x_1101:
[----:B------:R-:W-:-:S04]  /*2450*/  IMAD R10, R3, R20, -R14 ;  /* 0x00000014030a7224 */ /* 0x000fc800078e0a0e */
[----:B------:R-:W-:-:S05]  /*2460*/  IMAD R3, R7, -0x2, R10 ;  /* 0xfffffffe07037824 */ /* 0x000fca00078e020a */
[----:B------:R-:W-:Y:S02]  /*2470*/  VIADDMNMX R0, R3, R20, R0, PT ;  /* 0x0000001403007246 */ /* 0x000fe40003800100 */
[----:B------:R-:W-:-:S07]  /*2480*/  VIMNMX R2, R2, R3, !PT ;  /* 0x0000000302027248 */ /* 0x000fce0007fe0100 */
.L_x_1100:
[C---:B------:R-:W-:Y:S01]  /*2490*/  ISETP.GE.AND P2, PT, R11.reuse, 0x9, PT ;  /* 0x000000090b00780c */ /* 0x040fe20003f46270 */
[----:B------:R-:W0:Y:S01]  /*24a0*/  SHFL.IDX PT, R3, R9, 0x1, 0x1c1f ;  /* 0x003c1f0009037f89 */ /* 0x000e2200000e0000 */
[C---:B------:R-:W-:Y:S01]  /*24b0*/  ISETP.GE.AND P1, PT, R11.reuse, 0x2, PT ;  /* 0x000000020b00780c */ /* 0x040fe20003f26270 */
[----:B------:R-:W-:Y:S01]  /*24c0*/  UISETP.NE.AND UP0, UPT, UR44, URZ, UPT ;  /* 0x0000003f2c00728c */ /* 0x000fe2000bf05270 */
[C---:B------:R-:W-:Y:S02]  /*24d0*/  ISETP.GT.AND P3, PT, R2.reuse, 0x8, !P2 ;  /* 0x000000080200780c */ /* 0x040fe40005764270 */
[----:B------:R-:W-:Y:S02]  /*24e0*/  ISETP.GT.AND P4, PT, R2, 0x1, !P1 ;  /* 0x000000010200780c */ /* 0x000fe40004f84270 */
[----:B------:R-:W-:Y:S02]  /*24f0*/  ISETP.LT.OR P3, PT, R0, 0x9, P3 ;  /* 0x000000090000780c */ /* 0x000fe40001f61670 */
[----:B------:R-:W-:-:S02]  /*2500*/  ISETP.GE.AND P5, PT, R11, 0x11, PT ;  /* 0x000000110b00780c */ /* 0x000fc40003fa6270 */
[----:B------:R-:W-:Y:S02]  /*2510*/  FSEL R23, R28, -INF , !P3 ;  /* 0xff8000001c177808 */ /* 0x000fe40005800000 */
[----:B------:R-:W-:Y:S02]  /*2520*/  ISETP.LT.OR P4, PT, R0, 0x2, P4 ;  /* 0x000000020000780c */ /* 0x000fe40002781670 */
[----:B------:R-:W-:Y:S02]  /*2530*/  ISETP.GT.AND P3, PT, R2, 0x10, !P5 ;  /* 0x000000100200780c */ /* 0x000fe40006f64270 */
[----:B------:R-:W-:Y:S02]  /*2540*/  ISETP.GE.AND P6, PT, R11, 0xa, PT ;  /* 0x0000000a0b00780c */ /* 0x000fe40003fc6270 */
[----:B------:R-:W-:Y:S02]  /*2550*/  FSEL R25, R25, -INF , !P4 ;  /* 0xff80000019197808 */ /* 0x000fe40006000000 */
[----:B------:R-:W-:-:S02]  /*2560*/  P2R R22, PR, RZ, 0x20 ;  /* 0x00000020ff167803 */ /* 0x000fc40000000000 */
[----:B------:R-:W-:Y:S02]  /*2570*/  ISETP.LT.OR P3, PT, R0, 0x11, P3 ;  /* 0x000000110000780c */ /* 0x000fe40001f61670 */
[----:B------:R-:W-:Y:S02]  /*2580*/  ISETP.GT.AND P4, PT, R2, 0x9, !P6 ;  /* 0x000000090200780c */ /* 0x000fe40007784270 */
[----:B------:R-:W-:Y:S02]  /*2590*/  ISETP.GE.AND P5, PT, R11, 0x12, PT ;  /* 0x000000120b00780c */ /* 0x000fe40003fa6270 */
[----:B------:R-:W-:Y:S02]  /*25a0*/  FSEL R89, R32, -INF , !P3 ;  /* 0xff80000020597808 */ /* 0x000fe40005800000 */
[----:B------:R-:W-:Y:S02]  /*25b0*/  ISETP.LT.OR P4, PT, R0, 0xa, P4 ;  /* 0x0000000a0000780c */ /* 0x000fe40002781670 */
[----:B------:R-:W-:-:S02]  /*25c0*/  ISETP.GT.AND P3, PT, R2, 0x11, !P5 ;  /* 0x000000110200780c */ /* 0x000fc40006f64270 */
[----:B------:R-:W-:Y:S02]  /*25d0*/  FSEL R29, R29, -INF , !P4 ;  /* 0xff8000001d1d7808 */ /* 0x000fe40006000000 */
[----:B------:R-:W-:Y:S02]  /*25e0*/  ISETP.LT.OR P3, PT, R0, 0x12, P3 ;  /* 0x000000120000780c */ /* 0x000fe40001f61670 */
[----:B------:R-:W-:Y:S02]  /*25f0*/  ISETP.GE.AND P4, PT, R11, 0x19, PT ;  /* 0x000000190b00780c */ /* 0x000fe40003f86270 */
[----:B------:R-:W-:Y:S02]  /*2600*/  FSEL R33, R33, -INF , !P3 ;  /* 0xff80000021217808 */ /* 0x000fe40005800000 */
[----:B------:R-:W-:Y:S02]  /*2610*/  ISETP.GT.AND P3, PT, R2, 0x18, !P4 ;  /* 0x000000180200780c */ /* 0x000fe40006764270 */
[----:B------:R-:W-:-:S02]  /*2620*/  P2R R32, PR, RZ, 0x10 ;  /* 0x00000010ff207803 */ /* 0x000fc40000000000 */
[----:B------:R-:W-:Y:S02]  /*2630*/  ISETP.LT.OR P3, PT, R0, 0x19, P3 ;  /* 0x000000190000780c */ /* 0x000fe40001f61670 */
[----:B------:R-:W-:Y:S02]  /*2640*/  ISETP.GE.AND P4, PT, R11, 0x1a, PT ;  /* 0x0000001a0b00780c */ /* 0x000fe40003f86270 */
[----:B------:R-:W-:Y:S02]  /*2650*/  FSEL R36, R36, -INF , !P3 ;  /* 0xff80000024247808 */ /* 0x000fe40005800000 */
[----:B------:R-:W-:Y:S02]  /*2660*/  ISETP.GT.AND P3, PT, R2, 0x19, !P4 ;  /* 0x000000190200780c */ /* 0x000fe40006764270 */
[----:B------:R-:W-:Y:S02]  /*2670*/  P2R R88, PR, RZ, 0x10 ;  /* 0x00000010ff587803 */ /* 0x000fe40000000000 */
[----:B------:R-:W-:-:S02]  /*2680*/  ISETP.LT.OR P3, PT, R0, 0x1a, P3 ;  /* 0x0000001a0000780c */ /* 0x000fc40001f61670 */
[----:B------:R-:W-:Y:S02]  /*2690*/  ISETP.GE.AND P4, PT, R11, 0x21, PT ;  /* 0x000000210b00780c */ /* 0x000fe40003f86270 */
[----:B------:R-:W-:Y:S02]  /*26a0*/  FSEL R37, R37, -INF , !P3 ;  /* 0xff80000025257808 */ /* 0x000fe40005800000 */
[----:B------:R-:W-:Y:S02]  /*26b0*/  ISETP.GT.AND P3, PT, R2, 0x20, !P4 ;  /* 0x000000200200780c */ /* 0x000fe40006764270 */
[----:B------:R-:W-:Y:S02]  /*26c0*/  P2R R92, PR, RZ, 0x10 ;  /* 0x00000010ff5c7803 */ /* 0x000fe40000000000 */
[----:B------:R-:W-:Y:S02]  /*26d0*/  ISETP.LT.OR P3, PT, R0, 0x21, P3 ;  /* 0x000000210000780c */ /* 0x000fe40001f61670 */
[----:B------:R-:W-:-:S02]  /*26e0*/  ISETP.GE.AND P4, PT, R11, 0x22, PT ;  /* 0x000000220b00780c */ /* 0x000fc40003f86270 */
[----:B------:R-:W-:Y:S02]  /*26f0*/  FSEL R40, R40, -INF , !P3 ;  /* 0xff80000028287808 */ /* 0x000fe40005800000 */
[----:B------:R-:W-:Y:S02]  /*2700*/  ISETP.GT.AND P3, PT, R2, 0x21, !P4 ;  /* 0x000000210200780c */ /* 0x000fe40006764270 */
[----:B------:R-:W-:Y:S02]  /*2710*/  P2R R93, PR, RZ, 0x10 ;  /* 0x00000010ff5d7803 */ /* 0x000fe40000000000 */
[----:B------:R-:W-:Y:S02]  /*2720*/  ISETP.LT.OR P3, PT, R0, 0x22, P3 ;  /* 0x000000220000780c */ /* 0x000fe40001f61670 */
[----:B------:R-:W-:Y:S02]  /*2730*/  ISETP.GE.AND P4, PT, R11, 0x29, PT ;  /* 0x000000290b00780c */ /* 0x000fe40003f86270 */
[----:B------:R-:W-:-:S02]  /*2740*/  FSEL R41, R41, -INF , !P3 ;  /* 0xff80000029297808 */ /* 0x000fc40005800000 */
[----:B------:R-:W-:Y:S02]  /*2750*/  ISETP.GT.AND P3, PT, R2, 0x28, !P4 ;  /* 0x000000280200780c */ /* 0x000fe40006764270 */
[----:B------:R-:W-:Y:S02]  /*2760*/  P2R R94, PR, RZ, 0x10 ;  /* 0x00000010ff5e7803 */ /* 0x000fe40000000000 */
[----:B------:R-:W-:Y:S02]  /*2770*/  ISETP.LT.OR P3, PT, R0, 0x29, P3 ;  /* 0x000000290000780c */ /* 0x000fe40001f61670 */
[----:B------:R-:W-:Y:S02]  /*2780*/  ISETP.GE.AND P4, PT, R11, 0x2a, PT ;  /* 0x0000002a0b00780c */ /* 0x000fe40003f86270 */
[----:B------:R-:W-:Y:S02]  /*2790*/  FSEL R44, R44, -INF , !P3 ;  /* 0xff8000002c2c7808 */ /* 0x000fe40005800000 */
[----:B------:R-:W-:-:S02]  /*27a0*/  ISETP.GT.AND P3, PT, R2, 0x29, !P4 ;  /* 0x000000290200780c */ /* 0x000fc40006764270 */
[----:B------:R-:W-:Y:S02]  /*27b0*/  P2R R95, PR, RZ, 0x10 ;  /* 0x00000010ff5f7803 */ /* 0x000fe40000000000 */
        /* <DEDUP_REMOVED lines=81> */
[----:B------:R-:W-:Y:S02]  /*2cd0*/  P2R R28, PR, RZ, 0x20 ;  /* 0x00000020ff1c7803 */ /* 0x000fe40000000000 */
[----:B------:R-:W-:-:S02]  /*2ce0*/  FSEL R77, R77, -INF , !P3 ;  /* 0xff8000004d4d7808 */ /* 0x000fc40005800000 */
[----:B------:R-:W-:Y:S02]  /*2cf0*/  ISETP.GE.AND P3, PT, R11, 0x71, PT ;  /* 0x000000710b00780c */ /* 0x000fe40003f66270 */
[----:B------:R-:W-:Y:S02]  /*2d00*/  P2R R20, PR, RZ, 0x40 ;  /* 0x00000040ff147803 */ /* 0x000fe40000000000 */
[----:B------:R-:W-:-:S04]  /*2d10*/  ISETP.GT.AND P4, PT, R2, 0x70, !P3 ;  /* 0x000000700200780c */ /* 0x000fc80005f84270 */
[----:B------:R-:W-:-:S04]  /*2d20*/  ISETP.LT.OR P4, PT, R0, 0x71, P4 ;  /* 0x000000710000780c */ /* 0x000fc80002781670 */
[----:B------:R-:W-:Y:S02]  /*2d30*/  FSEL R80, R80, -INF , !P4 ;  /* 0xff80000050507808 */ /* 0x000fe40006000000 */
[----:B------:R-:W-:-:S04]  /*2d40*/  ISETP.GE.AND P4, PT, R11, 0x72, PT ;  /* 0x000000720b00780c */ /* 0x000fc80003f86270 */
        /* <DEDUP_REMOVED lines=8> */
[----:B------:R-:W-:Y:S02]  /*2dd0*/  P2R R10, PR, RZ, 0x40 ;  /* 0x00000040ff0a7803 */ /* 0x000fe40000000000 */
[----:B------:R-:W-:-:S04]  /*2de0*/  ISETP.GT.AND P6, PT, R2, RZ, !P6 ;  /* 0x000000ff0200720c */ /* 0x000fc800077c4270 */
[----:B------:R-:W-:-:S04]  /*2df0*/  ISETP.LT.OR P6, PT, R0, 0x1, P6 ;  /* 0x000000010000780c */ /* 0x000fc800037c1670 */
[----:B------:R-:W-:Y:S02]  /*2e00*/  FSEL R21, R24, -INF , !P6 ;  /* 0xff80000018157808 */ /* 0x000fe40007000000 */
[----:B------:R-:W-:Y:S02]  /*2e10*/  ISETP.GE.AND P6, PT, R11, 0x7a, PT ;  /* 0x0000007a0b00780c */ /* 0x000fe40003fc6270 */
[----:B0-----:R-:W-:Y:S01]  /*2e20*/  VIADDMNMX R11, R3, R13, R12, PT ;  /* 0x0000000d030b7246 */ /* 0x001fe2000380010c */
[----:B------:R-:W-:Y:S01]  /*2e30*/  IMAD.IADD R12, R15, 0x1, R3 ;  /* 0x000000010f0c7824 */ /* 0x000fe200078e0203 */
[----:B------:R-:W-:Y:S02]  /*2e40*/  P2R R24, PR, RZ, 0x40 ;  /* 0x00000040ff187803 */ /* 0x000fe40000000000 */
[----:B------:R-:W-:-:S04]  /*2e50*/  ISETP.GT.AND P6, PT, R2, 0x79, !P6 ;  /* 0x000000790200780c */ /* 0x000fc800077c4270 */
[----:B------:R-:W-:-:S04]  /*2e60*/  ISETP.LT.OR P6, PT, R0, 0x7a, P6 ;  /* 0x0000007a0000780c */ /* 0x000fc800037c1670 */
[----:B------:R-:W-:Y:S02]  /*2e70*/  FSEL R85, R85, -INF , !P6 ;  /* 0xff80000055557808 */ /* 0x000fe40007000000 */
[----:B------:R-:W-:-:S13]  /*2e80*/  PLOP3.LUT P6, PT, PT, PT, UP0, 0x40, 0x0 ;  /* 0x000000000000781c */ /* 0x000fda0003fce808 */
[----:B------:R-:W-:Y:S05]  /*2e90*/  @P6 BRA `(.L_x_1104) ;  /* 0x0000000000646947 */ /* 0x000fea0003800000 */
        /* <DEDUP_REMOVED lines=14> */
.L_x_1106:
[----:B------:R-:W-:Y:S02]  /*2f80*/  ULDC UR10, c[0x0][0x9e4] ;  /* 0x00027900000a7ab9 */ /* 0x000fe40000000800 */
[----:B------:R-:W-:-:S05]  /*2f90*/  IMAD.U32 R2, RZ, RZ, UR10 ;  /* 0x0000000aff027e24 */ /* 0x000fca000f8e00ff */
[----:B------:R-:W-:-:S13]  /*2fa0*/  ISETP.NE.AND P6, PT, R2, 0x1, PT ;  /* 0x000000010200780c */ /* 0x000fda0003fc5270 */
[----:B------:R-:W0:Y:S02]  /*2fb0*/  @P6 LDC.64 R90, c[0x0][0x9e8] ;  /* 0x00027a00ff5a6b82 */ /* 0x000e240000000a00 */
[----:B0-----:R-:W-:-:S05]  /*2fc0*/  @P6 IMAD.HI.U32 R0, R3, R90, RZ ;  /* 0x0000005a03006227 */ /* 0x001fca00078e00ff */
[----:B------:R-:W-:-:S07]  /*2fd0*/  @P6 SHF.R.U32.HI R3, RZ, R91, R0 ;  /* 0x0000005bff036219 */ /* 0x000fce0000011600 */
.L_x_1107:
[----:B------:R-:W-:Y:S05]  /*2fe0*/  BSYNC B0 ;  /* 0x0000000000007941 */ /* 0x000fea0003800000 */
.L_x_1105:
[----:B------:R-:W-:-:S04]  /*2ff0*/  IMAD R0, R3, R2, -R14 ;  /* 0x0000000203007224 */ /* 0x000fc800078e0a0e */
[----:B------:R-:W-:-:S05]  /*3000*/  IMAD R0, R7, -0x2, R0 ;  /* 0xfffffffe07007824 */ /* 0x000fca00078e0200 */
[----:B------:R-:W-:Y:S02]  /*3010*/  VIADDMNMX R11, R0, R2, R11, PT ;  /* 0x00000002000b7246 */ /* 0x000fe4000380010b */
[----:B------:R-:W-:-:S07]  /*3020*/  VIMNMX R12, R12, R0, !PT ;  /* 0x000000000c0c7248 */ /* 0x000fce0007fe0100 */
.L_x_1104:
[----:B------:R-:W-:Y:S01]  /*3030*/  ISETP.GT.AND P1, PT, R12, 0x1, !P1 ;  /* 0x000000010c00780c */ /* 0x000fe20004f24270 */
[----:B------:R-:W-:Y:S01]  /*3040*/  IMAD.U32 R9, RZ, RZ, UR39 ;  /* 0x00000027ff097e24 */ /* 0x000fe2000f8e00ff */
[----:B------:R-:W-:Y:S01]  /*3050*/  ISETP.NE.AND P6, PT, R20, RZ, PT ;  /* 0x000000ff1400720c */ /* 0x000fe20003fc5270 */
[----:B------:R-:W-:Y:S01]  /*3060*/  UISETP.NE.AND UP1, UPT, UR45, URZ, UPT ;  /* 0x0000003f2d00728c */ /* 0x000fe2000bf25270 */
[----:B------:R-:W-:Y:S01]  /*3070*/  ISETP.LT.OR P1, PT, R11, 0x2, P1 ;  /* 0x000000020b00780c */ /* 0x000fe20000f21670 */
[----:B------:R-:W-:Y:S01]  /*3080*/  UISETP.NE.AND UP0, UPT, UR44, URZ, UPT ;  /* 0x0000003f2c00728c */ /* 0x000fe2000bf05270 */
[----:B------:R-:W-:Y:S02]  /*3090*/  FMNMX.FTZ R0, R21, R25, !PT ;  /* 0x0000001915007209 */ /* 0x000fe40007810000 */
[----:B------:R-:W-:Y:S02]  /*30a0*/  FSEL R27, R27, -INF , !P1 ;  /* 0xff8000001b1b7808 */ /* 0x000fe40004800000 */
[----:B------:R-:W-:-:S02]  /*30b0*/  ISETP.GT.AND P1, PT, R12, 0x9, !P6 ;  /* 0x000000090c00780c */ /* 0x000fc40007724270 */
[----:B------:R-:W-:Y:S02]  /*30c0*/  FMNMX.FTZ R0, R23, R0, !PT ;  /* 0x0000000017007209 */ /* 0x000fe40007810000 */
[----:B------:R-:W-:Y:S01]  /*30d0*/  ISETP.LT.OR P1, PT, R11, 0xa, P1 ;  /* 0x0000000a0b00780c */ /* 0x000fe20000f21670 */
[----:B------:R-:W-:Y:S01]  /*30e0*/  @UP1 ULDC UR10, c[0x0][0x44c] ;  /* 0x00011300000a1ab9 */ /* 0x000fe20000000800 */
[----:B------:R-:W-:Y:S01]  /*30f0*/  FMNMX.FTZ R0, R29, R0, !PT ;  /* 0x000000001d007209 */ /* 0x000fe20007810000 */
[----:B------:R-:W-:Y:S01]  /*3100*/  UIMAD.WIDE.U32 UR10, UR48, UR10, URZ ;  /* 0x0000000a300a72a5 */ /* 0x000fe2000f8e003f */
[----:B------:R-:W-:Y:S01]  /*3110*/  FSEL R31, R31, -INF , !P1 ;  /* 0xff8000001f1f7808 */ /* 0x000fe20004800000 */
[----:B------:R-:W-:Y:S01]  /*3120*/  @UP1 ULDC UR15, c[0x0][0x450] ;  /* 0x00011400000f1ab9 */ /* 0x000fe20000000800 */
[----:B------:R-:W-:Y:S01]  /*3130*/  ISETP.NE.AND P1, PT, R22, RZ, PT ;  /* 0x000000ff1600720c */ /* 0x000fe20003f25270 */
[----:B------:R-:W-:Y:S01]  /*3140*/  @UP1 USHF.R.U32.HI UR48, URZ, UR15, UR11 ;  /* 0x0000000f3f301299 */ /* 0x000fe2000801160b */
[----:B------:R-:W-:-:S02]  /*3150*/  FMNMX.FTZ R0, R89, R0, !PT ;  /* 0x0000000059007209 */ /* 0x000fc40007810000 */
[C---:B------:R-:W-:Y:S02]  /*3160*/  ISETP.GT.AND P1, PT, R12.reuse, 0x10, !P1 ;  /* 0x000000100c00780c */ /* 0x040fe40004f24270 */
[----:B------:R-:W-:Y:S02]  /*3170*/  FMNMX.FTZ R3, R33, R0, !PT ;  /* 0x0000000021037209 */ /* 0x000fe40007810000 */
[----:B------:R-:W-:Y:S02]  /*3180*/  ISETP.LT.OR P1, PT, R11, 0x11, P1 ;  /* 0x000000110b00780c */ /* 0x000fe40000f21670 */
[----:B------:R-:W-:Y:S02]  /*3190*/  ISETP.GT.AND P2, PT, R12, 0x8, !P2 ;  /* 0x000000080c00780c */ /* 0x000fe40005744270 */
[----:B------:R-:W-:Y:S02]  /*31a0*/  FSEL R34, R34, -INF , !P1 ;  /* 0xff80000022227808 */ /* 0x000fe40004800000 */
[----:B------:R-:W-:-:S02]  /*31b0*/  ISETP.NE.AND P1, PT, R28, RZ, PT ;  /* 0x000000ff1c00720c */ /* 0x000fc40003f25270 */
[----:B------:R-:W-:Y:S02]  /*31c0*/  FMNMX.FTZ R0, R36, R3, !PT ;  /* 0x0000000324007209 */ /* 0x000fe40007810000 */
[----:B------:R-:W-:Y:S02]  /*31d0*/  ISETP.GT.AND P1, PT, R12, 0x11, !P1 ;  /* 0x000000110c00780c */ /* 0x000fe40004f24270 */
[C---:B------:R-:W-:Y:S02]  /*31e0*/  ISETP.LT.OR P2, PT, R11.reuse, 0x9, P2 ;  /* 0x000000090b00780c */ /* 0x040fe40001741670 */
[----:B------:R-:W-:Y:S02]  /*31f0*/  ISETP.LT.OR P1, PT, R11, 0x12, P1 ;  /* 0x000000120b00780c */ /* 0x000fe40000f21670 */
[----:B------:R-:W-:Y:S02]  /*3200*/  FMNMX.FTZ R3, R37, R0, !PT ;  /* 0x0000000025037209 */ /* 0x000fe40007810000 */
[----:B------:R-:W-:-:S02]  /*3210*/  FSEL R35, R35, -INF , !P1 ;  /* 0xff80000023237808 */ /* 0x000fc40004800000 */
[----:B------:R-:W-:Y:S02]  /*3220*/  ISETP.NE.AND P1, PT, R32, RZ, PT ;  /* 0x000000ff2000720c */ /* 0x000fe40003f25270 */
[----:B------:R-:W-:Y:S02]  /*3230*/  FSEL R30, R30, -INF , !P2 ;  /* 0xff8000001e1e7808 */ /* 0x000fe40005000000 */
[----:B------:R-:W-:Y:S02]  /*3240*/  ISETP.GT.AND P1, PT, R12, 0x18, !P1 ;  /* 0x000000180c00780c */ /* 0x000fe40004f24270 */
[----:B------:R-:W-:Y:S02]  /*3250*/  ISETP.NE.AND P2, PT, R97, RZ, PT ;  /* 0x000000ff6100720c */ /* 0x000fe40003f45270 */
[----:B------:R-:W-:Y:S02]  /*3260*/  ISETP.LT.OR P1, PT, R11, 0x19, P1 ;  /* 0x000000190b00780c */ /* 0x000fe40000f21670 */
[----:B------:R-:W-:-:S02]  /*3270*/  FMNMX.FTZ R0, R40, R3, !PT ;  /* 0x0000000328007209 */ /* 0x000fc40007810000 */
[----:B------:R-:W-:Y:S02]  /*3280*/  FSEL R38, R38, -INF , !P1 ;  /* 0xff80000026267808 */ /* 0x000fe40004800000 */
[----:B------:R-:W-:Y:S02]  /*3290*/  ISETP.NE.AND P1, PT, R88, RZ, PT ;  /* 0x000000ff5800720c */ /* 0x000fe40003f25270 */
[----:B------:R-:W-:Y:S02]  /*32a0*/  FMNMX.FTZ R3, R41, R0, !PT ;  /* 0x0000000029037209 */ /* 0x000fe40007810000 */
[----:B------:R-:W-:Y:S02]  /*32b0*/  ISETP.GT.AND P1, PT, R12, 0x19, !P1 ;  /* 0x000000190c00780c */ /* 0x000fe40004f24270 */
[----:B------:R-:W-:Y:S02]  /*32c0*/  ISETP.NE.AND P6, PT, R98, RZ, PT ;  /* 0x000000ff6200720c */ /* 0x000fe40003fc5270 */
[----:B------:R-:W-:-:S02]  /*32d0*/  ISETP.LT.OR P1, PT, R11, 0x1a, P1 ;  /* 0x0000001a0b00780c */ /* 0x000fc40000f21670 */
[----:B------:R-:W-:Y:S02]  /*32e0*/  FMNMX.FTZ R0, R44, R3, !PT ;  /* 0x000000032c007209 */ /* 0x000fe40007810000 */
[----:B------:R-:W-:Y:S02]  /*32f0*/  FSEL R39, R39, -INF , !P1 ;  /* 0xff80000027277808 */ /* 0x000fe40004800000 */
[----:B------:R-:W-:Y:S02]  /*3300*/  ISETP.NE.AND P1, PT, R92, RZ, PT ;  /* 0x000000ff5c00720c */ /* 0x000fe40003f25270 */
[----:B------:R-:W-:Y:S02]  /*3310*/  FMNMX.FTZ R3, R45, R0, !PT ;  /* 0x000000002d037209 */ /* 0x000fe40007810000 */
[----:B------:R-:W-:Y:S02]  /*3320*/  ISETP.GT.AND P1, PT, R12, 0x20, !P1 ;  /* 0x000000200c00780c */ /* 0x000fe40004f24270 */
[----:B------:R-:W-:-:S02]  /*3330*/  FMNMX.FTZ R0, R48, R3, !PT ;  /* 0x0000000330007209 */ /* 0x000fc40007810000 */
[----:B------:R-:W-:Y:S02]  /*3340*/  ISETP.LT.OR P1, PT, R11, 0x21, P1 ;  /* 0x000000210b00780c */ /* 0x000fe40000f21670 */
[----:B------:R-:W-:Y:S02]  /*3350*/  FMNMX.FTZ R3, R49, R0, !PT ;  /* 0x0000000031037209 */ /* 0x000fe40007810000 */
[----:B------:R-:W-:Y:S02]  /*3360*/  FSEL R42, R42, -INF , !P1 ;  /* 0xff8000002a2a7808 */ /* 0x000fe40004800000 */
[----:B------:R-:W-:Y:S02]  /*3370*/  ISETP.NE.AND P1, PT, R93, RZ, PT ;  /* 0x000000ff5d00720c */ /* 0x000fe40003f25270 */
[----:B------:R-:W-:Y:S02]  /*3380*/  FMNMX.FTZ R0, R52, R3, !PT ;  /* 0x0000000334007209 */ /* 0x000fe40007810000 */
[----:B------:R-:W-:-:S02]  /*3390*/  ISETP.GT.AND P1, PT, R12, 0x21, !P1 ;  /* 0x000000210c00780c */ /* 0x000fc40004f24270 */
[----:B------:R-:W-:Y:S02]  /*33a0*/  FMNMX.FTZ R3, R53, R0, !PT ;  /* 0x0000000035037209 */ /* 0x000fe40007810000 */
[----:B------:R-:W-:Y:S02]  /*33b0*/  ISETP.LT.OR P1, PT, R11, 0x22, P1 ;  /* 0x000000220b00780c */ /* 0x000fe40000f21670 */
[----:B------:R-:W-:Y:S02]  /*33c0*/  FMNMX.FTZ R0, R56, R3, !PT ;  /* 0x0000000338007209 */ /* 0x000fe40007810000 */
[----:B------:R-:W-:Y:S02]  /*33d0*/  FSEL R43, R43, -INF , !P1 ;  /* 0xff8000002b2b7808 */ /* 0x000fe40004800000 */
[----:B------:R-:W-:Y:S02]  /*33e0*/  ISETP.NE.AND P1, PT, R94, RZ, PT ;  /* 0x000000ff5e00720c */ /* 0x000fe40003f25270 */
[----:B------:R-:W-:-:S02]  /*33f0*/  FMNMX.FTZ R3, R57, R0, !PT ;  /* 0x0000000039037209 */ /* 0x000fc40007810000 */
[----:B------:R-:W-:Y:S02]  /*3400*/  ISETP.GT.AND P1, PT, R12, 0x28, !P1 ;  /* 0x000000280c00780c */ /* 0x000fe40004f24270 */
[----:B------:R-:W-:Y:S02]  /*3410*/  FMNMX.FTZ R0, R60, R3, !PT ;  /* 0x000000033c007209 */ /* 0x000fe40007810000 */
[----:B------:R-:W-:Y:S02]  /*3420*/  ISETP.LT.OR P1, PT, R11, 0x29, P1 ;  /* 0x000000290b00780c */ /* 0x000fe40000f21670 */
[----:B------:R-:W-:Y:S02]  /*3430*/  FMNMX.FTZ R3, R61, R0, !PT ;  /* 0x000000003d037209 */ /* 0x000fe40007810000 */
[----:B------:R-:W-:Y:S02]  /*3440*/  FSEL R46, R46, -INF , !P1 ;  /* 0xff8000002e2e7808 */ /* 0x000fe40004800000 */
[----:B------:R-:W-:-:S02]  /*3450*/  ISETP.NE.AND P1, PT, R95, RZ, PT ;  /* 0x000000ff5f00720c */ /* 0x000fc40003f25270 */
[----:B------:R-:W-:Y:S02]  /*3460*/  FMNMX.FTZ R0, R64, R3, !PT ;  /* 0x0000000340007209 */ /* 0x000fe40007810000 */
[----:B------:R-:W-:Y:S02]  /*3470*/  ISETP.GT.AND P1, PT, R12, 0x29, !P1 ;  /* 0x000000290c00780c */ /* 0x000fe40004f24270 */
[----:B------:R-:W-:Y:S02]  /*3480*/  FMNMX.FTZ R3, R65, R0, !PT ;  /* 0x0000000041037209 */ /* 0x000fe40007810000 */
[----:B------:R-:W-:Y:S02]  /*3490*/  ISETP.LT.OR P1, PT, R11, 0x2a, P1 ;  /* 0x0000002a0b00780c */ /* 0x000fe40000f21670 */
[----:B------:R-:W-:Y:S02]  /*34a0*/  FMNMX.FTZ R0, R68, R3, !PT ;  /* 0x0000000344007209 */ /* 0x000fe40007810000 */
[----:B------:R-:W-:-:S02]  /*34b0*/  FSEL R47, R47, -INF , !P1 ;  /* 0xff8000002f2f7808 */ /* 0x000fc40004800000 */
[----:B------:R-:W-:Y:S02]  /*34c0*/  ISETP.NE.AND P1, PT, R96, RZ, PT ;  /* 0x000000ff6000720c */ /* 0x000fe40003f25270 */
[----:B------:R-:W-:Y:S02]  /*34d0*/  FMNMX.FTZ R3, R69, R0, !PT ;  /* 0x0000000045037209 */ /* 0x000fe40007810000 */
[----:B------:R-:W-:Y:S02]  /*34e0*/  ISETP.GT.AND P1, PT, R12, 0x30, !P1 ;  /* 0x000000300c00780c */ /* 0x000fe40004f24270 */
[----:B------:R-:W-:Y:S02]  /*34f0*/  FMNMX.FTZ R0, R72, R3, !PT ;  /* 0x0000000348007209 */ /* 0x000fe40007810000 */
[----:B------:R-:W-:Y:S02]  /*3500*/  ISETP.LT.OR P1, PT, R11, 0x31, P1 ;  /* 0x000000310b00780c */ /* 0x000fe40000f21670 */
[----:B------:R-:W-:-:S02]  /*3510*/  FMNMX.FTZ R3, R73, R0, !PT ;  /* 0x0000000049037209 */ /* 0x000fc40007810000 */
[----:B------:R-:W-:Y:S02]  /*3520*/  FSEL R50, R50, -INF , !P1 ;  /* 0xff80000032327808 */ /* 0x000fe40004800000 */
[----:B------:R-:W-:Y:S02]  /*3530*/  ISETP.GT.AND P1, PT, R12, 0x31, !P2 ;  /* 0x000000310c00780c */ /* 0x000fe40005724270 */
[----:B------:R-:W-:Y:S02]  /*3540*/  FMNMX.FTZ R0, R76, R3, !PT ;  /* 0x000000034c007209 */ /* 0x000fe40007810000 */
[----:B------:R-:W-:Y:S02]  /*3550*/  ISETP.LT.OR P1, PT, R11, 0x32, P1 ;  /* 0x000000320b00780c */ /* 0x000fe40000f21670 */
[----:B------:R-:W-:Y:S02]  /*3560*/  FMNMX.FTZ R3, R77, R0, !PT ;  /* 0x000000004d037209 */ /* 0x000fe40007810000 */
[----:B------:R-:W-:-:S02]  /*3570*/  FSEL R51, R51, -INF , !P1 ;  /* 0xff80000033337808 */ /* 0x000fc40004800000 */
        /* <DEDUP_REMOVED lines=10> */
[----:B------:R-:W-:Y:S01]  /*3620*/  ISETP.NE.AND P2, PT, R108, RZ, PT ;  /* 0x000000ff6c00720c */ /* 0x000fe20003f45270 */
[----:B------:R-:W0:Y:S01]  /*3630*/  SHFL.BFLY PT, R3, R2, 0x2, 0x1f ;  /* 0x0c401f0002037f89 */ /* 0x000e2200000e0000 */
[----:B------:R-:W-:-:S02]  /*3640*/  FSEL R55, R55, -INF , !P1 ;  /* 0xff80000037377808 */ /* 0x000fc40004800000 */
[----:B------:R-:W-:Y:S02]  /*3650*/  ISETP.NE.AND P1, PT, R100, RZ, PT ;  /* 0x000000ff6400720c */ /* 0x000fe40003f25270 */
[----:B------:R-:W-:Y:S02]  /*3660*/  ISETP.NE.AND P6, PT, R109, RZ, PT ;  /* 0x000000ff6d00720c */ /* 0x000fe40003fc5270 */
[C---:B------:R-:W-:Y:S02]  /*3670*/  ISETP.GT.AND P1, PT, R12.reuse, 0x40, !P1 ;  /* 0x000000400c00780c */ /* 0x040fe40004f24270 */
[C---:B------:R-:W-:Y:S02]  /*3680*/  ISETP.GT.AND P3, PT, R12.reuse, 0x70, !P3 ;  /* 0x000000700c00780c */ /* 0x040fe40005f64270 */
[----:B------:R-:W-:Y:S02]  /*3690*/  ISETP.LT.OR P1, PT, R11, 0x41, P1 ;  /* 0x000000410b00780c */ /* 0x000fe40000f21670 */
[----:B------:R-:W-:-:S02]  /*36a0*/  ISETP.GT.AND P4, PT, R12, 0x71, !P4 ;  /* 0x000000710c00780c */ /* 0x000fc40006784270 */
[----:B------:R-:W-:Y:S02]  /*36b0*/  FSEL R58, R58, -INF , !P1 ;  /* 0xff8000003a3a7808 */ /* 0x000fe40004800000 */
[----:B------:R-:W-:Y:S02]  /*36c0*/  ISETP.NE.AND P1, PT, R101, RZ, PT ;  /* 0x000000ff6500720c */ /* 0x000fe40003f25270 */
[C---:B------:R-:W-:Y:S02]  /*36d0*/  ISETP.GT.AND P5, PT, R12.reuse, 0x78, !P5 ;  /* 0x000000780c00780c */ /* 0x040fe40006fa4270 */
[----:B------:R-:W-:Y:S02]  /*36e0*/  ISETP.GT.AND P1, PT, R12, 0x41, !P1 ;  /* 0x000000410c00780c */ /* 0x000fe40004f24270 */
[C---:B------:R-:W-:Y:S02]  /*36f0*/  ISETP.LT.OR P3, PT, R11.reuse, 0x71, P3 ;  /* 0x000000710b00780c */ /* 0x040fe40001f61670 */
[----:B------:R-:W-:-:S02]  /*3700*/  ISETP.LT.OR P1, PT, R11, 0x42, P1 ;  /* 0x000000420b00780c */ /* 0x000fc40000f21670 */
[----:B0-----:R-:W-:Y:S02]  /*3710*/  FMNMX.FTZ R3, R2, R3, !PT ;  /* 0x0000000302037209 */ /* 0x001fe40007810000 */
[----:B------:R-:W-:Y:S02]  /*3720*/  FSEL R59, R59, -INF , !P1 ;  /* 0xff8000003b3b7808 */ /* 0x000fe40004800000 */
[----:B------:R-:W-:Y:S01]  /*3730*/  ISETP.NE.AND P1, PT, R102, RZ, PT ;  /* 0x000000ff6600720c */ /* 0x000fe20003f25270 */
[----:B------:R-:W0:Y:S01]  /*3740*/  SHFL.BFLY PT, R0, R3, 0x1, 0x1f ;  /* 0x0c201f0003007f89 */ /* 0x000e2200000e0000 */
[----:B------:R-:W-:Y:S02]  /*3750*/  ISETP.LT.OR P4, PT, R11, 0x72, P4 ;  /* 0x000000720b00780c */ /* 0x000fe40002781670 */
[----:B------:R-:W-:Y:S02]  /*3760*/  ISETP.GT.AND P1, PT, R12, 0x48, !P1 ;  /* 0x000000480c00780c */ /* 0x000fe40004f24270 */
[----:B------:R-:W-:-:S02]  /*3770*/  FSEL R82, R82, -INF , !P3 ;  /* 0xff80000052527808 */ /* 0x000fc40005800000 */
[C---:B------:R-:W-:Y:S02]  /*3780*/  ISETP.LT.OR P1, PT, R11.reuse, 0x49, P1 ;  /* 0x000000490b00780c */ /* 0x040fe40000f21670 */
[----:B------:R-:W-:Y:S02]  /*3790*/  ISETP.LT.OR P5, PT, R11, 0x79, P5 ;  /* 0x000000790b00780c */ /* 0x000fe40002fa1670 */
[----:B------:R-:W-:Y:S02]  /*37a0*/  FSEL R62, R62, -INF , !P1 ;  /* 0xff8000003e3e7808 */ /* 0x000fe40004800000 */
[----:B------:R-:W-:Y:S02]  /*37b0*/  ISETP.NE.AND P1, PT, R103, RZ, PT ;  /* 0x000000ff6700720c */ /* 0x000fe40003f25270 */
[----:B------:R-:W-:Y:S02]  /*37c0*/  FSEL R83, R83, -INF , !P4 ;  /* 0xff80000053537808 */ /* 0x000fe40006000000 */
[----:B------:R-:W-:-:S02]  /*37d0*/  ISETP.GT.AND P1, PT, R12, 0x49, !P1 ;  /* 0x000000490c00780c */ /* 0x000fc40004f24270 */
[----:B------:R-:W-:Y:S02]  /*37e0*/  FSEL R86, R86, -INF , !P5 ;  /* 0xff80000056567808 */ /* 0x000fe40006800000 */
[----:B------:R-:W-:Y:S02]  /*37f0*/  ISETP.LT.OR P1, PT, R11, 0x4a, P1 ;  /* 0x0000004a0b00780c */ /* 0x000fe40000f21670 */
[----:B------:R-:W-:Y:S02]  /*3800*/  R2UR UR14, R18 ;  /* 0x00000000120e72ca */ /* 0x000fe400000e0000 */
[----:B------:R-:W-:Y:S02]  /*3810*/  FSEL R63, R63, -INF , !P1 ;  /* 0xff8000003f3f7808 */ /* 0x000fe40004800000 */
[----:B------:R-:W-:Y:S02]  /*3820*/  ISETP.NE.AND P1, PT, R104, RZ, PT ;  /* 0x000000ff6800720c */ /* 0x000fe40003f25270 */
[----:B0-----:R-:W-:-:S02]  /*3830*/  FMNMX.FTZ R0, R3, R0, !PT ;  /* 0x0000000003007209 */ /* 0x001fc40007810000 */
[----:B------:R-:W-:-:S03]  /*3840*/  ISETP.GT.AND P1, PT, R12, 0x50, !P1 ;  /* 0x000000500c00780c */ /* 0x000fc60004f24270 */
[----:B------:R-:W-:Y:S01]  /*3850*/  FFMA.FTZ R9, R0, R9, -8 ;  /* 0xc100000000097423 */ /* 0x000fe20000010009 */
[----:B------:R-:W-:Y:S01]  /*3860*/  ISETP.LT.OR P1, PT, R11, 0x51, P1 ;  /* 0x000000510b00780c */ /* 0x000fe20000f21670 */
[----:B------:R-:W-:-:S03]  /*3870*/  UIADD3 UR48, UR14, UR48, URZ ;  /* 0x000000300e307290 */ /* 0x000fc6000fffe03f */
[----:B------:R-:W-:Y:S01]  /*3880*/  FSEL R66, R66, -INF , !P1 ;  /* 0xff80000042427808 */ /* 0x000fe20004800000 */
[----:B------:R-:W-:Y:S01]  /*3890*/  UIADD3 UR7, UR48, UR7, URZ ;  /* 0x0000000730077290 */ /* 0x000fe2000fffe03f */
[----:B------:R-:W-:-:S04]  /*38a0*/  ISETP.NE.AND P1, PT, R105, RZ, PT ;  /* 0x000000ff6900720c */ /* 0x000fc80003f25270 */
[----:B------:R-:W-:-:S04]  /*38b0*/  ISETP.GT.AND P1, PT, R12, 0x51, !P1 ;  /* 0x000000510c00780c */ /* 0x000fc80004f24270 */
[----:B------:R-:W-:-:S04]  /*38c0*/  ISETP.LT.OR P1, PT, R11, 0x52, P1 ;  /* 0x000000520b00780c */ /* 0x000fc80000f21670 */
[----:B------:R-:W-:Y:S02]  /*38d0*/  FSEL R67, R67, -INF , !P1 ;  /* 0xff80000043437808 */ /* 0x000fe40004800000 */
        /* <DEDUP_REMOVED lines=8> */
[C---:B------:R-:W-:Y:S02]  /*3960*/  ISETP.GT.AND P1, PT, R12.reuse, 0x60, !P2 ;  /* 0x000000600c00780c */ /* 0x040fe40005724270 */
[----:B------:R-:W-:Y:S02]  /*3970*/  ISETP.NE.AND P2, PT, R111, RZ, PT ;  /* 0x000000ff6f00720c */ /* 0x000fe40003f45270 */
[----:B------:R-:W-:Y:S02]  /*3980*/  ISETP.LT.OR P1, PT, R11, 0x61, P1 ;  /* 0x000000610b00780c */ /* 0x000fe40000f21670 */
[----:B------:R-:W-:Y:S02]  /*3990*/  ISETP.GT.AND P2, PT, R12, 0x69, !P2 ;  /* 0x000000690c00780c */ /* 0x000fe40005744270 */
[----:B------:R-:W-:-:S02]  /*39a0*/  FSEL R74, R74, -INF , !P1 ;  /* 0xff8000004a4a7808 */ /* 0x000fc40004800000 */
[----:B------:R-:W-:Y:S02]  /*39b0*/  ISETP.GT.AND P1, PT, R12, 0x61, !P6 ;  /* 0x000000610c00780c */ /* 0x000fe40007724270 */
[----:B------:R-:W-:Y:S02]  /*39c0*/  ISETP.NE.AND P6, PT, R10, RZ, PT ;  /* 0x000000ff0a00720c */ /* 0x000fe40003fc5270 */
[C---:B------:R-:W-:Y:S02]  /*39d0*/  ISETP.LT.OR P1, PT, R11.reuse, 0x62, P1 ;  /* 0x000000620b00780c */ /* 0x040fe40000f21670 */
[----:B------:R-:W-:Y:S02]  /*39e0*/  ISETP.LT.OR P2, PT, R11, 0x6a, P2 ;  /* 0x0000006a0b00780c */ /* 0x000fe40001741670 */
[----:B------:R-:W-:Y:S02]  /*39f0*/  FSEL R75, R75, -INF , !P1 ;  /* 0xff8000004b4b7808 */ /* 0x000fe40004800000 */
[----:B------:R-:W-:-:S02]  /*3a00*/  FSETP.NEU.FTZ.AND P1, PT, R0, -INF , PT ;  /* 0xff8000000000780b */ /* 0x000fc40003f3d000 */
[----:B------:R-:W-:Y:S02]  /*3a10*/  FSEL R79, R79, -INF , !P2 ;  /* 0xff8000004f4f7808 */ /* 0x000fe40005000000 */
[----:B------:R-:W-:Y:S02]  /*3a20*/  FSEL R20, R9, RZ, P1 ;  /* 0x000000ff09147208 */ /* 0x000fe40000800000 */
[----:B------:R-:W-:Y:S02]  /*3a30*/  ISETP.GT.AND P1, PT, R12, RZ, !P6 ;  /* 0x000000ff0c00720c */ /* 0x000fe40007724270 */
[----:B------:R-:W-:Y:S01]  /*3a40*/  ISETP.NE.AND P6, PT, R24, RZ, PT ;  /* 0x000000ff1800720c */ /* 0x000fe20003fc5270 */
[--C-:B------:R-:W-:Y:S01]  /*3a50*/  FFMA.FTZ R15, R23, UR39, -R20.reuse ;  /* 0x00000027170f7c23 */ /* 0x100fe20008010814 */
[----:B------:R-:W-:Y:S01]  /*3a60*/  ISETP.LT.OR P1, PT, R11, 0x1, P1 ;  /* 0x000000010b00780c */ /* 0x000fe20000f21670 */
[--C-:B------:R-:W-:Y:S01]  /*3a70*/  FFMA.FTZ R23, R89, UR39, -R20.reuse ;  /* 0x0000002759177c23 */ /* 0x100fe20008010814 */
[----:B------:R-:W-:Y:S01]  /*3a80*/  ISETP.GT.AND P6, PT, R12, 0x79, !P6 ;  /* 0x000000790c00780c */ /* 0x000fe200077c4270 */
[--C-:B------:R-:W-:Y:S01]  /*3a90*/  FFMA.FTZ R2, R21, UR39, -R20.reuse ;  /* 0x0000002715027c23 */ /* 0x100fe20008010814 */
[----:B------:R-:W-:Y:S01]  /*3aa0*/  FSEL R26, R26, -INF , !P1 ;  /* 0xff8000001a1a7808 */ /* 0x000fe20004800000 */
[--C-:B------:R-:W-:Y:S01]  /*3ab0*/  FFMA.FTZ R3, R25, UR39, -R20.reuse ;  /* 0x0000002719037c23 */ /* 0x100fe20008010814 */
[----:B------:R-:W-:Y:S01]  /*3ac0*/  ISETP.NE.AND P1, PT, R110, RZ, PT ;  /* 0x000000ff6e00720c */ /* 0x000fe20003f25270 */
[--C-:B------:R-:W-:Y:S01]  /*3ad0*/  FFMA.FTZ R22, R29, UR39, -R20.reuse ;  /* 0x000000271d167c23 */ /* 0x100fe20008010814 */
[----:B------:R-:W-:Y:S01]  /*3ae0*/  FMNMX.FTZ R9, R26, R27, !PT ;  /* 0x0000001b1a097209 */ /* 0x000fe20007810000 */
[----:B------:R-:W-:Y:S01]  /*3af0*/  MUFU.EX2 R2, R2 ;  /* 0x0000000200027308 */ /* 0x000fe20000000800 */
[----:B------:R-:W-:Y:S01]  /*3b00*/  ISETP.GT.AND P1, PT, R12, 0x68, !P1 ;  /* 0x000000680c00780c */ /* 0x000fe20004f24270 */
[--C-:B------:R-:W-:Y:S01]  /*3b10*/  FFMA.FTZ R36, R36, UR39, -R20.reuse ;  /* 0x0000002724247c23 */ /* 0x100fe20008010814 */
[----:B------:R-:W-:Y:S01]  /*3b20*/  FMNMX.FTZ R10, R30, R9, !PT ;  /* 0x000000091e0a7209 */ /* 0x000fe20007810000 */
[--C-:B------:R-:W-:Y:S01]  /*3b30*/  FFMA.FTZ R37, R37, UR39, -R20.reuse ;  /* 0x0000002725257c23 */ /* 0x100fe20008010814 */
[----:B------:R-:W-:Y:S01]  /*3b40*/  ISETP.LT.OR P1, PT, R11, 0x69, P1 ;  /* 0x000000690b00780c */ /* 0x000fe20000f21670 */
[--C-:B------:R-:W-:Y:S01]  /*3b50*/  FFMA.FTZ R40, R40, UR39, -R20.reuse ;  /* 0x0000002728287c23 */ /* 0x100fe20008010814 */
[----:B------:R-:W-:Y:S01]  /*3b60*/  FMNMX.FTZ R13, R31, R10, !PT ;  /* 0x0000000a1f0d7209 */ /* 0x000fe20007810000 */
[----:B------:R0:W-:Y:S01]  /*3b70*/  MUFU.EX2 R9, R23 ;  /* 0x0000001700097308 */ /* 0x0001e20000000800 */
[----:B------:R-:W-:Y:S01]  /*3b80*/  FSEL R78, R78, -INF , !P1 ;  /* 0xff8000004e4e7808 */ /* 0x000fe20004800000 */
[--C-:B------:R-:W-:Y:S01]  /*3b90*/  FFMA.FTZ R10, R33, UR39, -R20.reuse ;  /* 0x00000027210a7c23 */ /* 0x100fe20008010814 */
[----:B------:R-:W-:Y:S01]  /*3ba0*/  FMNMX.FTZ R14, R34, R13, !PT ;  /* 0x0000000d220e7209 */ /* 0x000fe20007810000 */
[--C-:B------:R-:W-:Y:S01]  /*3bb0*/  FFMA.FTZ R41, R41, UR39, -R20.reuse ;  /* 0x0000002729297c23 */ /* 0x100fe20008010814 */
[----:B------:R-:W-:Y:S01]  /*3bc0*/  ISETP.LT.OR P6, PT, R11, 0x7a, P6 ;  /* 0x0000007a0b00780c */ /* 0x000fe200037c1670 */
[--C-:B------:R-:W-:Y:S01]  /*3bd0*/  FFMA.FTZ R44, R44, UR39, -R20.reuse ;  /* 0x000000272c2c7c23 */ /* 0x100fe20008010814 */
[----:B------:R-:W-:Y:S01]  /*3be0*/  FMNMX.FTZ R13, R35, R14, !PT ;  /* 0x0000000e230d7209 */ /* 0x000fe20007810000 */
[----:B------:R-:W1:Y:S01]  /*3bf0*/  MUFU.EX2 R3, R3 ;  /* 0x0000000300037308 */ /* 0x000e620000000800 */
[----:B------:R-:W-:Y:S01]  /*3c00*/  FSEL R87, R87, -INF , !P6 ;  /* 0xff80000057577808 */ /* 0x000fe20007000000 */
[----:B0-----:R-:W-:Y:S01]  /*3c10*/  IMAD.U32 R23, RZ, RZ, UR39 ;  /* 0x00000027ff177e24 */ /* 0x001fe2000f8e00ff */
[----:B------:R-:W-:Y:S01]  /*3c20*/  FMNMX.FTZ R14, R38, R13, !PT ;  /* 0x0000000d260e7209 */ /* 0x000fe20007810000 */
[--C-:B------:R-:W-:Y:S01]  /*3c30*/  FFMA.FTZ R45, R45, UR39, -R20.reuse ;  /* 0x000000272d2d7c23 */ /* 0x100fe20008010814 */
[--C-:B------:R-:W-:Y:S01]  /*3c40*/  FFMA.FTZ R48, R48, UR39, -R20.reuse ;  /* 0x0000002730307c23 */ /* 0x100fe20008010814 */
[--C-:B------:R-:W-:Y:S01]  /*3c50*/  FFMA.FTZ R49, R49, UR39, -R20.reuse ;  /* 0x0000002731317c23 */ /* 0x100fe20008010814 */
[----:B------:R-:W-:Y:S01]  /*3c60*/  FMNMX.FTZ R13, R39, R14, !PT ;  /* 0x0000000e270d7209 */ /* 0x000fe20007810000 */
[----:B------:R-:W0:Y:S01]  /*3c70*/  MUFU.EX2 R21, R15 ;  /* 0x0000000f00157308 */ /* 0x000e220000000800 */
[--C-:B------:R-:W-:Y:S01]  /*3c80*/  FFMA.FTZ R52, R52, UR39, -R20.reuse ;  /* 0x0000002734347c23 */ /* 0x100fe20008010814 */
[--C-:B------:R-:W-:Y:S01]  /*3c90*/  FFMA.FTZ R53, R53, UR39, -R20.reuse ;  /* 0x0000002735357c23 */ /* 0x100fe20008010814 */
[----:B------:R-:W-:Y:S01]  /*3ca0*/  FMNMX.FTZ R14, R42, R13, !PT ;  /* 0x0000000d2a0e7209 */ /* 0x000fe20007810000 */
[--C-:B------:R-:W-:Y:S01]  /*3cb0*/  FFMA.FTZ R60, R60, UR39, -R20.reuse ;  /* 0x000000273c3c7c23 */ /* 0x100fe20008010814 */
[--C-:B------:R-:W-:Y:S01]  /*3cc0*/  FFMA.FTZ R61, R61, UR39, -R20.reuse ;  /* 0x000000273d3d7c23 */ /* 0x100fe20008010814 */
[--C-:B------:R-:W-:Y:S01]  /*3cd0*/  FFMA.FTZ R56, R56, UR39, -R20.reuse ;  /* 0x0000002738387c23 */ /* 0x100fe20008010814 */
[----:B------:R-:W-:Y:S01]  /*3ce0*/  FMNMX.FTZ R13, R43, R14, !PT ;  /* 0x0000000e2b0d7209 */ /* 0x000fe20007810000 */
[----:B------:R-:W2:Y:S01]  /*3cf0*/  MUFU.EX2 R22, R22 ;  /* 0x0000001600167308 */ /* 0x000ea20000000800 */
[----:B-1----:R-:W-:Y:S01]  /*3d00*/  FADD.FTZ R24, R2, R3 ;  /* 0x0000000302187221 */ /* 0x002fe20000010000 */
[--C-:B------:R-:W-:Y:S01]  /*3d10*/  FFMA.FTZ R57, R57, UR39, -R20.reuse ;  /* 0x0000002739397c23 */ /* 0x100fe20008010814 */
[----:B------:R-:W-:Y:S01]  /*3d20*/  FMNMX.FTZ R14, R46, R13, !PT ;  /* 0x0000000d2e0e7209 */ /* 0x000fe20007810000 */
[--C-:B------:R-:W-:Y:S01]  /*3d30*/  FFMA.FTZ R68, R68, UR39, -R20.reuse ;  /* 0x0000002744447c23 */ /* 0x100fe20008010814 */
[--C-:B------:R-:W-:Y:S01]  /*3d40*/  FFMA.FTZ R69, R69, UR39, -R20.reuse ;  /* 0x0000002745457c23 */ /* 0x100fe20008010814 */
[----:B------:R-:W-:Y:S01]  /*3d50*/  FFMA.FTZ R64, R64, UR39, -R20 ;  /* 0x0000002740407c23 */ /* 0x000fe20008010814 */
[----:B------:R-:W-:Y:S01]  /*3d60*/  FMNMX.FTZ R13, R47, R14, !PT ;  /* 0x0000000e2f0d7209 */ /* 0x000fe20007810000 */
[----:B------:R-:W1:Y:S01]  /*3d70*/  MUFU.EX2 R10, R10 ;  /* 0x0000000a000a7308 */ /* 0x000e620000000800 */
[----:B0-----:R-:W-:Y:S01]  /*3d80*/  FADD.FTZ R25, R21, R24 ;  /* 0x0000001815197221 */ /* 0x001fe20000010000 */
[--C-:B------:R-:W-:Y:S01]  /*3d90*/  FFMA.FTZ R65, R65, UR39, -R20.reuse ;  /* 0x0000002741417c23 */ /* 0x100fe20008010814 */
[----:B------:R-:W-:Y:S01]  /*3da0*/  FMNMX.FTZ R14, R50, R13, !PT ;  /* 0x0000000d320e7209 */ /* 0x000fe20007810000 */
[--C-:B------:R-:W-:Y:S01]  /*3db0*/  FFMA.FTZ R76, R76, UR39, -R20.reuse ;  /* 0x000000274c4c7c23 */ /* 0x100fe20008010814 */
[--C-:B------:R-:W-:Y:S01]  /*3dc0*/  FFMA.FTZ R15, R77, UR39, -R20.reuse ;  /* 0x000000274d0f7c23 */ /* 0x100fe20008010814 */
[--C-:B------:R-:W-:Y:S01]  /*3dd0*/  FFMA.FTZ R72, R72, UR39, -R20.reuse ;  /* 0x0000002748487c23 */ /* 0x100fe20008010814 */
[----:B------:R-:W-:Y:S01]  /*3de0*/  FMNMX.FTZ R13, R51, R14, !PT ;  /* 0x0000000e330d7209 */ /* 0x000fe20007810000 */
[----:B------:R-:W0:Y:S01]  /*3df0*/  MUFU.EX2 R36, R36 ;  /* 0x0000002400247308 */ /* 0x000e220000000800 */
[C---:B--2---:R-:W-:Y:S01]  /*3e00*/  FADD.FTZ R24, R22.reuse, R25 ;  /* 0x0000001916187221 */ /* 0x044fe20000010000 */
[----:B------:R-:W-:Y:S01]  /*3e10*/  F2FP.SATFINITE.E4M3.F32.PACK_AB_MERGE_C R28, R22, R21, RZ ;  /* 0x00000015161c723e */ /* 0x000fe200048070ff */
[----:B------:R-:W-:Y:S01]  /*3e20*/  FFMA.FTZ R73, R73, UR39, -R20 ;  /* 0x0000002749497c23 */ /* 0x000fe20008010814 */
[----:B------:R-:W-:Y:S01]  /*3e30*/  FMNMX.FTZ R14, R54, R13, !PT ;  /* 0x0000000d360e7209 */ /* 0x000fe20007810000 */
[----:B------:R-:W-:Y:S01]  /*3e40*/  FADD.FTZ R29, R9, R24 ;  /* 0x00000018091d7221 */ /* 0x000fe20000010000 */
[----:B------:R-:W-:-:S02]  /*3e50*/  F2FP.SATFINITE.E4M3.F32.PACK_AB_MERGE_C R196, R3, R2, R28 ;  /* 0x0000000203c4723e */ /* 0x000fc4000480701c */
[----:B------:R-:W-:Y:S01]  /*3e60*/  FMNMX.FTZ R13, R55, R14, !PT ;  /* 0x0000000e370d7209 */ /* 0x000fe20007810000 */
[----:B------:R-:W2:Y:S01]  /*3e70*/  MUFU.EX2 R37, R37 ;  /* 0x0000002500257308 */ /* 0x000ea20000000800 */
[----:B-1----:R-:W-:Y:S02]  /*3e80*/  FADD.FTZ R29, R10, R29 ;  /* 0x0000001d0a1d7221 */ /* 0x002fe40000010000 */
[----:B------:R-:W-:-:S04]  /*3e90*/  FMNMX.FTZ R14, R58, R13, !PT ;  /* 0x0000000d3a0e7209 */ /* 0x000fc80007810000 */
[----:B------:R-:W-:Y:S01]  /*3ea0*/  FMNMX.FTZ R13, R59, R14, !PT ;  /* 0x0000000e3b0d7209 */ /* 0x000fe20007810000 */
[----:B------:R-:W-:Y:S01]  /*3eb0*/  MUFU.EX2 R40, R40 ;  /* 0x0000002800287308 */ /* 0x000fe20000000800 */
[----:B0-----:R-:W-:Y:S02]  /*3ec0*/  FADD.FTZ R24, R36, R29 ;  /* 0x0000001d24187221 */ /* 0x001fe40000010000 */
[----:B------:R-:W-:-:S04]  /*3ed0*/  FMNMX.FTZ R14, R62, R13, !PT ;  /* 0x0000000d3e0e7209 */ /* 0x000fc80007810000 */
[----:B------:R-:W-:Y:S01]  /*3ee0*/  FMNMX.FTZ R13, R63, R14, !PT ;  /* 0x0000000e3f0d7209 */ /* 0x000fe20007810000 */
[----:B------:R-:W-:Y:S01]  /*3ef0*/  MUFU.EX2 R41, R41 ;  /* 0x0000002900297308 */ /* 0x000fe20000000800 */
[----:B--2---:R-:W-:Y:S02]  /*3f00*/  F2FP.SATFINITE.E4M3.F32.PACK_AB_MERGE_C R36, R37, R36, RZ ;  /* 0x000000242524723e */ /* 0x004fe400048070ff */
[----:B------:R-:W-:Y:S02]  /*3f10*/  FMNMX.FTZ R14, R66, R13, !PT ;  /* 0x0000000d420e7209 */ /* 0x000fe40007810000 */
[----:B------:R-:W-:Y:S02]  /*3f20*/  F2FP.SATFINITE.E4M3.F32.PACK_AB_MERGE_C R198, R10, R9, R36 ;  /* 0x000000090ac6723e */ /* 0x000fe40004807024 */
[----:B------:R-:W-:Y:S01]  /*3f30*/  FMNMX.FTZ R13, R67, R14, !PT ;  /* 0x0000000e430d7209 */ /* 0x000fe20007810000 */
[----:B------:R-:W-:Y:S03]  /*3f40*/  MUFU.EX2 R44, R44 ;  /* 0x0000002c002c7308 */ /* 0x000fe60000000800 */
[----:B------:R-:W-:-:S04]  /*3f50*/  FMNMX.FTZ R14, R70, R13, !PT ;  /* 0x0000000d460e7209 */ /* 0x000fc80007810000 */
[----:B------:R-:W-:Y:S01]  /*3f60*/  FMNMX.FTZ R13, R71, R14, !PT ;  /* 0x0000000e470d7209 */ /* 0x000fe20007810000 */
[----:B------:R-:W-:Y:S01]  /*3f70*/  MUFU.EX2 R45, R45 ;  /* 0x0000002d002d7308 */ /* 0x000fe20000000800 */
[----:B------:R-:W-:Y:S02]  /*3f80*/  FFMA.FTZ R14, R80, UR39, -R20 ;  /* 0x00000027500e7c23 */ /* 0x000fe40008010814 */
[----:B------:R-:W-:-:S04]  /*3f90*/  FMNMX.FTZ R12, R74, R13, !PT ;  /* 0x0000000d4a0c7209 */ /* 0x000fc80007810000 */
[----:B------:R-:W-:Y:S01]  /*3fa0*/  FMNMX.FTZ R13, R75, R12, !PT ;  /* 0x0000000c4b0d7209 */ /* 0x000fe20007810000 */
[----:B------:R-:W-:Y:S03]  /*3fb0*/  MUFU.EX2 R48, R48 ;  /* 0x0000003000307308 */ /* 0x000fe60000000800 */
        /* <DEDUP_REMOVED lines=8> */
[----:B------:R-:W-:Y:S04]  /*4040*/  MUFU.EX2 R53, R53 ;  /* 0x0000003500357308 */ /* 0x000fe80000000800 */
[----:B------:R-:W0:Y:S04]  /*4050*/  SHFL.BFLY PT, R11, R12, 0x2, 0x1f ;  /* 0x0c401f000c0b7f89 */ /* 0x000e2800000e0000 */
[----:B------:R-:W-:Y:S08]  /*4060*/  MUFU.EX2 R60, R60 ;  /* 0x0000003c003c7308 */ /* 0x000ff00000000800 */
[----:B------:R-:W-:Y:S08]  /*4070*/  MUFU.EX2 R61, R61 ;  /* 0x0000003d003d7308 */ /* 0x000ff00000000800 */
[----:B------:R-:W-:Y:S01]  /*4080*/  MUFU.EX2 R56, R56 ;  /* 0x0000003800387308 */ /* 0x000fe20000000800 */
[----:B0-----:R-:W-:Y:S01]  /*4090*/  FMNMX.FTZ R13, R12, R11, !PT ;  /* 0x0000000b0c0d7209 */ /* 0x001fe20007810000 */
[----:B------:R-:W-:-:S06]  /*40a0*/  FFMA.FTZ R11, R81, UR39, -R20 ;  /* 0x00000027510b7c23 */ /* 0x000fcc0008010814 */
[----:B------:R-:W-:Y:S01]  /*40b0*/  MUFU.EX2 R57, R57 ;  /* 0x0000003900397308 */ /* 0x000fe20000000800 */
[----:B------:R-:W0:Y:S07]  /*40c0*/  SHFL.BFLY PT, R12, R13, 0x1, 0x1f ;  /* 0x0c201f000d0c7f89 */ /* 0x000e2e00000e0000 */
[----:B------:R-:W-:Y:S08]  /*40d0*/  MUFU.EX2 R68, R68 ;  /* 0x0000004400447308 */ /* 0x000ff00000000800 */
[----:B------:R-:W-:Y:S08]  /*40e0*/  MUFU.EX2 R69, R69 ;  /* 0x0000004500457308 */ /* 0x000ff00000000800 */
[----:B------:R-:W-:Y:S01]  /*40f0*/  MUFU.EX2 R64, R64 ;  /* 0x0000004000407308 */ /* 0x000fe20000000800 */
[----:B0-----:R-:W-:Y:S01]  /*4100*/  FMNMX.FTZ R12, R13, R12, !PT ;  /* 0x0000000c0d0c7209 */ /* 0x001fe20007810000 */
[--C-:B------:R-:W-:Y:S01]  /*4110*/  FFMA.FTZ R13, R84, UR39, -R20.reuse ;  /* 0x00000027540d7c23 */ /* 0x100fe20008010814 */
[----:B------:R-:W-:-:S02]  /*4120*/  FFMA.FTZ R20, R85, UR39, -R20 ;  /* 0x0000002755147c23 */ /* 0x000fc40008010814 */
[C---:B------:R-:W-:Y:S01]  /*4130*/  FSETP.NEU.FTZ.AND P1, PT, R12.reuse, -INF , PT ;  /* 0xff8000000c00780b */ /* 0x040fe20003f3d000 */
[----:B------:R-:W-:Y:S02]  /*4140*/  FFMA.FTZ R23, R12, R23, -8 ;  /* 0xc10000000c177423 */ /* 0x000fe40000010017 */
[----:B------:R-:W-:Y:S03]  /*4150*/  MUFU.EX2 R65, R65 ;  /* 0x0000004100417308 */ /* 0x000fe60000000800 */
[----:B------:R-:W-:Y:S02]  /*4160*/  FSEL R23, R23, RZ, P1 ;  /* 0x000000ff17177208 */ /* 0x000fe40000800000 */
[----:B------:R-:W-:-:S03]  /*4170*/  PLOP3.LUT P1, PT, PT, PT, UP0, 0x40, 0x0 ;  /* 0x000000000000781c */ /* 0x000fc60003f2e808 */
        /* <DEDUP_REMOVED lines=8> */
[--C-:B------:R-:W-:Y:S01]  /*4200*/  FFMA.FTZ R39, R39, UR39, -R23.reuse ;  /* 0x0000002727277c23 */ /* 0x100fe20008010817 */
[--C-:B------:R-:W-:Y:S01]  /*4210*/  FFMA.FTZ R42, R42, UR39, -R23.reuse ;  /* 0x000000272a2a7c23 */ /* 0x100fe20008010817 */
[--C-:B------:R-:W-:Y:S01]  /*4220*/  FFMA.FTZ R43, R43, UR39, -R23.reuse ;  /* 0x000000272b2b7c23 */ /* 0x100fe20008010817 */
[--C-:B------:R-:W-:Y:S01]  /*4230*/  FFMA.FTZ R46, R46, UR39, -R23.reuse ;  /* 0x000000272e2e7c23 */ /* 0x100fe20008010817 */
[--C-:B------:R-:W-:Y:S01]  /*4240*/  FFMA.FTZ R47, R47, UR39, -R23.reuse ;  /* 0x000000272f2f7c23 */ /* 0x100fe20008010817 */
[--C-:B------:R-:W-:Y:S01]  /*4250*/  FFMA.FTZ R50, R50, UR39, -R23.reuse ;  /* 0x0000002732327c23 */ /* 0x100fe20008010817 */
[----:B------:R-:W0:Y:S01]  /*4260*/  MUFU.EX2 R27, R27 ;  /* 0x0000001b001b7308 */ /* 0x000e220000000800 */
[--C-:B------:R-:W-:Y:S01]  /*4270*/  FFMA.FTZ R51, R51, UR39, -R23.reuse ;  /* 0x0000002733337c23 */ /* 0x100fe20008010817 */
[--C-:B------:R-:W-:Y:S01]  /*4280*/  FFMA.FTZ R54, R54, UR39, -R23.reuse ;  /* 0x0000002736367c23 */ /* 0x100fe20008010817 */
[--C-:B------:R-:W-:Y:S01]  /*4290*/  FFMA.FTZ R55, R55, UR39, -R23.reuse ;  /* 0x0000002737377c23 */ /* 0x100fe20008010817 */
[--C-:B------:R-:W-:Y:S01]  /*42a0*/  FFMA.FTZ R58, R58, UR39, -R23.reuse ;  /* 0x000000273a3a7c23 */ /* 0x100fe20008010817 */
[--C-:B------:R-:W-:Y:S01]  /*42b0*/  FFMA.FTZ R59, R59, UR39, -R23.reuse ;  /* 0x000000273b3b7c23 */ /* 0x100fe20008010817 */
[--C-:B------:R-:W-:Y:S01]  /*42c0*/  FFMA.FTZ R62, R62, UR39, -R23.reuse ;  /* 0x000000273e3e7c23 */ /* 0x100fe20008010817 */
[--C-:B------:R-:W-:Y:S01]  /*42d0*/  FFMA.FTZ R63, R63, UR39, -R23.reuse ;  /* 0x000000273f3f7c23 */ /* 0x100fe20008010817 */
[----:B------:R-:W1:Y:S01]  /*42e0*/  MUFU.EX2 R30, R30 ;  /* 0x0000001e001e7308 */ /* 0x000e620000000800 */
[--C-:B------:R-:W-:Y:S01]  /*42f0*/  FFMA.FTZ R66, R66, UR39, -R23.reuse ;  /* 0x0000002742427c23 */ /* 0x100fe20008010817 */
[--C-:B------:R-:W-:Y:S01]  /*4300*/  FFMA.FTZ R67, R67, UR39, -R23.reuse ;  /* 0x0000002743437c23 */ /* 0x100fe20008010817 */
[--C-:B------:R-:W-:Y:S01]  /*4310*/  FFMA.FTZ R70, R70, UR39, -R23.reuse ;  /* 0x0000002746467c23 */ /* 0x100fe20008010817 */
[--C-:B------:R-:W-:Y:S01]  /*4320*/  FFMA.FTZ R71, R71, UR39, -R23.reuse ;  /* 0x0000002747477c23 */ /* 0x100fe20008010817 */
[--C-:B------:R-:W-:Y:S01]  /*4330*/  FFMA.FTZ R74, R74, UR39, -R23.reuse ;  /* 0x000000274a4a7c23 */ /* 0x100fe20008010817 */
[--C-:B------:R-:W-:Y:S01]  /*4340*/  FFMA.FTZ R75, R75, UR39, -R23.reuse ;  /* 0x000000274b4b7c23 */ /* 0x100fe20008010817 */
[----:B------:R-:W-:Y:S01]  /*4350*/  FFMA.FTZ R78, R78, UR39, -R23 ;  /* 0x000000274e4e7c23 */ /* 0x000fe20008010817 */
[----:B------:R-:W2:Y:S01]  /*4360*/  MUFU.EX2 R31, R31 ;  /* 0x0000001f001f7308 */ /* 0x000ea20000000800 */
[----:B0-----:R-:W-:Y:S01]  /*4370*/  FADD.FTZ R25, R26, R27 ;  /* 0x0000001b1a197221 */ /* 0x001fe20000010000 */
[--C-:B------:R-:W-:Y:S01]  /*4380*/  FFMA.FTZ R79, R79, UR39, -R23.reuse ;  /* 0x000000274f4f7c23 */ /* 0x100fe20008010817 */
[--C-:B------:R-:W-:Y:S01]  /*4390*/  FFMA.FTZ R82, R82, UR39, -R23.reuse ;  /* 0x0000002752527c23 */ /* 0x100fe20008010817 */
[--C-:B------:R-:W-:Y:S01]  /*43a0*/  FFMA.FTZ R83, R83, UR39, -R23.reuse ;  /* 0x0000002753537c23 */ /* 0x100fe20008010817 */
[--C-:B------:R-:W-:Y:S01]  /*43b0*/  FFMA.FTZ R86, R86, UR39, -R23.reuse ;  /* 0x0000002756567c23 */ /* 0x100fe20008010817 */
[----:B------:R-:W-:-:S02]  /*43c0*/  FFMA.FTZ R23, R87, UR39, -R23 ;  /* 0x0000002757177c23 */ /* 0x000fc40008010817 */
[----:B------:R-:W0:Y:S01]  /*43d0*/  MUFU.EX2 R34, R34 ;  /* 0x0000002200227308 */ /* 0x000e220000000800 */
[----:B-1----:R-:W-:Y:S01]  /*43e0*/  FADD.FTZ R18, R30, R25 ;  /* 0x000000191e127221 */ /* 0x002fe20000010000 */
[----:B------:R-:W-:-:S04]  /*43f0*/  FADD.FTZ R25, R37, R24 ;  /* 0x0000001825197221 */ /* 0x000fc80000010000 */
[----:B------:R-:W-:Y:S02]  /*4400*/  FADD.FTZ R22, R40, R25 ;  /* 0x0000001928167221 */ /* 0x000fe40000010000 */
[----:B------:R-:W1:Y:S01]  /*4410*/  MUFU.EX2 R35, R35 ;  /* 0x0000002300237308 */ /* 0x000e620000000800 */
[C---:B--2---:R-:W-:Y:S01]  /*4420*/  FADD.FTZ R21, R31.reuse, R18 ;  /* 0x000000121f157221 */ /* 0x044fe20000010000 */
[----:B------:R-:W-:-:S04]  /*4430*/  F2FP.SATFINITE.E4M3.F32.PACK_AB_MERGE_C R30, R31, R30, RZ ;  /* 0x0000001e1f1e723e */ /* 0x000fc800048070ff */
[----:B------:R-:W-:Y:S02]  /*4440*/  F2FP.SATFINITE.E4M3.F32.PACK_AB_MERGE_C R197, R27, R26, R30 ;  /* 0x0000001a1bc5723e */ /* 0x000fe4000480701e */
[----:B------:R-:W2:Y:S01]  /*4450*/  MUFU.EX2 R38, R38 ;  /* 0x0000002600267308 */ /* 0x000ea20000000800 */
[----:B0-----:R-:W-:Y:S01]  /*4460*/  FADD.FTZ R18, R34, R21 ;  /* 0x0000001522127221 */ /* 0x001fe20000010000 */
[----:B------:R-:W-:-:S04]  /*4470*/  FADD.FTZ R21, R41, R22 ;  /* 0x0000001629157221 */ /* 0x000fc80000010000 */
[----:B------:R-:W-:Y:S01]  /*4480*/  FADD.FTZ R10, R44, R21 ;  /* 0x000000152c0a7221 */ /* 0x000fe20000010000 */
[----:B------:R-:W-:Y:S01]  /*4490*/  F2FP.SATFINITE.E4M3.F32.PACK_AB_MERGE_C R44, R45, R44, RZ ;  /* 0x0000002c2d2c723e */ /* 0x000fe200048070ff */
[----:B------:R-:W0:Y:S01]  /*44a0*/  MUFU.EX2 R39, R39 ;  /* 0x0000002700277308 */ /* 0x000e220000000800 */
[----:B-1----:R-:W-:Y:S01]  /*44b0*/  FADD.FTZ R3, R35, R18 ;  /* 0x0000001223037221 */ /* 0x002fe20000010000 */
[----:B------:R-:W-:Y:S01]  /*44c0*/  FADD.FTZ R45, R45, R10 ;  /* 0x0000000a2d2d7221 */ /* 0x000fe20000010000 */
[----:B------:R-:W-:Y:S02]  /*44d0*/  F2FP.SATFINITE.E4M3.F32.PACK_AB_MERGE_C R18, R53, R52, RZ ;  /* 0x000000343512723e */ /* 0x000fe400048070ff */
[----:B------:R-:W-:Y:S01]  /*44e0*/  F2FP.SATFINITE.E4M3.F32.PACK_AB_MERGE_C R192, R41, R40, R44 ;  /* 0x0000002829c0723e */ /* 0x000fe2000480702c */
[----:B------:R-:W-:Y:S01]  /*44f0*/  FADD.FTZ R10, R48, R45 ;  /* 0x0000002d300a7221 */ /* 0x000fe20000010000 */
[C---:B------:R-:W-:Y:S01]  /*4500*/  F2FP.SATFINITE.E4M3.F32.PACK_AB_MERGE_C R194, R49.reuse, R48, R18 ;  /* 0x0000003031c2723e */ /* 0x040fe20004807012 */
[----:B------:R-:W1:Y:S01]  /*4510*/  MUFU.EX2 R42, R42 ;  /* 0x0000002a002a7308 */ /* 0x000e620000000800 */
[----:B--2---:R-:W-:Y:S01]  /*4520*/  FADD.FTZ R2, R38, R3 ;  /* 0x0000000326027221 */ /* 0x004fe20000010000 */
[----:B------:R-:W-:-:S04]  /*4530*/  FADD.FTZ R9, R49, R10 ;  /* 0x0000000a31097221 */ /* 0x000fc80000010000 */
[----:B------:R-:W-:Y:S01]  /*4540*/  FADD.FTZ R52, R52, R9 ;  /* 0x0000000934347221 */ /* 0x000fe20000010000 */
[----:B------:R-:W-:Y:S01]  /*4550*/  F2FP.SATFINITE.E4M3.F32.PACK_AB_MERGE_C R9, R61, R60, RZ ;  /* 0x0000003c3d09723e */ /* 0x000fe200048070ff */
[----:B------:R-:W2:Y:S01]  /*4560*/  MUFU.EX2 R43, R43 ;  /* 0x0000002b002b7308 */ /* 0x000ea20000000800 */
[----:B0-----:R-:W-:Y:S01]  /*4570*/  FADD.FTZ R3, R39, R2 ;  /* 0x0000000227037221 */ /* 0x001fe20000010000 */
[----:B------:R-:W-:Y:S01]  /*4580*/  FADD.FTZ R53, R53, R52 ;  /* 0x0000003435357221 */ /* 0x000fe20000010000 */
[----:B------:R-:W-:Y:S02]  /*4590*/  F2FP.SATFINITE.E4M3.F32.PACK_AB_MERGE_C R188, R57, R56, R9 ;  /* 0x0000003839bc723e */ /* 0x000fe40004807009 */
[----:B------:R-:W-:Y:S01]  /*45a0*/  F2FP.SATFINITE.E4M3.F32.PACK_AB_MERGE_C R9, R69, R68, RZ ;  /* 0x000000444509723e */ /* 0x000fe200048070ff */
[----:B------:R-:W-:Y:S01]  /*45b0*/  FADD.FTZ R56, R56, R53 ;  /* 0x0000003538387221 */ /* 0x000fe20000010000 */
[----:B------:R-:W-:Y:S01]  /*45c0*/  F2FP.SATFINITE.E4M3.F32.PACK_AB_MERGE_C R38, R39, R38, RZ ;  /* 0x000000262726723e */ /* 0x000fe200048070ff */
[----:B------:R-:W0:Y:S01]  /*45d0*/  MUFU.EX2 R46, R46 ;  /* 0x0000002e002e7308 */ /* 0x000e220000000800 */
[----:B-1----:R-:W-:Y:S01]  /*45e0*/  FADD.FTZ R2, R42, R3 ;  /* 0x000000032a027221 */ /* 0x002fe20000010000 */
[----:B------:R-:W-:Y:S01]  /*45f0*/  FADD.FTZ R57, R57, R56 ;  /* 0x0000003839397221 */ /* 0x000fe20000010000 */
[----:B------:R-:W-:-:S02]  /*4600*/  F2FP.SATFINITE.E4M3.F32.PACK_AB_MERGE_C R190, R65, R64, R9 ;  /* 0x0000004041be723e */ /* 0x000fc40004807009 */
[----:B------:R-:W-:Y:S01]  /*4610*/  F2FP.SATFINITE.E4M3.F32.PACK_AB_MERGE_C R199, R35, R34, R38 ;  /* 0x0000002223c7723e */ /* 0x000fe20004807026 */
[----:B------:R-:W-:Y:S02]  /*4620*/  FADD.FTZ R60, R60, R57 ;  /* 0x000000393c3c7221 */ /* 0x000fe40000010000 */
[----:B------:R-:W1:Y:S01]  /*4630*/  MUFU.EX2 R47, R47 ;  /* 0x0000002f002f7308 */ /* 0x000e620000000800 */
[----:B--2---:R-:W-:Y:S01]  /*4640*/  FADD.FTZ R3, R43, R2 ;  /* 0x000000022b037221 */ /* 0x004fe20000010000 */
[----:B------:R-:W-:-:S04]  /*4650*/  FADD.FTZ R61, R61, R60 ;  /* 0x0000003c3d3d7221 */ /* 0x000fc80000010000 */
[----:B------:R-:W-:Y:S02]  /*4660*/  FADD.FTZ R64, R64, R61 ;  /* 0x0000003d40407221 */ /* 0x000fe40000010000 */
[----:B------:R-:W2:Y:S01]  /*4670*/  MUFU.EX2 R50, R50 ;  /* 0x0000003200327308 */ /* 0x000ea20000000800 */
[----:B0-----:R-:W-:Y:S01]  /*4680*/  FADD.FTZ R2, R46, R3 ;  /* 0x000000032e027221 */ /* 0x001fe20000010000 */
[----:B------:R-:W-:-:S04]  /*4690*/  FADD.FTZ R65, R65, R64 ;  /* 0x0000004041417221 */ /* 0x000fc80000010000 */
[----:B------:R-:W-:Y:S02]  /*46a0*/  FADD.FTZ R68, R68, R65 ;  /* 0x0000004144447221 */ /* 0x000fe40000010000 */
[----:B------:R-:W0:Y:S01]  /*46b0*/  MUFU.EX2 R51, R51 ;  /* 0x0000003300337308 */ /* 0x000e220000000800 */
[----:B-1----:R-:W-:Y:S01]  /*46c0*/  FADD.FTZ R3, R47, R2 ;  /* 0x000000022f037221 */ /* 0x002fe20000010000 */
[----:B------:R-:W-:Y:S01]  /*46d0*/  FADD.FTZ R69, R69, R68 ;  /* 0x0000004445457221 */ /* 0x000fe20000010000 */
[----:B------:R-:W-:-:S04]  /*46e0*/  F2FP.SATFINITE.E4M3.F32.PACK_AB_MERGE_C R46, R47, R46, RZ ;  /* 0x0000002e2f2e723e */ /* 0x000fc800048070ff */
[----:B------:R-:W-:Y:S01]  /*46f0*/  F2FP.SATFINITE.E4M3.F32.PACK_AB_MERGE_C R193, R43, R42, R46 ;  /* 0x0000002a2bc1723e */ /* 0x000fe2000480702e */
[----:B------:R-:W1:Y:S01]  /*4700*/  MUFU.EX2 R54, R54 ;  /* 0x0000003600367308 */ /* 0x000e620000000800 */
[----:B--2---:R-:W-:-:S07]  /*4710*/  FADD.FTZ R2, R50, R3 ;  /* 0x0000000332027221 */ /* 0x004fce0000010000 */
[----:B------:R-:W2:Y:S01]  /*4720*/  MUFU.EX2 R55, R55 ;  /* 0x0000003700377308 */ /* 0x000ea20000000800 */
[----:B0-----:R-:W-:-:S07]  /*4730*/  FADD.FTZ R3, R51, R2 ;  /* 0x0000000233037221 */ /* 0x001fce0000010000 */
[----:B------:R-:W0:Y:S01]  /*4740*/  MUFU.EX2 R58, R58 ;  /* 0x0000003a003a7308 */ /* 0x000e220000000800 */
[----:B-1----:R-:W-:-:S07]  /*4750*/  FADD.FTZ R2, R54, R3 ;  /* 0x0000000336027221 */ /* 0x002fce0000010000 */
[----:B------:R-:W1:Y:S01]  /*4760*/  MUFU.EX2 R59, R59 ;  /* 0x0000003b003b7308 */ /* 0x000e620000000800 */
[C---:B--2---:R-:W-:Y:S01]  /*4770*/  FADD.FTZ R3, R55.reuse, R2 ;  /* 0x0000000237037221 */ /* 0x044fe20000010000 */
[----:B------:R-:W-:-:S04]  /*4780*/  F2FP.SATFINITE.E4M3.F32.PACK_AB_MERGE_C R54, R55, R54, RZ ;  /* 0x000000363736723e */ /* 0x000fc800048070ff */
[----:B------:R-:W-:Y:S02]  /*4790*/  F2FP.SATFINITE.E4M3.F32.PACK_AB_MERGE_C R195, R51, R50, R54 ;  /* 0x0000003233c3723e */ /* 0x000fe40004807036 */
[----:B------:R-:W2:Y:S01]  /*47a0*/  MUFU.EX2 R62, R62 ;  /* 0x0000003e003e7308 */ /* 0x000ea20000000800 */
[----:B0-----:R-:W-:-:S07]  /*47b0*/  FADD.FTZ R2, R58, R3 ;  /* 0x000000033a027221 */ /* 0x001fce0000010000 */
[----:B------:R-:W0:Y:S01]  /*47c0*/  MUFU.EX2 R63, R63 ;  /* 0x0000003f003f7308 */ /* 0x000e220000000800 */
[----:B-1----:R-:W-:-:S07]  /*47d0*/  FADD.FTZ R3, R59, R2 ;  /* 0x000000023b037221 */ /* 0x002fce0000010000 */
[----:B------:R-:W1:Y:S01]  /*47e0*/  MUFU.EX2 R66, R66 ;  /* 0x0000004200427308 */ /* 0x000e620000000800 */
[----:B--2---:R-:W-:-:S07]  /*47f0*/  FADD.FTZ R2, R62, R3 ;  /* 0x000000033e027221 */ /* 0x004fce0000010000 */
[----:B------:R-:W2:Y:S01]  /*4800*/  MUFU.EX2 R67, R67 ;  /* 0x0000004300437308 */ /* 0x000ea20000000800 */
[C---:B0-----:R-:W-:Y:S01]  /*4810*/  FADD.FTZ R3, R63.reuse, R2 ;  /* 0x000000023f037221 */ /* 0x041fe20000010000 */
[----:B------:R-:W-:-:S04]  /*4820*/  F2FP.SATFINITE.E4M3.F32.PACK_AB_MERGE_C R62, R63, R62, RZ ;  /* 0x0000003e3f3e723e */ /* 0x000fc800048070ff */
[----:B------:R-:W-:Y:S02]  /*4830*/  F2FP.SATFINITE.E4M3.F32.PACK_AB_MERGE_C R189, R59, R58, R62 ;  /* 0x0000003a3bbd723e */ /* 0x000fe4000480703e */
[----:B------:R-:W0:Y:S01]  /*4840*/  MUFU.EX2 R70, R70 ;  /* 0x0000004600467308 */ /* 0x000e220000000800 */
[----:B-1----:R-:W-:-:S07]  /*4850*/  FADD.FTZ R2, R66, R3 ;  /* 0x0000000342027221 */ /* 0x002fce0000010000 */
[----:B------:R-:W-:Y:S01]  /*4860*/  MUFU.EX2 R76, R76 ;  /* 0x0000004c004c7308 */ /* 0x000fe20000000800 */
[----:B--2---:R-:W-:-:S07]  /*4870*/  FADD.FTZ R3, R67, R2 ;  /* 0x0000000243037221 */ /* 0x004fce0000010000 */
[----:B------:R-:W1:Y:S01]  /*4880*/  MUFU.EX2 R15, R15 ;  /* 0x0000000f000f7308 */ /* 0x000e620000000800 */
[----:B0-----:R-:W-:-:S07]  /*4890*/  FADD.FTZ R2, R70, R3 ;  /* 0x0000000346027221 */ /* 0x001fce0000010000 */
[----:B------:R-:W0:Y:S08]  /*48a0*/  MUFU.EX2 R71, R71 ;  /* 0x0000004700477308 */ /* 0x000e300000000800 */
[----:B------:R-:W-:Y:S01]  /*48b0*/  MUFU.EX2 R72, R72 ;  /* 0x0000004800487308 */ /* 0x000fe20000000800 */
[----:B-1----:R-:W-:-:S07]  /*48c0*/  F2FP.SATFINITE.E4M3.F32.PACK_AB_MERGE_C R9, R15, R76, RZ ;  /* 0x0000004c0f09723e */ /* 0x002fce00048070ff */
[----:B------:R-:W1:Y:S01]  /*48d0*/  MUFU.EX2 R73, R73 ;  /* 0x0000004900497308 */ /* 0x000e620000000800 */
[C---:B0-----:R-:W-:Y:S01]  /*48e0*/  F2FP.SATFINITE.E4M3.F32.PACK_AB_MERGE_C R70, R71.reuse, R70, RZ ;  /* 0x000000464746723e */ /* 0x041fe200048070ff */
[----:B------:R-:W-:-:S03]  /*48f0*/  FADD.FTZ R71, R71, R2 ;  /* 0x0000000247477221 */ /* 0x000fc60000010000 */
[----:B------:R-:W-:-:S03]  /*4900*/  F2FP.SATFINITE.E4M3.F32.PACK_AB_MERGE_C R191, R67, R66, R70 ;  /* 0x0000004243bf723e */ /* 0x000fc60004807046 */
[----:B------:R-:W0:Y:S08]  /*4910*/  MUFU.EX2 R74, R74 ;  /* 0x0000004a004a7308 */ /* 0x000e300000000800 */
[----:B------:R-:W2:Y:S01]  /*4920*/  MUFU.EX2 R75, R75 ;  /* 0x0000004b004b7308 */ /* 0x000ea20000000800 */
[----:B-1----:R-:W-:Y:S01]  /*4930*/  F2FP.SATFINITE.E4M3.F32.PACK_AB_MERGE_C R184, R73, R72, R9 ;  /* 0x0000004849b8723e */ /* 0x002fe20004807009 */
[----:B------:R-:W-:-:S04]  /*4940*/  FADD.FTZ R72, R72, R69 ;  /* 0x0000004548487221 */ /* 0x000fc80000010000 */
[----:B------:R-:W-:Y:S02]  /*4950*/  FADD.FTZ R73, R73, R72 ;  /* 0x0000004849497221 */ /* 0x000fe40000010000 */
[----:B------:R-:W1:Y:S01]  /*4960*/  MUFU.EX2 R78, R78 ;  /* 0x0000004e004e7308 */ /* 0x000e620000000800 */
[----:B0-----:R-:W-:Y:S01]  /*4970*/  FADD.FTZ R2, R74, R71 ;  /* 0x000000474a027221 */ /* 0x001fe20000010000 */
[----:B------:R-:W-:-:S04]  /*4980*/  FADD.FTZ R76, R76, R73 ;  /* 0x000000494c4c7221 */ /* 0x000fc80000010000 */
[----:B------:R-:W-:Y:S02]  /*4990*/  FADD.FTZ R15, R15, R76 ;  /* 0x0000004c0f0f7221 */ /* 0x000fe40000010000 */
[----:B------:R-:W-:Y:S01]  /*49a0*/  MUFU.EX2 R13, R13 ;  /* 0x0000000d000d7308 */ /* 0x000fe20000000800 */
[----:B--2---:R-:W-:-:S07]  /*49b0*/  FADD.FTZ R3, R75, R2 ;  /* 0x000000024b037221 */ /* 0x004fce0000010000 */
[----:B------:R-:W0:Y:S01]  /*49c0*/  MUFU.EX2 R20, R20 ;  /* 0x0000001400147308 */ /* 0x000e220000000800 */
[----:B-1----:R-:W-:-:S07]  /*49d0*/  FADD.FTZ R2, R78, R3 ;  /* 0x000000034e027221 */ /* 0x002fce0000010000 */
[----:B------:R-:W1:Y:S08]  /*49e0*/  MUFU.EX2 R79, R79 ;  /* 0x0000004f004f7308 */ /* 0x000e700000000800 */
[----:B------:R-:W-:Y:S01]  /*49f0*/  MUFU.EX2 R14, R14 ;  /* 0x0000000e000e7308 */ /* 0x000fe20000000800 */
[----:B0-----:R-:W-:-:S07]  /*4a00*/  F2FP.SATFINITE.E4M3.F32.PACK_AB_MERGE_C R9, R20, R13, RZ ;  /* 0x0000000d1409723e */ /* 0x001fce00048070ff */
[----:B------:R-:W0:Y:S01]  /*4a10*/  MUFU.EX2 R11, R11 ;  /* 0x0000000b000b7308 */ /* 0x000e220000000800 */
[C---:B-1----:R-:W-:Y:S01]  /*4a20*/  F2FP.SATFINITE.E4M3.F32.PACK_AB_MERGE_C R78, R79.reuse, R78, RZ ;  /* 0x0000004e4f4e723e */ /* 0x042fe200048070ff */
[----:B------:R-:W-:-:S03]  /*4a30*/  FADD.FTZ R79, R79, R2 ;  /* 0x000000024f4f7221 */ /* 0x000fc60000010000 */
[----:B------:R-:W-:-:S03]  /*4a40*/  F2FP.SATFINITE.E4M3.F32.PACK_AB_MERGE_C R185, R75, R74, R78 ;  /* 0x0000004a4bb9723e */ /* 0x000fc6000480704e */
[----:B------:R-:W1:Y:S08]  /*4a50*/  MUFU.EX2 R82, R82 ;  /* 0x0000005200527308 */ /* 0x000e700000000800 */
[----:B------:R-:W2:Y:S01]  /*4a60*/  MUFU.EX2 R83, R83 ;  /* 0x0000005300537308 */ /* 0x000ea20000000800 */
[----:B0-----:R-:W-:Y:S01]  /*4a70*/  F2FP.SATFINITE.E4M3.F32.PACK_AB_MERGE_C R186, R11, R14, R9 ;  /* 0x0000000e0bba723e */ /* 0x001fe20004807009 */
[----:B------:R-:W-:-:S04]  /*4a80*/  FADD.FTZ R14, R14, R15 ;  /* 0x0000000f0e0e7221 */ /* 0x000fc80000010000 */
[----:B------:R-:W-:Y:S01]  /*4a90*/  FADD.FTZ R14, R11, R14 ;  /* 0x0000000e0b0e7221 */ /* 0x000fe20000010000 */
[----:B------:R-:W-:Y:S01]  /*4aa0*/  VIADD R11, R19, 0xfffffffe ;  /* 0xfffffffe130b7836 */ /* 0x000fe20000000000 */
[----:B------:R-:W0:Y:S01]  /*4ab0*/  MUFU.EX2 R86, R86 ;  /* 0x0000005600567308 */ /* 0x000e220000000800 */
[----:B-1----:R-:W-:Y:S01]  /*4ac0*/  FADD.FTZ R2, R82, R79 ;  /* 0x0000004f52027221 */ /* 0x002fe20000010000 */
[----:B------:R-:W-:-:S06]  /*4ad0*/  FADD.FTZ R13, R13, R14 ;  /* 0x0000000e0d0d7221 */ /* 0x000fcc0000010000 */
[----:B------:R-:W1:Y:S01]  /*4ae0*/  MUFU.EX2 R23, R23 ;  /* 0x0000001700177308 */ /* 0x000e620000000800 */
[----:B--2---:R-:W-:-:S04]  /*4af0*/  FADD.FTZ R3, R83, R2 ;  /* 0x0000000253037221 */ /* 0x004fc80000010000 */
[----:B0-----:R-:W-:Y:S01]  /*4b00*/  FADD.FTZ R2, R86, R3 ;  /* 0x0000000356027221 */ /* 0x001fe20000010000 */
[----:B------:R-:W-:Y:S01]  /*4b10*/  FADD.FTZ R3, R20, R13 ;  /* 0x0000000d14037221 */ /* 0x000fe20000010000 */
[C---:B-1----:R-:W-:Y:S02]  /*4b20*/  F2FP.SATFINITE.E4M3.F32.PACK_AB_MERGE_C R9, R23.reuse, R86, RZ ;  /* 0x000000561709723e */ /* 0x042fe400048070ff */
[----:B------:R-:W-:Y:S02]  /*4b30*/  FADD.FTZ R2, R23, R2 ;  /* 0x0000000217027221 */ /* 0x000fe40000010000 */
[----:B------:R-:W-:Y:S01]  /*4b40*/  F2FP.SATFINITE.E4M3.F32.PACK_AB_MERGE_C R187, R83, R82, R9 ;  /* 0x0000005253bb723e */ /* 0x000fe20004807009 */
[----:B------:R-:W-:Y:S06]  /*4b50*/  @P1 BRA `(.L_x_1108) ;  /* 0x00000000004c1947 */ /* 0x000fec0003800000 */
[----:B------:R-:W-:Y:S01]  /*4b60*/  ISETP.LT.AND P1, PT, RZ, UR48, PT ;  /* 0x00000030ff007c0c */ /* 0x000fe2000bf21270 */
[----:B------:R-:W-:-:S12]  /*4b70*/  UIADD3 UR14, UR48, -0x1, URZ ;  /* 0xffffffff300e7890 */ /* 0x000fd8000fffe03f */
[----:B------:R-:W-:Y:S05]  /*4b80*/  @P1 BRA `(.L_x_1109) ;  /* 0x0000000000201947 */ /* 0x000fea0003800000 */
[----:B------:R-:W-:Y:S01]  /*4b90*/  ULDC UR15, c[0x0][0x9e4] ;  /* 0x00027900000f7ab9 */ /* 0x000fe20000000800 */
[----:B------:R-:W-:Y:S02]  /*4ba0*/  UIADD3 UR14, -UR48, URZ, URZ ;  /* 0x0000003f300e7290 */ /* 0x000fe4000fffe13f */
[----:B------:R-:W-:-:S11]  /*4bb0*/  UISETP.NE.AND UP0, UPT, UR15, 0x1, UPT ;  /* 0x000000010f00788c */ /* 0x000fd6000bf05270 */
[----:B------:R-:W-:Y:S02]  /*4bc0*/  @UP0 ULDC.64 UR18, c[0x0][0x9e8] ;  /* 0x00027a0000120ab9 */ /* 0x000fe40000000a00 */
[----:B------:R-:W-:-:S04]  /*4bd0*/  UIMAD.WIDE.U32 UR10, UR14, UR18, URZ ;  /* 0x000000120e0a72a5 */ /* 0x000fc8000f8e003f */
[----:B------:R-:W-:-:S04]  /*4be0*/  @UP0 USHF.R.U32.HI UR14, URZ, UR19, UR11 ;  /* 0x000000133f0e0299 */ /* 0x000fc8000801160b */
[----:B------:R-:W-:Y:S01]  /*4bf0*/  ULOP3.LUT UR14, URZ, UR14, URZ, 0x33, !UPT ;  /* 0x0000000e3f0e7292 */ /* 0x000fe2000f8e333f */
[----:B------:R-:W-:Y:S11]  /*4c00*/  BRA `(.L_x_1110) ;  /* 0x0000000000147947 */ /* 0x000ff60003800000 */
.L_x_1109:
[----:B------:R-:W-:Y:S02]  /*4c10*/  ULDC UR15, c[0x0][0x9e4] ;  /* 0x00027900000f7ab9 */ /* 0x000fe40000000800 */
[----:B------:R-:W-:-:S11]  /*4c20*/  UISETP.NE.AND UP0, UPT, UR15, 0x1, UPT ;  /* 0x000000010f00788c */ /* 0x000fd6000bf05270 */
[----:B------:R-:W-:Y:S02]  /*4c30*/  @UP0 ULDC.64 UR18, c[0x0][0x9e8] ;  /* 0x00027a0000120ab9 */ /* 0x000fe40000000a00 */
[----:B------:R-:W-:-:S04]  /*4c40*/  UIMAD.WIDE.U32 UR10, UR14, UR18, URZ ;  /* 0x000000120e0a72a5 */ /* 0x000fc8000f8e003f */
[----:B------:R-:W-:-:S12]  /*4c50*/  @UP0 USHF.R.U32.HI UR14, URZ, UR19, UR11 ;  /* 0x000000133f0e0299 */ /* 0x000fd8000801160b */
.L_x_1110:
[----:B------:R-:W-:-:S04]  /*4c60*/  UIMAD UR14, UR14, UR15, UR15 ;  /* 0x0000000f0e0e72a4 */ /* 0x000fc8000f8e020f */
[----:B------:R-:W-:-:S04]  /*4c70*/  UISETP.LT.AND UP0, UPT, UR7, UR14, UPT ;  /* 0x0000000e0700728c */ /* 0x000fc8000bf01270 */
[----:B------:R-:W-:-:S12]  /*4c80*/  USEL UR7, UR7, UR14, UP0 ;  /* 0x0000000e07077287 */ /* 0x000fd80008000000 */
.L_x_1108:
[----:B------:R-:W-:Y:S01]  /*4c90*/  USHF.R.S32.HI UR10, URZ, 0x1f, UR7 ;  /* 0x0000001f3f0a7899 */ /* 0x000fe20008011407 */
[----:B------:R-:W0:Y:S01]  /*4ca0*/  S2UR UR29, SR_CgaCtaId ;  /* 0x00000000001d79c3 */ /* 0x000e220000008800 */
[----:B------:R-:W-:Y:S01]  /*4cb0*/  UMOV UR31, URZ ;  /* 0x0000003f001f7c82 */ /* 0x000fe20008000000 */
[----:B------:R-:W-:Y:S01]  /*4cc0*/  UMOV UR30, URZ ;  /* 0x0000003f001e7c82 */ /* 0x000fe20008000000 */
[----:B------:R-:W-:Y:S01]  /*4cd0*/  ULEA.HI UR10, UR10, UR7, URZ, 0x7 ;  /* 0x000000070a0a7291 */ /* 0x000fe2000f8f383f */
[----:B------:R-:W-:Y:S02]  /*4ce0*/  CS2R R24, SRZ ;  /* 0x0000000000187805 */ /* 0x000fe4000001ff00 */
[----:B------:R-:W-:Y:S02]  /*4cf0*/  CS2R R26, SRZ ;  /* 0x00000000001a7805 */ /* 0x000fe4000001ff00 */
[----:B------:R-:W-:Y:S01]  /*4d00*/  CS2R R28, SRZ ;  /* 0x00000000001c7805 */ /* 0x000fe2000001ff00 */
[----:B------:R-:W-:Y:S01]  /*4d10*/  USHF.R.S32.HI UR10, URZ, 0x7, UR10 ;  /* 0x000000073f0a7899 */ /* 0x000fe2000801140a */
[----:B------:R-:W-:-:S02]  /*4d20*/  CS2R R30, SRZ ;  /* 0x00000000001e7805 */ /* 0x000fc4000001ff00 */
[----:B------:R-:W-:Y:S02]  /*4d30*/  CS2R R32, SRZ ;  /* 0x0000000000207805 */ /* 0x000fe4000001ff00 */
[----:B------:R-:W-:Y:S01]  /*4d40*/  CS2R R34, SRZ ;  /* 0x0000000000227805 */ /* 0x000fe2000001ff00 */
[----:B------:R-:W-:Y:S01]  /*4d50*/  UISETP.LT.AND UP0, UPT, UR38, UR10, UPT ;  /* 0x0000000a2600728c */ /* 0x000fe2000bf01270 */
[----:B------:R-:W-:Y:S02]  /*4d60*/  CS2R R36, SRZ ;  /* 0x0000000000247805 */ /* 0x000fe4000001ff00 */
[----:B------:R-:W-:Y:S02]  /*4d70*/  CS2R R38, SRZ ;  /* 0x0000000000267805 */ /* 0x000fe4000001ff00 */
[----:B------:R-:W-:Y:S01]  /*4d80*/  CS2R R40, SRZ ;  /* 0x0000000000287805 */ /* 0x000fe2000001ff00 */
[----:B------:R-:W-:Y:S01]  /*4d90*/  USEL UR35, UR38, UR10, !UP0 ;  /* 0x0000000a26237287 */ /* 0x000fe2000c000000 */
[----:B------:R-:W-:-:S02]  /*4da0*/  CS2R R42, SRZ ;  /* 0x00000000002a7805 */ /* 0x000fc4000001ff00 */
[----:B------:R-:W-:Y:S02]  /*4db0*/  CS2R R44, SRZ ;  /* 0x00000000002c7805 */ /* 0x000fe4000001ff00 */
[----:B------:R-:W-:Y:S02]  /*4dc0*/  CS2R R46, SRZ ;  /* 0x00000000002e7805 */ /* 0x000fe4000001ff00 */
[----:B------:R-:W-:Y:S02]  /*4dd0*/  CS2R R48, SRZ ;  /* 0x0000000000307805 */ /* 0x000fe4000001ff00 */
[----:B------:R-:W-:Y:S02]  /*4de0*/  CS2R R50, SRZ ;  /* 0x0000000000327805 */ /* 0x000fe4000001ff00 */
[----:B------:R-:W-:Y:S02]  /*4df0*/  ISETP.GE.AND P1, PT, R11, UR35, PT ;  /* 0x000000230b007c0c */ /* 0x000fe4000bf26270 */
        /* <DEDUP_REMOVED lines=86> */
[----:B------:R-:W-:Y:S01]  /*5360*/  UMOV UR33, URZ ;  /* 0x0000003f00217c82 */ /* 0x000fe20008000000 */
[----:B------:R-:W-:Y:S01]  /*5370*/  ULDC UR49, c[0x0][0x9e4] ;  /* 0x0002790000317ab9 */ /* 0x000fe20000000800 */
[----:B------:R-:W-:Y:S01]  /*5380*/  ULDC UR48, c[0x0][0x2f0] ;  /* 0x0000bc0000307ab9 */ /* 0x000fe20000000800 */
[----:B------:R-:W-:-:S05]  /*5390*/  ULDC UR50, c[0x0][0x9e0] ;  /* 0x0002780000327ab9 */ /* 0x000fca0000000800 */
.L_x_1130:
[----:B------:R-:W-:Y:S01]  /*53a0*/  ISETP.NE.AND P2, PT, RZ, UR37, PT ;  /* 0x00000025ff007c0c */ /* 0x000fe2000bf45270 */
[----:B------:R-:W-:-:S04]  /*53b0*/  UISETP.NE.AND UP0, UPT, UR33, 0x1, UPT ;  /* 0x000000012100788c */ /* 0x000fc8000bf05270 */
[----:B------:R-:W-:-:S04]  /*53c0*/  USEL UR30, URZ, 0x1, UP0 ;  /* 0x000000013f1e7887 */ /* 0x000fc80008000000 */
[----:B------:R-:W-:-:S04]  /*53d0*/  ULOP3.LUT UR30, UR34, UR30, URZ, 0x3c, !UPT ;  /* 0x0000001e221e7292 */ /* 0x000fc8000f8e3c3f */
[----:B------:R-:W-:Y:S08]  /*53e0*/  @P2 BRA `(.L_x_1112) ;  /* 0x0000000000382947 */ /* 0x000ff00003800000 */
[----:B------:R-:W-:Y:S05]  /*53f0*/  @!P0 BRA `(.L_x_1113) ;  /* 0x0000000000048947 */ /* 0x000fea0003800000 */
[----:B------:R-:W-:Y:S01]  /*5400*/  BPT.TRAP 0x1 ;  /* 0x000000040000795c */ /* 0x000fe20000300000 */
.L_x_1113:
        /* <DEDUP_REMOVED lines=9> */
.L_x_1114:
[----:B-1----:R-:W-:Y:S05]  /*54a0*/  @P1 BRA `(.L_x_1112) ;  /* 0x0000000000081947 */ /* 0x002fea0003800000 */
[----:B------:R-:W1:Y:S02]  /*54b0*/  SYNCS.PHASECHK.TRANS64.TRYWAIT P1, [UR6+0x2a830], R0 ;  /* 0x02a83000ff0075a7 */ /* 0x000e640008020146 */
[----:B-1----:R-:W-:Y:S05]  /*54c0*/  @!P1 BRA `(.L_x_1115) ;  /* 0x0000010800649947 */ /* 0x002fea0003800000 */
.L_x_1112:
[----:B01----:R-:W-:Y:S01]  /*54d0*/  VIADD R0, R17, 0x8 ;  /* 0x0000000811007836 */ /* 0x003fe20000000000 */
[----:B------:R-:W-:Y:S01]  /*54e0*/  UIADD3 UR31, UR33, 0x1, URZ ;  /* 0x00000001211f7890 */ /* 0x000fe2000fffe03f */
[----:B------:R-:W-:Y:S01]  /*54f0*/  R2UR UR24, R4 ;  /* 0x00000000041872ca */ /* 0x000fe200000e0000 */
[----:B------:R-:W-:Y:S01]  /*5500*/  UMOV UR27, 0x80000020 ;  /* 0x80000020001b7882 */ /* 0x000fe20000000000 */
[----:B------:R-:W-:Y:S01]  /*5510*/  R2UR UR25, R5 ;  /* 0x00000000051972ca */ /* 0x000fe200000e0000 */
[----:B------:R0:W-:Y:S01]  /*5520*/  BAR.SYNC.DEFER_BLOCKING R0, 0x100 ;  /* 0x000400000000751d */ /* 0x0001e20000010000 */
[----:B------:R-:W-:-:S04]  /*5530*/  UISETP.NE.AND UP0, UPT, UR31, 0x2, UPT ;  /* 0x000000021f00788c */ /* 0x000fc8000bf05270 */
[----:B------:R-:W-:Y:S01]  /*5540*/  USEL UR31, UR31, URZ, UP0 ;  /* 0x0000003f1f1f7287 */ /* 0x000fe20008000000 */
[----:B------:R-:W-:Y:S01]  /*5550*/  UMOV UR7, 0x80000020 ;  /* 0x8000002000077882 */ /* 0x000fe20000000000 */
[----:B------:R-:W-:Y:S02]  /*5560*/  UMOV UR11, 0x80000020 ;  /* 0x80000020000b7882 */ /* 0x000fe40000000000 */
[----:B------:R-:W-:Y:S01]  /*5570*/  UIMAD UR26, UR31, 0x600, UR28 ;  /* 0x000006001f1a78a4 */ /* 0x000fe2000f8e021c */
[----:B------:R-:W-:Y:S01]  /*5580*/  UMOV UR15, 0x80000020 ;  /* 0x80000020000f7882 */ /* 0x000fe20000000000 */
[----:B------:R-:W-:Y:S02]  /*5590*/  UMOV UR19, 0x80000020 ;  /* 0x8000002000137882 */ /* 0x000fe40000000000 */
[----:B------:R-:W-:Y:S02]  /*55a0*/  UIADD3 UR6, UR26, 0x2, URZ ;  /* 0x000000021a067890 */ /* 0x000fe4000fffe03f */
[----:B------:R-:W-:-:S02]  /*55b0*/  UIADD3 UR10, UR26, 0x200, URZ ;  /* 0x000002001a0a7890 */ /* 0x000fc4000fffe03f */
[----:B------:R-:W-:Y:S02]  /*55c0*/  UIADD3 UR14, UR26, 0x202, URZ ;  /* 0x000002021a0e7890 */ /* 0x000fe4000fffe03f */
[----:B------:R-:W-:Y:S02]  /*55d0*/  UIADD3 UR18, UR26, 0x400, URZ ;  /* 0x000004001a127890 */ /* 0x000fe4000fffe03f */
[----:B------:R-:W-:Y:S01]  /*55e0*/  UIADD3 UR22, UR26, 0x402, URZ ;  /* 0x000004021a167890 */ /* 0x000fe2000fffe03f */
[----:B------:R-:W-:Y:S01]  /*55f0*/  UMOV UR23, 0x80000020 ;  /* 0x8000002000177882 */ /* 0x000fe20000000000 */
[----:B------:R-:W-:-:S06]  /*5600*/  WARPGROUP.ARRIVE ;  /* 0x00000000000079c5 */ /* 0x000fcc0000000000 */
[----:B------:R-:W-:Y:S03]  /*5610*/  QGMMA.64x128x32.F32.E4M3.E4M3 R120, gdesc[UR24], RZ, !UPT, gsb0 ;  /* 0x01e00000187879f3 */ /* 0x000fe6000c0008ff */
        /* <DEDUP_REMOVED lines=16> */
[----:B0-----:R-:W-:Y:S05]  /*5720*/  @P2 BRA `(.L_x_1116) ;  /* 0x00000000002c2947 */ /* 0x001fea0003800000 */
[----:B------:R-:W-:Y:S05]  /*5730*/  @!P0 BRA `(.L_x_1117) ;  /* 0x0000000000048947 */ /* 0x000fea0003800000 */
[----:B------:R-:W-:Y:S01]  /*5740*/  BPT.TRAP 0x1 ;  /* 0x000000040000795c */ /* 0x000fe20000300000 */
.L_x_1117:
[----:B------:R-:W-:Y:S01]  /*5750*/  ULEA UR6, UR33, UR36, 0x3 ;  /* 0x0000002421067291 */ /* 0x000fe2000f8e183f */
[----:B------:R-:W-:-:S05]  /*5760*/  IMAD.U32 R0, RZ, RZ, UR34 ;  /* 0x00000022ff007e24 */ /* 0x000fca000f8e00ff */
[----:B------:R-:W-:-:S04]  /*5770*/  SHF.L.U32 R0, R0, 0x1f, RZ ;  /* 0x0000001f00007819 */ /* 0x000fc800000006ff */
[----:B------:R0:W1:Y:S01]  /*5780*/  SYNCS.PHASECHK.TRANS64.TRYWAIT P1, [UR6+0x2a850], R0 ;  /* 0x02a85000ff0075a7 */ /* 0x0000620008020146 */
[----:B------:R-:W-:Y:S05]  /*5790*/  @!P0 BRA `(.L_x_1118) ;  /* 0x0000000000048947 */ /* 0x000fea0003800000 */
[----:B------:R-:W-:Y:S01]  /*57a0*/  BPT.TRAP 0x1 ;  /* 0x000000040000795c */ /* 0x000fe20000300000 */
.L_x_1118:
[----:B-1----:R-:W-:Y:S05]  /*57b0*/  @P1 BRA `(.L_x_1116) ;  /* 0x0000000000081947 */ /* 0x002fea0003800000 */
[----:B------:R-:W1:Y:S02]  /*57c0*/  SYNCS.PHASECHK.TRANS64.TRYWAIT P1, [UR6+0x2a850], R0 ;  /* 0x02a85000ff0075a7 */ /* 0x000e640008020146 */
[----:B-1----:R-:W-:Y:S05]  /*57d0*/  @!P1 BRA `(.L_x_1119) ;  /* 0x0000010400b89947 */ /* 0x002fea0003800000 */
.L_x_1116:
        /* <DEDUP_REMOVED lines=29> */
.L_x_1120:
[----:B------:R-:W-:Y:S01]  /*59b0*/  UISETP.NE.AND UP1, UPT, UR45, URZ, UPT ;  /* 0x0000003f2d00728c */ /* 0x000fe2000bf25270 */
[----:B------:R-:W1:Y:S01]  /*59c0*/  LDC R6, c[0x0][0x288] ;  /* 0x0000a200ff067b82 */ /* 0x000e620000000800 */
[----:B------:R-:W-:Y:S01]  /*59d0*/  ULEA UR6, UR31, UR36, 0x3 ;  /* 0x000000241f067291 */ /* 0x000fe2000f8e183f */
[----:B------:R-:W-:Y:S01]  /*59e0*/  IMAD.MOV.U32 R12, RZ, RZ, R8 ;  /* 0x000000ffff0c7224 */ /* 0x000fe200078e0008 */
[----:B------:R-:W-:Y:S02]  /*59f0*/  UISETP.NE.AND UP0, UPT, UR44, URZ, UPT ;  /* 0x0000003f2c00728c */ /* 0x000fe4000bf05270 */
[----:B------:R-:W-:Y:S01]  /*5a00*/  PLOP3.LUT P1, PT, PT, PT, UP1, 0x80, 0x0 ;  /* 0x000000000000781c */ /* 0x000fe20003f2f018 */
[----:B------:R-:W-:Y:S01]  /*5a10*/  UIADD3 UR6, UR6, 0x2a840, URZ ;  /* 0x0002a84006067890 */ /* 0x000fe2000fffe03f */
[----:B------:R-:W-:-:S03]  /*5a20*/  PLOP3.LUT P2, PT, PT, PT, UP1, 0x80, 0x0 ;  /* 0x000000000000781c */ /* 0x000fc60003f4f018 */
[----:B------:R-:W-:Y:S01]  /*5a30*/  @UP1 ULDC UR7, c[0x0][0x44c] ;  /* 0x0001130000071ab9 */ /* 0x000fe20000000800 */
[----:B------:R-:W-:Y:S01]  /*5a40*/  @UP1 ULDC UR10, c[0x0][0x450] ;  /* 0x00011400000a1ab9 */ /* 0x000fe20000000800 */
[----:B------:R-:W-:-:S06]  /*5a50*/  UPRMT UR6, UR29, 0x654, UR6 ;  /* 0x000006541d067896 */ /* 0x000fcc0008000006 */
[----:B0-----:R-:W-:Y:S01]  /*5a60*/  @P1 IMAD.HI.U32 R0, R8, UR7, RZ ;  /* 0x0000000708001c27 */ /* 0x001fe2000f8e00ff */
[----:B------:R-:W-:Y:S02]  /*5a70*/  PLOP3.LUT P1, PT, PT, PT, UP0, 0x40, 0x0 ;  /* 0x000000000000781c */ /* 0x000fe40003f2e808 */
[----:B------:R-:W-:Y:S01]  /*5a80*/  SYNCS.ARRIVE.TRANS64.RED.A1T0 RZ, [UR6], RZ ;  /* 0x000000ffffff79a7 */ /* 0x000fe20008100406 */
[----:B------:R-:W-:Y:S01]  /*5a90*/  UMOV UR6, UR48 ;  /* 0x0000003000067c82 */ /* 0x000fe20008000000 */
[----:B------:R-:W-:Y:S01]  /*5aa0*/  @P2 SHF.R.U32.HI R12, RZ, UR10, R0 ;  /* 0x0000000aff0c2c19 */ /* 0x000fe20008011600 */
[----:B------:R-:W-:-:S04]  /*5ab0*/  IMAD.SHL.U32 R0, R11, 0x80, RZ ;  /* 0x000000800b007824 */ /* 0x000fc800078e00ff */
[----:B------:R-:W0:Y:S01]  /*5ac0*/  SHFL.IDX PT, R15, R12, RZ, 0x1c1f ;  /* 0x001c1fff0c0f7589 */ /* 0x000e2200000e0000 */
[----:B------:R-:W-:-:S05]  /*5ad0*/  IADD3 R14, -R0, 0x1, RZ ;  /* 0x00000001000e7810 */ /* 0x000fca0007ffe1ff */
[----:B------:R-:W-:-:S04]  /*5ae0*/  IMAD R13, R7, -0x2, R14 ;  /* 0xfffffffe070d7824 */ /* 0x000fc800078e020e */
[----:B------:R-:W-:-:S04]  /*5af0*/  IMAD R13, R16, UR6, R13 ;  /* 0x00000006100d7c24 */ /* 0x000fc8000f8e020d */
[----:B-1----:R-:W-:-:S04]  /*5b00*/  IMAD.IADD R13, R13, 0x1, -R6 ;  /* 0x000000010d0d7824 */ /* 0x002fc800078e0a06 */
[C---:B------:R-:W-:Y:S02]  /*5b10*/  VIADD R22, R13.reuse, UR50 ;  /* 0x000000320d167c36 */ /* 0x040fe40008000000 */
[----:B------:R-:W-:Y:S02]  /*5b20*/  VIADD R184, R13, UR32 ;  /* 0x000000200db87c36 */ /* 0x000fe40008000000 */
[--C-:B0-----:R-:W-:Y:S02]  /*5b30*/  IMAD.IADD R14, R22, 0x1, R15.reuse ;  /* 0x00000001160e7824 */ /* 0x101fe400078e020f */
[----:B------:R-:W-:Y:S01]  /*5b40*/  IMAD.IADD R18, R184, 0x1, R15 ;  /* 0x00000001b8127824 */ /* 0x000fe200078e020f */
[----:B------:R-:W-:Y:S06]  /*5b50*/  @P1 BRA `(.L_x_1121) ;  /* 0x00000000005c1947 */ /* 0x000fec0003800000 */
[----:B------:R-:W-:Y:S01]  /*5b60*/  IMAD R13, R16, UR6, R15 ;  /* 0x00000006100d7c24 */ /* 0x000fe2000f8e020f */
[----:B------:R-:W-:Y:S03]  /*5b70*/  BSSY B0, `(.L_x_1122) ;  /* 0x0000011000007945 */ /* 0x000fe60003800000 */
[----:B------:R-:W-:-:S05]  /*5b80*/  IMAD.IADD R13, R13, 0x1, -R6 ;  /* 0x000000010d0d7824 */ /* 0x000fca00078e0a06 */
[----:B------:R-:W-:-:S13]  /*5b90*/  ISETP.GT.AND P1, PT, R13, -0x1, PT ;  /* 0xffffffff0d00780c */ /* 0x000fda0003f24270 */
[----:B------:R-:W-:Y:S05]  /*5ba0*/  @P1 BRA `(.L_x_1123) ;  /* 0x0000000000201947 */ /* 0x000fea0003800000 */
[----:B------:R-:W-:Y:S01]  /*5bb0*/  IMAD.U32 R15, RZ, RZ, UR49 ;  /* 0x00000031ff0f7e24 */ /* 0x000fe2000f8e00ff */
[----:B------:R-:W-:-:S04]  /*5bc0*/  LOP3.LUT R13, RZ, R13, RZ, 0x33, !PT ;  /* 0x0000000dff0d7212 */ /* 0x000fc800078e33ff */
[----:B------:R-:W-:-:S13]  /*5bd0*/  ISETP.NE.AND P1, PT, R15, 0x1, PT ;  /* 0x000000010f00780c */ /* 0x000fda0003f25270 */
[----:B------:R-:W0:Y:S02]  /*5be0*/  @P1 LDC.64 R20, c[0x0][0x9e8] ;  /* 0x00027a00ff141b82 */ /* 0x000e240000000a00 */
[----:B0-----:R-:W-:-:S05]  /*5bf0*/  @P1 IMAD.HI.U32 R20, R13, R20, RZ ;  /* 0x000000140d141227 */ /* 0x001fca00078e00ff */
[----:B------:R-:W-:-:S04]  /*5c00*/  @P1 SHF.R.U32.HI R13, RZ, R21, R20 ;  /* 0x00000015ff0d1219 */ /* 0x000fc80000011614 */
[----:B------:R-:W-:Y:S01]  /*5c10*/  LOP3.LUT R13, RZ, R13, RZ, 0x33, !PT ;  /* 0x0000000dff0d7212 */ /* 0x000fe200078e33ff */
[----:B------:R-:W-:Y:S06]  /*5c20*/  BRA `(.L_x_1124) ;  /* 0x0000000000147947 */ /* 0x000fec0003800000 */
.L_x_1123:
[----:B------:R-:W-:-:S05]  /*5c30*/  IMAD.U32 R15, RZ, RZ, UR49 ;  /* 0x00000031ff0f7e24 */ /* 0x000fca000f8e00ff */
[----:B------:R-:W-:-:S13]  /*5c40*/  ISETP.NE.AND P1, PT, R15, 0x1, PT ;  /* 0x000000010f00780c */ /* 0x000fda0003f25270 */
[----:B------:R-:W0:Y:S02]  /*5c50*/  @P1 LDC.64 R20, c[0x0][0x9e8] ;  /* 0x00027a00ff141b82 */ /* 0x000e240000000a00 */
[----:B0-----:R-:W-:-:S05]  /*5c60*/  @P1 IMAD.HI.U32 R20, R13, R20, RZ ;  /* 0x000000140d141227 */ /* 0x001fca00078e00ff */
[----:B------:R-:W-:-:S07]  /*5c70*/  @P1 SHF.R.U32.HI R13, RZ, R21, R20 ;  /* 0x00000015ff0d1219 */ /* 0x000fce0000011614 */
.L_x_1124:
[----:B------:R-:W-:Y:S05]  /*5c80*/  BSYNC B0 ;  /* 0x0000000000007941 */ /* 0x000fea0003800000 */
.L_x_1122:
[----:B------:R-:W-:-:S04]  /*5c90*/  IMAD R20, R13, R15, -R0 ;  /* 0x0000000f0d147224 */ /* 0x000fc800078e0a00 */
[----:B------:R-:W-:-:S05]  /*5ca0*/  IMAD R13, R7, -0x2, R20 ;  /* 0xfffffffe070d7824 */ /* 0x000fca00078e0214 */
[----:B------:R-:W-:Y:S02]  /*5cb0*/  VIADDMNMX R14, R13, R15, R14, PT ;  /* 0x0000000f0d0e7246 */ /* 0x000fe4000380010e */
[----:B------:R-:W-:-:S07]  /*5cc0*/  VIMNMX R18, R18, R13, !PT ;  /* 0x0000000d12127248 */ /* 0x000fce0007fe0100 */
.L_x_1121:
[----:B------:R-:W-:Y:S01]  /*5cd0*/  ISETP.GT.AND P1, PT, R11, -0x1, PT ;  /* 0xffffffff0b00780c */ /* 0x000fe20003f24270 */
[----:B------:R-:W0:Y:S01]  /*5ce0*/  SHFL.IDX PT, R191, R12, 0x1, 0x1c1f ;  /* 0x003c1f000cbf7f89 */ /* 0x000e2200000e0000 */
[----:B------:R-:W-:Y:S02]  /*5cf0*/  UISETP.NE.AND UP0, UPT, UR44, URZ, UPT ;  /* 0x0000003f2c00728c */ /* 0x000fe4000bf05270 */
[C---:B------:R-:W-:Y:S02]  /*5d00*/  ISETP.GT.AND P3, PT, R18.reuse, 0x8, P1 ;  /* 0x000000081200780c */ /* 0x040fe40000f64270 */
[----:B------:R-:W-:Y:S02]  /*5d10*/  ISETP.GT.AND P6, PT, R18, RZ, P1 ;  /* 0x000000ff1200720c */ /* 0x000fe40000fc4270 */
[----:B------:R-:W-:Y:S02]  /*5d20*/  ISETP.LT.OR P3, PT, R14, 0x9, P3 ;  /* 0x000000090e00780c */ /* 0x000fe40001f61670 */
[----:B------:R-:W-:-:S02]  /*5d30*/  ISETP.GT.AND P2, PT, R18, 0x1, P1 ;  /* 0x000000011200780c */ /* 0x000fc40000f44270 */
[----:B------:R-:W-:Y:S02]  /*5d40*/  FSEL R15, R124, -INF , !P3 ;  /* 0xff8000007c0f7808 */ /* 0x000fe40005800000 */
[----:B------:R-:W-:Y:S02]  /*5d50*/  ISETP.GT.AND P3, PT, R18, 0x19, P1 ;  /* 0x000000191200780c */ /* 0x000fe40000f64270 */
[C---:B------:R-:W-:Y:S02]  /*5d60*/  ISETP.LT.OR P6, PT, R14.reuse, 0x1, P6 ;  /* 0x000000010e00780c */ /* 0x040fe400037c1670 */
[C---:B------:R-:W-:Y:S02]  /*5d70*/  ISETP.LT.OR P2, PT, R14.reuse, 0x2, P2 ;  /* 0x000000020e00780c */ /* 0x040fe40001741670 */
[----:B------:R-:W-:Y:S02]  /*5d80*/  ISETP.LT.OR P3, PT, R14, 0x1a, P3 ;  /* 0x0000001a0e00780c */ /* 0x000fe40001f61670 */
[----:B------:R-:W-:-:S02]  /*5d90*/  FSEL R189, R120, -INF , !P6 ;  /* 0xff80000078bd7808 */ /* 0x000fc40007000000 */
[----:B------:R-:W-:Y:S02]  /*5da0*/  FSEL R13, R121, -INF , !P2 ;  /* 0xff800000790d7808 */ /* 0x000fe40005000000 */
[C---:B------:R-:W-:Y:S02]  /*5db0*/  ISETP.GT.AND P5, PT, R18.reuse, 0x9, P1 ;  /* 0x000000091200780c */ /* 0x040fe40000fa4270 */
[C---:B------:R-:W-:Y:S02]  /*5dc0*/  ISETP.GT.AND P4, PT, R18.reuse, 0x10, P1 ;  /* 0x000000101200780c */ /* 0x040fe40000f84270 */
[C---:B------:R-:W-:Y:S02]  /*5dd0*/  ISETP.GT.AND P6, PT, R18.reuse, 0x11, P1 ;  /* 0x000000111200780c */ /* 0x040fe40000fc4270 */
[----:B------:R-:W-:Y:S02]  /*5de0*/  ISETP.GT.AND P2, PT, R18, 0x18, P1 ;  /* 0x000000181200780c */ /* 0x000fe40000f44270 */
[----:B------:R-:W-:-:S02]  /*5df0*/  FSEL R133, R133, -INF , !P3 ;  /* 0xff80000085857808 */ /* 0x000fc40005800000 */
[----:B------:R-:W-:Y:S02]  /*5e00*/  ISETP.GT.AND P3, PT, R18, 0x30, P1 ;  /* 0x000000301200780c */ /* 0x000fe40000f64270 */
[C---:B------:R-:W-:Y:S02]  /*5e10*/  ISETP.LT.OR P5, PT, R14.reuse, 0xa, P5 ;  /* 0x0000000a0e00780c */ /* 0x040fe40002fa1670 */
[C---:B------:R-:W-:Y:S02]  /*5e20*/  ISETP.LT.OR P4, PT, R14.reuse, 0x11, P4 ;  /* 0x000000110e00780c */ /* 0x040fe40002781670 */
[C---:B------:R-:W-:Y:S02]  /*5e30*/  ISETP.LT.OR P6, PT, R14.reuse, 0x12, P6 ;  /* 0x000000120e00780c */ /* 0x040fe400037c1670 */
[C---:B------:R-:W-:Y:S02]  /*5e40*/  ISETP.LT.OR P2, PT, R14.reuse, 0x19, P2 ;  /* 0x000000190e00780c */ /* 0x040fe40001741670 */
[----:B------:R-:W-:-:S02]  /*5e50*/  ISETP.LT.OR P3, PT, R14, 0x31, P3 ;  /* 0x000000310e00780c */ /* 0x000fc40001f61670 */
[----:B------:R-:W-:Y:S02]  /*5e60*/  FSEL R187, R125, -INF , !P5 ;  /* 0xff8000007dbb7808 */ /* 0x000fe40006800000 */
[----:B------:R-:W-:Y:S02]  /*5e70*/  FSEL R19, R128, -INF , !P4 ;  /* 0xff80000080137808 */ /* 0x000fe40006000000 */
[----:B------:R-:W-:Y:S01]  /*5e80*/  FSEL R185, R129, -INF , !P6 ;  /* 0xff80000081b97808 */ /* 0x000fe20007000000 */
[--C-:B0-----:R-:W-:Y:S01]  /*5e90*/  IMAD.IADD R129, R22, 0x1, R191.reuse ;  /* 0x0000000116817824 */ /* 0x101fe200078e02bf */
[----:B------:R-:W-:Y:S01]  /*5ea0*/  FSEL R21, R132, -INF , !P2 ;  /* 0xff80000084157808 */ /* 0x000fe20005000000 */
[----:B------:R-:W-:Y:S01]  /*5eb0*/  IMAD.IADD R132, R184, 0x1, R191 ;  /* 0x00000001b8847824 */ /* 0x000fe200078e02bf */
[C---:B------:R-:W-:Y:S02]  /*5ec0*/  ISETP.GT.AND P5, PT, R18.reuse, 0x20, P1 ;  /* 0x000000201200780c */ /* 0x040fe40000fa4270 */
[----:B------:R-:W-:-:S02]  /*5ed0*/  ISETP.GT.AND P4, PT, R18, 0x21, P1 ;  /* 0x000000211200780c */ /* 0x000fc40000f84270 */
[C---:B------:R-:W-:Y:S02]  /*5ee0*/  ISETP.GT.AND P6, PT, R18.reuse, 0x28, P1 ;  /* 0x000000281200780c */ /* 0x040fe40000fc4270 */
[----:B------:R-:W-:Y:S02]  /*5ef0*/  ISETP.GT.AND P2, PT, R18, 0x29, P1 ;  /* 0x000000291200780c */ /* 0x000fe40000f44270 */
[----:B------:R-:W-:Y:S02]  /*5f00*/  FSEL R125, R144, -INF , !P3 ;  /* 0xff800000907d7808 */ /* 0x000fe40005800000 */
[----:B------:R-:W-:Y:S02]  /*5f10*/  ISETP.GT.AND P3, PT, R18, 0x41, P1 ;  /* 0x000000411200780c */ /* 0x000fe40000f64270 */
[C---:B------:R-:W-:Y:S02]  /*5f20*/  ISETP.LT.OR P5, PT, R14.reuse, 0x21, P5 ;  /* 0x000000210e00780c */ /* 0x040fe40002fa1670 */
[----:B------:R-:W-:-:S02]  /*5f30*/  ISETP.LT.OR P4, PT, R14, 0x22, P4 ;  /* 0x000000220e00780c */ /* 0x000fc40002781670 */
[C---:B------:R-:W-:Y:S02]  /*5f40*/  ISETP.LT.OR P6, PT, R14.reuse, 0x29, P6 ;  /* 0x000000290e00780c */ /* 0x040fe400037c1670 */
[C---:B------:R-:W-:Y:S02]  /*5f50*/  ISETP.LT.OR P2, PT, R14.reuse, 0x2a, P2 ;  /* 0x0000002a0e00780c */ /* 0x040fe40001741670 */
[----:B------:R-:W-:Y:S02]  /*5f60*/  ISETP.LT.OR P3, PT, R14, 0x42, P3 ;  /* 0x000000420e00780c */ /* 0x000fe40001f61670 */
[----:B------:R-:W-:Y:S02]  /*5f70*/  FSEL R23, R136, -INF , !P5 ;  /* 0xff80000088177808 */ /* 0x000fe40006800000 */
[----:B------:R-:W-:Y:S02]  /*5f80*/  FSEL R137, R137, -INF , !P4 ;  /* 0xff80000089897808 */ /* 0x000fe40006000000 */
        /* <DEDUP_REMOVED lines=15> */
[----:B------:R-:W-:Y:S02]  /*6080*/  FSEL R149, R149, -INF , !P6 ;  /* 0xff80000095957808 */ /* 0x000fe40007000000 */
[----:B------:R-:W-:Y:S02]  /*6090*/  FSEL R152, R152, -INF , !P2 ;  /* 0xff80000098987808 */ /* 0x000fe40005000000 */
        /* <DEDUP_REMOVED lines=20> */
[----:B------:R-:W-:Y:S02]  /*61e0*/  PLOP3.LUT P3, PT, PT, PT, UP0, 0x40, 0x0 ;  /* 0x000000000000781c */ /* 0x000fe40003f6e808 */
[C---:B------:R-:W-:Y:S02]  /*61f0*/  ISETP.LT.OR P5, PT, R14.reuse, 0x5a, P5 ;  /* 0x0000005a0e00780c */ /* 0x040fe40002fa1670 */
[C---:B------:R-:W-:Y:S02]  /*6200*/  ISETP.LT.OR P4, PT, R14.reuse, 0x61, P4 ;  /* 0x000000610e00780c */ /* 0x040fe40002781670 */
[C---:B------:R-:W-:Y:S02]  /*6210*/  ISETP.LT.OR P6, PT, R14.reuse, 0x62, P6 ;  /* 0x000000620e00780c */ /* 0x040fe400037c1670 */
[----:B------:R-:W-:Y:S02]  /*6220*/  ISETP.LT.OR P2, PT, R14, 0x69, P2 ;  /* 0x000000690e00780c */ /* 0x000fe40001741670 */
[----:B------:R-:W-:-:S02]  /*6230*/  FSEL R165, R165, -INF , !P5 ;  /* 0xff800000a5a57808 */ /* 0x000fc40006800000 */
[----:B------:R-:W-:Y:S02]  /*6240*/  FSEL R168, R168, -INF , !P4 ;  /* 0xff800000a8a87808 */ /* 0x000fe40006000000 */
[----:B------:R-:W-:Y:S02]  /*6250*/  FSEL R169, R169, -INF , !P6 ;  /* 0xff800000a9a97808 */ /* 0x000fe40007000000 */
[----:B------:R-:W-:Y:S02]  /*6260*/  FSEL R172, R172, -INF , !P2 ;  /* 0xff800000acac7808 */ /* 0x000fe40005000000 */
[C---:B------:R-:W-:Y:S02]  /*6270*/  ISETP.GT.AND P5, PT, R18.reuse, 0x70, P1 ;  /* 0x000000701200780c */ /* 0x040fe40000fa4270 */
[C---:B------:R-:W-:Y:S02]  /*6280*/  ISETP.GT.AND P4, PT, R18.reuse, 0x71, P1 ;  /* 0x000000711200780c */ /* 0x040fe40000f84270 */
[----:B------:R-:W-:-:S02]  /*6290*/  ISETP.GT.AND P6, PT, R18, 0x78, P1 ;  /* 0x000000781200780c */ /* 0x000fc40000fc4270 */
[----:B------:R-:W-:Y:S02]  /*62a0*/  ISETP.GT.AND P2, PT, R18, 0x79, P1 ;  /* 0x000000791200780c */ /* 0x000fe40000f44270 */
[C---:B------:R-:W-:Y:S02]  /*62b0*/  ISETP.LT.OR P5, PT, R14.reuse, 0x71, P5 ;  /* 0x000000710e00780c */ /* 0x040fe40002fa1670 */
[C---:B------:R-:W-:Y:S02]  /*62c0*/  ISETP.LT.OR P4, PT, R14.reuse, 0x72, P4 ;  /* 0x000000720e00780c */ /* 0x040fe40002781670 */
[C---:B------:R-:W-:Y:S02]  /*62d0*/  ISETP.LT.OR P6, PT, R14.reuse, 0x79, P6 ;  /* 0x000000790e00780c */ /* 0x040fe400037c1670 */
[----:B------:R-:W-:Y:S02]  /*62e0*/  ISETP.LT.OR P2, PT, R14, 0x7a, P2 ;  /* 0x0000007a0e00780c */ /* 0x000fe40001741670 */
[----:B------:R-:W-:-:S02]  /*62f0*/  FSEL R176, R176, -INF , !P5 ;  /* 0xff800000b0b07808 */ /* 0x000fc40006800000 */
[----:B------:R-:W-:Y:S02]  /*6300*/  FSEL R177, R177, -INF , !P4 ;  /* 0xff800000b1b17808 */ /* 0x000fe40006000000 */
[----:B------:R-:W-:Y:S02]  /*6310*/  FSEL R180, R180, -INF , !P6 ;  /* 0xff800000b4b47808 */ /* 0x000fe40007000000 */
[----:B------:R-:W-:Y:S01]  /*6320*/  FSEL R181, R181, -INF , !P2 ;  /* 0xff800000b5b57808 */ /* 0x000fe20005000000 */
        /* <DEDUP_REMOVED lines=14> */
.L_x_1127:
[----:B------:R-:W-:-:S05]  /*6410*/  IMAD.U32 R14, RZ, RZ, UR49 ;  /* 0x00000031ff0e7e24 */ /* 0x000fca000f8e00ff */
[----:B------:R-:W-:-:S13]  /*6420*/  ISETP.NE.AND P2, PT, R14, 0x1, PT ;  /* 0x000000010e00780c */ /* 0x000fda0003f45270 */
[----:B------:R-:W0:Y:S02]  /*6430*/  @P2 LDC.64 R190, c[0x0][0x9e8] ;  /* 0x00027a00ffbe2b82 */ /* 0x000e240000000a00 */
[----:B0-----:R-:W-:-:S05]  /*6440*/  @P2 IMAD.HI.U32 R12, R193, R190, RZ ;  /* 0x000000bec10c2227 */ /* 0x001fca00078e00ff */
[----:B------:R-:W-:-:S07]  /*6450*/  @P2 SHF.R.U32.HI R193, RZ, R191, R12 ;  /* 0x000000bfffc12219 */ /* 0x000fce000001160c */
.L_x_1128:
[----:B------:R-:W-:Y:S05]  /*6460*/  BSYNC B0 ;  /* 0x0000000000007941 */ /* 0x000fea0003800000 */
.L_x_1126:
[----:B------:R-:W-:-:S04]  /*6470*/  IMAD R0, R193, R14, -R0 ;  /* 0x0000000ec1007224 */ /* 0x000fc800078e0a00 */
[----:B------:R-:W-:-:S05]  /*6480*/  IMAD R0, R7, -0x2, R0 ;  /* 0xfffffffe07007824 */ /* 0x000fca00078e0200 */
[----:B------:R-:W-:Y:S02]  /*6490*/  VIADDMNMX R129, R0, R14, R129, PT ;  /* 0x0000000e00817246 */ /* 0x000fe40003800181 */
[----:B------:R-:W-:-:S07]  /*64a0*/  VIMNMX R132, R132, R0, !PT ;  /* 0x0000000084847248 */ /* 0x000fce0007fe0100 */
.L_x_1125:
[----:B------:R-:W-:Y:S01]  /*64b0*/  FMNMX.FTZ R0, R189, R9, !PT ;  /* 0x00000009bd007209 */ /* 0x000fe20007810000 */
[----:B------:R-:W-:Y:S01]  /*64c0*/  IMAD.U32 R193, RZ, RZ, UR39 ;  /* 0x00000027ffc17e24 */ /* 0x000fe2000f8e00ff */
[----:B------:R-:W-:Y:S02]  /*64d0*/  ISETP.GT.AND P5, PT, R132, 0x10, P1 ;  /* 0x000000108400780c */ /* 0x000fe40000fa4270 */
[----:B------:R-:W-:Y:S02]  /*64e0*/  FMNMX.FTZ R0, R13, R0, !PT ;  /* 0x000000000d007209 */ /* 0x000fe40007810000 */
[----:B------:R-:W-:Y:S02]  /*64f0*/  ISETP.LT.OR P5, PT, R129, 0x11, P5 ;  /* 0x000000118100780c */ /* 0x000fe40002fa1670 */
[----:B------:R-:W-:Y:S02]  /*6500*/  FMNMX.FTZ R0, R15, R0, !PT ;  /* 0x000000000f007209 */ /* 0x000fe40007810000 */
[----:B------:R-:W-:-:S02]  /*6510*/  FSEL R130, R130, -INF , !P5 ;  /* 0xff80000082827808 */ /* 0x000fc40006800000 */
[----:B------:R-:W-:Y:S02]  /*6520*/  FMNMX.FTZ R0, R187, R0, !PT ;  /* 0x00000000bb007209 */ /* 0x000fe40007810000 */
[----:B------:R-:W-:Y:S02]  /*6530*/  ISETP.GT.AND P5, PT, R132, 0x20, P1 ;  /* 0x000000208400780c */ /* 0x000fe40000fa4270 */
[----:B------:R-:W-:Y:S02]  /*6540*/  FMNMX.FTZ R0, R19, R0, !PT ;  /* 0x0000000013007209 */ /* 0x000fe40007810000 */
[----:B------:R-:W-:Y:S02]  /*6550*/  ISETP.LT.OR P5, PT, R129, 0x21, P5 ;  /* 0x000000218100780c */ /* 0x000fe40002fa1670 */
[----:B------:R-:W-:Y:S02]  /*6560*/  FMNMX.FTZ R0, R185, R0, !PT ;  /* 0x00000000b9007209 */ /* 0x000fe40007810000 */
[----:B------:R-:W-:-:S02]  /*6570*/  FSEL R138, R138, -INF , !P5 ;  /* 0xff8000008a8a7808 */ /* 0x000fc40006800000 */
[----:B------:R-:W-:Y:S02]  /*6580*/  FMNMX.FTZ R0, R21, R0, !PT ;  /* 0x0000000015007209 */ /* 0x000fe40007810000 */
[C---:B------:R-:W-:Y:S02]  /*6590*/  ISETP.GT.AND P5, PT, R132.reuse, RZ, P1 ;  /* 0x000000ff8400720c */ /* 0x040fe40000fa4270 */
[----:B------:R-:W-:Y:S02]  /*65a0*/  FMNMX.FTZ R0, R133, R0, !PT ;  /* 0x0000000085007209 */ /* 0x000fe40007810000 */
[----:B------:R-:W-:Y:S02]  /*65b0*/  ISETP.GT.AND P2, PT, R132, 0x1, P1 ;  /* 0x000000018400780c */ /* 0x000fe40000f44270 */
[----:B------:R-:W-:Y:S02]  /*65c0*/  FMNMX.FTZ R0, R23, R0, !PT ;  /* 0x0000000017007209 */ /* 0x000fe40007810000 */
[----:B------:R-:W-:-:S02]  /*65d0*/  ISETP.LT.OR P5, PT, R129, 0x1, P5 ;  /* 0x000000018100780c */ /* 0x000fc40002fa1670 */
[----:B------:R-:W-:Y:S02]  /*65e0*/  FMNMX.FTZ R0, R137, R0, !PT ;  /* 0x0000000089007209 */ /* 0x000fe40007810000 */
[C---:B------:R-:W-:Y:S02]  /*65f0*/  ISETP.GT.AND P3, PT, R132.reuse, 0x8, P1 ;  /* 0x000000088400780c */ /* 0x040fe40000f64270 */
[----:B------:R-:W-:Y:S02]  /*6600*/  FMNMX.FTZ R0, R121, R0, !PT ;  /* 0x0000000079007209 */ /* 0x000fe40007810000 */
[----:B------:R-:W-:Y:S02]  /*6610*/  ISETP.LT.OR P2, PT, R129, 0x2, P2 ;  /* 0x000000028100780c */ /* 0x000fe40001741670 */
[----:B------:R-:W-:Y:S02]  /*6620*/  FMNMX.FTZ R0, R141, R0, !PT ;  /* 0x000000008d007209 */ /* 0x000fe40007810000 */
[----:B------:R-:W-:-:S02]  /*6630*/  ISETP.GT.AND P4, PT, R132, 0x9, P1 ;  /* 0x000000098400780c */ /* 0x000fc40000f84270 */
[----:B------:R-:W-:Y:S02]  /*6640*/  FMNMX.FTZ R0, R125, R0, !PT ;  /* 0x000000007d007209 */ /* 0x000fe40007810000 */
[----:B------:R-:W-:Y:S02]  /*6650*/  ISETP.LT.OR P3, PT, R129, 0x9, P3 ;  /* 0x000000098100780c */ /* 0x000fe40001f61670 */
[----:B------:R-:W-:Y:S02]  /*6660*/  FMNMX.FTZ R191, R145, R0, !PT ;  /* 0x0000000091bf7209 */ /* 0x000fe40007810000 */
[----:B------:R-:W-:Y:S02]  /*6670*/  FSEL R123, R123, -INF , !P2 ;  /* 0xff8000007b7b7808 */ /* 0x000fe40005000000 */
[----:B------:R-:W-:Y:S02]  /*6680*/  FMNMX.FTZ R0, R148, R191, !PT ;  /* 0x000000bf94007209 */ /* 0x000fe40007810000 */
[----:B------:R-:W-:-:S02]  /*6690*/  ISETP.LT.OR P4, PT, R129, 0xa, P4 ;  /* 0x0000000a8100780c */ /* 0x000fc40002781670 */
[----:B------:R-:W-:Y:S02]  /*66a0*/  FMNMX.FTZ R191, R149, R0, !PT ;  /* 0x0000000095bf7209 */ /* 0x000fe40007810000 */
[----:B------:R-:W-:Y:S02]  /*66b0*/  FSEL R126, R126, -INF , !P3 ;  /* 0xff8000007e7e7808 */ /* 0x000fe40005800000 */
[----:B------:R-:W-:Y:S02]  /*66c0*/  FMNMX.FTZ R0, R152, R191, !PT ;  /* 0x000000bf98007209 */ /* 0x000fe40007810000 */
[----:B------:R-:W-:Y:S02]  /*66d0*/  ISETP.GT.AND P2, PT, R132, 0x11, P1 ;  /* 0x000000118400780c */ /* 0x000fe40000f44270 */
[----:B------:R-:W-:Y:S02]  /*66e0*/  FMNMX.FTZ R191, R153, R0, !PT ;  /* 0x0000000099bf7209 */ /* 0x000fe40007810000 */
[----:B------:R-:W-:-:S02]  /*66f0*/  FSEL R127, R127, -INF , !P4 ;  /* 0xff8000007f7f7808 */ /* 0x000fc40006000000 */
[----:B------:R-:W-:Y:S02]  /*6700*/  FMNMX.FTZ R0, R156, R191, !PT ;  /* 0x000000bf9c007209 */ /* 0x000fe40007810000 */
[----:B------:R-:W-:Y:S02]  /*6710*/  ISETP.GT.AND P3, PT, R132, 0x18, P1 ;  /* 0x000000188400780c */ /* 0x000fe40000f64270 */
        /* <DEDUP_REMOVED lines=26> */
[----:B------:R-:W-:Y:S01]  /*68c0*/  ISETP.GT.AND P2, PT, R132, 0x30, P1 ;  /* 0x000000308400780c */ /* 0x000fe20000f44270 */
[----:B------:R-:W0:Y:S01]  /*68d0*/  SHFL.BFLY PT, R191, R12, 0x2, 0x1f ;  /* 0x0c401f000cbf7f89 */ /* 0x000e2200000e0000 */
[----:B------:R-:W-:-:S02]  /*68e0*/  FSEL R142, R142, -INF , !P3 ;  /* 0xff8000008e8e7808 */ /* 0x000fc40005800000 */
[C---:B------:R-:W-:Y:S02]  /*68f0*/  ISETP.LT.OR P4, PT, R129.reuse, 0x2a, P4 ;  /* 0x0000002a8100780c */ /* 0x040fe40002781670 */
[----:B------:R-:W-:Y:S02]  /*6900*/  ISETP.GT.AND P3, PT, R132, 0x31, P1 ;  /* 0x000000318400780c */ /* 0x000fe40000f64270 */
[----:B------:R-:W-:Y:S02]  /*6910*/  ISETP.LT.OR P2, PT, R129, 0x31, P2 ;  /* 0x000000318100780c */ /* 0x000fe40001741670 */
[----:B------:R-:W-:Y:S02]  /*6920*/  FSEL R143, R143, -INF , !P4 ;  /* 0xff8000008f8f7808 */ /* 0x000fe40006000000 */
[----:B------:R-:W-:Y:S02]  /*6930*/  FSEL R146, R146, -INF , !P2 ;  /* 0xff80000092927808 */ /* 0x000fe40005000000 */
[----:B------:R-:W-:-:S02]  /*6940*/  ISETP.LT.OR P3, PT, R129, 0x32, P3 ;  /* 0x000000328100780c */ /* 0x000fc40001f61670 */
[C---:B------:R-:W-:Y:S02]  /*6950*/  ISETP.GT.AND P4, PT, R132.reuse, 0x39, P1 ;  /* 0x000000398400780c */ /* 0x040fe40000f84270 */
[----:B------:R-:W-:Y:S02]  /*6960*/  FSEL R147, R147, -INF , !P3 ;  /* 0xff80000093937808 */ /* 0x000fe40005800000 */
[C---:B------:R-:W-:Y:S02]  /*6970*/  ISETP.GT.AND P2, PT, R132.reuse, 0x40, P1 ;  /* 0x000000408400780c */ /* 0x040fe40000f44270 */
[----:B------:R-:W-:Y:S02]  /*6980*/  ISETP.LT.OR P4, PT, R129, 0x3a, P4 ;  /* 0x0000003a8100780c */ /* 0x000fe40002781670 */
[----:B------:R-:W-:Y:S02]  /*6990*/  ISETP.GT.AND P3, PT, R132, 0x41, P1 ;  /* 0x000000418400780c */ /* 0x000fe40000f64270 */
[----:B0-----:R-:W-:-:S02]  /*69a0*/  FMNMX.FTZ R191, R12, R191, !PT ;  /* 0x000000bf0cbf7209 */ /* 0x001fc40007810000 */
[----:B------:R-:W-:Y:S02]  /*69b0*/  ISETP.LT.OR P2, PT, R129, 0x41, P2 ;  /* 0x000000418100780c */ /* 0x000fe40001741670 */
[----:B------:R-:W-:Y:S01]  /*69c0*/  FSEL R151, R151, -INF , !P4 ;  /* 0xff80000097977808 */ /* 0x000fe20006000000 */
[----:B------:R-:W0:Y:S01]  /*69d0*/  SHFL.BFLY PT, R0, R191, 0x1, 0x1f ;  /* 0x0c201f00bf007f89 */ /* 0x000e2200000e0000 */
[----:B------:R-:W-:Y:S02]  /*69e0*/  FSEL R154, R154, -INF , !P2 ;  /* 0xff8000009a9a7808 */ /* 0x000fe40005000000 */
[----:B------:R-:W-:Y:S02]  /*69f0*/  ISETP.LT.OR P3, PT, R129, 0x42, P3 ;  /* 0x000000428100780c */ /* 0x000fe40001f61670 */
[----:B------:R-:W-:Y:S02]  /*6a00*/  ISETP.GT.AND P4, PT, R132, 0x49, P1 ;  /* 0x000000498400780c */ /* 0x000fe40000f84270 */
[----:B------:R-:W-:-:S02]  /*6a10*/  FSEL R155, R155, -INF , !P3 ;  /* 0xff8000009b9b7808 */ /* 0x000fc40005800000 */
[C---:B------:R-:W-:Y:S02]  /*6a20*/  ISETP.GT.AND P2, PT, R132.reuse, 0x50, P1 ;  /* 0x000000508400780c */ /* 0x040fe40000f44270 */
[C---:B------:R-:W-:Y:S02]  /*6a30*/  ISETP.LT.OR P4, PT, R129.reuse, 0x4a, P4 ;  /* 0x0000004a8100780c */ /* 0x040fe40002781670 */
[----:B------:R-:W-:Y:S02]  /*6a40*/  ISETP.GT.AND P3, PT, R132, 0x51, P1 ;  /* 0x000000518400780c */ /* 0x000fe40000f64270 */
[----:B------:R-:W-:Y:S02]  /*6a50*/  ISETP.LT.OR P2, PT, R129, 0x51, P2 ;  /* 0x000000518100780c */ /* 0x000fe40001741670 */
[----:B------:R-:W-:Y:S02]  /*6a60*/  FSEL R159, R159, -INF , !P4 ;  /* 0xff8000009f9f7808 */ /* 0x000fe40006000000 */
[----:B------:R-:W-:-:S02]  /*6a70*/  FSEL R162, R162, -INF , !P2 ;  /* 0xff800000a2a27808 */ /* 0x000fc40005000000 */
[----:B------:R-:W-:Y:S02]  /*6a80*/  ISETP.LT.OR P3, PT, R129, 0x52, P3 ;  /* 0x000000528100780c */ /* 0x000fe40001f61670 */
[----:B------:R-:W-:Y:S02]  /*6a90*/  ISETP.GT.AND P4, PT, R132, 0x59, P1 ;  /* 0x000000598400780c */ /* 0x000fe40000f84270 */
[----:B0-----:R-:W-:Y:S02]  /*6aa0*/  FMNMX.FTZ R0, R191, R0, !PT ;  /* 0x00000000bf007209 */ /* 0x001fe40007810000 */
[----:B------:R-:W-:Y:S02]  /*6ab0*/  FSEL R163, R163, -INF , !P3 ;  /* 0xff800000a3a37808 */ /* 0x000fe40005800000 */
[C---:B------:R-:W-:Y:S01]  /*6ac0*/  FSETP.NEU.FTZ.AND P6, PT, R0.reuse, -INF , PT ;  /* 0xff8000000000780b */ /* 0x040fe20003fdd000 */
[----:B------:R-:W-:-:S01]  /*6ad0*/  FFMA.FTZ R14, R0, R193, -8 ;  /* 0xc1000000000e7423 */ /* 0x000fc200000100c1 */
[----:B------:R-:W-:-:S02]  /*6ae0*/  ISETP.GT.AND P2, PT, R132, 0x60, P1 ;  /* 0x000000608400780c */ /* 0x000fc40000f44270 */
[C---:B------:R-:W-:Y:S02]  /*6af0*/  ISETP.LT.OR P4, PT, R129.reuse, 0x5a, P4 ;  /* 0x0000005a8100780c */ /* 0x040fe40002781670 */
[----:B------:R-:W-:Y:S02]  /*6b00*/  FSEL R12, R14, RZ, P6 ;  /* 0x000000ff0e0c7208 */ /* 0x000fe40003000000 */
[----:B------:R-:W-:Y:S02]  /*6b10*/  ISETP.GT.AND P3, PT, R132, 0x61, P1 ;  /* 0x000000618400780c */ /* 0x000fe40000f64270 */
[----:B------:R-:W-:Y:S01]  /*6b20*/  ISETP.LT.OR P2, PT, R129, 0x61, P2 ;  /* 0x000000618100780c */ /* 0x000fe20001741670 */
[----:B------:R-:W-:-:S01]  /*6b30*/  FFMA.FTZ R18, R187, UR39, -R12 ;  /* 0x00000027bb127c23 */ /* 0x000fc2000801080c */
[----:B------:R-:W-:Y:S01]  /*6b40*/  FSEL R187, R122, -INF , !P5 ;  /* 0xff8000007abb7808 */ /* 0x000fe20006800000 */
[----:B------:R-:W-:-:S01]  /*6b50*/  FFMA.FTZ R120, R185, UR39, -R12 ;  /* 0x00000027b9787c23 */ /* 0x000fc2000801080c */
[--C-:B------:R-:W-:Y:S01]  /*6b60*/  FFMA.FTZ R122, R133, UR39, -R12.reuse ;  /* 0x00000027857a7c23 */ /* 0x100fe2000801080c */
[----:B------:R-:W-:Y:S01]  /*6b70*/  ISETP.GT.AND P5, PT, R132, 0x38, P1 ;  /* 0x000000388400780c */ /* 0x000fe20000fa4270 */
[--C-:B------:R-:W-:Y:S01]  /*6b80*/  FFMA.FTZ R136, R125, UR39, -R12.reuse ;  /* 0x000000277d887c23 */ /* 0x100fe2000801080c */
[----:B------:R-:W-:Y:S01]  /*6b90*/  FMNMX.FTZ R20, R187, R10, !PT ;  /* 0x0000000abb147209 */ /* 0x000fe20007810000 */
[--C-:B------:R-:W-:Y:S01]  /*6ba0*/  FFMA.FTZ R137, R137, UR39, -R12.reuse ;  /* 0x0000002789897c23 */ /* 0x100fe2000801080c */
[----:B------:R-:W-:Y:S01]  /*6bb0*/  ISETP.LT.OR P5, PT, R129, 0x39, P5 ;  /* 0x000000398100780c */ /* 0x000fe20002fa1670 */
[--C-:B------:R-:W-:Y:S01]  /*6bc0*/  FFMA.FTZ R141, R141, UR39, -R12.reuse ;  /* 0x000000278d8d7c23 */ /* 0x100fe2000801080c */
[----:B------:R-:W-:Y:S01]  /*6bd0*/  FMNMX.FTZ R185, R123, R20, !PT ;  /* 0x000000147bb97209 */ /* 0x000fe20007810000 */
[--C-:B------:R-:W-:Y:S01]  /*6be0*/  FFMA.FTZ R152, R152, UR39, -R12.reuse ;  /* 0x0000002798987c23 */ /* 0x100fe2000801080c */
[----:B------:R0:W-:Y:S01]  /*6bf0*/  MUFU.EX2 R20, R120 ;  /* 0x0000007800147308 */ /* 0x0001e20000000800 */
[----:B------:R-:W-:Y:S01]  /*6c00*/  FSEL R150, R150, -INF , !P5 ;  /* 0xff80000096967808 */ /* 0x000fe20006800000 */
[--C-:B------:R-:W-:Y:S01]  /*6c10*/  FFMA.FTZ R144, R164, UR39, -R12.reuse ;  /* 0x00000027a4907c23 */ /* 0x100fe2000801080c */
[----:B------:R-:W-:Y:S01]  /*6c20*/  FMNMX.FTZ R22, R126, R185, !PT ;  /* 0x000000b97e167209 */ /* 0x000fe20007810000 */
        /* <DEDUP_REMOVED lines=9> */
[----:B------:R-:W-:Y:S01]  /*6cc0*/  FSEL R158, R158, -INF , !P5 ;  /* 0xff8000009e9e7808 */ /* 0x000fe20006800000 */
[--C-:B------:R-:W-:Y:S01]  /*6cd0*/  FFMA.FTZ R15, R15, UR39, -R12.reuse ;  /* 0x000000270f0f7c23 */ /* 0x100fe2000801080c */
[----:B------:R-:W-:Y:S01]  /*6ce0*/  FMNMX.FTZ R133, R131, R22, !PT ;  /* 0x0000001683857209 */ /* 0x000fe20007810000 */
[--C-:B------:R-:W-:Y:S01]  /*6cf0*/  FFMA.FTZ R19, R19, UR39, -R12.reuse ;  /* 0x0000002713137c23 */ /* 0x100fe2000801080c */
[----:B------:R1:W-:Y:S01]  /*6d00*/  MUFU.EX2 R22, R122 ;  /* 0x0000007a00167308 */ /* 0x0003e20000000800 */
[----:B------:R-:W-:Y:S01]  /*6d10*/  ISETP.GT.AND P5, PT, R132, 0x58, P1 ;  /* 0x000000588400780c */ /* 0x000fe20000fa4270 */
[--C-:B------:R-:W-:Y:S01]  /*6d20*/  FFMA.FTZ R21, R21, UR39, -R12.reuse ;  /* 0x0000002715157c23 */ /* 0x100fe2000801080c */
[----:B0-----:R-:W-:Y:S01]  /*6d30*/  FMNMX.FTZ R120, R134, R133, !PT ;  /* 0x0000008586787209 */ /* 0x001fe20007810000 */
[--C-:B------:R-:W-:Y:S01]  /*6d40*/  FFMA.FTZ R23, R23, UR39, -R12.reuse ;  /* 0x0000002717177c23 */ /* 0x100fe2000801080c */
[----:B------:R-:W-:Y:S01]  /*6d50*/  ISETP.LT.OR P5, PT, R129, 0x59, P5 ;  /* 0x000000598100780c */ /* 0x000fe20002fa1670 */
[--C-:B------:R-:W-:Y:S01]  /*6d60*/  FFMA.FTZ R121, R121, UR39, -R12.reuse ;  /* 0x0000002779797c23 */ /* 0x100fe2000801080c */
[----:B------:R-:W-:Y:S01]  /*6d70*/  FMNMX.FTZ R133, R135, R120, !PT ;  /* 0x0000007887857209 */ /* 0x000fe20007810000 */
[----:B------:R-:W-:Y:S01]  /*6d80*/  FFMA.FTZ R181, R181, UR39, -R12 ;  /* 0x00000027b5b57c23 */ /* 0x000fe2000801080c */
[----:B------:R-:W-:Y:S01]  /*6d90*/  FSEL R166, R166, -INF , !P5 ;  /* 0xff800000a6a67808 */ /* 0x000fe20006800000 */
[----:B------:R-:W-:Y:S01]  /*6da0*/  MUFU.EX2 R14, R14 ;  /* 0x0000000e000e7308 */ /* 0x000fe20000000800 */
[----:B------:R-:W-:-:S02]  /*6db0*/  FMNMX.FTZ R120, R138, R133, !PT ;  /* 0x000000858a787209 */ /* 0x000fc40007810000 */
[----:B------:R-:W-:Y:S02]  /*6dc0*/  FSEL R167, R167, -INF , !P4 ;  /* 0xff800000a7a77808 */ /* 0x000fe40006000000 */
[----:B------:R-:W-:Y:S02]  /*6dd0*/  FMNMX.FTZ R133, R139, R120, !PT ;  /* 0x000000788b857209 */ /* 0x000fe40007810000 */
[----:B------:R-:W-:Y:S01]  /*6de0*/  ISETP.GT.AND P5, PT, R132, 0x68, P1 ;  /* 0x000000688400780c */ /* 0x000fe20000fa4270 */
[----:B------:R-:W-:Y:S01]  /*6df0*/  MUFU.EX2 R120, R137 ;  /* 0x0000008900787308 */ /* 0x000fe20000000800 */
[----:B-1----:R-:W-:Y:S02]  /*6e00*/  FMNMX.FTZ R122, R142, R133, !PT ;  /* 0x000000858e7a7209 */ /* 0x002fe40007810000 */
[----:B------:R-:W-:Y:S02]  /*6e10*/  FSEL R170, R170, -INF , !P2 ;  /* 0xff800000aaaa7808 */ /* 0x000fe40005000000 */
[----:B------:R-:W-:-:S02]  /*6e20*/  FMNMX.FTZ R133, R143, R122, !PT ;  /* 0x0000007a8f857209 */ /* 0x000fc40007810000 */
[----:B------:R-:W-:Y:S01]  /*6e30*/  ISETP.LT.OR P3, PT, R129, 0x62, P3 ;  /* 0x000000628100780c */ /* 0x000fe20001f61670 */
[----:B------:R-:W-:Y:S01]  /*6e40*/  MUFU.EX2 R13, R13 ;  /* 0x0000000d000d7308 */ /* 0x000fe20000000800 */
[----:B------:R-:W-:Y:S02]  /*6e50*/  FMNMX.FTZ R122, R146, R133, !PT ;  /* 0x00000085927a7209 */ /* 0x000fe40007810000 */
[----:B------:R-:W-:Y:S02]  /*6e60*/  ISETP.GT.AND P4, PT, R132, 0x69, P1 ;  /* 0x000000698400780c */ /* 0x000fe40000f84270 */
[----:B------:R-:W-:Y:S02]  /*6e70*/  FMNMX.FTZ R133, R147, R122, !PT ;  /* 0x0000007a93857209 */ /* 0x000fe40007810000 */
[----:B------:R-:W-:Y:S01]  /*6e80*/  ISETP.LT.OR P5, PT, R129, 0x69, P5 ;  /* 0x000000698100780c */ /* 0x000fe20002fa1670 */
[----:B------:R-:W-:Y:S01]  /*6e90*/  MUFU.EX2 R122, R141 ;  /* 0x0000008d007a7308 */ /* 0x000fe20000000800 */
[----:B------:R-:W-:-:S02]  /*6ea0*/  FMNMX.FTZ R124, R150, R133, !PT ;  /* 0x00000085967c7209 */ /* 0x000fc40007810000 */
[----:B------:R-:W-:Y:S02]  /*6eb0*/  FSEL R171, R171, -INF , !P3 ;  /* 0xff800000abab7808 */ /* 0x000fe40005800000 */
[----:B------:R-:W-:Y:S02]  /*6ec0*/  FMNMX.FTZ R125, R151, R124, !PT ;  /* 0x0000007c977d7209 */ /* 0x000fe40007810000 */
[----:B------:R-:W-:Y:S01]  /*6ed0*/  ISETP.GT.AND P2, PT, R132, 0x70, P1 ;  /* 0x000000708400780c */ /* 0x000fe20000f44270 */
[----:B------:R0:W-:Y:S01]  /*6ee0*/  MUFU.EX2 R124, R136 ;  /* 0x00000088007c7308 */ /* 0x0001e20000000800 */
[----:B------:R-:W-:Y:S01]  /*6ef0*/  FMNMX.FTZ R128, R154, R125, !PT ;  /* 0x0000007d9a807209 */ /* 0x000fe20007810000 */
[--C-:B------:R-:W-:Y:S01]  /*6f00*/  FFMA.FTZ R125, R145, UR39, -R12.reuse ;  /* 0x00000027917d7c23 */ /* 0x100fe2000801080c */
[----:B------:R-:W-:Y:S01]  /*6f10*/  FSEL R174, R174, -INF , !P5 ;  /* 0xff800000aeae7808 */ /* 0x000fe20006800000 */
[----:B------:R-:W-:Y:S01]  /*6f20*/  FFMA.FTZ R145, R165, UR39, -R12 ;  /* 0x00000027a5917c23 */ /* 0x000fe2000801080c */
[----:B------:R-:W-:-:S02]  /*6f30*/  FMNMX.FTZ R133, R155, R128, !PT ;  /* 0x000000809b857209 */ /* 0x000fc40007810000 */
[----:B------:R-:W-:Y:S01]  /*6f40*/  ISETP.LT.OR P4, PT, R129, 0x6a, P4 ;  /* 0x0000006a8100780c */ /* 0x000fe20002781670 */
[----:B------:R-:W-:Y:S01]  /*6f50*/  MUFU.EX2 R15, R15 ;  /* 0x0000000f000f7308 */ /* 0x000fe20000000800 */
[----:B------:R-:W-:Y:S02]  /*6f60*/  FMNMX.FTZ R128, R158, R133, !PT ;  /* 0x000000859e807209 */ /* 0x000fe40007810000 */
[C---:B------:R-:W-:Y:S02]  /*6f70*/  ISETP.GT.AND P3, PT, R132.reuse, 0x71, P1 ;  /* 0x000000718400780c */ /* 0x040fe40000f64270 */
[----:B------:R-:W-:Y:S02]  /*6f80*/  FMNMX.FTZ R133, R159, R128, !PT ;  /* 0x000000809f857209 */ /* 0x000fe40007810000 */
[----:B------:R-:W-:Y:S01]  /*6f90*/  ISETP.GT.AND P5, PT, R132, 0x78, P1 ;  /* 0x000000788400780c */ /* 0x000fe20000fa4270 */
[----:B------:R1:W-:Y:S01]  /*6fa0*/  MUFU.EX2 R128, R148 ;  /* 0x0000009400807308 */ /* 0x0003e20000000800 */
[----:B0-----:R-:W-:Y:S01]  /*6fb0*/  FMNMX.FTZ R136, R162, R133, !PT ;  /* 0x00000085a2887209 */ /* 0x001fe20007810000 */
[--C-:B------:R-:W-:Y:S01]  /*6fc0*/  FFMA.FTZ R133, R149, UR39, -R12.reuse ;  /* 0x0000002795857c23 */ /* 0x100fe2000801080c */
[----:B------:R-:W-:Y:S01]  /*6fd0*/  ISETP.GT.AND P1, PT, R132, 0x79, P1 ;  /* 0x000000798400780c */ /* 0x000fe20000f24270 */
[----:B------:R-:W-:Y:S01]  /*6fe0*/  FFMA.FTZ R149, R169, UR39, -R12 ;  /* 0x00000027a9957c23 */ /* 0x000fe2000801080c */
[----:B------:R-:W-:-:S02]  /*6ff0*/  FMNMX.FTZ R137, R163, R136, !PT ;  /* 0x00000088a3897209 */ /* 0x000fc40007810000 */
[----:B------:R-:W-:Y:S01]  /*7000*/  ISETP.LT.OR P2, PT, R129, 0x71, P2 ;  /* 0x000000718100780c */ /* 0x000fe20001741670 */
[----:B------:R-:W-:Y:S01]  /*7010*/  MUFU.EX2 R18, R18 ;  /* 0x0000001200127308 */ /* 0x000fe20000000800 */
[----:B------:R-:W-:Y:S01]  /*7020*/  FMNMX.FTZ R136, R166, R137, !PT ;  /* 0x00000089a6887209 */ /* 0x000fe20007810000 */
[--C-:B-1----:R-:W-:Y:S01]  /*7030*/  FFMA.FTZ R148, R168, UR39, -R12.reuse ;  /* 0x00000027a8947c23 */ /* 0x102fe2000801080c */
[----:B------:R-:W-:Y:S02]  /*7040*/  FSEL R175, R175, -INF , !P4 ;  /* 0xff800000afaf7808 */ /* 0x000fe40006000000 */
[----:B------:R-:W-:Y:S02]  /*7050*/  FMNMX.FTZ R137, R167, R136, !PT ;  /* 0x00000088a7897209 */ /* 0x000fe40007810000 */
[----:B------:R-:W-:Y:S01]  /*7060*/  ISETP.LT.OR P3, PT, R129, 0x72, P3 ;  /* 0x000000728100780c */ /* 0x000fe20001f61670 */
[----:B------:R-:W-:Y:S01]  /*7070*/  MUFU.EX2 R136, R152 ;  /* 0x0000009800887308 */ /* 0x000fe20000000800 */
[----:B------:R-:W-:Y:S01]  /*7080*/  FMNMX.FTZ R140, R170, R137, !PT ;  /* 0x00000089aa8c7209 */ /* 0x000fe20007810000 */
[----:B------:R-:W-:Y:S01]  /*7090*/  FFMA.FTZ R137, R153, UR39, -R12 ;  /* 0x0000002799897c23 */ /* 0x000fe2000801080c */
[----:B------:R-:W-:-:S02]  /*70a0*/  FSEL R178, R178, -INF , !P2 ;  /* 0xff800000b2b27808 */ /* 0x000fc40005000000 */
[----:B------:R-:W-:Y:S02]  /*70b0*/  FMNMX.FTZ R141, R171, R140, !PT ;  /* 0x0000008cab8d7209 */ /* 0x000fe40007810000 */
[----:B------:R-:W-:Y:S01]  /*70c0*/  ISETP.LT.OR P5, PT, R129, 0x79, P5 ;  /* 0x000000798100780c */ /* 0x000fe20002fa1670 */
[----:B------:R-:W-:Y:S01]  /*70d0*/  MUFU.EX2 R19, R19 ;  /* 0x0000001300137308 */ /* 0x000fe20000000800 */
[----:B------:R-:W-:Y:S02]  /*70e0*/  FMNMX.FTZ R132, R174, R141, !PT ;  /* 0x0000008dae847209 */ /* 0x000fe40007810000 */
[----:B------:R-:W-:Y:S02]  /*70f0*/  FSEL R179, R179, -INF , !P3 ;  /* 0xff800000b3b37808 */ /* 0x000fe40005800000 */
[----:B------:R-:W-:Y:S02]  /*7100*/  FMNMX.FTZ R141, R175, R132, !PT ;  /* 0x00000084af8d7209 */ /* 0x000fe40007810000 */
[----:B------:R-:W-:Y:S01]  /*7110*/  ISETP.LT.OR P1, PT, R129, 0x7a, P1 ;  /* 0x0000007a8100780c */ /* 0x000fe20000f21670 */
[----:B------:R0:W-:Y:S01]  /*7120*/  MUFU.EX2 R132, R156 ;  /* 0x0000009c00847308 */ /* 0x0001e20000000800 */
[----:B------:R-:W-:Y:S01]  /*7130*/  FMNMX.FTZ R140, R178, R141, !PT ;  /* 0x0000008db28c7209 */ /* 0x000fe20007810000 */
[--C-:B------:R-:W-:Y:S01]  /*7140*/  FFMA.FTZ R129, R157, UR39, -R12.reuse ;  /* 0x000000279d817c23 */ /* 0x100fe2000801080c */
[----:B------:R-:W-:Y:S01]  /*7150*/  FSEL R182, R182, -INF , !P5 ;  /* 0xff800000b6b67808 */ /* 0x000fe20006800000 */
[----:B------:R-:W-:Y:S01]  /*7160*/  FFMA.FTZ R157, R177, UR39, -R12 ;  /* 0x00000027b19d7c23 */ /* 0x000fe2000801080c */
[----:B------:R-:W-:-:S02]  /*7170*/  FMNMX.FTZ R141, R179, R140, !PT ;  /* 0x0000008cb38d7209 */ /* 0x000fc40007810000 */
[----:B------:R-:W-:Y:S01]  /*7180*/  FSEL R183, R183, -INF , !P1 ;  /* 0xff800000b7b77808 */ /* 0x000fe20004800000 */
[----:B------:R-:W-:Y:S01]  /*7190*/  MUFU.EX2 R21, R21 ;  /* 0x0000001500157308 */ /* 0x000fe20000000800 */
[----:B------:R-:W-:Y:S01]  /*71a0*/  FMNMX.FTZ R140, R182, R141, !PT ;  /* 0x0000008db68c7209 */ /* 0x000fe20007810000 */
[--C-:B------:R-:W-:Y:S01]  /*71b0*/  FFMA.FTZ R141, R161, UR39, -R12.reuse ;  /* 0x00000027a18d7c23 */ /* 0x100fe2000801080c */
[----:B0-----:R-:W-:-:S01]  /*71c0*/  FFMA.FTZ R156, R176, UR39, -R12 ;  /* 0x00000027b09c7c23 */ /* 0x001fc2000801080c */
[----:B------:R-:W-:Y:S02]  /*71d0*/  FSEL R168, R0, RZ, P6 ;  /* 0x000000ff00a87208 */ /* 0x000fe40003000000 */
[----:B------:R-:W-:Y:S02]  /*71e0*/  FMNMX.FTZ R152, R183, R140, !PT ;  /* 0x0000008cb7987209 */ /* 0x000fe40007810000 */
[----:B------:R0:W-:Y:S01]  /*71f0*/  MUFU.EX2 R140, R160 ;  /* 0x000000a0008c7308 */ /* 0x0001e20000000800 */
[----:B------:R-:W-:-:S02]  /*7200*/  FADD.FTZ R168, -R168, R9 ;  /* 0x00000009a8a87221 */ /* 0x000fc40000010100 */
[----:B------:R-:W1:Y:S05]  /*7210*/  SHFL.BFLY PT, R153, R152, 0x2, 0x1f ;  /* 0x0c401f0098997f89 */ /* 0x000e6a00000e0000 */
[----:B------:R-:W-:Y:S01]  /*7220*/  MUFU.EX2 R23, R23 ;  /* 0x0000001700177308 */ /* 0x000fe20000000800 */
[----:B0-----:R-:W-:-:S07]  /*7230*/  FFMA.FTZ R160, R180, UR39, -R12 ;  /* 0x00000027b4a07c23 */ /* 0x001fce000801080c */
[----:B------:R-:W-:Y:S08]  /*7240*/  MUFU.EX2 R121, R121 ;  /* 0x0000007900797308 */ /* 0x000ff00000000800 */
[----:B------:R-:W-:Y:S01]  /*7250*/  MUFU.EX2 R125, R125 ;  /* 0x0000007d007d7308 */ /* 0x000fe20000000800 */
[----:B-1----:R-:W-:Y:S01]  /*7260*/  FMNMX.FTZ R161, R152, R153, !PT ;  /* 0x0000009998a17209 */ /* 0x002fe20007810000 */
[--C-:B------:R-:W-:Y:S01]  /*7270*/  FFMA.FTZ R152, R172, UR39, -R12.reuse ;  /* 0x00000027ac987c23 */ /* 0x100fe2000801080c */
[----:B------:R-:W-:-:S03]  /*7280*/  FFMA.FTZ R153, R173, UR39, -R12 ;  /* 0x00000027ad997c23 */ /* 0x000fc6000801080c */
[----:B------:R-:W0:Y:S02]  /*7290*/  SHFL.BFLY PT, R164, R161, 0x1, 0x1f ;  /* 0x0c201f00a1a47f89 */ /* 0x000e2400000e0000 */
[----:B------:R-:W-:Y:S08]  /*72a0*/  MUFU.EX2 R133, R133 ;  /* 0x0000008500857308 */ /* 0x000ff00000000800 */
[----:B------:R-:W-:Y:S08]  /*72b0*/  MUFU.EX2 R137, R137 ;  /* 0x0000008900897308 */ /* 0x000ff00000000800 */
[----:B------:R-:W-:Y:S01]  /*72c0*/  MUFU.EX2 R129, R129 ;  /* 0x0000008100817308 */ /* 0x000fe20000000800 */
[----:B0-----:R-:W-:Y:S01]  /*72d0*/  FMNMX.FTZ R12, R161, R164, !PT ;  /* 0x000000a4a10c7209 */ /* 0x001fe20007810000 */
[----:B------:R-:W-:-:S06]  /*72e0*/  IMAD.U32 R161, RZ, RZ, UR39 ;  /* 0x00000027ffa17e24 */ /* 0x000fcc000f8e00ff */
[----:B------:R-:W-:Y:S01]  /*72f0*/  MUFU.EX2 R141, R141 ;  /* 0x0000008d008d7308 */ /* 0x000fe20000000800 */
[C---:B------:R-:W-:Y:S01]  /*7300*/  FSETP.NEU.FTZ.AND P1, PT, R12.reuse, -INF , PT ;  /* 0xff8000000c00780b */ /* 0x040fe20003f3d000 */
[----:B------:R-:W-:Y:S01]  /*7310*/  FFMA.FTZ R164, R12, R161, -8 ;  /* 0xc10000000ca47423 */ /* 0x000fe200000100a1 */
[----:B------:R-:W-:-:S04]  /*7320*/  FMUL.FTZ R161, R168, UR39 ;  /* 0x00000027a8a17c20 */ /* 0x000fc80008410000 */
[----:B------:R-:W-:Y:S01]  /*7330*/  FSEL R164, R164, RZ, P1 ;  /* 0x000000ffa4a47208 */ /* 0x000fe20000800000 */
[----:B------:R-:W-:Y:S04]  /*7340*/  MUFU.EX2 R144, R144 ;  /* 0x0000009000907308 */ /* 0x000fe80000000800 */
[----:B------:R-:W-:-:S01]  /*7350*/  FFMA.FTZ R168, R123, UR39, -R164 ;  /* 0x000000277ba87c23 */ /* 0x000fc200080108a4 */
[--C-:B------:R-:W-:Y:S01]  /*7360*/  FFMA.FTZ R123, R126, UR39, -R164.reuse ;  /* 0x000000277e7b7c23 */ /* 0x100fe200080108a4 */
        /* <DEDUP_REMOVED lines=11> */
[----:B------:R-:W-:Y:S01]  /*7420*/  FSEL R147, R12, RZ, P1 ;  /* 0x000000ff0c937208 */ /* 0x000fe20000800000 */
[----:B------:R-:W-:-:S01]  /*7430*/  FFMA.FTZ R169, R150, UR39, -R164 ;  /* 0x0000002796a97c23 */ /* 0x000fc200080108a4 */
[--C-:B------:R-:W-:Y:S01]  /*7440*/  FFMA.FTZ R165, R187, UR39, -R164.reuse ;  /* 0x00000027bba57c23 */ /* 0x100fe200080108a4 */
[----:B------:R-:W0:Y:S01]  /*7450*/  MUFU.EX2 R161, R161 ;  /* 0x000000a100a17308 */ /* 0x000e220000000800 */
[----:B------:R-:W-:-:S01]  /*7460*/  FFMA.FTZ R174, R174, UR39, -R164 ;  /* 0x00000027aeae7c23 */ /* 0x000fc200080108a4 */
[----:B------:R-:W-:Y:S01]  /*7470*/  FADD.FTZ R147, -R147, R10 ;  /* 0x0000000a93937221 */ /* 0x000fe20000010100 */
[----:B------:R-:W-:-:S01]  /*7480*/  FFMA.FTZ R175, R175, UR39, -R164 ;  /* 0x00000027afaf7c23 */ /* 0x000fc200080108a4 */
[--C-:B------:R-:W-:Y:S01]  /*7490*/  FFMA.FTZ R179, R179, UR39, -R164.reuse ;  /* 0x00000027b3b37c23 */ /* 0x100fe200080108a4 */
[----:B------:R-:W-:-:S01]  /*74a0*/  FFMA.FTZ R182, R182, UR39, -R164 ;  /* 0x00000027b6b67c23 */ /* 0x000fc200080108a4 */
[----:B------:R-:W-:Y:S01]  /*74b0*/  FMUL.FTZ R150, R147, UR39 ;  /* 0x0000002793967c20 */ /* 0x000fe20008410000 */
[----:B------:R-:W-:-:S01]  /*74c0*/  FFMA.FTZ R147, R151, UR39, -R164 ;  /* 0x0000002797937c23 */ /* 0x000fc200080108a4 */
[----:B------:R-:W-:Y:S01]  /*74d0*/  MUFU.EX2 R165, R165 ;  /* 0x000000a500a57308 */ /* 0x000fe20000000800 */
[----:B------:R-:W-:-:S01]  /*74e0*/  FFMA.FTZ R151, R154, UR39, -R164 ;  /* 0x000000279a977c23 */ /* 0x000fc200080108a4 */
[--C-:B------:R-:W-:Y:S01]  /*74f0*/  FFMA.FTZ R154, R155, UR39, -R164.reuse ;  /* 0x000000279b9a7c23 */ /* 0x100fe200080108a4 */
[----:B------:R-:W-:-:S05]  /*7500*/  FFMA.FTZ R155, R158, UR39, -R164 ;  /* 0x000000279e9b7c23 */ /* 0x000fca00080108a4 */
[----:B------:R-:W1:Y:S01]  /*7510*/  MUFU.EX2 R150, R150 ;  /* 0x0000009600967308 */ /* 0x000e620000000800 */
[----:B0-----:R-:W-:-:S07]  /*7520*/  FFMA.FTZ R158, R161, R3, R14 ;  /* 0x00000003a19e7223 */ /* 0x001fce000001000e */
[----:B------:R-:W0:Y:S08]  /*7530*/  MUFU.EX2 R168, R168 ;  /* 0x000000a800a87308 */ /* 0x000e300000000800 */
[----:B------:R-:W2:Y:S01]  /*7540*/  MUFU.EX2 R123, R123 ;  /* 0x0000007b007b7308 */ /* 0x000ea20000000800 */
[----:B-1----:R-:W-:-:S01]  /*7550*/  FFMA.FTZ R3, R150, R2, R165 ;  /* 0x0000000296037223 */ /* 0x002fc200000100a5 */
[----:B------:R-:W-:Y:S01]  /*7560*/  FADD.FTZ R2, R13, R158 ;  /* 0x0000009e0d027221 */ /* 0x000fe20000010000 */
[----:B------:R-:W-:-:S05]  /*7570*/  FFMA.FTZ R158, R159, UR39, -R164 ;  /* 0x000000279f9e7c23 */ /* 0x000fca00080108a4 */
[----:B------:R-:W1:Y:S01]  /*7580*/  MUFU.EX2 R126, R126 ;  /* 0x0000007e007e7308 */ /* 0x000e620000000800 */
[----:B0-----:R-:W-:-:S01]  /*7590*/  FADD.FTZ R172, R168, R3 ;  /* 0x00000003a8ac7221 */ /* 0x001fc20000010000 */
[----:B------:R-:W-:-:S04]  /*75a0*/  FADD.FTZ R3, R15, R2 ;  /* 0x000000020f037221 */ /* 0x000fc80000010000 */
[----:B------:R-:W-:Y:S02]  /*75b0*/  FADD.FTZ R2, R18, R3 ;  /* 0x0000000312027221 */ /* 0x000fe40000010000 */
[----:B------:R-:W0:Y:S01]  /*75c0*/  MUFU.EX2 R127, R127 ;  /* 0x0000007f007f7308 */ /* 0x000e220000000800 */
[----:B--2---:R-:W-:-:S01]  /*75d0*/  FADD.FTZ R159, R123, R172 ;  /* 0x000000ac7b9f7221 */ /* 0x004fc20000010000 */
[----:B------:R-:W-:-:S04]  /*75e0*/  FADD.FTZ R3, R19, R2 ;  /* 0x0000000213037221 */ /* 0x000fc80000010000 */
[----:B------:R-:W-:Y:S02]  /*75f0*/  FADD.FTZ R2, R20, R3 ;  /* 0x0000000314027221 */ /* 0x000fe40000010000 */
[----:B------:R-:W2:Y:S01]  /*7600*/  MUFU.EX2 R130, R130 ;  /* 0x0000008200827308 */ /* 0x000ea20000000800 */
[----:B-1----:R-:W-:-:S01]  /*7610*/  FADD.FTZ R172, R126, R159 ;  /* 0x0000009f7eac7221 */ /* 0x002fc20000010000 */
[--C-:B------:R-:W-:Y:S01]  /*7620*/  FFMA.FTZ R159, R162, UR39, -R164.reuse ;  /* 0x00000027a29f7c23 */ /* 0x100fe200080108a4 */
[----:B------:R-:W-:-:S01]  /*7630*/  FFMA.FTZ R162, R163, UR39, -R164 ;  /* 0x00000027a3a27c23 */ /* 0x000fc200080108a4 */
[----:B------:R-:W-:-:S04]  /*7640*/  FADD.FTZ R3, R21, R2 ;  /* 0x0000000215037221 */ /* 0x000fc80000010000 */
[----:B------:R-:W1:Y:S01]  /*7650*/  MUFU.EX2 R131, R131 ;  /* 0x0000008300837308 */ /* 0x000e620000000800 */
[----:B------:R-:W-:-:S04]  /*7660*/  FADD.FTZ R2, R22, R3 ;  /* 0x0000000316027221 */ /* 0x000fc80000010000 */
[----:B------:R-:W-:-:S03]  /*7670*/  FADD.FTZ R3, R23, R2 ;  /* 0x0000000217037221 */ /* 0x000fc60000010000 */
[----:B------:R-:W3:Y:S01]  /*7680*/  MUFU.EX2 R134, R134 ;  /* 0x0000008600867308 */ /* 0x000ee20000000800 */
[----:B------:R-:W-:-:S04]  /*7690*/  FADD.FTZ R2, R120, R3 ;  /* 0x0000000378027221 */ /* 0x000fc80000010000 */
[----:B------:R-:W-:-:S03]  /*76a0*/  FADD.FTZ R3, R121, R2 ;  /* 0x0000000279037221 */ /* 0x000fc60000010000 */
[----:B------:R-:W4:Y:S01]  /*76b0*/  MUFU.EX2 R135, R135 ;  /* 0x0000008700877308 */ /* 0x000f220000000800 */
[----:B------:R-:W-:-:S07]  /*76c0*/  FADD.FTZ R3, R122, R3 ;  /* 0x000000037a037221 */ /* 0x000fce0000010000 */
[----:B------:R0:W-:Y:S08]  /*76d0*/  MUFU.EX2 R10, R169 ;  /* 0x000000a9000a7308 */ /* 0x0001f00000000800 */
[----:B------:R-:W5:Y:S01]  /*76e0*/  MUFU.EX2 R138, R138 ;  /* 0x0000008a008a7308 */ /* 0x000f620000000800 */
[----:B0-----:R-:W-:-:S04]  /*76f0*/  FADD.FTZ R169, R127, R172 ;  /* 0x000000ac7fa97221 */ /* 0x001fc80000010000 */
[----:B--2---:R-:W-:-:S03]  /*7700*/  FADD.FTZ R172, R130, R169 ;  /* 0x000000a982ac7221 */ /* 0x004fc60000010000 */
[----:B------:R-:W0:Y:S01]  /*7710*/  MUFU.EX2 R139, R139 ;  /* 0x0000008b008b7308 */ /* 0x000e220000000800 */
[----:B-1----:R-:W-:-:S04]  /*7720*/  FADD.FTZ R163, R131, R172 ;  /* 0x000000ac83a37221 */ /* 0x002fc80000010000 */
[----:B---3--:R-:W-:Y:S01]  /*7730*/  FADD.FTZ R172, R134, R163 ;  /* 0x000000a386ac7221 */ /* 0x008fe20000010000 */
[----:B------:R-:W-:-:S01]  /*7740*/  FFMA.FTZ R163, R166, UR39, -R164 ;  /* 0x00000027a6a37c23 */ /* 0x000fc200080108a4 */
[----:B------:R-:W-:Y:S01]  /*7750*/  FFMA.FTZ R166, R167, UR39, -R164 ;  /* 0x00000027a7a67c23 */ /* 0x000fe200080108a4 */
[----:B------:R-:W1:Y:S01]  /*7760*/  MUFU.EX2 R142, R142 ;  /* 0x0000008e008e7308 */ /* 0x000e620000000800 */
[----:B----4-:R-:W-:-:S04]  /*7770*/  FADD.FTZ R169, R135, R172 ;  /* 0x000000ac87a97221 */ /* 0x010fc80000010000 */
[----:B-----5:R-:W-:-:S03]  /*7780*/  FADD.FTZ R172, R138, R169 ;  /* 0x000000a98aac7221 */ /* 0x020fc60000010000 */
[----:B------:R-:W2:Y:S01]  /*7790*/  MUFU.EX2 R143, R143 ;  /* 0x0000008f008f7308 */ /* 0x000ea20000000800 */
[----:B0-----:R-:W-:-:S07]  /*77a0*/  FADD.FTZ R167, R139, R172 ;  /* 0x000000ac8ba77221 */ /* 0x001fce0000010000 */
[----:B------:R-:W0:Y:S01]  /*77b0*/  MUFU.EX2 R146, R146 ;  /* 0x0000009200927308 */ /* 0x000e220000000800 */
[----:B-1----:R-:W-:-:S01]  /*77c0*/  FADD.FTZ R2, R142, R167 ;  /* 0x000000a78e027221 */ /* 0x002fc20000010000 */
[----:B------:R-:W-:Y:S01]  /*77d0*/  FFMA.FTZ R167, R170, UR39, -R164 ;  /* 0x00000027aaa77c23 */ /* 0x000fe200080108a4 */
[----:B------:R-:W-:-:S04]  /*77e0*/  FADD.FTZ R170, R124, R3 ;  /* 0x000000037caa7221 */ /* 0x000fc80000010000 */
[----:B------:R-:W-:Y:S01]  /*77f0*/  FADD.FTZ R169, R125, R170 ;  /* 0x000000aa7da97221 */ /* 0x000fe20000010000 */
[----:B------:R-:W1:Y:S01]  /*7800*/  MUFU.EX2 R147, R147 ;  /* 0x0000009300937308 */ /* 0x000e620000000800 */
[----:B--2---:R-:W-:-:S01]  /*7810*/  FADD.FTZ R3, R143, R2 ;  /* 0x000000028f037221 */ /* 0x004fc20000010000 */
[----:B------:R-:W-:Y:S01]  /*7820*/  FFMA.FTZ R170, R171, UR39, -R164 ;  /* 0x00000027abaa7c23 */ /* 0x000fe200080108a4 */
[----:B------:R-:W-:-:S05]  /*7830*/  FADD.FTZ R2, R128, R169 ;  /* 0x000000a980027221 */ /* 0x000fca0000010000 */
[----:B------:R-:W2:Y:S01]  /*7840*/  MUFU.EX2 R151, R151 ;  /* 0x0000009700977308 */ /* 0x000ea20000000800 */
[----:B0-----:R-:W-:-:S04]  /*7850*/  FADD.FTZ R3, R146, R3 ;  /* 0x0000000392037221 */ /* 0x001fc80000010000 */
[----:B------:R-:W-:Y:S01]  /*7860*/  FADD.FTZ R172, R10, R3 ;  /* 0x000000030aac7221 */ /* 0x000fe20000010000 */
[----:B------:R-:W-:-:S02]  /*7870*/  FADD.FTZ R3, R133, R2 ;  /* 0x0000000285037221 */ /* 0x000fc40000010000 */
[----:B------:R-:W0:Y:S01]  /*7880*/  MUFU.EX2 R154, R154 ;  /* 0x0000009a009a7308 */ /* 0x000e220000000800 */
[----:B-1----:R-:W-:-:S01]  /*7890*/  FADD.FTZ R172, R147, R172 ;  /* 0x000000ac93ac7221 */ /* 0x002fc20000010000 */
[----:B------:R-:W-:-:S04]  /*78a0*/  FADD.FTZ R2, R136, R3 ;  /* 0x0000000388027221 */ /* 0x000fc80000010000 */
[----:B------:R-:W-:Y:S02]  /*78b0*/  FADD.FTZ R169, R137, R2 ;  /* 0x0000000289a97221 */ /* 0x000fe40000010000 */
[----:B------:R-:W1:Y:S01]  /*78c0*/  MUFU.EX2 R155, R155 ;  /* 0x0000009b009b7308 */ /* 0x000e620000000800 */
[----:B--2---:R-:W-:-:S01]  /*78d0*/  FADD.FTZ R3, R151, R172 ;  /* 0x000000ac97037221 */ /* 0x004fc20000010000 */
[----:B------:R-:W-:Y:S01]  /*78e0*/  FADD.FTZ R172, R132, R169 ;  /* 0x000000a984ac7221 */ /* 0x000fe20000010000 */
[----:B------:R-:W-:-:S01]  /*78f0*/  FFMA.FTZ R169, R178, UR39, -R164 ;  /* 0x00000027b2a97c23 */ /* 0x000fc200080108a4 */
[----:B------:R-:W-:Y:S02]  /*7900*/  FFMA.FTZ R164, R183, UR39, -R164 ;  /* 0x00000027b7a47c23 */ /* 0x000fe400080108a4 */
[----:B------:R-:W-:-:S02]  /*7910*/  FADD.FTZ R171, R129, R172 ;  /* 0x000000ac81ab7221 */ /* 0x000fc40000010000 */
[----:B------:R-:W2:Y:S01]  /*7920*/  MUFU.EX2 R158, R158 ;  /* 0x0000009e009e7308 */ /* 0x000ea20000000800 */
[----:B0-----:R-:W-:-:S01]  /*7930*/  FADD.FTZ R2, R154, R3 ;  /* 0x000000039a027221 */ /* 0x001fc20000010000 */
[----:B------:R-:W-:-:S04]  /*7940*/  FADD.FTZ R172, R140, R171 ;  /* 0x000000ab8cac7221 */ /* 0x000fc80000010000 */
[----:B------:R-:W-:Y:S02]  /*7950*/  FADD.FTZ R171, R141, R172 ;  /* 0x000000ac8dab7221 */ /* 0x000fe40000010000 */
[----:B------:R-:W0:Y:S01]  /*7960*/  MUFU.EX2 R159, R159 ;  /* 0x0000009f009f7308 */ /* 0x000e220000000800 */
[----:B-1----:R-:W-:-:S01]  /*7970*/  FADD.FTZ R3, R155, R2 ;  /* 0x000000029b037221 */ /* 0x002fc20000010000 */
[----:B------:R-:W-:-:S06]  /*7980*/  FADD.FTZ R172, R144, R171 ;  /* 0x000000ab90ac7221 */ /* 0x000fcc0000010000 */
        /* <DEDUP_REMOVED lines=39> */
[----:B0-----:R-:W-:-:S01]  /*7c00*/  FADD.FTZ R2, R173, R2 ;  /* 0x00000002ad027221 */ /* 0x001fc20000010000 */
[----:B-1----:R-:W-:-:S03]  /*7c10*/  FADD.FTZ R3, R9, R172 ;  /* 0x000000ac09037221 */ /* 0x002fc60000010000 */
[----:B--2---:R-:W-:Y:S01]  /*7c20*/  FADD.FTZ R2, R164, R2 ;  /* 0x00000002a4027221 */ /* 0x004fe20000010000 */
[----:B------:R-:W-:Y:S06]  /*7c30*/  @!P0 BRA `(.L_x_1129) ;  /* 0x0000000000048947 */ /* 0x000fec0003800000 */
[----:B------:R-:W-:Y:S01]  /*7c40*/  BPT.TRAP 0x1 ;  /* 0x000000040000795c */ /* 0x000fe20000300000 */
.L_x_1129:
[----:B------:R-:W-:Y:S01]  /*7c50*/  ULEA UR7, UR33, UR36, 0x3 ;  /* 0x0000002421077291 */ /* 0x000fe2000f8e183f */
[----:B------:R-:W-:Y:S01]  /*7c60*/  ISETP.GT.AND P1, PT, R11, UR35, PT ;  /* 0x000000230b007c0c */ /* 0x000fe2000bf24270 */
[----:B------:R-:W-:Y:S01]  /*7c70*/  UMOV UR34, UR30 ;  /* 0x0000001e00227c82 */ /* 0x000fe20008000000 */
[----:B------:R-:W-:Y:S01]  /*7c80*/  F2FP.SATFINITE.E4M3.F32.PACK_AB_MERGE_C R15, R18, R15, RZ ;  /* 0x0000000f120f723e */ /* 0x000fe200048070ff */
[----:B------:R-:W-:Y:S01]  /*7c90*/  UIADD3 UR7, UR7, 0x2a860, URZ ;  /* 0x0002a86007077890 */ /* 0x000fe2000fffe03f */
[----:B------:R-:W-:Y:S01]  /*7ca0*/  F2FP.SATFINITE.E4M3.F32.PACK_AB_MERGE_C R21, R22, R21, RZ ;  /* 0x000000151615723e */ /* 0x000fe200048070ff */
[----:B------:R-:W-:Y:S01]  /*7cb0*/  UMOV UR33, UR31 ;  /* 0x0000001f00217c82 */ /* 0x000fe20008000000 */
[----:B------:R-:W-:Y:S01]  /*7cc0*/  F2FP.SATFINITE.E4M3.F32.PACK_AB_MERGE_C R10, R147, R10, RZ ;  /* 0x0000000a930a723e */ /* 0x000fe200048070ff */
[----:B------:R-:W-:Y:S01]  /*7cd0*/  UPRMT UR7, UR29, 0x654, UR7 ;  /* 0x000006541d077896 */ /* 0x000fe20008000007 */
        /* <DEDUP_REMOVED lines=9> */
[----:B------:R-:W-:Y:S01]  /*7d70*/  SYNCS.ARRIVE.TRANS64.RED.A1T0 RZ, [UR7], RZ ;  /* 0x000000ffffff79a7 */ /* 0x000fe20008100407 */
[----:B------:R-:W-:Y:S01]  /*7d80*/  F2FP.SATFINITE.E4M3.F32.PACK_AB_MERGE_C R128, R133, R128, RZ ;  /* 0x000000808580723e */ /* 0x000fe200048070ff */
[-C--:B------:R-:W-:Y:S01]  /*7d90*/  FMUL.FTZ R32, R32, R161.reuse ;  /* 0x000000a120207220 */ /* 0x080fe20000410000 */
[----:B------:R-:W-:Y:S01]  /*7da0*/  F2FP.SATFINITE.E4M3.F32.PACK_AB_MERGE_C R129, R129, R132, RZ ;  /* 0x000000848181723e */ /* 0x000fe200048070ff */
[----:B------:R-:W-:Y:S01]  /*7db0*/  FMUL.FTZ R33, R33, R161 ;  /* 0x000000a121217220 */ /* 0x000fe20000410000 */
        /* <DEDUP_REMOVED lines=8> */
[----:B------:R-:W-:Y:S01]  /*7e40*/  F2FP.SATFINITE.E4M3.F32.PACK_AB_MERGE_C R18, R175, R174, RZ ;  /* 0x000000aeaf12723e */ /* 0x000fe200048070ff */
[----:B------:R-:W-:Y:S01]  /*7e50*/  FMUL.FTZ R44, R44, R161 ;  /* 0x000000a12c2c7220 */ /* 0x000fe20000410000 */
[----:B------:R-:W-:Y:S01]  /*7e60*/  F2FP.SATFINITE.E4M3.F32.PACK_AB_MERGE_C R22, R164, R173, RZ ;  /* 0x000000ada416723e */ /* 0x000fe200048070ff */
[----:B------:R-:W-:Y:S01]  /*7e70*/  FMUL.FTZ R45, R45, R161 ;  /* 0x000000a12d2d7220 */ /* 0x000fe20000410000 */
[----:B------:R-:W-:Y:S01]  /*7e80*/  F2FP.SATFINITE.E4M3.F32.PACK_AB_MERGE_C R195, R146, R143, R10 ;  /* 0x0000008f92c3723e */ /* 0x000fe2000480700a */
[-C--:B------:R-:W-:Y:S01]  /*7e90*/  FMUL.FTZ R48, R48, R161.reuse ;  /* 0x000000a130307220 */ /* 0x080fe20000410000 */
[----:B------:R-:W-:Y:S01]  /*7ea0*/  F2FP.SATFINITE.E4M3.F32.PACK_AB_MERGE_C R186, R157, R156, R9 ;  /* 0x0000009c9dba723e */ /* 0x000fe20004807009 */
[-C--:B------:R-:W-:Y:S01]  /*7eb0*/  FMUL.FTZ R49, R49, R161.reuse ;  /* 0x000000a131317220 */ /* 0x080fe20000410000 */
        /* <DEDUP_REMOVED lines=96> */
[----:B------:R-:W-:-:S02]  /*84c0*/  VIADD R11, R11, 0xffffffff ;  /* 0xffffffff0b0b7836 */ /* 0x000fc40000000000 */
[----:B------:R-:W-:Y:S02]  /*84d0*/  IMAD.MOV.U32 R10, RZ, RZ, R12 ;  /* 0x000000ffff0a7224 */ /* 0x000fe400078e000c */
[----:B------:R-:W-:Y:S01]  /*84e0*/  IMAD.MOV.U32 R9, RZ, RZ, R0 ;  /* 0x000000ffff097224 */ /* 0x000fe200078e0000 */
[----:B------:R-:W-:Y:S06]  /*84f0*/  @P1 BRA `(.L_x_1130) ;  /* 0xffffffcc00a81947 */ /* 0x000fec000383ffff */
.L_x_1111:
[----:B------:R-:W0:Y:S01]  /*8500*/  S2UR UR7, SR_CTAID.X ;  /* 0x00000000000779c3 */ /* 0x000e220000002500 */
[----:B------:R-:W-:Y:S01]  /*8510*/  IADD3 R9, -R6, 0x1, RZ ;  /* 0x0000000106097810 */ /* 0x000fe20007ffe1ff */
[----:B------:R-:W-:Y:S02]  /*8520*/  UISETP.NE.AND UP1, UPT, UR45, URZ, UPT ;  /* 0x0000003f2d00728c */ /* 0x000fe4000bf25270 */
[----:B------:R-:W-:Y:S02]  /*8530*/  UISETP.NE.AND UP0, UPT, UR44, URZ, UPT ;  /* 0x0000003f2c00728c */ /* 0x000fe4000bf05270 */
[----:B------:R-:W-:-:S04]  /*8540*/  IMAD R9, R16, UR6, R9 ;  /* 0x0000000610097c24 */ /* 0x000fc8000f8e0209 */
[----:B------:R-:W-:Y:S02]  /*8550*/  PLOP3.LUT P1, PT, PT, PT, UP0, 0x40, 0x0 ;  /* 0x000000000000781c */ /* 0x000fe40003f2e808 */
[----:B------:R-:W-:Y:S01]  /*8560*/  R2UR UR11, R9 ;  /* 0x00000000090b72ca */ /* 0x000fe200000e0000 */
[----:B------:R-:W-:Y:S01]  /*8570*/  @UP1 ULDC UR6, c[0x0][0x44c] ;  /* 0x0001130000061ab9 */ /* 0x000fe20000000800 */
[----:B------:R-:W-:Y:S01]  /*8580*/  @UP1 ULDC UR14, c[0x0][0x450] ;  /* 0x00011400000e1ab9 */ /* 0x000fe20000000800 */
[----:B0-----:R-:W-:-:S04]  /*8590*/  ULEA UR10, UR7, 0x7f, 0x7 ;  /* 0x0000007f070a7891 */ /* 0x001fc8000f8e383f */
[----:B------:R-:W-:-:S04]  /*85a0*/  UIMAD.WIDE.U32 UR6, UR10, UR6, URZ ;  /* 0x000000060a0672a5 */ /* 0x000fc8000f8e003f */
[----:B------:R-:W-:-:S04]  /*85b0*/  @UP1 USHF.R.U32.HI UR10, URZ, UR14, UR7 ;  /* 0x0000000e3f0a1299 */ /* 0x000fc80008011607 */
[----:B------:R-:W-:-:S03]  /*85c0*/  UIADD3 UR10, UR11, UR10, URZ ;  /* 0x0000000a0b0a7290 */ /* 0x000fc6000fffe03f */
[----:B------:R-:W-:Y:S02]  /*85d0*/  ULDC UR11, c[0x0][0x9dc] ;  /* 0x00027700000b7ab9 */ /* 0x000fe40000000800 */
[----:B------:R-:W-:Y:S01]  /*85e0*/  UIADD3 UR11, UR10, -UR11, URZ ;  /* 0x8000000b0a0b7290 */ /* 0x000fe2000fffe03f */
[----:B------:R-:W-:Y:S11]  /*85f0*/  @P1 BRA `(.L_x_1131) ;  /* 0x00000000004c1947 */ /* 0x000ff60003800000 */
[----:B------:R-:W-:-:S06]  /*8600*/  UISETP.GT.AND UP0, UPT, UR10, -0x1, UPT ;  /* 0xffffffff0a00788c */ /* 0x000fcc000bf04270 */
[----:B------:R-:W-:-:S13]  /*8610*/  PLOP3.LUT P1, PT, PT, PT, UP0, 0x80, 0x0 ;  /* 0x000000000000781c */ /* 0x000fda0003f2f008 */
[----:B------:R-:W-:Y:S05]  /*8620*/  @P1 BRA `(.L_x_1132) ;  /* 0x0000000000201947 */ /* 0x000fea0003800000 */
[----:B------:R-:W-:Y:S01]  /*8630*/  ULDC UR14, c[0x0][0x9e4] ;  /* 0x00027900000e7ab9 */ /* 0x000fe20000000800 */
[----:B------:R-:W-:Y:S02]  /*8640*/  ULOP3.LUT UR10, URZ, UR10, URZ, 0x33, !UPT ;  /* 0x0000000a3f0a7292 */ /* 0x000fe4000f8e333f */
[----:B------:R-:W-:-:S11]  /*8650*/  UISETP.NE.AND UP0, UPT, UR14, 0x1, UPT ;  /* 0x000000010e00788c */ /* 0x000fd6000bf05270 */
[----:B------:R-:W-:Y:S02]  /*8660*/  @UP0 ULDC.64 UR18, c[0x0][0x9e8] ;  /* 0x00027a0000120ab9 */ /* 0x000fe40000000a00 */
[----:B------:R-:W-:-:S04]  /*8670*/  UIMAD.WIDE.U32 UR6, UR10, UR18, URZ ;  /* 0x000000120a0672a5 */ /* 0x000fc8000f8e003f */
[----:B------:R-:W-:-:S04]  /*8680*/  @UP0 USHF.R.U32.HI UR10, URZ, UR19, UR7 ;  /* 0x000000133f0a0299 */ /* 0x000fc80008011607 */
[----:B------:R-:W-:Y:S01]  /*8690*/  ULOP3.LUT UR10, URZ, UR10, URZ, 0x33, !UPT ;  /* 0x0000000a3f0a7292 */ /* 0x000fe2000f8e333f */
[----:B------:R-:W-:Y:S11]  /*86a0*/  BRA `(.L_x_1133) ;  /* 0x0000000000147947 */ /* 0x000ff60003800000 */
.L_x_1132:
[----:B------:R-:W-:Y:S02]  /*86b0*/  ULDC UR14, c[0x0][0x9e4] ;  /* 0x00027900000e7ab9 */ /* 0x000fe40000000800 */
[----:B------:R-:W-:-:S11]  /*86c0*/  UISETP.NE.AND UP0, UPT, UR14, 0x1, UPT ;  /* 0x000000010e00788c */ /* 0x000fd6000bf05270 */
[----:B------:R-:W-:Y:S02]  /*86d0*/  @UP0 ULDC.64 UR18, c[0x0][0x9e8] ;  /* 0x00027a0000120ab9 */ /* 0x000fe40000000a00 */
[----:B------:R-:W-:-:S04]  /*86e0*/  UIMAD.WIDE.U32 UR6, UR10, UR18, URZ ;  /* 0x000000120a0672a5 */ /* 0x000fc8000f8e003f */
[----:B------:R-:W-:-:S12]  /*86f0*/  @UP0 USHF.R.U32.HI UR10, URZ, UR19, UR7 ;  /* 0x000000133f0a0299 */ /* 0x000fd80008011607 */
.L_x_1133:
[----:B------:R-:W-:-:S04]  /*8700*/  UIMAD UR10, UR10, UR14, URZ ;  /* 0x0000000e0a0a72a4 */ /* 0x000fc8000f8e023f */
[----:B------:R-:W-:-:S04]  /*8710*/  UISETP.LT.AND UP0, UPT, UR11, UR10, UPT ;  /* 0x0000000a0b00728c */ /* 0x000fc8000bf01270 */
[----:B------:R-:W-:-:S12]  /*8720*/  USEL UR11, UR11, UR10, !UP0 ;  /* 0x0000000a0b0b7287 */ /* 0x000fd8000c000000 */
.L_x_1131:
[----:B------:R-:W-:-:S04]  /*8730*/  UIADD3 UR11, UR11, 0x7f, URZ ;  /* 0x0000007f0b0b7890 */ /* 0x000fc8000fffe03f */
[----:B------:R-:W-:-:S04]  /*8740*/  USHF.R.S32.HI UR6, URZ, 0x1f, UR11 ;  /* 0x0000001f3f067899 */ /* 0x000fc8000801140b */
[----:B------:R-:W-:-:S04]  /*8750*/  ULEA.HI UR6, UR6, UR11, URZ, 0x7 ;  /* 0x0000000b06067291 */ /* 0x000fc8000f8f383f */
[----:B------:R-:W-:-:S04]  /*8760*/  USHF.R.S32.HI UR6, URZ, 0x7, UR6 ;  /* 0x000000073f067899 */ /* 0x000fc80008011406 */
[----:B------:R-:W-:-:S04]  /*8770*/  UISETP.LT.AND UP0, UPT, UR38, UR6, UPT ;  /* 0x000000062600728c */ /* 0x000fc8000bf01270 */
[----:B------:R-:W-:-:S06]  /*8780*/  USEL UR33, UR38, UR6, !UP0 ;  /* 0x0000000626217287 */ /* 0x000fcc000c000000 */
[----:B------:R-:W-:-:S13]  /*8790*/  ISETP.GE.AND P1, PT, R11, UR33, PT ;  /* 0x000000210b007c0c */ /* 0x000fda000bf26270 */
[----:B------:R-:W-:Y:S05]  /*87a0*/  @!P1 BRA `(.L_x_1134) ;  /* 0x0000002000209947 */ /* 0x000fea0003800000 */
[----:B------:R-:W-:Y:S01]  /*87b0*/  IMAD.MOV.U32 R13, RZ, RZ, R12 ;  /* 0x000000ffff0d7224 */ /* 0x000fe200078e000c */
[----:B------:R-:W-:Y:S01]  /*87c0*/  UMOV UR35, UR30 ;  /* 0x0000001e00237c82 */ /* 0x000fe20008000000 */
[----:B------:R-:W-:Y:S01]  /*87d0*/  IMAD.MOV.U32 R9, RZ, RZ, R0 ;  /* 0x000000ffff097224 */ /* 0x000fe200078e0000 */
[----:B------:R-:W-:-:S06]  /*87e0*/  UMOV UR34, UR31 ;  /* 0x0000001f00227c82 */ /* 0x000fcc0008000000 */
.L_x_1145:
[----:B------:R-:W-:Y:S01]  /*87f0*/  ISETP.NE.AND P2, PT, RZ, UR37, PT ;  /* 0x00000025ff007c0c */ /* 0x000fe2000bf45270 */
[----:B------:R-:W-:-:S04]  /*8800*/  UISETP.NE.AND UP0, UPT, UR34, 0x1, UPT ;  /* 0x000000012200788c */ /* 0x000fc8000bf05270 */
[----:B------:R-:W-:-:S04]  /*8810*/  USEL UR30, URZ, 0x1, UP0 ;  /* 0x000000013f1e7887 */ /* 0x000fc80008000000 */
[----:B------:R-:W-:-:S04]  /*8820*/  ULOP3.LUT UR30, UR35, UR30, URZ, 0x3c, !UPT ;  /* 0x0000001e231e7292 */ /* 0x000fc8000f8e3c3f */
[----:B------:R-:W-:Y:S08]  /*8830*/  @P2 BRA `(.L_x_1135) ;  /* 0x0000000000382947 */ /* 0x000ff00003800000 */
[----:B------:R-:W-:Y:S05]  /*8840*/  @!P0 BRA `(.L_x_1136) ;  /* 0x0000000000048947 */ /* 0x000fea0003800000 */
[----:B------:R-:W-:Y:S01]  /*8850*/  BPT.TRAP 0x1 ;  /* 0x000000040000795c */ /* 0x000fe20000300000 */
.L_x_1136:
        /* <DEDUP_REMOVED lines=9> */
.L_x_1137:
[----:B-1----:R-:W-:Y:S05]  /*88f0*/  @P1 BRA `(.L_x_1135) ;  /* 0x0000000000081947 */ /* 0x002fea0003800000 */
[----:B------:R-:W1:Y:S02]  /*8900*/  SYNCS.PHASECHK.TRANS64.TRYWAIT P1, [UR6+0x2a830], R0 ;  /* 0x02a83000ff0075a7 */ /* 0x000e640008020146 */
[----:B-1----:R-:W-:Y:S05]  /*8910*/  @!P1 BRA `(.L_x_1138) ;  /* 0x000000d400809947 */ /* 0x002fea0003800000 */
.L_x_1135:
        /* <DEDUP_REMOVED lines=40> */
.L_x_1140:
[----:B------:R-:W-:Y:S01]  /*8ba0*/  ULEA UR6, UR34, UR36, 0x3 ;  /* 0x0000002422067291 */ /* 0x000fe2000f8e183f */
[----:B------:R-:W-:-:S05]  /*8bb0*/  IMAD.U32 R0, RZ, RZ, UR35 ;  /* 0x00000023ff007e24 */ /* 0x000fca000f8e00ff */
[----:B------:R-:W-:-:S04]  /*8bc0*/  SHF.L.U32 R0, R0, 0x1f, RZ ;  /* 0x0000001f00007819 */ /* 0x000fc800000006ff */
[----:B------:R0:W1:Y:S01]  /*8bd0*/  SYNCS.PHASECHK.TRANS64.TRYWAIT P1, [UR6+0x2a850], R0 ;  /* 0x02a85000ff0075a7 */ /* 0x0000620008020146 */
[----:B------:R-:W-:Y:S05]  /*8be0*/  @!P0 BRA `(.L_x_1141) ;  /* 0x0000000000048947 */ /* 0x000fea0003800000 */
[----:B------:R-:W-:Y:S01]  /*8bf0*/  BPT.TRAP 0x1 ;  /* 0x000000040000795c */ /* 0x000fe20000300000 */
.L_x_1141:
[----:B-1----:R-:W-:Y:S05]  /*8c00*/  @P1 BRA `(.L_x_1139) ;  /* 0x0000000000081947 */ /* 0x002fea0003800000 */
[----:B------:R-:W1:Y:S02]  /*8c10*/  SYNCS.PHASECHK.TRANS64.TRYWAIT P1, [UR6+0x2a850], R0 ;  /* 0x02a85000ff0075a7 */ /* 0x000e640008020146 */
[----:B-1----:R-:W-:Y:S05]  /*8c20*/  @!P1 BRA `(.L_x_1142) ;  /* 0x000000d000d49947 */ /* 0x002fea0003800000 */
.L_x_1139:
        /* <DEDUP_REMOVED lines=29> */
.L_x_1143:
[----:B0-----:R-:W-:Y:S01]  /*8e00*/  FMNMX.FTZ R0, R120, R9, !PT ;  /* 0x0000000978007209 */ /* 0x001fe20007810000 */
[----:B------:R-:W-:Y:S01]  /*8e10*/  IMAD.U32 R21, RZ, RZ, UR39 ;  /* 0x00000027ff157e24 */ /* 0x000fe2000f8e00ff */
[----:B------:R-:W-:Y:S01]  /*8e20*/  FMNMX.FTZ R6, R122, R13, !PT ;  /* 0x0000000d7a067209 */ /* 0x000fe20007810000 */
[----:B------:R-:W-:Y:S01]  /*8e30*/  ULEA UR6, UR31, UR36, 0x3 ;  /* 0x000000241f067291 */ /* 0x000fe2000f8e183f */
[----:B------:R-:W-:Y:S02]  /*8e40*/  FMNMX.FTZ R15, R121, R0, !PT ;  /* 0x00000000790f7209 */ /* 0x000fe40007810000 */
[----:B------:R-:W-:Y:S01]  /*8e50*/  FMNMX.FTZ R19, R123, R6, !PT ;  /* 0x000000067b137209 */ /* 0x000fe20007810000 */
[----:B------:R-:W-:Y:S01]  /*8e60*/  UIADD3 UR6, UR6, 0x2a840, URZ ;  /* 0x0002a84006067890 */ /* 0x000fe2000fffe03f */
[----:B------:R-:W-:Y:S02]  /*8e70*/  FMNMX.FTZ R0, R124, R15, !PT ;  /* 0x0000000f7c007209 */ /* 0x000fe40007810000 */
[----:B------:R-:W-:Y:S01]  /*8e80*/  FMNMX.FTZ R6, R126, R19, !PT ;  /* 0x000000137e067209 */ /* 0x000fe20007810000 */
[----:B------:R-:W-:Y:S01]  /*8e90*/  UPRMT UR6, UR29, 0x654, UR6 ;  /* 0x000006541d067896 */ /* 0x000fe20008000006 */
[----:B------:R-:W-:-:S02]  /*8ea0*/  FMNMX.FTZ R15, R125, R0, !PT ;  /* 0x000000007d0f7209 */ /* 0x000fc40007810000 */
[----:B------:R-:W-:Y:S02]  /*8eb0*/  FMNMX.FTZ R19, R127, R6, !PT ;  /* 0x000000067f137209 */ /* 0x000fe40007810000 */
[----:B------:R-:W-:Y:S02]  /*8ec0*/  FMNMX.FTZ R0, R128, R15, !PT ;  /* 0x0000000f80007209 */ /* 0x000fe40007810000 */
[----:B------:R-:W-:Y:S02]  /*8ed0*/  FMNMX.FTZ R6, R130, R19, !PT ;  /* 0x0000001382067209 */ /* 0x000fe40007810000 */
[----:B------:R-:W-:Y:S01]  /*8ee0*/  FMNMX.FTZ R15, R129, R0, !PT ;  /* 0x00000000810f7209 */ /* 0x000fe20007810000 */
[----:B------:R-:W-:Y:S01]  /*8ef0*/  SYNCS.ARRIVE.TRANS64.RED.A1T0 RZ, [UR6], RZ ;  /* 0x000000ffffff79a7 */ /* 0x000fe20008100406 */
        /* <DEDUP_REMOVED lines=52> */
[----:B------:R-:W-:-:S03]  /*9240*/  FMNMX.FTZ R6, R183, R6, !PT ;  /* 0x00000006b7067209 */ /* 0x000fc60007810000 */
[----:B------:R-:W0:Y:S04]  /*9250*/  SHFL.BFLY PT, R15, R10, 0x2, 0x1f ;  /* 0x0c401f000a0f7f89 */ /* 0x000e2800000e0000 */
[----:B------:R-:W1:Y:S01]  /*9260*/  SHFL.BFLY PT, R19, R6, 0x2, 0x1f ;  /* 0x0c401f0006137f89 */ /* 0x000e6200000e0000 */
[----:B0-----:R-:W-:Y:S02]  /*9270*/  FMNMX.FTZ R15, R10, R15, !PT ;  /* 0x0000000f0a0f7209 */ /* 0x001fe40007810000 */
        /* <DEDUP_REMOVED lines=9> */
[----:B------:R-:W-:Y:S01]  /*9310*/  FFMA.FTZ R141, R161, UR39, -R184 ;  /* 0x00000027a18d7c23 */ /* 0x000fe200080108b8 */
[----:B------:R-:W-:Y:S02]  /*9320*/  IMAD.U32 R161, RZ, RZ, UR39 ;  /* 0x00000027ffa17e24 */ /* 0x000fe4000f8e00ff */
[----:B------:R-:W-:Y:S01]  /*9330*/  FMUL.FTZ R18, R9, UR39 ;  /* 0x0000002709127c20 */ /* 0x000fe20008410000 */
[----:B------:R-:W-:-:S01]  /*9340*/  FADD.FTZ R9, -R12, R13 ;  /* 0x0000000d0c097221 */ /* 0x000fc20000010100 */
[----:B------:R-:W-:Y:S01]  /*9350*/  FFMA.FTZ R13, R120, UR39, -R184 ;  /* 0x00000027780d7c23 */ /* 0x000fe200080108b8 */
[----:B------:R-:W-:-:S01]  /*9360*/  FFMA.FTZ R161, R12, R161, -8 ;  /* 0xc10000000ca17423 */ /* 0x000fc200000100a1 */
[----:B------:R0:W-:Y:S01]  /*9370*/  MUFU.EX2 R6, R18 ;  /* 0x0000001200067308 */ /* 0x0001e20000000800 */
[----:B------:R-:W-:Y:S01]  /*9380*/  FMUL.FTZ R9, R9, UR39 ;  /* 0x0000002709097c20 */ /* 0x000fe20008410000 */
[----:B------:R-:W-:Y:S01]  /*9390*/  FFMA.FTZ R14, R124, UR39, -R184 ;  /* 0x000000277c0e7c23 */ /* 0x000fe200080108b8 */
[----:B------:R-:W-:-:S01]  /*93a0*/  FFMA.FTZ R122, R122, UR39, -R161 ;  /* 0x000000277a7a7c23 */ /* 0x000fc200080108a1 */
[--C-:B------:R-:W-:Y:S01]  /*93b0*/  FFMA.FTZ R123, R123, UR39, -R161.reuse ;  /* 0x000000277b7b7c23 */ /* 0x100fe200080108a1 */
[----:B------:R-:W-:-:S01]  /*93c0*/  FFMA.FTZ R126, R126, UR39, -R161 ;  /* 0x000000277e7e7c23 */ /* 0x000fc200080108a1 */
[----:B------:R-:W-:Y:S01]  /*93d0*/  FFMA.FTZ R15, R125, UR39, -R184 ;  /* 0x000000277d0f7c23 */ /* 0x000fe200080108b8 */
[----:B------:R-:W-:-:S01]  /*93e0*/  FFMA.FTZ R127, R127, UR39, -R161 ;  /* 0x000000277f7f7c23 */ /* 0x000fc200080108a1 */
[----:B------:R-:W1:Y:S01]  /*93f0*/  MUFU.EX2 R13, R13 ;  /* 0x0000000d000d7308 */ /* 0x000e620000000800 */
[----:B0-----:R-:W-:-:S01]  /*9400*/  FFMA.FTZ R18, R128, UR39, -R184 ;  /* 0x0000002780127c23 */ /* 0x001fc200080108b8 */
        /* <DEDUP_REMOVED lines=8> */
[----:B------:R-:W-:Y:S01]  /*9490*/  FFMA.FTZ R21, R133, UR39, -R184 ;  /* 0x0000002785157c23 */ /* 0x000fe200080108b8 */
[----:B------:R-:W-:-:S01]  /*94a0*/  FFMA.FTZ R135, R135, UR39, -R161 ;  /* 0x0000002787877c23 */ /* 0x000fc200080108a1 */
[--C-:B------:R-:W-:Y:S01]  /*94b0*/  FFMA.FTZ R124, R144, UR39, -R184.reuse ;  /* 0x00000027907c7c23 */ /* 0x100fe200080108b8 */
[----:B------:R-:W-:-:S01]  /*94c0*/  FFMA.FTZ R144, R164, UR39, -R184 ;  /* 0x00000027a4907c23 */ /* 0x000fc200080108b8 */
[----:B------:R-:W-:Y:S01]  /*94d0*/  FFMA.FTZ R22, R136, UR39, -R184 ;  /* 0x0000002788167c23 */ /* 0x000fe200080108b8 */
[----:B------:R-:W-:-:S01]  /*94e0*/  FFMA.FTZ R138, R138, UR39, -R161 ;  /* 0x000000278a8a7c23 */ /* 0x000fc200080108a1 */
[----:B------:R-:W0:Y:S01]  /*94f0*/  MUFU.EX2 R122, R122 ;  /* 0x0000007a007a7308 */ /* 0x000e220000000800 */
[----:B-1----:R-:W-:-:S01]  /*9500*/  FFMA.FTZ R3, R6, R3, R13 ;  /* 0x0000000306037223 */ /* 0x002fc2000001000d */
[----:B------:R-:W-:Y:S01]  /*9510*/  FFMA.FTZ R23, R137, UR39, -R184 ;  /* 0x0000002789177c23 */ /* 0x000fe200080108b8 */
[----:B------:R-:W-:-:S01]  /*9520*/  FFMA.FTZ R139, R139, UR39, -R161 ;  /* 0x000000278b8b7c23 */ /* 0x000fc200080108a1 */
[----:B------:R-:W-:Y:S01]  /*9530*/  FFMA.FTZ R120, R140, UR39, -R184 ;  /* 0x000000278c787c23 */ /* 0x000fe200080108b8 */
[----:B------:R-:W-:-:S01]  /*9540*/  FFMA.FTZ R142, R142, UR39, -R161 ;  /* 0x000000278e8e7c23 */ /* 0x000fc200080108a1 */
[--C-:B------:R-:W-:Y:S01]  /*9550*/  FFMA.FTZ R143, R143, UR39, -R161.reuse ;  /* 0x000000278f8f7c23 */ /* 0x100fe200080108a1 */
[----:B------:R-:W-:-:S01]  /*9560*/  FFMA.FTZ R146, R146, UR39, -R161 ;  /* 0x0000002792927c23 */ /* 0x000fc200080108a1 */
[----:B------:R-:W1:Y:S01]  /*9570*/  MUFU.EX2 R10, R10 ;  /* 0x0000000a000a7308 */ /* 0x000e620000000800 */
[----:B------:R-:W-:-:S01]  /*9580*/  FFMA.FTZ R125, R145, UR39, -R184 ;  /* 0x00000027917d7c23 */ /* 0x000fc200080108b8 */
[----:B------:R-:W-:Y:S01]  /*9590*/  FFMA.FTZ R147, R147, UR39, -R161 ;  /* 0x0000002793937c23 */ /* 0x000fe200080108a1 */
[----:B------:R-:W-:-:S01]  /*95a0*/  FFMA.FTZ R128, R148, UR39, -R184 ;  /* 0x0000002794807c23 */ /* 0x000fc200080108b8 */
[--C-:B------:R-:W-:Y:S01]  /*95b0*/  FFMA.FTZ R150, R150, UR39, -R161.reuse ;  /* 0x0000002796967c23 */ /* 0x100fe200080108a1 */
[----:B------:R-:W-:-:S01]  /*95c0*/  FFMA.FTZ R151, R151, UR39, -R161 ;  /* 0x0000002797977c23 */ /* 0x000fc200080108a1 */
[----:B------:R-:W-:Y:S01]  /*95d0*/  FFMA.FTZ R132, R152, UR39, -R184 ;  /* 0x0000002798847c23 */ /* 0x000fe200080108b8 */
[----:B------:R-:W-:-:S01]  /*95e0*/  FFMA.FTZ R154, R154, UR39, -R161 ;  /* 0x000000279a9a7c23 */ /* 0x000fc200080108a1 */
[----:B------:R-:W2:Y:S01]  /*95f0*/  MUFU.EX2 R123, R123 ;  /* 0x0000007b007b7308 */ /* 0x000ea20000000800 */
[----:B0-----:R-:W-:-:S01]  /*9600*/  FFMA.FTZ R2, R9, R2, R122 ;  /* 0x0000000209027223 */ /* 0x001fc2000001007a */
[----:B------:R-:W-:Y:S01]  /*9610*/  FFMA.FTZ R133, R153, UR39, -R184 ;  /* 0x0000002799857c23 */ /* 0x000fe200080108b8 */
[----:B------:R-:W-:-:S01]  /*9620*/  FFMA.FTZ R155, R155, UR39, -R161 ;  /* 0x000000279b9b7c23 */ /* 0x000fc200080108a1 */
[--C-:B------:R-:W-:Y:S01]  /*9630*/  FFMA.FTZ R148, R168, UR39, -R184.reuse ;  /* 0x00000027a8947c23 */ /* 0x100fe200080108b8 */
[----:B------:R-:W-:-:S01]  /*9640*/  FFMA.FTZ R136, R156, UR39, -R184 ;  /* 0x000000279c887c23 */ /* 0x000fc200080108b8 */
[----:B------:R-:W-:Y:S01]  /*9650*/  FFMA.FTZ R158, R158, UR39, -R161 ;  /* 0x000000279e9e7c23 */ /* 0x000fe200080108a1 */
[----:B------:R-:W-:-:S01]  /*9660*/  FFMA.FTZ R153, R173, UR39, -R184 ;  /* 0x00000027ad997c23 */ /* 0x000fc200080108b8 */
[----:B------:R-:W0:Y:S01]  /*9670*/  MUFU.EX2 R14, R14 ;  /* 0x0000000e000e7308 */ /* 0x000e220000000800 */
        /* <DEDUP_REMOVED lines=8> */
[----:B--2---:R-:W-:-:S01]  /*9700*/  FADD.FTZ R169, R123, R2 ;  /* 0x000000027ba97221 */ /* 0x004fc20000010000 */
[----:B------:R-:W-:Y:S01]  /*9710*/  FFMA.FTZ R167, R167, UR39, -R161 ;  /* 0x00000027a7a77c23 */ /* 0x000fe200080108a1 */
[----:B------:R-:W-:-:S01]  /*9720*/  FFMA.FTZ R152, R172, UR39, -R184 ;  /* 0x00000027ac987c23 */ /* 0x000fc200080108b8 */
[--C-:B------:R-:W-:Y:S01]  /*9730*/  FFMA.FTZ R174, R174, UR39, -R161.reuse ;  /* 0x00000027aeae7c23 */ /* 0x100fe200080108a1 */
[----:B------:R-:W-:-:S01]  /*9740*/  FFMA.FTZ R175, R175, UR39, -R161 ;  /* 0x00000027afaf7c23 */ /* 0x000fc200080108a1 */
[--C-:B------:R-:W-:Y:S01]  /*9750*/  FFMA.FTZ R156, R176, UR39, -R184.reuse ;  /* 0x00000027b09c7c23 */ /* 0x100fe200080108b8 */
[----:B------:R-:W-:-:S01]  /*9760*/  FFMA.FTZ R157, R177, UR39, -R184 ;  /* 0x00000027b19d7c23 */ /* 0x000fc200080108b8 */
[----:B------:R-:W2:Y:S01]  /*9770*/  MUFU.EX2 R15, R15 ;  /* 0x0000000f000f7308 */ /* 0x000ea20000000800 */
[----:B0-----:R-:W-:-:S01]  /*9780*/  FADD.FTZ R2, R14, R3 ;  /* 0x000000030e027221 */ /* 0x001fc20000010000 */
[----:B------:R-:W-:Y:S01]  /*9790*/  FFMA.FTZ R179, R179, UR39, -R161 ;  /* 0x00000027b3b37c23 */ /* 0x000fe200080108a1 */
[----:B------:R-:W-:-:S01]  /*97a0*/  FFMA.FTZ R160, R180, UR39, -R184 ;  /* 0x00000027b4a07c23 */ /* 0x000fc200080108b8 */
[----:B------:R-:W-:Y:S01]  /*97b0*/  FFMA.FTZ R182, R182, UR39, -R161 ;  /* 0x00000027b6b67c23 */ /* 0x000fe200080108a1 */
[----:B------:R-:W-:-:S03]  /*97c0*/  FFMA.FTZ R165, R181, UR39, -R184 ;  /* 0x00000027b5a57c23 */ /* 0x000fc600080108b8 */
        /* <DEDUP_REMOVED lines=21> */
[----:B--2---:R-:W-:-:S01]  /*9920*/  FADD.FTZ R169, R135, R164 ;  /* 0x000000a487a97221 */ /* 0x004fc20000010000 */
[----:B------:R-:W-:-:S06]  /*9930*/  FFMA.FTZ R164, R166, UR39, -R161 ;  /* 0x00000027a6a47c23 */ /* 0x000fcc00080108a1 */
        /* <DEDUP_REMOVED lines=15> */
[----:B-1----:R-:W-:-:S01]  /*9a30*/  FADD.FTZ R169, R143, R166 ;  /* 0x000000a68fa97221 */ /* 0x002fc20000010000 */
[----:B------:R-:W-:-:S06]  /*9a40*/  FFMA.FTZ R166, R170, UR39, -R161 ;  /* 0x00000027aaa67c23 */ /* 0x000fcc00080108a1 */
[----:B------:R-:W1:Y:S01]  /*9a50*/  MUFU.EX2 R125, R125 ;  /* 0x0000007d007d7308 */ /* 0x000e620000000800 */
[----:B--2---:R-:W-:-:S07]  /*9a60*/  FADD.FTZ R2, R124, R3 ;  /* 0x000000037c027221 */ /* 0x004fce0000010000 */
[----:B------:R-:W2:Y:S01]  /*9a70*/  MUFU.EX2 R147, R147 ;  /* 0x0000009300937308 */ /* 0x000ea20000000800 */
[----:B0-----:R-:W-:-:S01]  /*9a80*/  FADD.FTZ R168, R146, R169 ;  /* 0x000000a992a87221 */ /* 0x001fc20000010000 */
[----:B------:R-:W-:-:S06]  /*9a90*/  FFMA.FTZ R169, R171, UR39, -R161 ;  /* 0x00000027aba97c23 */ /* 0x000fcc00080108a1 */
        /* <DEDUP_REMOVED lines=28> */
[--C-:B------:R-:W-:Y:S01]  /*9c60*/  FFMA.FTZ R168, R178, UR39, -R161.reuse ;  /* 0x00000027b2a87c23 */ /* 0x100fe200080108a1 */
[----:B------:R-:W-:-:S05]  /*9c70*/  FFMA.FTZ R161, R183, UR39, -R161 ;  /* 0x00000027b7a17c23 */ /* 0x000fca00080108a1 */
        /* <DEDUP_REMOVED lines=48> */
.L_x_1144:
        /* <DEDUP_REMOVED lines=139> */
.L_x_1134:
[----:B------:R-:W-:-:S13]  /*a830*/  ISETP.GE.AND P1, PT, R11, UR38, PT ;  /* 0x000000260b007c0c */ /* 0x000fda000bf26270 */
[----:B------:R-:W-:Y:S05]  /*a840*/  @!P1 BRA `(.L_x_1146) ;  /* 0x0000003000609947 */ /* 0x000fea0003800000 */
[C---:B------:R-:W-:Y:S01]  /*a850*/  VIADD R6, R17.reuse, 0x8 ;  /* 0x0000000811067836 */ /* 0x040fe20000000000 */
[----:B------:R-:W-:Y:S01]  /*a860*/  IADD3 R17, -R17, 0xb, RZ ;  /* 0x0000000b11117810 */ /* 0x000fe20007ffe1ff */
[----:B------:R-:W-:Y:S01]  /*a870*/  IMAD.MOV.U32 R10, RZ, RZ, R12 ;  /* 0x000000ffff0a7224 */ /* 0x000fe200078e000c */
[----:B------:R-:W-:Y:S01]  /*a880*/  UMOV UR50, UR30 ;  /* 0x0000001e00327c82 */ /* 0x000fe20008000000 */
[----:B------:R-:W-:Y:S01]  /*a890*/  IMAD.MOV.U32 R9, RZ, RZ, R0 ;  /* 0x000000ffff097224 */ /* 0x000fe200078e0000 */
[----:B------:R-:W-:Y:S01]  /*a8a0*/  UMOV UR49, UR31 ;  /* 0x0000001f00317c82 */ /* 0x000fe20008000000 */
[----:B------:R-:W-:Y:S01]  /*a8b0*/  ULDC UR33, c[0x0][0x9e4] ;  /* 0x0002790000217ab9 */ /* 0x000fe20000000800 */
[----:B------:R-:W-:Y:S01]  /*a8c0*/  ULDC UR35, c[0x0][0x288] ;  /* 0x0000a20000237ab9 */ /* 0x000fe20000000800 */
[----:B------:R-:W-:Y:S01]  /*a8d0*/  ULDC UR48, c[0x0][0x2f0] ;  /* 0x0000bc0000307ab9 */ /* 0x000fe20000000800 */
[----:B------:R-:W-:-:S05]  /*a8e0*/  ULDC UR34, c[0x0][0x9e0] ;  /* 0x0002780000227ab9 */ /* 0x000fca0000000800 */
.L_x_1165:
[----:B------:R-:W-:Y:S01]  /*a8f0*/  UIADD3 UR31, UR49, 0x1, URZ ;  /* 0x00000001311f7890 */ /* 0x000fe2000fffe03f */
[----:B------:R-:W-:-:S03]  /*a900*/  ISETP.NE.AND P2, PT, RZ, UR37, PT ;  /* 0x00000025ff007c0c */ /* 0x000fc6000bf45270 */
[----:B------:R-:W-:-:S04]  /*a910*/  UISETP.NE.AND UP0, UPT, UR31, 0x2, UPT ;  /* 0x000000021f00788c */ /* 0x000fc8000bf05270 */
[----:B------:R-:W-:Y:S02]  /*a920*/  USEL UR30, URZ, 0x1, UP0 ;  /* 0x000000013f1e7887 */ /* 0x000fe40008000000 */
[----:B------:R-:W-:Y:S02]  /*a930*/  USEL UR31, UR31, URZ, UP0 ;  /* 0x0000003f1f1f7287 */ /* 0x000fe40008000000 */
[----:B------:R-:W-:Y:S02]  /*a940*/  ULOP3.LUT UR30, UR50, UR30, URZ, 0x3c, !UPT ;  /* 0x0000001e321e7292 */ /* 0x000fe4000f8e3c3f */
[----:B------:R-:W-:Y:S10]  /*a950*/  @P2 BRA `(.L_x_1147) ;  /* 0x00000000002c2947 */ /* 0x000ff40003800000 */
[----:B------:R-:W-:Y:S05]  /*a960*/  @!P0 BRA `(.L_x_1148) ;  /* 0x0000000000048947 */ /* 0x000fea0003800000 */
[----:B------:R-:W-:Y:S01]  /*a970*/  BPT.TRAP 0x1 ;  /* 0x000000040000795c */ /* 0x000fe20000300000 */
.L_x_1148:
[----:B------:R-:W-:Y:S01]  /*a980*/  ULEA UR6, UR31, UR36, 0x3 ;  /* 0x000000241f067291 */ /* 0x000fe2000f8e183f */
[----:B------:R-:W-:-:S05]  /*a990*/  IMAD.U32 R0, RZ, RZ, UR30 ;  /* 0x0000001eff007e24 */ /* 0x000fca000f8e00ff */
[----:B------:R-:W-:-:S04]  /*a9a0*/  SHF.L.U32 R0, R0, 0x1f, RZ ;  /* 0x0000001f00007819 */ /* 0x000fc800000006ff */
[----:B------:R0:W1:Y:S01]  /*a9b0*/  SYNCS.PHASECHK.TRANS64.TRYWAIT P1, [UR6+0x2a830], R0 ;  /* 0x02a83000ff0075a7 */ /* 0x0000620008020146 */
[----:B------:R-:W-:Y:S05]  /*a9c0*/  @!P0 BRA `(.L_x_1149) ;  /* 0x0000000000048947 */ /* 0x000fea0003800000 */
[----:B------:R-:W-:Y:S01]  /*a9d0*/  BPT.TRAP 0x1 ;  /* 0x000000040000795c */ /* 0x000fe20000300000 */
.L_x_1149:
[----:B-1----:R-:W-:Y:S05]  /*a9e0*/  @P1 BRA `(.L_x_1147) ;  /* 0x0000000000081947 */ /* 0x002fea0003800000 */
[----:B------:R-:W1:Y:S02]  /*a9f0*/  SYNCS.PHASECHK.TRANS64.TRYWAIT P1, [UR6+0x2a830], R0 ;  /* 0x02a83000ff0075a7 */ /* 0x000e640008020146 */
[----:B-1----:R-:W-:Y:S05]  /*aa00*/  @!P1 BRA `(.L_x_1150) ;  /* 0x000000b400749947 */ /* 0x002fea0003800000 */
.L_x_1147:
[----:B------:R2:W-:Y:S01]  /*aa10*/  BAR.SYNC.DEFER_BLOCKING R6, 0x100 ;  /* 0x000400060000751d */ /* 0x0005e20000010000 */
[----:B------:R-:W-:Y:S01]  /*aa20*/  R2UR UR24, R4 ;  /* 0x00000000041872ca */ /* 0x000fe200000e0000 */
[----:B------:R-:W-:Y:S01]  /*aa30*/  UIMAD UR26, UR31, 0x600, UR28 ;  /* 0x000006001f1a78a4 */ /* 0x000fe2000f8e021c */
[----:B------:R-:W-:-:S03]  /*aa40*/  R2UR UR25, R5 ;  /* 0x00000000051972ca */ /* 0x000fc600000e0000 */
[----:B------:R-:W-:Y:S01]  /*aa50*/  UMOV UR27, 0x80000020 ;  /* 0x80000020001b7882 */ /* 0x000fe20000000000 */
[----:B------:R-:W-:Y:S01]  /*aa60*/  UIADD3 UR6, UR26, 0x2, URZ ;  /* 0x000000021a067890 */ /* 0x000fe2000fffe03f */
        /* <DEDUP_REMOVED lines=27> */
[----:B--2---:R-:W-:Y:S05]  /*ac20*/  @P2 BRA `(.L_x_1151) ;  /* 0x00000000002c2947 */ /* 0x004fea0003800000 */
[----:B------:R-:W-:Y:S05]  /*ac30*/  @!P0 BRA `(.L_x_1152) ;  /* 0x0000000000048947 */ /* 0x000fea0003800000 */
[----:B------:R-:W-:Y:S01]  /*ac40*/  BPT.TRAP 0x1 ;  /* 0x000000040000795c */ /* 0x000fe20000300000 */
.L_x_1152:
[----:B------:R-:W-:Y:S01]  /*ac50*/  ULEA UR6, UR49, UR36, 0x3 ;  /* 0x0000002431067291 */ /* 0x000fe2000f8e183f */
[----:B01----:R-:W-:-:S05]  /*ac60*/  IMAD.U32 R0, RZ, RZ, UR50 ;  /* 0x00000032ff007e24 */ /* 0x003fca000f8e00ff */
[----:B------:R-:W-:-:S04]  /*ac70*/  SHF.L.U32 R0, R0, 0x1f, RZ ;  /* 0x0000001f00007819 */ /* 0x000fc800000006ff */
[----:B------:R0:W1:Y:S01]  /*ac80*/  SYNCS.PHASECHK.TRANS64.TRYWAIT P1, [UR6+0x2a850], R0 ;  /* 0x02a85000ff0075a7 */ /* 0x0000620008020146 */
[----:B------:R-:W-:Y:S05]  /*ac90*/  @!P0 BRA `(.L_x_1153) ;  /* 0x0000000000048947 */ /* 0x000fea0003800000 */
[----:B------:R-:W-:Y:S01]  /*aca0*/  BPT.TRAP 0x1 ;  /* 0x000000040000795c */ /* 0x000fe20000300000 */
.L_x_1153:
[----:B-1----:R-:W-:Y:S05]  /*acb0*/  @P1 BRA `(.L_x_1151) ;  /* 0x0000000000081947 */ /* 0x002fea0003800000 */
[----:B------:R-:W1:Y:S02]  /*acc0*/  SYNCS.PHASECHK.TRANS64.TRYWAIT P1, [UR6+0x2a850], R0 ;  /* 0x02a85000ff0075a7 */ /* 0x000e640008020146 */
[----:B-1----:R-:W-:Y:S05]  /*acd0*/  @!P1 BRA `(.L_x_1154) ;  /* 0x000000b000d89947 */ /* 0x002fea0003800000 */
.L_x_1151:
        /* <DEDUP_REMOVED lines=28> */
.L_x_1155:
[----:B------:R-:W-:Y:S01]  /*aea0*/  UISETP.NE.AND UP1, UPT, UR45, URZ, UPT ;  /* 0x0000003f2d00728c */ /* 0x000fe2000bf25270 */
[----:B------:R-:W-:Y:S01]  /*aeb0*/  IMAD.MOV.U32 R12, RZ, RZ, R8 ;  /* 0x000000ffff0c7224 */ /* 0x000fe200078e0008 */
[----:B------:R-:W-:Y:S02]  /*aec0*/  UISETP.NE.AND UP0, UPT, UR44, URZ, UPT ;  /* 0x0000003f2c00728c */ /* 0x000fe4000bf05270 */
[----:B------:R-:W-:Y:S02]  /*aed0*/  ULEA UR6, UR31, UR36, 0x3 ;  /* 0x000000241f067291 */ /* 0x000fe4000f8e183f */
[----:B------:R-:W-:Y:S02]  /*aee0*/  PLOP3.LUT P1, PT, PT, PT, UP1, 0x80, 0x0 ;  /* 0x000000000000781c */ /* 0x000fe40003f2f018 */
[----:B------:R-:W-:Y:S01]  /*aef0*/  PLOP3.LUT P2, PT, PT, PT, UP1, 0x80, 0x0 ;  /* 0x000000000000781c */ /* 0x000fe20003f4f018 */
[----:B------:R-:W-:Y:S02]  /*af00*/  UIADD3 UR6, UR6, 0x2a840, URZ ;  /* 0x0002a84006067890 */ /* 0x000fe4000fffe03f */
[----:B------:R-:W-:-:S02]  /*af10*/  @UP1 ULDC UR7, c[0x0][0x44c] ;  /* 0x0001130000071ab9 */ /* 0x000fc40000000800 */
[----:B------:R-:W-:-:S06]  /*af20*/  UPRMT UR6, UR29, 0x654, UR6 ;  /* 0x000006541d067896 */ /* 0x000fcc0008000006 */
[----:B01----:R-:W-:Y:S01]  /*af30*/  @P1 IMAD.HI.U32 R0, R8, UR7, RZ ;  /* 0x0000000708001c27 */ /* 0x003fe2000f8e00ff */
[----:B------:R-:W-:Y:S01]  /*af40*/  @UP1 ULDC UR7, c[0x0][0x450] ;  /* 0x0001140000071ab9 */ /* 0x000fe20000000800 */
[----:B------:R-:W-:Y:S01]  /*af50*/  PLOP3.LUT P1, PT, PT, PT, UP0, 0x40, 0x0 ;  /* 0x000000000000781c */ /* 0x000fe20003f2e808 */
[----:B------:R-:W-:Y:S02]  /*af60*/  SYNCS.ARRIVE.TRANS64.RED.A1T0 RZ, [UR6], RZ ;  /* 0x000000ffffff79a7 */ /* 0x000fe40008100406 */
[----:B------:R-:W-:Y:S01]  /*af70*/  @P2 SHF.R.U32.HI R12, RZ, UR7, R0 ;  /* 0x00000007ff0c2c19 */ /* 0x000fe20008011600 */
[----:B------:R-:W-:-:S04]  /*af80*/  IMAD.SHL.U32 R0, R11, 0x80, RZ ;  /* 0x000000800b007824 */ /* 0x000fc800078e00ff */
[----:B------:R-:W0:Y:S01]  /*af90*/  SHFL.IDX PT, R15, R12, RZ, 0x1c1f ;  /* 0x001c1fff0c0f7589 */ /* 0x000e2200000e0000 */
[----:B------:R-:W-:-:S05]  /*afa0*/  IADD3 R14, -R0, 0x1, RZ ;  /* 0x00000001000e7810 */ /* 0x000fca0007ffe1ff */
[----:B------:R-:W-:-:S04]  /*afb0*/  IMAD R13, R7, -0x2, R14 ;  /* 0xfffffffe070d7824 */ /* 0x000fc800078e020e */
[----:B------:R-:W-:-:S04]  /*afc0*/  IMAD R13, R16, UR48, R13 ;  /* 0x00000030100d7c24 */ /* 0x000fc8000f8e020d */
[----:B------:R-:W-:-:S04]  /*afd0*/  VIADD R13, R13, -UR35 ;  /* 0x800000230d0d7c36 */ /* 0x000fc80008000000 */
[C---:B------:R-:W-:Y:S02]  /*afe0*/  VIADD R22, R13.reuse, UR34 ;  /* 0x000000220d167c36 */ /* 0x040fe40008000000 */
[----:B------:R-:W-:Y:S02]  /*aff0*/  VIADD R184, R13, UR32 ;  /* 0x000000200db87c36 */ /* 0x000fe40008000000 */
[--C-:B0-----:R-:W-:Y:S02]  /*b000*/  IMAD.IADD R14, R22, 0x1, R15.reuse ;  /* 0x00000001160e7824 */ /* 0x101fe400078e020f */
[----:B------:R-:W-:Y:S01]  /*b010*/  IMAD.IADD R18, R184, 0x1, R15 ;  /* 0x00000001b8127824 */ /* 0x000fe200078e020f */
[----:B------:R-:W-:Y:S06]  /*b020*/  @P1 BRA `(.L_x_1156) ;  /* 0x00000000005c1947 */ /* 0x000fec0003800000 */
[----:B------:R-:W-:Y:S01]  /*b030*/  IMAD R13, R16, UR48, R15 ;  /* 0x00000030100d7c24 */ /* 0x000fe2000f8e020f */
[----:B------:R-:W-:Y:S03]  /*b040*/  BSSY B0, `(.L_x_1157) ;  /* 0x0000011000007945 */ /* 0x000fe60003800000 */
[----:B------:R-:W-:-:S05]  /*b050*/  VIADD R13, R13, -UR35 ;  /* 0x800000230d0d7c36 */ /* 0x000fca0008000000 */
        /* <DEDUP_REMOVED lines=10> */
.L_x_1158:
[----:B------:R-:W-:-:S05]  /*b100*/  IMAD.U32 R15, RZ, RZ, UR33 ;  /* 0x00000021ff0f7e24 */ /* 0x000fca000f8e00ff */
[----:B------:R-:W-:-:S13]  /*b110*/  ISETP.NE.AND P1, PT, R15, 0x1, PT ;  /* 0x000000010f00780c */ /* 0x000fda0003f25270 */
[----:B------:R-:W0:Y:S02]  /*b120*/  @P1 LDC.64 R20, c[0x0][0x9e8] ;  /* 0x00027a00ff141b82 */ /* 0x000e240000000a00 */
[----:B0-----:R-:W-:-:S05]  /*b130*/  @P1 IMAD.HI.U32 R20, R13, R20, RZ ;  /* 0x000000140d141227 */ /* 0x001fca00078e00ff */
[----:B------:R-:W-:-:S07]  /*b140*/  @P1 SHF.R.U32.HI R13, RZ, R21, R20 ;  /* 0x00000015ff0d1219 */ /* 0x000fce0000011614 */
.L_x_1159:
[----:B------:R-:W-:Y:S05]  /*b150*/  BSYNC B0 ;  /* 0x0000000000007941 */ /* 0x000fea0003800000 */
.L_x_1157:
[----:B------:R-:W-:-:S04]  /*b160*/  IMAD R20, R13, R15, -R0 ;  /* 0x0000000f0d147224 */ /* 0x000fc800078e0a00 */
[----:B------:R-:W-:-:S05]  /*b170*/  IMAD R13, R7, -0x2, R20 ;  /* 0xfffffffe070d7824 */ /* 0x000fca00078e0214 */
[----:B------:R-:W-:Y:S02]  /*b180*/  VIADDMNMX R14, R13, R15, R14, PT ;  /* 0x0000000f0d0e7246 */ /* 0x000fe4000380010e */
[----:B------:R-:W-:-:S07]  /*b190*/  VIMNMX R18, R18, R13, !PT ;  /* 0x0000000d12127248 */ /* 0x000fce0007fe0100 */
.L_x_1156:
        /* <DEDUP_REMOVED lines=116> */
.L_x_1162:
[----:B------:R-:W-:-:S05]  /*b8e0*/  IMAD.U32 R14, RZ, RZ, UR33 ;  /* 0x00000021ff0e7e24 */ /* 0x000fca000f8e00ff */
[----:B------:R-:W-:-:S13]  /*b8f0*/  ISETP.NE.AND P2, PT, R14, 0x1, PT ;  /* 0x000000010e00780c */ /* 0x000fda0003f45270 */
[----:B------:R-:W0:Y:S02]  /*b900*/  @P2 LDC.64 R190, c[0x0][0x9e8] ;  /* 0x00027a00ffbe2b82 */ /* 0x000e240000000a00 */
[----:B0-----:R-:W-:-:S05]  /*b910*/  @P2 IMAD.HI.U32 R12, R193, R190, RZ ;  /* 0x000000bec10c2227 */ /* 0x001fca00078e00ff */
[----:B------:R-:W-:-:S07]  /*b920*/  @P2 SHF.R.U32.HI R193, RZ, R191, R12 ;  /* 0x000000bfffc12219 */ /* 0x000fce000001160c */
.L_x_1163:
[----:B------:R-:W-:Y:S05]  /*b930*/  BSYNC B0 ;  /* 0x0000000000007941 */ /* 0x000fea0003800000 */
.L_x_1161:
[----:B------:R-:W-:-:S04]  /*b940*/  IMAD R0, R193, R14, -R0 ;  /* 0x0000000ec1007224 */ /* 0x000fc800078e0a00 */
[----:B------:R-:W-:-:S05]  /*b950*/  IMAD R0, R7, -0x2, R0 ;  /* 0xfffffffe07007824 */ /* 0x000fca00078e0200 */
[----:B------:R-:W-:Y:S02]  /*b960*/  VIADDMNMX R129, R0, R14, R129, PT ;  /* 0x0000000e00817246 */ /* 0x000fe40003800181 */
[----:B------:R-:W-:-:S07]  /*b970*/  VIMNMX R132, R132, R0, !PT ;  /* 0x0000000084847248 */ /* 0x000fce0007fe0100 */
.L_x_1160:
        /* <DEDUP_REMOVED lines=265> */
[----:B------:R-:W3:Y:S01]  /*ca10*/  MUFU.EX2 R123, R123 ;  /* 0x0000007b007b7308 */ /* 0x000ee20000000800 */
        /* <DEDUP_REMOVED lines=8> */
[----:B---3--:R-:W-:-:S01]  /*caa0*/  FADD.FTZ R159, R123, R172 ;  /* 0x000000ac7b9f7221 */ /* 0x008fc20000010000 */
[----:B------:R-:W-:-:S04]  /*cab0*/  FADD.FTZ R3, R19, R2 ;  /* 0x0000000213037221 */ /* 0x000fc80000010000 */
[----:B------:R-:W-:Y:S02]  /*cac0*/  FADD.FTZ R2, R20, R3 ;  /* 0x0000000314027221 */ /* 0x000fe40000010000 */
[----:B------:R-:W3:Y:S01]  /*cad0*/  MUFU.EX2 R130, R130 ;  /* 0x0000008200827308 */ /* 0x000ee20000000800 */
[----:B-1----:R-:W-:-:S01]  /*cae0*/  FADD.FTZ R172, R126, R159 ;  /* 0x0000009f7eac7221 */ /* 0x002fc20000010000 */
[--C-:B------:R-:W-:Y:S01]  /*caf0*/  FFMA.FTZ R159, R162, UR39, -R164.reuse ;  /* 0x00000027a29f7c23 */ /* 0x100fe200080108a4 */
[----:B------:R-:W-:-:S01]  /*cb00*/  FFMA.FTZ R162, R163, UR39, -R164 ;  /* 0x00000027a3a27c23 */ /* 0x000fc200080108a4 */
[----:B------:R-:W-:-:S04]  /*cb10*/  FADD.FTZ R3, R21, R2 ;  /* 0x0000000215037221 */ /* 0x000fc80000010000 */
[----:B------:R-:W1:Y:S01]  /*cb20*/  MUFU.EX2 R131, R131 ;  /* 0x0000008300837308 */ /* 0x000e620000000800 */
[----:B------:R-:W-:-:S04]  /*cb30*/  FADD.FTZ R2, R22, R3 ;  /* 0x0000000316027221 */ /* 0x000fc80000010000 */
[----:B------:R-:W-:-:S03]  /*cb40*/  FADD.FTZ R3, R23, R2 ;  /* 0x0000000217037221 */ /* 0x000fc60000010000 */
[----:B------:R-:W4:Y:S01]  /*cb50*/  MUFU.EX2 R134, R134 ;  /* 0x0000008600867308 */ /* 0x000f220000000800 */
[----:B------:R-:W-:-:S04]  /*cb60*/  FADD.FTZ R2, R120, R3 ;  /* 0x0000000378027221 */ /* 0x000fc80000010000 */
[----:B------:R-:W-:-:S03]  /*cb70*/  FADD.FTZ R3, R121, R2 ;  /* 0x0000000279037221 */ /* 0x000fc60000010000 */
[----:B------:R-:W5:Y:S01]  /*cb80*/  MUFU.EX2 R135, R135 ;  /* 0x0000008700877308 */ /* 0x000f620000000800 */
[----:B------:R-:W-:-:S07]  /*cb90*/  FADD.FTZ R3, R122, R3 ;  /* 0x000000037a037221 */ /* 0x000fce0000010000 */
[----:B------:R0:W-:Y:S08]  /*cba0*/  MUFU.EX2 R10, R169 ;  /* 0x000000a9000a7308 */ /* 0x0001f00000000800 */
[----:B------:R-:W2:Y:S01]  /*cbb0*/  MUFU.EX2 R138, R138 ;  /* 0x0000008a008a7308 */ /* 0x000ea20000000800 */
[----:B0-----:R-:W-:-:S04]  /*cbc0*/  FADD.FTZ R169, R127, R172 ;  /* 0x000000ac7fa97221 */ /* 0x001fc80000010000 */
[----:B---3--:R-:W-:-:S03]  /*cbd0*/  FADD.FTZ R172, R130, R169 ;  /* 0x000000a982ac7221 */ /* 0x008fc60000010000 */
[----:B------:R-:W0:Y:S01]  /*cbe0*/  MUFU.EX2 R139, R139 ;  /* 0x0000008b008b7308 */ /* 0x000e220000000800 */
[----:B-1----:R-:W-:-:S04]  /*cbf0*/  FADD.FTZ R163, R131, R172 ;  /* 0x000000ac83a37221 */ /* 0x002fc80000010000 */
[----:B----4-:R-:W-:Y:S01]  /*cc00*/  FADD.FTZ R172, R134, R163 ;  /* 0x000000a386ac7221 */ /* 0x010fe20000010000 */
[----:B------:R-:W-:-:S01]  /*cc10*/  FFMA.FTZ R163, R166, UR39, -R164 ;  /* 0x00000027a6a37c23 */ /* 0x000fc200080108a4 */
[----:B------:R-:W-:Y:S01]  /*cc20*/  FFMA.FTZ R166, R167, UR39, -R164 ;  /* 0x00000027a7a67c23 */ /* 0x000fe200080108a4 */
[----:B------:R-:W1:Y:S01]  /*cc30*/  MUFU.EX2 R142, R142 ;  /* 0x0000008e008e7308 */ /* 0x000e620000000800 */
[----:B-----5:R-:W-:-:S04]  /*cc40*/  FADD.FTZ R169, R135, R172 ;  /* 0x000000ac87a97221 */ /* 0x020fc80000010000 */
[----:B--2---:R-:W-:-:S03]  /*cc50*/  FADD.FTZ R172, R138, R169 ;  /* 0x000000a98aac7221 */ /* 0x004fc60000010000 */
        /* <DEDUP_REMOVED lines=76> */
.L_x_1164:
        /* <DEDUP_REMOVED lines=139> */
.L_x_1146:
[----:B------:R-:W-:Y:S06]  /*d9d0*/  BAR.ARV 0x8, 0x180 ;  /* 0x0206000000007b1d */ /* 0x000fec0000002000 */
[----:B------:R-:W-:Y:S05]  /*d9e0*/  @!P0 BRA `(.L_x_1166) ;  /* 0x0000000000048947 */ /* 0x000fea0003800000 */
[----:B------:R-:W-:Y:S01]  /*d9f0*/  BPT.TRAP 0x1 ;  /* 0x000000040000795c */ /* 0x000fe20000300000 */
.L_x_1166:
[----:B------:R-:W-:Y:S01]  /*da00*/  ULEA UR9, UR31, UR36, 0x3 ;  /* 0x000000241f097291 */ /* 0x000fe2000f8e183f */
[----:B------:R-:W-:-:S05]  /*da10*/  IMAD.U32 R4, RZ, RZ, UR30 ;  /* 0x0000001eff047e24 */ /* 0x000fca000f8e00ff */
[----:B------:R-:W-:-:S04]  /*da20*/  SHF.L.U32 R4, R4, 0x1f, RZ ;  /* 0x0000001f04047819 */ /* 0x000fc800000006ff */
[----:B------:R0:W1:Y:S01]  /*da30*/  SYNCS.PHASECHK.TRANS64.TRYWAIT P1, [UR9+0x2a850], R4 ;  /* 0x02a85004ff0075a7 */ /* 0x0000620008020149 */
[----:B------:R-:W-:Y:S05]  /*da40*/  @!P0 BRA `(.L_x_1167) ;  /* 0x0000000000048947 */ /* 0x000fea0003800000 */
[----:B------:R-:W-:Y:S01]  /*da50*/  BPT.TRAP 0x1 ;  /* 0x000000040000795c */ /* 0x000fe20000300000 */
.L_x_1167:
[----:B-1----:R-:W-:Y:S05]  /*da60*/  @P1 BRA `(.L_x_1168) ;  /* 0x0000000000081947 */ /* 0x002fea0003800000 */
[----:B------:R-:W1:Y:S02]  /*da70*/  SYNCS.PHASECHK.TRANS64.TRYWAIT P1, [UR9+0x2a850], R4 ;  /* 0x02a85004ff0075a7 */ /* 0x000e640008020149 */
[----:B-1----:R-:W-:Y:S05]  /*da80*/  @!P1 BRA `(.L_x_1169) ;  /* 0x0000008400849947 */ /* 0x002fea0003800000 */
.L_x_1168:
[----:B------:R-:W-:Y:S01]  /*da90*/  UIADD3 UR36, UR36, 0x400, URZ ;  /* 0x0000040024247890 */ /* 0x000fe2000fffe03f */
[----:B------:R-:W-:Y:S01]  /*daa0*/  WARPGROUP.ARRIVE ;  /* 0x00000000000079c5 */ /* 0x000fe20000000000 */
[----:B------:R-:W-:Y:S01]  /*dab0*/  UMOV UR7, 0x40000040 ;  /* 0x4000004000077882 */ /* 0x000fe20000000000 */
[----:B------:R-:W-:Y:S01]  /*dac0*/  ULDC.64 UR10, c[0x0][0x9a0] ;  /* 0x00026800000a7ab9 */ /* 0x000fe20000000a00 */
[----:B------:R-:W-:Y:S01]  /*dad0*/  USHF.R.U32.HI UR36, URZ, 0x4, UR36 ;  /* 0x000000043f247899 */ /* 0x000fe20008011624 */
[----:B------:R-:W-:Y:S01]  /*dae0*/  IMAD.MOV.U32 R6, RZ, RZ, 0x3f800000 ;  /* 0x3f800000ff067424 */ /* 0x000fe200078e00ff */
[----:B------:R-:W-:Y:S02]  /*daf0*/  UISETP.NE.U32.AND UP0, UPT, UR10, URZ, UPT ;  /* 0x0000003f0a00728c */ /* 0x000fe4000bf05070 */
[----:B------:R-:W-:Y:S02]  /*db00*/  ULOP3.LUT UR36, UR36, 0x3fff, URZ, 0xc0, !UPT ;  /* 0x00003fff24247892 */ /* 0x000fe4000f8ec03f */
[----:B------:R-:W-:-:S02]  /*db10*/  UISETP.NE.AND.EX UP0, UPT, UR11, URZ, UPT, UP0 ;  /* 0x0000003f0b00728c */ /* 0x000fc4000bf05300 */
[----:B------:R-:W-:-:S04]  /*db20*/  ULOP3.LUT UR8, UR36, 0x10000, URZ, 0xfc, !UPT ;  /* 0x0001000024087892 */ /* 0x000fc8000f8efc3f */
[----:B------:R-:W-:Y:S01]  /*db30*/  UIMAD UR8, UR31, 0x600, UR8 ;  /* 0x000006001f0878a4 */ /* 0x000fe2000f8e0208 */
[----:B------:R-:W-:-:S03]  /*db40*/  PLOP3.LUT P1, PT, PT, PT, UP0, 0x80, 0x0 ;  /* 0x000000000000781c */ /* 0x000fc60003f2f008 */
[----:B------:R-:W-:Y:S01]  /*db50*/  UIADD3 UR4, UR8, 0x2, URZ ;  /* 0x0000000208047890 */ /* 0x000fe2000fffe03f */
[----:B------:R-:W-:Y:S02]  /*db60*/  @UP0 ULDC.64 UR12, c[0x0][0x9c8] ;  /* 0x00027200000c0ab9 */ /* 0x000fe40000000a00 */
[----:B------:R-:W-:-:S06]  /*db70*/  UMOV UR6, UR8 ;  /* 0x0000000800067c82 */ /* 0x000fcc0008000000 */
[----:B------:R-:W-:Y:S01]  /*db80*/  QGMMA.64x192x32.F32.E4M3.E4M3 R24, R196, gdesc[UR4], R24, gsb0 ;  /* 0x02e00004c4187df3 */ /* 0x000fe20008000818 */
[----:B------:R-:W-:Y:S01]  /*db90*/  UMOV UR7, 0x40000040 ;  /* 0x4000004000077882 */ /* 0x000fe20000000000 */
[----:B------:R-:W-:Y:S01]  /*dba0*/  UMOV UR6, UR4 ;  /* 0x0000000400067c82 */ /* 0x000fe20008000000 */
        /* <DEDUP_REMOVED lines=65> */
.L_x_1170:
        /* <DEDUP_REMOVED lines=14> */
[----:B------:R-:W-:Y:S01]  /*e0a0*/  FMUL.FTZ R52, R65, R5 ;  /* 0x0000000541347220 */ /* 0x000fe20000410000 */
        /* <DEDUP_REMOVED lines=84> */
[----:B------:R-:W-:-:S08]  /*e5f0*/  FMUL.FTZ R115, R115, R9 ;  /* 0x0000000973737220 */ /* 0x000fd00000410000 */
.L_x_1092:
[----:B------:R-:W-:Y:S05]  /*e600*/  @P0 BRA `(.L_x_1171) ;  /* 0x0000002c006c0947 */ /* 0x000fea0003800000 */
[----:B------:R-:W0:Y:S01]  /*e610*/  S2R R67, SR_TID.X ;  /* 0x0000000000437919 */ /* 0x000e220000002100 */
[----:B------:R-:W-:Y:S01]  /*e620*/  ULDC.64 UR4, c[0x4][0x38] ;  /* 0x01000e0000047ab9 */ /* 0x000fe20000000a00 */
        /* <DEDUP_REMOVED lines=9> */
[C---:B------:R-:W-:Y:S01]  /*e6c0*/  LOP3.LUT P0, R0, R67.reuse, 0x3, RZ, 0xc0, !PT ;  /* 0x0000000343007812 */ /* 0x040fe2000780c0ff */
[----:B------:R-:W-:Y:S01]  /*e6d0*/  VIADD R67, R67, 0xffffff80 ;  /* 0xffffff8043437836 */ /* 0x000fe20000000000 */
[----:B------:R-:W-:Y:S01]  /*e6e0*/  UIMAD.WIDE.U32 UR4, UR41, UR8, URZ ;  /* 0x00000008290472a5 */ /* 0x000fe2000f8e003f */
[----:B------:R-:W-:Y:S01]  /*e6f0*/  BSSY B0, `(.L_x_1172) ;  /* 0x0000222000007945 */ /* 0x000fe20003800000 */
[----:B------:R-:W-:Y:S01]  /*e700*/  ISETP.EQ.OR P0, PT, R0, 0x3, !P0 ;  /* 0x000000030000780c */ /* 0x000fe20004702670 */
[----:B------:R-:W-:Y:S02]  /*e710*/  UIMAD UR6, UR7, UR8, URZ ;  /* 0x00000008070672a4 */ /* 0x000fe4000f8e023f */
[----:B------:R-:W-:Y:S01]  /*e720*/  UIMAD UR8, UR7, UR10, URZ ;  /* 0x0000000a070872a4 */ /* 0x000fe2000f8e023f */
[----:B------:R-:W-:Y:S01]  /*e730*/  SEL R150, R6, R31, P0 ;  /* 0x0000001f06967207 */ /* 0x000fe20000000000 */
[----:B------:R-:W-:Y:S01]  /*e740*/  UIMAD UR9, UR41, UR9, UR6 ;  /* 0x00000009290972a4 */ /* 0x000fe2000f8e0206 */
[----:B0-----:R-:W-:Y:S01]  /*e750*/  SHF.R.S32.HI R4, RZ, 0x1f, R67 ;  /* 0x0000001fff047819 */ /* 0x001fe20000011443 */
[----:B------:R-:W-:Y:S01]  /*e760*/  UIMAD.WIDE.U32 UR6, UR41, UR10, URZ ;  /* 0x0000000a290672a5 */ /* 0x000fe2000f8e003f */
[----:B------:R-:W-:Y:S01]  /*e770*/  SEL R59, R31, R6, P0 ;  /* 0x000000061f3b7207 */ /* 0x000fe20000000000 */
[----:B------:R-:W-:Y:S01]  /*e780*/  UIADD3 UR9, UR5, UR9, URZ ;  /* 0x0000000905097290 */ /* 0x000fe2000fffe03f */
[----:B------:R-:W-:Y:S01]  /*e790*/  LEA.HI R5, R4, R67, RZ, 0x7 ;  /* 0x0000004304057211 */ /* 0x000fe200078f38ff */
[----:B------:R-:W-:Y:S01]  /*e7a0*/  UIMAD UR8, UR41, UR11, UR8 ;  /* 0x0000000b290872a4 */ /* 0x000fe2000f8e0208 */
[----:B------:R-:W-:-:S02]  /*e7b0*/  SEL R132, R78, R79, P0 ;  /* 0x0000004f4e847207 */ /* 0x000fc40000000000 */
[----:B------:R-:W-:Y:S01]  /*e7c0*/  LOP3.LUT R6, R5, 0xffffff80, RZ, 0xc0, !PT ;  /* 0xffffff8005067812 */ /* 0x000fe200078ec0ff */
[----:B------:R-:W-:Y:S01]  /*e7d0*/  UIADD3 UR8, UR7, UR8, URZ ;  /* 0x0000000807087290 */ /* 0x000fe2000fffe03f */
[----:B------:R-:W-:Y:S02]  /*e7e0*/  SEL R82, R79, R78, P0 ;  /* 0x0000004e4f527207 */ /* 0x000fe40000000000 */
[----:B------:R-:W-:Y:S02]  /*e7f0*/  SEL R128, R86, R87, P0 ;  /* 0x0000005756807207 */ /* 0x000fe40000000000 */
[----:B------:R-:W-:Y:S01]  /*e800*/  SEL R78, R87, R86, P0 ;  /* 0x00000056574e7207 */ /* 0x000fe20000000000 */
[----:B------:R-:W-:Y:S01]  /*e810*/  IMAD.IADD R86, R67, 0x1, -R6 ;  /* 0x0000000143567824 */ /* 0x000fe200078e0a06 */
[----:B------:R-:W-:Y:S02]  /*e820*/  SEL R148, R56, R7, P0 ;  /* 0x0000000738947207 */ /* 0x000fe40000000000 */
[----:B------:R-:W-:-:S02]  /*e830*/  SEL R56, R7, R56, P0 ;  /* 0x0000003807387207 */ /* 0x000fc40000000000 */
[----:B------:R-:W-:Y:S02]  /*e840*/  SEL R144, R15, R58, P0 ;  /* 0x0000003a0f907207 */ /* 0x000fe40000000000 */
[----:B------:R-:W-:Y:S02]  /*e850*/  SHF.R.S32.HI R7, RZ, 0x1f, R86 ;  /* 0x0000001fff077819 */ /* 0x000fe40000011456 */
[----:B------:R-:W-:Y:S02]  /*e860*/  SEL R58, R58, R15, P0 ;  /* 0x0000000f3a3a7207 */ /* 0x000fe40000000000 */
[----:B------:R-:W-:Y:S02]  /*e870*/  SHF.R.S32.HI R15, RZ, 0x7, R5 ;  /* 0x00000007ff0f7819 */ /* 0x000fe40000011405 */
[----:B------:R-:W-:Y:S02]  /*e880*/  LEA.HI R6, R4, R67, RZ, 0x2 ;  /* 0x0000004304067211 */ /* 0x000fe400078f10ff */
[----:B------:R-:W-:-:S02]  /*e890*/  LEA.HI R31, R7, R86, RZ, 0x2 ;  /* 0x00000056071f7211 */ /* 0x000fc400078f10ff */
[----:B------:R-:W-:Y:S02]  /*e8a0*/  SEL R172, R61, R52, P0 ;  /* 0x000000343dac7207 */ /* 0x000fe40000000000 */
[----:B------:R-:W-:Y:S02]  /*e8b0*/  SEL R22, R52, R61, P0 ;  /* 0x0000003d34167207 */ /* 0x000fe40000000000 */
[----:B------:R-:W-:Y:S02]  /*e8c0*/  SEL R136, R66, R29, P0 ;  /* 0x0000001d42887207 */ /* 0x000fe40000000000 */
[----:B------:R-:W-:Y:S02]  /*e8d0*/  SEL R146, R38, R39, P0 ;  /* 0x0000002726927207 */ /* 0x000fe40000000000 */
[----:B------:R-:W-:Y:S02]  /*e8e0*/  SEL R61, R39, R38, P0 ;  /* 0x00000026273d7207 */ /* 0x000fe40000000000 */
[----:B------:R-:W-:-:S02]  /*e8f0*/  SEL R66, R29, R66, P0 ;  /* 0x000000421d427207 */ /* 0x000fc40000000000 */
[----:B------:R-:W-:Y:S01]  /*e900*/  LEA.HI R4, R5, R15, RZ, 0x1 ;  /* 0x0000000f05047211 */ /* 0x000fe200078f08ff */
[----:B------:R-:W0:Y:S01]  /*e910*/  S2R R29, SR_CTAID.X ;  /* 0x00000000001d7919 */ /* 0x000e220000002500 */
[----:B------:R-:W-:Y:S02]  /*e920*/  LOP3.LUT R38, R6, 0xfffffffc, RZ, 0xc0, !PT ;  /* 0xfffffffc06267812 */ /* 0x000fe400078ec0ff */
[--C-:B------:R-:W-:Y:S02]  /*e930*/  SHF.R.S32.HI R5, RZ, 0x2, R31.reuse ;  /* 0x00000002ff057819 */ /* 0x100fe4000001141f */
[----:B------:R-:W-:Y:S01]  /*e940*/  SHF.R.S32.HI R6, RZ, 0x1f, R31 ;  /* 0x0000001fff067819 */ /* 0x000fe2000001141f */
[----:B------:R-:W-:Y:S01]  /*e950*/  IMAD.IADD R67, R67, 0x1, -R38 ;  /* 0x0000000143437824 */ /* 0x000fe200078e0a26 */
[----:B------:R-:W-:Y:S02]  /*e960*/  LOP3.LUT R4, R4, 0x3fffffe, RZ, 0xc0, !PT ;  /* 0x03fffffe04047812 */ /* 0x000fe400078ec0ff */
[----:B------:R-:W-:-:S02]  /*e970*/  LEA.HI R6, R6, R5, RZ, 0x3 ;  /* 0x0000000506067211 */ /* 0x000fc400078f18ff */
[----:B------:R-:W-:Y:S01]  /*e980*/  SEL R180, R21, R20, P0 ;  /* 0x0000001415b47207 */ /* 0x000fe20000000000 */
[----:B------:R-:W-:Y:S01]  /*e990*/  IMAD.IADD R15, R15, 0x1, -R4 ;  /* 0x000000010f0f7824 */ /* 0x000fe200078e0a04 */
[----:B------:R-:W-:Y:S02]  /*e9a0*/  SEL R156, R104, R123, P0 ;  /* 0x0000007b689c7207 */ /* 0x000fe40000000000 */
[----:B------:R-:W-:Y:S02]  /*e9b0*/  SEL R52, R123, R104, P0 ;  /* 0x000000687b347207 */ /* 0x000fe40000000000 */
[----:B------:R-:W-:Y:S01]  /*e9c0*/  LOP3.LUT R4, R6, 0xfffffff8, RZ, 0xc0, !PT ;  /* 0xfffffff806047812 */ /* 0x000fe200078ec0ff */
[----:B------:R-:W-:Y:S01]  /*e9d0*/  IMAD.U32 R6, RZ, RZ, UR4 ;  /* 0x00000004ff067e24 */ /* 0x000fe2000f8e00ff */
[----:B------:R-:W-:Y:S01]  /*e9e0*/  SEL R21, R20, R21, P0 ;  /* 0x0000001514157207 */ /* 0x000fe20000000000 */
[----:B------:R-:W1:Y:S01]  /*e9f0*/  S2UR UR4, SR_CTAID.Y ;  /* 0x00000000000479c3 */ /* 0x000e620000002600 */
[----:B------:R-:W-:Y:S01]  /*ea00*/  SEL R138, R54, R55, P0 ;  /* 0x00000037368a7207 */ /* 0x000fe20000000000 */
[----:B------:R-:W-:Y:S01]  /*ea10*/  IMAD.IADD R4, R5, 0x1, -R4 ;  /* 0x0000000105047824 */ /* 0x000fe200078e0a04 */
[----:B------:R-:W-:-:S02]  /*ea20*/  SEL R104, R55, R54, P0 ;  /* 0x0000003637687207 */ /* 0x000fc40000000000 */
[----:B------:R-:W-:Y:S02]  /*ea30*/  SEL R176, R24, R57, P0 ;  /* 0x0000003918b07207 */ /* 0x000fe40000000000 */
[----:B------:R-:W-:Y:S02]  /*ea40*/  SEL R20, R57, R24, P0 ;  /* 0x0000001839147207 */ /* 0x000fe40000000000 */
[----:B------:R-:W-:Y:S02]  /*ea50*/  SEL R54, R65, R68, P0 ;  /* 0x0000004441367207 */ /* 0x000fe40000000000 */
[----:B------:R-:W-:Y:S02]  /*ea60*/  LEA.HI R7, R7, R86, RZ, 0x5 ;  /* 0x0000005607077211 */ /* 0x000fe400078f28ff */
        /* <DEDUP_REMOVED lines=12> */
[----:B------:R-:W-:Y:S02]  /*eb30*/  SHF.R.S32.HI R7, RZ, 0x5, R7 ;  /* 0x00000005ff077819 */ /* 0x000fe40000011407 */
[----:B------:R-:W-:-:S02]  /*eb40*/  LEA.HI R5, R67, R67, RZ, 0x1 ;  /* 0x0000004343057211 */ /* 0x000fc400078f08ff */
        /* <DEDUP_REMOVED lines=21> */
[----:B------:R-:W-:Y:S01]  /*eca0*/  SEL R140, R42, R43, P0 ;  /* 0x0000002b2a8c7207 */ /* 0x000fe20000000000 */
[----:B------:R-:W3:Y:S01]  /*ecb0*/  LDC R109, c[0x0][0xbe8] ;  /* 0x0002fa00ff6d7b82 */ /* 0x000ee20000000800 */
[----:B------:R-:W-:-:S02]  /*ecc0*/  SEL R60, R43, R42, P0 ;  /* 0x0000002a2b3c7207 */ /* 0x000fc40000000000 */
[----:B------:R-:W-:Y:S02]  /*ecd0*/  SEL R166, R84, R85, P0 ;  /* 0x0000005554a67207 */ /* 0x000fe40000000000 */
[----:B------:R-:W-:Y:S01]  /*ece0*/  LOP3.LUT R42, R5, 0x1ffffffe, RZ, 0xc0, !PT ;  /* 0x1ffffffe052a7812 */ /* 0x000fe200078ec0ff */
[----:B------:R-:W-:Y:S01]  /*ecf0*/  IMAD.U32 R5, RZ, RZ, UR7 ;  /* 0x00000007ff057e24 */ /* 0x000fe2000f8e00ff */
[----:B------:R-:W-:Y:S01]  /*ed00*/  SEL R152, R116, R117, P0 ;  /* 0x0000007574987207 */ /* 0x000fe20000000000 */
[----:B------:R-:W-:Y:S01]  /*ed10*/  IMAD.U32 R5, RZ, RZ, UR8 ;  /* 0x00000008ff057e24 */ /* 0x000fe2000f8e00ff */
[----:B------:R-:W-:Y:S01]  /*ed20*/  SEL R57, R117, R116, P0 ;  /* 0x0000007475397207 */ /* 0x000fe20000000000 */
[----:B------:R-:W-:Y:S01]  /*ed30*/  IMAD.IADD R42, R67, 0x1, -R42 ;  /* 0x00000001432a7824 */ /* 0x000fe200078e0a2a */
        /* <DEDUP_REMOVED lines=13> */
[----:B------:R-:W-:Y:S01]  /*ee10*/  IMAD R48, R42, 0x8, R15 ;  /* 0x000000082a307824 */ /* 0x000fe200078e020f */
[----:B------:R-:W-:Y:S02]  /*ee20*/  SEL R158, R100, R101, P0 ;  /* 0x00000065649e7207 */ /* 0x000fe40000000000 */
[----:B------:R-:W-:Y:S01]  /*ee30*/  SEL R49, R101, R100, P0 ;  /* 0x0000006465317207 */ /* 0x000fe20000000000 */
[----:B0-----:R-:W-:Y:S01]  /*ee40*/  IMAD R48, R29, 0x80, R48 ;  /* 0x000000801d307824 */ /* 0x001fe200078e0230 */
[----:B------:R-:W-:Y:S02]  /*ee50*/  SEL R154, R122, R105, P0 ;  /* 0x000000697a9a7207 */ /* 0x000fe40000000000 */
[----:B------:R-:W-:-:S02]  /*ee60*/  SEL R41, R105, R122, P0 ;  /* 0x0000007a69297207 */ /* 0x000fc40000000000 */
[----:B------:R-:W-:Y:S02]  /*ee70*/  SEL R122, R110, R111, P0 ;  /* 0x0000006f6e7a7207 */ /* 0x000fe40000000000 */
[----:B------:R-:W-:Y:S02]  /*ee80*/  SEL R79, R111, R110, P0 ;  /* 0x0000006e6f4f7207 */ /* 0x000fe40000000000 */
[----:B------:R-:W-:Y:S02]  /*ee90*/  SEL R95, R88, R69, P0 ;  /* 0x00000045585f7207 */ /* 0x000fe40000000000 */
[----:B------:R-:W-:Y:S02]  /*eea0*/  SEL R126, R94, R89, P0 ;  /* 0x000000595e7e7207 */ /* 0x000fe40000000000 */
[----:B------:R-:W-:Y:S01]  /*eeb0*/  SEL R87, R89, R94, P0 ;  /* 0x0000005e59577207 */ /* 0x000fe20000000000 */
[----:B------:R-:W-:Y:S01]  /*eec0*/  IMAD R94, R29, 0x80, R15 ;  /* 0x000000801d5e7824 */ /* 0x000fe200078e020f */
        /* <DEDUP_REMOVED lines=14> */
[----:B---3--:R-:W-:Y:S02]  /*efb0*/  ISETP.NE.AND P2, PT, R109, 0x1, PT ;  /* 0x000000016d00780c */ /* 0x008fe40003f45270 */
[----:B------:R-:W-:Y:S02]  /*efc0*/  SEL R64, R35, R64, P0 ;  /* 0x0000004023407207 */ /* 0x000fe40000000000 */
[----:B------:R-:W-:Y:S02]  /*efd0*/  SEL R96, R106, R107, P0 ;  /* 0x0000006b6a607207 */ /* 0x000fe40000000000 */
[----:B------:R-:W-:Y:S02]  /*efe0*/  SEL R85, R107, R106, P0 ;  /* 0x0000006a6b557207 */ /* 0x000fe40000000000 */
[----:B------:R-:W-:-:S02]  /*eff0*/  SEL R83, R108, R83, P0 ;  /* 0x000000536c537207 */ /* 0x000fc40000000000 */
[----:B------:R-:W-:Y:S02]  /*f000*/  LOP3.LUT R31, R31, 0x7ffffffc, RZ, 0xc0, !PT ;  /* 0x7ffffffc1f1f7812 */ /* 0x000fe400078ec0ff */
[----:B------:R-:W-:-:S03]  /*f010*/  LOP3.LUT P1, RZ, R86, 0x3, RZ, 0xc0, !PT ;  /* 0x0000000356ff7812 */ /* 0x000fc6000782c0ff */
[----:B------:R-:W-:-:S04]  /*f020*/  IMAD.IADD R86, R86, 0x1, -R31 ;  /* 0x0000000156567824 */ /* 0x000fc800078e0a1f */
[----:B------:R-:W-:Y:S01]  /*f030*/  IMAD.SHL.U32 R86, R86, 0x2, RZ ;  /* 0x0000000256567824 */ /* 0x000fe200078e00ff */
        /* <DEDUP_REMOVED lines=21> */
[----:B------:R-:W-:Y:S01]  /*f190*/  SHFL.IDX PT, R69, R14, R9, 0x1c1f ;  /* 0x001c1f090e457589 */ /* 0x000fe200000e0000 */
[----:B0-----:R-:W-:-:S03]  /*f1a0*/  SEL R97, R67, R70, P0 ;  /* 0x0000004643617207 */ /* 0x001fc60000000000 */
        /* <DEDUP_REMOVED lines=11> */
[----:B------:R2:W-:Y:S04]  /*f260*/  SHFL.IDX PT, R121, R59, R68, 0x1c1f ;  /* 0x001c1f443b797589 */ /* 0x0005e800000e0000 */
        /* <DEDUP_REMOVED lines=8> */
[----:B------:R2:W-:Y:S04]  /*f2f0*/  SHFL.IDX PT, R126, R61, R68, 0x1c1f ;  /* 0x001c1f443d7e7589 */ /* 0x0005e800000e0000 */
[----:B------:R3:W-:Y:S04]  /*f300*/  SHFL.IDX PT, R128, R63, R68, 0x1c1f ;  /* 0x001c1f443f807589 */ /* 0x0007e800000e0000 */
[----:B------:R4:W-:Y:S01]  /*f310*/  SHFL.IDX PT, R125, R60, R68, 0x1c1f ;  /* 0x001c1f443c7d7589 */ /* 0x0009e200000e0000 */
[----:B--2---:R-:W-:-:S03]  /*f320*/  SEL R61, R114, R27, P0 ;  /* 0x0000001b723d7207 */ /* 0x004fc60000000000 */
[----:B------:R2:W-:Y:S01]  /*f330*/  SHFL.IDX PT, R105, R62, R68, 0x1c1f ;  /* 0x001c1f443e697589 */ /* 0x0005e200000e0000 */
[----:B---3--:R-:W-:-:S03]  /*f340*/  SEL R63, R27, R114, P0 ;  /* 0x000000721b3f7207 */ /* 0x008fc60000000000 */
[----:B------:R-:W-:Y:S01]  /*f350*/  SHFL.IDX PT, R71, R30, R9, 0x1c1f ;  /* 0x001c1f091e477589 */ /* 0x000fe200000e0000 */
[----:B0-----:R-:W-:Y:S02]  /*f360*/  SEL R27, R118, R13, P0 ;  /* 0x0000000d761b7207 */ /* 0x001fe40000000000 */
[----:B----4-:R-:W-:Y:S01]  /*f370*/  SEL R60, R115, R24, P0 ;  /* 0x00000018733c7207 */ /* 0x010fe20000000000 */
[----:B------:R-:W0:Y:S01]  /*f380*/  SHFL.IDX PT, R74, R19, R68, 0x1c1f ;  /* 0x001c1f44134a7589 */ /* 0x000e2200000e0000 */
[----:B--2---:R-:W-:-:S03]  /*f390*/  SEL R62, R24, R115, P0 ;  /* 0x00000073183e7207 */ /* 0x004fc60000000000 */
[----:B------:R-:W-:Y:S01]  /*f3a0*/  SHFL.IDX PT, R110, R178, R9, 0x1c1f ;  /* 0x001c1f09b26e7589 */ /* 0x000fe200000e0000 */
[----:B------:R-:W2:Y:S01]  /*f3b0*/  LDC.64 R114, c[0x0][0xbd8] ;  /* 0x0002f600ff727b82 */ /* 0x000ea20000000a00 */
[----:B------:R-:W-:Y:S02]  /*f3c0*/  SEL R24, R32, R119, P0 ;  /* 0x0000007720187207 */ /* 0x000fe40000000000 */
[----:B------:R-:W-:Y:S04]  /*f3d0*/  SHFL.IDX PT, R23, R23, R68, 0x1c1f ;  /* 0x001c1f4417177589 */ /* 0x000fe800000e0000 */
[----:B------:R-:W-:Y:S04]  /*f3e0*/  SHFL.IDX PT, R14, R124, R9, 0x1c1f ;  /* 0x001c1f097c0e7589 */ /* 0x000fe800000e0000 */
[----:B------:R-:W-:Y:S04]  /*f3f0*/  SHFL.IDX PT, R35, R156, R9, 0x1c1f ;  /* 0x001c1f099c237589 */ /* 0x000fe800000e0000 */
[----:B------:R-:W-:Y:S04]  /*f400*/  SHFL.IDX PT, R16, R52, R68, 0x1c1f ;  /* 0x001c1f4434107589 */ /* 0x000fe800000e0000 */
[----:B------:R3:W-:Y:S01]  /*f410*/  SHFL.IDX PT, R124, R56, R68, 0x1c1f ;  /* 0x001c1f44387c7589 */ /* 0x0007e200000e0000 */
[----:B0-----:R-:W-:-:S03]  /*f420*/  SEL R91, R71, R74, P0 ;  /* 0x0000004a475b7207 */ /* 0x001fc60000000000 */
[----:B------:R0:W-:Y:S04]  /*f430*/  SHFL.IDX PT, R123, R58, R68, 0x1c1f ;  /* 0x001c1f443a7b7589 */ /* 0x0001e800000e0000 */
[----:B------:R-:W-:Y:S01]  /*f440*/  SHFL.IDX PT, R73, R36, R9, 0x1c1f ;  /* 0x001c1f0924497589 */ /* 0x000fe200000e0000 */
[----:B---3--:R-:W-:-:S03]  /*f450*/  SEL R56, R26, R117, P0 ;  /* 0x000000751a387207 */ /* 0x008fc60000000000 */
[----:B------:R-:W-:Y:S01]  /*f460*/  SHFL.IDX PT, R107, R158, R9, 0x1c1f ;  /* 0x001c1f099e6b7589 */ /* 0x000fe200000e0000 */
[----:B0-----:R-:W-:-:S03]  /*f470*/  SEL R58, R117, R26, P0 ;  /* 0x0000001a753a7207 */ /* 0x001fc60000000000 */
[----:B------:R-:W-:Y:S01]  /*f480*/  SHFL.IDX PT, R0, R122, R9, 0x1c1f ;  /* 0x001c1f097a007589 */ /* 0x000fe200000e0000 */
[----:B------:R-:W-:Y:S02]  /*f490*/  SEL R26, R119, R32, P0 ;  /* 0x00000020771a7207 */ /* 0x000fe40000000000 */
[----:B------:R-:W1:Y:S01]  /*f4a0*/  LDC R119, c[0x0][0xc50] ;  /* 0x00031400ff777b82 */ /* 0x000e620000000800 */
[----:B------:R-:W-:Y:S04]  /*f4b0*/  SHFL.IDX PT, R18, R18, R68, 0x1c1f ;  /* 0x001c1f4412127589 */ /* 0x000fe800000e0000 */
[----:B------:R-:W0:Y:S04]  /*f4c0*/  SHFL.IDX PT, R12, R49, R68, 0x1c1f ;  /* 0x001c1f44310c7589 */ /* 0x000e2800000e0000 */
[----:B------:R-:W-:Y:S04]  /*f4d0*/  SHFL.IDX PT, R75, R180, R9, 0x1c1f ;  /* 0x001c1f09b44b7589 */ /* 0x000fe800000e0000 */
[----:B------:R-:W3:Y:S04]  /*f4e0*/  SHFL.IDX PT, R103, R148, R9, 0x1c1f ;  /* 0x001c1f0994677589 */ /* 0x000ee800000e0000 */
[----:B------:R0:W-:Y:S04]  /*f4f0*/  SHFL.IDX PT, R108, R21, R68, 0x1c1f ;  /* 0x001c1f44156c7589 */ /* 0x0001e800000e0000 */
[----:B------:R4:W-:Y:S04]  /*f500*/  SHFL.IDX PT, R122, R57, R68, 0x1c1f ;  /* 0x001c1f44397a7589 */ /* 0x0009e800000e0000 */
[----:B------:R5:W-:Y:S04]  /*f510*/  SHFL.IDX PT, R8, R96, R9, 0x1c1f ;  /* 0x001c1f0960087589 */ /* 0x000be800000e0000 */
[----:B------:R2:W-:Y:S01]  /*f520*/  SHFL.IDX PT, R52, R66, R68, 0x1c1f ;  /* 0x001c1f4442347589 */ /* 0x0005e200000e0000 */
[----:B0-----:R-:W-:-:S02]  /*f530*/  SEL R21, R107, R12, P0 ;  /* 0x0000000c6b157207 */ /* 0x001fc40000000000 */
[----:B----4-:R-:W-:Y:S01]  /*f540*/  SEL R57, R33, R116, P0 ;  /* 0x0000007421397207 */ /* 0x010fe20000000000 */
[----:B------:R-:W-:Y:S01]  /*f550*/  SHFL.IDX PT, R106, R154, R9, 0x1c1f ;  /* 0x001c1f099a6a7589 */ /* 0x000fe200000e0000 */
[----:B------:R-:W0:Y:S01]  /*f560*/  LDC.64 R116, c[0x0][0xb40] ;  /* 0x0002d000ff747b82 */ /* 0x000e220000000a00 */
[----:B-----5:R-:W-:Y:S02]  /*f570*/  SEL R96, R100, R101, P0 ;  /* 0x0000006564607207 */ /* 0x020fe40000000000 */
[----:B------:R-:W-:Y:S01]  /*f580*/  SEL R100, R101, R100, P0 ;  /* 0x0000006465647207 */ /* 0x000fe20000000000 */
[----:B------:R4:W-:Y:S01]  /*f590*/  SHFL.IDX PT, R10, R92, R9, 0x1c1f ;  /* 0x001c1f095c0a7589 */ /* 0x0009e200000e0000 */
[----:B------:R-:W-:Y:S02]  /*f5a0*/  SEL R101, R70, R67, P0 ;  /* 0x0000004346657207 */ /* 0x000fe40000000000 */
[----:B------:R-:W-:Y:S01]  /*f5b0*/  SEL R70, R111, R20, P0 ;  /* 0x000000146f467207 */ /* 0x000fe20000000000 */
[----:B------:R-:W5:Y:S01]  /*f5c0*/  SHFL.IDX PT, R41, R41, R68, 0x1c1f ;  /* 0x001c1f4429297589 */ /* 0x000f6200000e0000 */
[----:B--2---:R-:W-:-:S02]  /*f5d0*/  SEL R66, R20, R111, P0 ;  /* 0x0000006f14427207 */ /* 0x004fc40000000000 */
[----:B------:R-:W2:Y:S01]  /*f5e0*/  @P2 LDC R111, c[0x0][0xbec] ;  /* 0x0002fb00ff6f2b82 */ /* 0x000ea20000000800 */
[----:B------:R-:W-:Y:S01]  /*f5f0*/  SHFL.IDX PT, R19, R53, R68, 0x1c1f ;  /* 0x001c1f4435137589 */ /* 0x000fe200000e0000 */
[----:B------:R-:W-:Y:S02]  /*f600*/  SEL R20, R120, R17, P0 ;  /* 0x0000001178147207 */ /* 0x000fe40000000000 */
[----:B----4-:R-:W-:Y:S01]  /*f610*/  SEL R92, R88, R89, P0 ;  /* 0x00000059585c7207 */ /* 0x010fe20000000000 */
[----:B------:R-:W-:Y:S01]  /*f620*/  SHFL.IDX PT, R104, R104, R68, 0x1c1f ;  /* 0x001c1f4468687589 */ /* 0x000fe200000e0000 */
[----:B------:R-:W-:Y:S02]  /*f630*/  SEL R88, R89, R88, P0 ;  /* 0x0000005859587207 */ /* 0x000fe40000000000 */
[----:B------:R-:W-:Y:S01]  /*f640*/  SEL R89, R72, R69, P0 ;  /* 0x0000004548597207 */ /* 0x000fe20000000000 */
[----:B------:R4:W-:Y:S01]  /*f650*/  SHFL.IDX PT, R49, R64, R68, 0x1c1f ;  /* 0x001c1f4440317589 */ /* 0x0009e200000e0000 */
[----:B------:R-:W-:-:S02]  /*f660*/  SEL R69, R112, R25, P0 ;  /* 0x0000001970457207 */ /* 0x000fc40000000000 */
[----:B------:R-:W-:Y:S01]  /*f670*/  SEL R67, R23, R110, P0 ;  /* 0x0000006e17437207 */ /* 0x000fe20000000000 */
[----:B------:R-:W-:Y:S01]  /*f680*/  SHFL.IDX PT, R98, R98, R68, 0x1c1f ;  /* 0x001c1f4462627589 */ /* 0x000fe200000e0000 */
[----:B------:R-:W-:Y:S01]  /*f690*/  SEL R33, R35, R16, P0 ;  /* 0x0000001023217207 */ /* 0x000fe20000000000 */
[----:B0-----:R-:W-:Y:S01]  /*f6a0*/  IMAD.WIDE.U32 R4, R116, UR42, R4 ;  /* 0x0000002a74047c25 */ /* 0x001fe2000f8e0004 */
[----:B------:R-:W-:Y:S01]  /*f6b0*/  SEL R72, R73, R18, P0 ;  /* 0x0000001249487207 */ /* 0x000fe20000000000 */
[----:B------:R0:W-:Y:S01]  /*f6c0*/  SHFL.IDX PT, R53, R65, R68, 0x1c1f ;  /* 0x001c1f4441357589 */ /* 0x0001e200000e0000 */
[----:B------:R-:W-:Y:S02]  /*f6d0*/  SEL R35, R16, R35, P0 ;  /* 0x0000002310237207 */ /* 0x000fe40000000000 */
[----:B----4-:R-:W-:Y:S01]  /*f6e0*/  SEL R64, R22, R113, P0 ;  /* 0x0000007116407207 */ /* 0x010fe20000000000 */
[----:B------:R-:W-:Y:S01]  /*f6f0*/  SHFL.IDX PT, R82, R82, R68, 0x1c1f ;  /* 0x001c1f4452527589 */ /* 0x000fe200000e0000 */
[----:B---3--:R-:W-:-:S02]  /*f700*/  SEL R16, R124, R103, P0 ;  /* 0x000000677c107207 */ /* 0x008fc40000000000 */
[----:B-----5:R-:W-:Y:S01]  /*f710*/  SEL R32, R106, R41, P0 ;  /* 0x000000296a207207 */ /* 0x020fe20000000000 */
[----:B------:R-:W-:Y:S01]  /*f720*/  SHFL.IDX PT, R99, R99, R68, 0x1c1f ;  /* 0x001c1f4463637589 */ /* 0x000fe200000e0000 */
[----:B------:R-:W-:Y:S01]  /*f730*/  SEL R34, R41, R106, P0 ;  /* 0x0000006a29227207 */ /* 0x000fe20000000000 */
[----:B--2---:R-:W-:Y:S01]  /*f740*/  @P2 IMAD.HI.U32 R106, R48, R111, RZ ;  /* 0x0000006f306a2227 */ /* 0x004fe200078e00ff */
[----:B0-----:R-:W-:Y:S01]  /*f750*/  SEL R65, R25, R112, P0 ;  /* 0x0000007019417207 */ /* 0x001fe20000000000 */
[----:B------:R-:W-:Y:S01]  /*f760*/  SHFL.IDX PT, R78, R78, R68, 0x1c1f ;  /* 0x001c1f444e4e7589 */ /* 0x000fe200000e0000 */
[----:B------:R-:W-:Y:S01]  /*f770*/  SEL R25, R13, R118, P0 ;  /* 0x000000760d197207 */ /* 0x000fe20000000000 */
[----:B------:R-:W0:Y:S01]  /*f780*/  @P2 LDC R112, c[0x0][0xbf0] ;  /* 0x0002fc00ff702b82 */ /* 0x000e220000000800 */
[----:B------:R-:W-:Y:S01]  /*f790*/  SEL R13, R102, R121, P0 ;  /* 0x00000079660d7207 */ /* 0x000fe20000000000 */
[----:B------:R-:W-:Y:S01]  /*f7a0*/  SHFL.IDX PT, R95, R95, R68, 0x1c1f ;  /* 0x001c1f445f5f7589 */ /* 0x000fe200000e0000 */
[----:B------:R-:W-:-:S03]  /*f7b0*/  IMAD.MOV.U32 R111, RZ, RZ, R48 ;  /* 0x000000ffff6f7224 */ /* 0x000fc600078e0030 */
[----:B------:R-:W-:Y:S04]  /*f7c0*/  SHFL.IDX PT, R87, R87, R68, 0x1c1f ;  /* 0x001c1f4457577589 */ /* 0x000fe800000e0000 */
[----:B------:R-:W-:Y:S04]  /*f7d0*/  SHFL.IDX PT, R84, R84, R68, 0x1c1f ;  /* 0x001c1f4454547589 */ /* 0x000fe800000e0000 */
[----:B------:R-:W-:Y:S04]  /*f7e0*/  SHFL.IDX PT, R83, R83, R68, 0x1c1f ;  /* 0x001c1f4453537589 */ /* 0x000fe800000e0000 */
[----:B------:R-:W-:Y:S04]  /*f7f0*/  SHFL.IDX PT, R80, R80, R68, 0x1c1f ;  /* 0x001c1f4450507589 */ /* 0x000fe800000e0000 */
[----:B------:R-:W-:Y:S04]  /*f800*/  SHFL.IDX PT, R79, R79, R68, 0x1c1f ;  /* 0x001c1f444f4f7589 */ /* 0x000fe800000e0000 */
[----:B------:R-:W-:Y:S04]  /*f810*/  SHFL.IDX PT, R85, R85, R68, 0x1c1f ;  /* 0x001c1f4455557589 */ /* 0x000fe800000e0000 */
[----:B------:R2:W-:Y:S04]  /*f820*/  SHFL.IDX PT, R81, R81, R68, 0x1c1f ;  /* 0x001c1f4451517589 */ /* 0x0005e800000e0000 */
[----:B------:R-:W3:Y:S04]  /*f830*/  SHFL.IDX PT, R44, R44, R9, 0x1c1f ;  /* 0x001c1f092c2c7589 */ /* 0x000ee800000e0000 */
[----:B------:R-:W4:Y:S01]  /*f840*/  SHFL.IDX PT, R45, R152, R9, 0x1c1f ;  /* 0x001c1f09982d7589 */ /* 0x000f2200000e0000 */
[----:B--2---:R-:W-:-:S02]  /*f850*/  SEL R68, R113, R22, P0 ;  /* 0x0000001671447207 */ /* 0x004fc40000000000 */
[----:B------:R-:W-:Y:S01]  /*f860*/  SEL R22, R17, R120, P0 ;  /* 0x0000007811167207 */ /* 0x000fe20000000000 */
[----:B------:R-:W-:Y:S01]  /*f870*/  SHFL.IDX PT, R30, R144, R9, 0x1c1f ;  /* 0x001c1f09901e7589 */ /* 0x000fe200000e0000 */
[----:B------:R-:W2:Y:S01]  /*f880*/  @P2 LDC R113, c[0x0][0xbf0] ;  /* 0x0002fc00ff712b82 */ /* 0x000ea20000000800 */
[----:B------:R-:W-:Y:S01]  /*f890*/  SEL R17, R121, R102, P0 ;  /* 0x0000006679117207 */ /* 0x000fe20000000000 */
[----:B------:R-:W-:Y:S01]  /*f8a0*/  IMAD R102, R114, UR40, RZ ;  /* 0x0000002872667c24 */ /* 0x000fe2000f8e02ff */
[----:B------:R-:W5:Y:S04]  /*f8b0*/  SHFL.IDX PT, R31, R146, R9, 0x1c1f ;  /* 0x001c1f09921f7589 */ /* 0x000f6800000e0000 */
[----:B------:R-:W1:Y:S01]  /*f8c0*/  SHFL.IDX PT, R42, R140, R9, 0x1c1f ;  /* 0x001c1f098c2a7589 */ /* 0x000e6200000e0000 */
[----:B------:R-:W0:Y:S03]  /*f8d0*/  @P2 LDC R121, c[0x0][0xbec] ;  /* 0x0002fb00ff792b82 */ /* 0x000e260000000800 */
[----:B------:R-:W1:Y:S01]  /*f8e0*/  SHFL.IDX PT, R43, R142, R9, 0x1c1f ;  /* 0x001c1f098e2b7589 */ /* 0x000e6200000e0000 */
[----:B---3--:R-:W-:-:S03]  /*f8f0*/  SEL R40, R44, R19, P0 ;  /* 0x000000132c287207 */ /* 0x008fc60000000000 */
[----:B------:R-:W-:Y:S01]  /*f900*/  SHFL.IDX PT, R46, R46, R9, 0x1c1f ;  /* 0x001c1f092e2e7589 */ /* 0x000fe200000e0000 */
[----:B------:R-:W-:Y:S02]  /*f910*/  SEL R44, R19, R44, P0 ;  /* 0x0000002c132c7207 */ /* 0x000fe40000000000 */
[----:B----4-:R-:W-:Y:S01]  /*f920*/  SEL R41, R45, R122, P0 ;  /* 0x0000007a2d297207 */ /* 0x010fe20000000000 */
[----:B------:R-:W-:Y:S01]  /*f930*/  SHFL.IDX PT, R47, R138, R9, 0x1c1f ;  /* 0x001c1f098a2f7589 */ /* 0x000fe200000e0000 */
[----:B------:R-:W-:-:S03]  /*f940*/  SEL R45, R122, R45, P0 ;  /* 0x0000002d7a2d7207 */ /* 0x000fc60000000000 */
[----:B------:R-:W3:Y:S01]  /*f950*/  SHFL.IDX PT, R50, R50, R9, 0x1c1f ;  /* 0x001c1f0932327589 */ /* 0x000ee200000e0000 */
[----:B--2---:R-:W-:Y:S01]  /*f960*/  @P2 SHF.R.U32.HI R111, RZ, R113, R106 ;  /* 0x00000071ff6f2219 */ /* 0x004fe2000001166a */
[----:B------:R-:W-:Y:S02]  /*f970*/  IMAD.MOV.U32 R106, RZ, RZ, R4 ;  /* 0x000000ffff6a7224 */ /* 0x000fe400078e0004 */
[----:B------:R-:W2:Y:S01]  /*f980*/  SHFL.IDX PT, R51, R136, R9, 0x1c1f ;  /* 0x001c1f0988337589 */ /* 0x000ea200000e0000 */
[----:B------:R-:W-:Y:S01]  /*f990*/  IMAD.MOV.U32 R113, RZ, RZ, R48 ;  /* 0x000000ffff717224 */ /* 0x000fe200078e0030 */
[----:B-----5:R-:W-:Y:S02]  /*f9a0*/  SEL R19, R31, R126, P0 ;  /* 0x0000007e1f137207 */ /* 0x020fe40000000000 */
[----:B------:R-:W4:Y:S01]  /*f9b0*/  SHFL.IDX PT, R54, R54, R9, 0x1c1f ;  /* 0x001c1f0936367589 */ /* 0x000f2200000e0000 */
[----:B0-----:R-:W-:Y:S01]  /*f9c0*/  @P2 IMAD.HI.U32 R121, R48, R121, RZ ;  /* 0x0000007930792227 */ /* 0x001fe200078e00ff */
[----:B------:R-:W-:-:S02]  /*f9d0*/  SEL R31, R126, R31, P0 ;  /* 0x0000001f7e1f7207 */ /* 0x000fc40000000000 */
[----:B------:R-:W0:Y:S02]  /*f9e0*/  SHFL.IDX PT, R55, R134, R9, 0x1c1f ;  /* 0x001c1f0986377589 */ /* 0x000e2400000e0000 */
[----:B------:R-:W-:Y:S02]  /*f9f0*/  @P2 SHF.R.U32.HI R113, RZ, R112, R121 ;  /* 0x00000070ff712219 */ /* 0x000fe40000011679 */
[----:B------:R-:W-:Y:S04]  /*fa00*/  SHFL.IDX PT, R36, R130, R9, 0x1c1f ;  /* 0x001c1f0982247589 */ /* 0x000fe800000e0000 */
[----:B------:R5:W-:Y:S02]  /*fa10*/  SHFL.IDX PT, R37, R132, R9, 0x1c1f ;  /* 0x001c1f0984257589 */ /* 0x000be400000e0000 */
[----:B-----5:R-:W-:-:S02]  /*fa20*/  SEL R9, R90, R11, P0 ;  /* 0x0000000b5a097207 */ /* 0x020fc40000000000 */
[----:B------:R-:W-:Y:S02]  /*fa30*/  SEL R11, R11, R90, P0 ;  /* 0x0000005a0b0b7207 */ /* 0x000fe40000000000 */
[----:B------:R-:W-:Y:S02]  /*fa40*/  SEL R90, R76, R77, P0 ;  /* 0x0000004d4c5a7207 */ /* 0x000fe40000000000 */
[----:B------:R-:W-:Y:S02]  /*fa50*/  SEL R76, R77, R76, P0 ;  /* 0x0000004c4d4c7207 */ /* 0x000fe40000000000 */
[----:B------:R-:W-:Y:S02]  /*fa60*/  SEL R77, R74, R71, P0 ;  /* 0x000000474a4d7207 */ /* 0x000fe40000000000 */
[----:B------:R-:W-:Y:S01]  /*fa70*/  SEL R71, R110, R23, P0 ;  /* 0x000000176e477207 */ /* 0x000fe20000000000 */
[----:B------:R-:W-:Y:S01]  /*fa80*/  IMAD R110, RZ, RZ, -UR41 ;  /* 0x80000029ff6e7e24 */ /* 0x000fe2000f8e02ff */
[----:B------:R-:W-:-:S02]  /*fa90*/  SEL R74, R18, R73, P0 ;  /* 0x00000049124a7207 */ /* 0x000fc40000000000 */
[----:B------:R-:W-:Y:S01]  /*faa0*/  SEL R23, R12, R107, P0 ;  /* 0x0000006b0c177207 */ /* 0x000fe20000000000 */
[----:B------:R-:W-:Y:S01]  /*fab0*/  IMAD R107, R115, UR42, R102 ;  /* 0x0000002a736b7c24 */ /* 0x000fe2000f8e0266 */
[----:B------:R-:W-:Y:S01]  /*fac0*/  SEL R73, R75, R108, P0 ;  /* 0x0000006c4b497207 */ /* 0x000fe20000000000 */
[----:B-1----:R-:W-:Y:S01]  /*fad0*/  IMAD R119, R119, R110, UR4 ;  /* 0x0000000477777e24 */ /* 0x002fe2000f8e026e */
[----:B------:R-:W-:Y:S01]  /*fae0*/  SEL R12, R103, R124, P0 ;  /* 0x0000007c670c7207 */ /* 0x000fe20000000000 */
[----:B------:R-:W-:Y:S01]  /*faf0*/  IMAD.WIDE.U32 R102, R114, UR42, R6 ;  /* 0x0000002a72667c25 */ /* 0x000fe2000f8e0006 */
[----:B------:R-:W-:Y:S01]  /*fb00*/  SEL R75, R108, R75, P0 ;  /* 0x0000004b6c4b7207 */ /* 0x000fe20000000000 */
[----:B------:R-:W-:Y:S01]  /*fb10*/  ULDC.64 UR4, c[0x0][0xbe0] ;  /* 0x0002f80000047ab9 */ /* 0x000fe20000000a00 */
[----:B------:R-:W-:Y:S01]  /*fb20*/  SHF.R.S32.HI R110, RZ, 0x1f, R119 ;  /* 0x0000001fff6e7819 */ /* 0x000fe20000011477 */
[----:B------:R-:W-:Y:S01]  /*fb30*/  IMAD R108, R116, UR40, RZ ;  /* 0x00000028746c7c24 */ /* 0x000fe2000f8e02ff */
[----:B------:R-:W-:Y:S01]  /*fb40*/  SEL R18, R30, R123, P0 ;  /* 0x0000007b1e127207 */ /* 0x000fe20000000000 */
[----:B------:R-:W-:Y:S01]  /*fb50*/  IMAD.IADD R103, R103, 0x1, R107 ;  /* 0x0000000167677824 */ /* 0x000fe200078e026b */
[----:B------:R-:W-:Y:S01]  /*fb60*/  SEL R6, R42, R125, P0 ;  /* 0x0000007d2a067207 */ /* 0x000fe20000000000 */
[----:B------:R-:W-:Y:S01]  /*fb70*/  IMAD R107, R117, UR42, R108 ;  /* 0x0000002a756b7c24 */ /* 0x000fe2000f8e026c */
[----:B------:R-:W-:-:S02]  /*fb80*/  SEL R7, R43, R128, P0 ;  /* 0x000000802b077207 */ /* 0x000fc40000000000 */
[----:B------:R-:W-:Y:S01]  /*fb90*/  SEL R30, R123, R30, P0 ;  /* 0x0000001e7b1e7207 */ /* 0x000fe20000000000 */
[----:B------:R-:W-:Y:S01]  /*fba0*/  IMAD.IADD R107, R5, 0x1, R107 ;  /* 0x00000001056b7824 */ /* 0x000fe200078e026b */
[----:B------:R-:W-:Y:S01]  /*fbb0*/  SEL R42, R125, R42, P0 ;  /* 0x0000002a7d2a7207 */ /* 0x000fe20000000000 */
[----:B------:R-:W-:Y:S01]  /*fbc0*/  IMAD R5, R110, UR4, RZ ;  /* 0x000000046e057c24 */ /* 0x000fe2000f8e02ff */
[----:B------:R-:W-:Y:S01]  /*fbd0*/  SEL R43, R128, R43, P0 ;  /* 0x0000002b802b7207 */ /* 0x000fe20000000000 */
[----:B------:R-:W-:Y:S02]  /*fbe0*/  IMAD R110, R110, UR6, RZ ;  /* 0x000000066e6e7c24 */ /* 0x000fe4000f8e02ff */
[C---:B------:R-:W-:Y:S02]  /*fbf0*/  IMAD R108, R119.reuse, UR5, R5 ;  /* 0x00000005776c7c24 */ /* 0x040fe4000f8e0205 */
[----:B------:R-:W-:Y:S01]  /*fc00*/  IMAD.WIDE.U32 R4, R119, UR4, R102 ;  /* 0x0000000477047c25 */ /* 0x000fe2000f8e0066 */
[----:B------:R-:W-:Y:S01]  /*fc10*/  SHF.R.S32.HI R103, RZ, 0x1f, R111 ;  /* 0x0000001fff677819 */ /* 0x000fe2000001146f */
[----:B------:R-:W-:-:S02]  /*fc20*/  ULDC.64 UR4, c[0x0][0xb30] ;  /* 0x0002cc0000047ab9 */ /* 0x000fc40000000a00 */
[----:B------:R-:W-:Y:S01]  /*fc30*/  IMAD R115, R119, UR7, R110 ;  /* 0x0000000777737c24 */ /* 0x000fe2000f8e026e */
[----:B------:R-:W-:Y:S01]  /*fc40*/  IADD3 R102, P2, R111, R4, RZ ;  /* 0x000000046f667210 */ /* 0x000fe20007f5e0ff */
[----:B------:R-:W-:Y:S01]  /*fc50*/  IMAD.MOV R111, RZ, RZ, -R111 ;  /* 0x000000ffff6f7224 */ /* 0x000fe200078e0a6f */
[----:B------:R-:W-:Y:S01]  /*fc60*/  SHF.R.S32.HI R4, RZ, 0x1f, R113 ;  /* 0x0000001fff047819 */ /* 0x000fe20000011471 */
[----:B------:R-:W-:Y:S01]  /*fc70*/  IMAD.WIDE.U32 R106, R119, UR6, R106 ;  /* 0x00000006776a7c25 */ /* 0x000fe2000f8e006a */
[----:B------:R-:W-:Y:S01]  /*fc80*/  IADD3.X R103, R103, R5, R108, P2, !PT ;  /* 0x0000000567677210 */ /* 0x000fe200017fe46c */
[----:B------:R-:W-:Y:S02]  /*fc90*/  ULDC.64 UR6, c[0x0][0xbc8] ;  /* 0x0002f20000067ab9 */ /* 0x000fe40000000a00 */
[----:B------:R-:W-:Y:S02]  /*fca0*/  IMAD.MOV R110, RZ, RZ, -R113 ;  /* 0x000000ffff6e7224 */ /* 0x000fe400078e0a71 */
[----:B------:R-:W-:-:S02]  /*fcb0*/  IMAD R111, R109, R111, R48 ;  /* 0x0000006f6d6f7224 */ /* 0x000fc400078e0230 */
[----:B------:R-:W-:Y:S02]  /*fcc0*/  IMAD.IADD R107, R107, 0x1, R115 ;  /* 0x000000016b6b7824 */ /* 0x000fe400078e0273 */
[----:B------:R-:W-:Y:S02]  /*fcd0*/  IMAD R4, R4, UR4, RZ ;  /* 0x0000000404047c24 */ /* 0x000fe4000f8e02ff */
[----:B------:R-:W-:Y:S01]  /*fce0*/  IMAD R115, R109, R110, R48 ;  /* 0x0000006e6d737224 */ /* 0x000fe200078e0230 */
[----:B------:R-:W-:Y:S01]  /*fcf0*/  SHF.R.S32.HI R48, RZ, 0x1f, R111 ;  /* 0x0000001fff307819 */ /* 0x000fe2000001146f */
[C---:B------:R-:W-:Y:S01]  /*fd00*/  IMAD R117, R113.reuse, UR5, R4 ;  /* 0x0000000571757c24 */ /* 0x040fe2000f8e0204 */
[----:B------:R-:W1:Y:S01]  /*fd10*/  S2UR UR5, SR_CgaCtaId ;  /* 0x00000000000579c3 */ /* 0x000e620000008800 */
[----:B------:R-:W-:Y:S01]  /*fd20*/  IMAD.WIDE.U32 R4, R113, UR4, R106 ;  /* 0x0000000471047c25 */ /* 0x000fe2000f8e006a */
[----:B------:R-:W-:Y:S01]  /*fd30*/  SHF.R.S32.HI R106, RZ, 0x1f, R115 ;  /* 0x0000001fff6a7819 */ /* 0x000fe20000011473 */
[----:B------:R-:W-:-:S02]  /*fd40*/  UMOV UR4, 0x400 ;  /* 0x0000040000047882 */ /* 0x000fc40000000000 */
[----:B------:R-:W-:Y:S02]  /*fd50*/  IMAD R48, R48, UR6, RZ ;  /* 0x0000000630307c24 */ /* 0x000fe4000f8e02ff */
[----:B------:R-:W-:Y:S02]  /*fd60*/  IMAD.IADD R5, R5, 0x1, R117 ;  /* 0x0000000105057824 */ /* 0x000fe400078e0275 */
[----:B------:R-:W-:Y:S02]  /*fd70*/  IMAD R106, R106, UR8, RZ ;  /* 0x000000086a6a7c24 */ /* 0x000fe4000f8e02ff */
[C---:B------:R-:W-:Y:S01]  /*fd80*/  IMAD R107, R111.reuse, UR7, R48 ;  /* 0x000000076f6b7c24 */ /* 0x040fe2000f8e0230 */
[----:B---3--:R-:W-:Y:S01]  /*fd90*/  SEL R48, R50, R49, P0 ;  /* 0x0000003132307207 */ /* 0x008fe20000000000 */
[----:B------:R-:W-:Y:S01]  /*fda0*/  IMAD.WIDE.U32 R102, R111, UR6, R102 ;  /* 0x000000066f667c25 */ /* 0x000fe2000f8e0066 */
[----:B------:R-:W-:Y:S01]  /*fdb0*/  ULDC.64 UR6, c[0x0][0xba8] ;  /* 0x0002ea0000067ab9 */ /* 0x000fe20000000a00 */
[----:B------:R-:W-:-:S02]  /*fdc0*/  SEL R50, R49, R50, P0 ;  /* 0x0000003231327207 */ /* 0x000fc40000000000 */
[C---:B------:R-:W-:Y:S01]  /*fdd0*/  IMAD.WIDE.U32 R110, R115.reuse, UR8, R4 ;  /* 0x00000008736e7c25 */ /* 0x040fe2000f8e0004 */
[----:B------:R-:W-:Y:S01]  /*fde0*/  LEA R108, P2, R102, UR6, 0x2 ;  /* 0x00000006666c7c11 */ /* 0x000fe2000f8410ff */
[----:B------:R-:W-:Y:S01]  /*fdf0*/  ULDC UR6, c[0x0][0xa88] ;  /* 0x0002a20000067ab9 */ /* 0x000fe20000000800 */
[----:B------:R-:W-:Y:S01]  /*fe00*/  SEL R4, R46, R105, P0 ;  /* 0x000000692e047207 */ /* 0x000fe20000000000 */
[----:B------:R-:W-:Y:S01]  /*fe10*/  IMAD R113, R115, UR9, R106 ;  /* 0x0000000973717c24 */ /* 0x000fe2000f8e026a */
[----:B------:R-:W-:Y:S01]  /*fe20*/  ULDC.64 UR8, c[0x0][0xb00] ;  /* 0x0002c00000087ab9 */ /* 0x000fe20000000a00 */
[----:B------:R-:W-:Y:S01]  /*fe30*/  IMAD.IADD R5, R103, 0x1, R107 ;  /* 0x0000000167057824 */ /* 0x000fe200078e026b */
[----:B------:R-:W-:Y:S01]  /*fe40*/  LEA R106, P3, R110, UR8, 0x2 ;  /* 0x000000086e6a7c11 */ /* 0x000fe2000f8610ff */
[----:B------:R-:W-:Y:S01]  /*fe50*/  IMAD.IADD R107, R111, 0x1, R113 ;  /* 0x000000016f6b7824 */ /* 0x000fe200078e0271 */
[----:B------:R-:W-:Y:S01]  /*fe60*/  SHFL.IDX PT, R112, R108, 0x1, 0x1c1f ;  /* 0x003c1f006c707f89 */ /* 0x000fe200000e0000 */
[----:B------:R-:W-:Y:S01]  /*fe70*/  SEL R46, R105, R46, P0 ;  /* 0x0000002e692e7207 */ /* 0x000fe20000000000 */
[----:B-1----:R-:W-:Y:S01]  /*fe80*/  ULEA UR4, UR5, UR4, 0x18 ;  /* 0x0000000405047291 */ /* 0x002fe2000f8ec03f */
[----:B------:R-:W-:Y:S01]  /*fe90*/  LEA.HI.X R114, R102, UR7, R5, 0x2, P2 ;  /* 0x0000000766727c11 */ /* 0x000fe200090f1405 */
[----:B------:R-:W-:Y:S01]  /*fea0*/  IMAD R105, R109, UR6, RZ ;  /* 0x000000066d697c24 */ /* 0x000fe2000f8e02ff */
[----:B------:R-:W-:Y:S01]  /*feb0*/  LEA.HI.X R107, R110, UR9, R107, 0x2, P3 ;  /* 0x000000096e6b7c11 */ /* 0x000fe200098f146b */
[----:B------:R-:W-:Y:S01]  /*fec0*/  UIADD3 UR4, UR4, 0x2a820, URZ ;  /* 0x0002a82004047890 */ /* 0x000fe2000fffe03f */
[----:B------:R-:W-:Y:S01]  /*fed0*/  SHFL.IDX PT, R110, R108, RZ, 0x1c1f ;  /* 0x001c1fff6c6e7589 */ /* 0x000fe200000e0000 */
[----:B------:R-:W-:-:S02]  /*fee0*/  SEL R5, R47, R104, P0 ;  /* 0x000000682f057207 */ /* 0x000fc40000000000 */
[----:B------:R-:W-:Y:S01]  /*fef0*/  SEL R47, R104, R47, P0 ;  /* 0x0000002f682f7207 */ /* 0x000fe20000000000 */
[----:B------:R-:W1:Y:S01]  /*ff00*/  SHFL.IDX PT, R111, R114, RZ, 0x1c1f ;  /* 0x001c1fff726f7589 */ /* 0x000e6200000e0000 */
[C---:B------:R-:W-:Y:S01]  /*ff10*/  VIADD R104, R94.reuse, 0x8 ;  /* 0x000000085e687836 */ /* 0x040fe20000000000 */
[CC--:B------:R-:W-:Y:S01]  /*ff20*/  ISETP.GE.OR P2, PT, R94.reuse, R105.reuse, P1 ;  /* 0x000000695e00720c */ /* 0x0c0fe20000f46670 */
[----:B------:R-:W-:Y:S01]  /*ff30*/  UPRMT UR4, URZ, 0x654, UR4 ;  /* 0x000006543f047896 */ /* 0x000fe20008000004 */
[----:B------:R-:W3:Y:S01]  /*ff40*/  SHFL.IDX PT, R113, R114, 0x1, 0x1c1f ;  /* 0x003c1f0072717f89 */ /* 0x000ee200000e0000 */
[-C--:B------:R-:W-:Y:S02]  /*ff50*/  ISETP.GE.AND P3, PT, R94, R105.reuse, PT ;  /* 0x000000695e00720c */ /* 0x080fe40003f66270 */
[----:B------:R-:W-:Y:S01]  /*ff60*/  ISETP.GE.OR P1, PT, R104, R105, P1 ;  /* 0x000000696800720c */ /* 0x000fe20000f26670 */
[----:B------:R0:W3:Y:S01]  /*ff70*/  SHFL.IDX PT, R102, R106, RZ, 0x1c1f ;  /* 0x001c1fff6a667589 */ /* 0x0000e200000e0000 */
[----:B--2---:R-:W-:-:S02]  /*ff80*/  SEL R49, R51, R52, P0 ;  /* 0x0000003433317207 */ /* 0x004fc40000000000 */
[----:B------:R-:W-:Y:S01]  /*ff90*/  SEL R51, R52, R51, P0 ;  /* 0x0000003334337207 */ /* 0x000fe20000000000 */
[----:B------:R-:W-:Y:S01]  /*ffa0*/  SYNCS.ARRIVE.TRANS64.RED.A1T0 RZ, [UR4], RZ ;  /* 0x000000ffffff79a7 */ /* 0x000fe20008100404 */
[----:B------:R2:W2:Y:S01]  /*ffb0*/  SHFL.IDX PT, R103, R107, RZ, 0x1c1f ;  /* 0x001c1fff6b677589 */ /* 0x0004a200000e0000 */
[----:B----4-:R-:W-:Y:S02]  /*ffc0*/  SEL R52, R54, R53, P0 ;  /* 0x0000003536347207 */ /* 0x010fe40000000000 */
[----:B------:R-:W-:Y:S02]  /*ffd0*/  SEL R54, R53, R54, P0 ;  /* 0x0000003635367207 */ /* 0x000fe40000000000 */
[----:B0-----:R-:W-:Y:S02]  /*ffe0*/  SEL R53, R55, R98, P0 ;  /* 0x0000006237357207 */ /* 0x001fe40000000000 */
[----:B------:R-:W-:Y:S01]  /*fff0*/  SEL R55, R98, R55, P0 ;  /* 0x0000003762377207 */ /* 0x000fe20000000000 */
[----:B-1----:R0:W-:Y:S04]  /*10000*/  @!P2 ST.E desc[UR46][R110.64], R3 ;  /* 0x000000036e00a985 */ /* 0x0021e8000c10192e */
[----:B---3--:R0:W-:Y:S01]  /*10010*/  @!P1 ST.E desc[UR46][R112.64], R2 ;  /* 0x0000000270009985 */ /* 0x0081e2000c10192e */
[----:B------:R-:W-:Y:S05]  /*10020*/  @P3 BRA `(.L_x_1173) ;  /* 0x0000000800383947 */ /* 0x000fea0003800000 */
[C---:B0-----:R-:W-:Y:S01]  /*10030*/  VIADD R2, R86.reuse, 0x8 ;  /* 0x0000000856027836 */ /* 0x041fe20000000000 */
        /* <DEDUP_REMOVED lines=8> */
[----:B------:R-:W-:Y:S01]  /*100c0*/  ISETP.GE.AND P1, PT, R98, UR4, PT ;  /* 0x0000000462007c0c */ /* 0x000fe2000bf26270 */
[----:B------:R-:W-:Y:S01]  /*100d0*/  VIADD R114, R86, 0x30 ;  /* 0x0000003056727836 */ /* 0x000fe20000000000 */
[----:B------:R-:W-:-:S07]  /*100e0*/  ISETP.GE.AND P2, PT, R110, UR4, PT ;  /* 0x000000046e007c0c */ /* 0x000fce000bf46270 */
[----:B------:R-:W-:Y:S02]  /*100f0*/  @!P5 LEA.HI R2, R2, R2, RZ, 0x1 ;  /* 0x000000020202d211 */ /* 0x000fe400078f08ff */
[----:B------:R-:W-:Y:S02]  /*10100*/  @!P3 LEA.HI R94, R94, R94, RZ, 0x1 ;  /* 0x0000005e5e5eb211 */ /* 0x000fe400078f08ff */
[----:B------:R-:W-:Y:S01]  /*10110*/  @!P5 LOP3.LUT R109, R2, 0xfffffffe, RZ, 0xc0, !PT ;  /* 0xfffffffe026dd812 */ /* 0x000fe200078ec0ff */
[--C-:B--2---:R-:W-:Y:S01]  /*10120*/  @!P4 IMAD.WIDE R2, R86, 0x4, R102.reuse ;  /* 0x000000045602c825 */ /* 0x104fe200078e0266 */
[----:B------:R-:W-:Y:S02]  /*10130*/  @!P3 LOP3.LUT R111, R94, 0xfffffffe, RZ, 0xc0, !PT ;  /* 0xfffffffe5e6fb812 */ /* 0x000fe400078ec0ff */
[----:B------:R-:W-:Y:S01]  /*10140*/  @!P1 LEA.HI R98, R98, R98, RZ, 0x1 ;  /* 0x0000006262629211 */ /* 0x000fe200078f08ff */
[----:B------:R-:W-:Y:S01]  /*10150*/  @!P5 IMAD.WIDE R108, R109, 0x4, R102 ;  /* 0x000000046d6cd825 */ /* 0x000fe200078e0266 */
[----:B------:R0:W-:Y:S01]  /*10160*/  @!P4 ST.E.64 desc[UR46][R2.64], R96 ;  /* 0x000000600200c985 */ /* 0x0001e2000c101b2e */
[----:B------:R-:W-:-:S02]  /*10170*/  ISETP.GE.AND P4, PT, R112, UR4, PT ;  /* 0x0000000470007c0c */ /* 0x000fc4000bf86270 */
[----:B------:R-:W-:Y:S01]  /*10180*/  @!P2 LEA.HI R110, R110, R110, RZ, 0x1 ;  /* 0x0000006e6e6ea211 */ /* 0x000fe200078f08ff */
[----:B------:R-:W-:Y:S01]  /*10190*/  VIADD R94, R86, 0x38 ;  /* 0x00000038565e7836 */ /* 0x000fe20000000000 */
[----:B------:R-:W-:Y:S01]  /*101a0*/  @!P1 LOP3.LUT R113, R98, 0xfffffffe, RZ, 0xc0, !PT ;  /* 0xfffffffe62719812 */ /* 0x000fe200078ec0ff */
[----:B------:R-:W-:Y:S01]  /*101b0*/  VIADD R98, R86, 0x40 ;  /* 0x0000004056627836 */ /* 0x000fe20000000000 */
[----:B------:R1:W-:Y:S01]  /*101c0*/  @!P5 ST.E.64 desc[UR46][R108.64], R100 ;  /* 0x000000646c00d985 */ /* 0x0003e2000c101b2e */
[----:B------:R-:W-:Y:S02]  /*101d0*/  ISETP.GE.AND P5, PT, R114, UR4, PT ;  /* 0x0000000472007c0c */ /* 0x000fe4000bfa6270 */
[----:B------:R-:W-:Y:S01]  /*101e0*/  ISETP.GE.AND P6, PT, R94, UR4, PT ;  /* 0x000000045e007c0c */ /* 0x000fe2000bfc6270 */
[----:B0-----:R-:W-:-:S03]  /*101f0*/  @!P3 IMAD.WIDE R2, R111, 0x4, R102 ;  /* 0x000000046f02b825 */ /* 0x001fc600078e0266 */
[----:B------:R-:W-:Y:S01]  /*10200*/  @!P4 LEA.HI R112, R112, R112, RZ, 0x1 ;  /* 0x000000707070c211 */ /* 0x000fe200078f08ff */
[--C-:B------:R-:W-:Y:S01]  /*10210*/  @!P1 IMAD.WIDE R96, R113, 0x4, R102.reuse ;  /* 0x0000000471609825 */ /* 0x100fe200078e0266 */
[----:B------:R0:W-:Y:S01]  /*10220*/  @!P3 ST.E.64 desc[UR46][R2.64], R92 ;  /* 0x0000005c0200b985 */ /* 0x0001e2000c101b2e */
[----:B------:R-:W-:Y:S02]  /*10230*/  ISETP.GE.AND P3, PT, R98, UR4, PT ;  /* 0x0000000462007c0c */ /* 0x000fe4000bf66270 */
[----:B-1----:R-:W-:Y:S01]  /*10240*/  @!P2 LOP3.LUT R101, R110, 0xfffffffe, RZ, 0xc0, !PT ;  /* 0xfffffffe6e65a812 */ /* 0x002fe200078ec0ff */
[----:B------:R-:W-:Y:S01]  /*10250*/  VIADD R108, R86, 0x48 ;  /* 0x00000048566c7836 */ /* 0x000fe20000000000 */
[----:B------:R-:W-:Y:S01]  /*10260*/  @!P4 LOP3.LUT R109, R112, 0xfffffffe, RZ, 0xc0, !PT ;  /* 0xfffffffe706dc812 */ /* 0x000fe200078ec0ff */
[----:B------:R1:W-:Y:S01]  /*10270*/  @!P1 ST.E.64 desc[UR46][R96.64], R88 ;  /* 0x0000005860009985 */ /* 0x0003e2000c101b2e */
[----:B------:R-:W-:Y:S01]  /*10280*/  @!P5 LEA.HI R114, R114, R114, RZ, 0x1 ;  /* 0x000000727272d211 */ /* 0x000fe200078f08ff */
[----:B------:R-:W-:Y:S01]  /*10290*/  @!P2 IMAD.WIDE R100, R101, 0x4, R102 ;  /* 0x000000046564a825 */ /* 0x000fe200078e0266 */
[----:B------:R-:W-:-:S02]  /*102a0*/  ISETP.GE.AND P1, PT, R108, UR4, PT ;  /* 0x000000046c007c0c */ /* 0x000fc4000bf26270 */
[----:B------:R-:W-:Y:S02]  /*102b0*/  @!P6 LEA.HI R94, R94, R94, RZ, 0x1 ;  /* 0x0000005e5e5ee211 */ /* 0x000fe400078f08ff */
[----:B------:R2:W-:Y:S01]  /*102c0*/  @!P2 ST.E.64 desc[UR46][R100.64], R90 ;  /* 0x0000005a6400a985 */ /* 0x0005e2000c101b2e */
[----:B0-----:R-:W-:Y:S01]  /*102d0*/  VIADD R92, R86, 0x50 ;  /* 0x00000050565c7836 */ /* 0x001fe20000000000 */
[----:B------:R-:W-:Y:S01]  /*102e0*/  @!P3 LEA.HI R98, R98, R98, RZ, 0x1 ;  /* 0x000000626262b211 */ /* 0x000fe200078f08ff */
[----:B------:R-:W-:-:S03]  /*102f0*/  @!P4 IMAD.WIDE R2, R109, 0x4, R102 ;  /* 0x000000046d02c825 */ /* 0x000fc600078e0266 */
[----:B------:R-:W-:Y:S01]  /*10300*/  ISETP.GE.AND P2, PT, R92, UR4, PT ;  /* 0x000000045c007c0c */ /* 0x000fe2000bf46270 */
[----:B-1----:R-:W-:Y:S01]  /*10310*/  VIADD R96, R86, 0x58 ;  /* 0x0000005856607836 */ /* 0x002fe20000000000 */
[----:B------:R0:W-:Y:S01]  /*10320*/  @!P4 ST.E.64 desc[UR46][R2.64], R76 ;  /* 0x0000004c0200c985 */ /* 0x0001e2000c101b2e */
[----:B------:R-:W-:Y:S01]  /*10330*/  @!P5 LOP3.LUT R89, R114, 0xfffffffe, RZ, 0xc0, !PT ;  /* 0xfffffffe7259d812 */ /* 0x000fe200078ec0ff */
[----:B------:R-:W-:Y:S01]  /*10340*/  VIADD R97, R86, 0x60 ;  /* 0x0000006056617836 */ /* 0x000fe20000000000 */
[----:B------:R-:W-:Y:S02]  /*10350*/  @!P3 LOP3.LUT R93, R98, 0xfffffffe, RZ, 0xc0, !PT ;  /* 0xfffffffe625db812 */ /* 0x000fe400078ec0ff */
[----:B------:R-:W-:Y:S01]  /*10360*/  ISETP.GE.AND P4, PT, R96, UR4, PT ;  /* 0x0000000460007c0c */ /* 0x000fe2000bf86270 */
[----:B------:R-:W-:Y:S01]  /*10370*/  @!P5 IMAD.WIDE R88, R89, 0x4, R102 ;  /* 0x000000045958d825 */ /* 0x000fe200078e0266 */
[----:B--2---:R-:W-:Y:S02]  /*10380*/  @!P6 LOP3.LUT R91, R94, 0xfffffffe, RZ, 0xc0, !PT ;  /* 0xfffffffe5e5be812 */ /* 0x004fe400078ec0ff */
[----:B------:R-:W-:-:S02]  /*10390*/  @!P1 LEA.HI R108, R108, R108, RZ, 0x1 ;  /* 0x0000006c6c6c9211 */ /* 0x000fc400078f08ff */
[----:B------:R-:W-:Y:S01]  /*103a0*/  @!P2 LEA.HI R94, R92, R92, RZ, 0x1 ;  /* 0x0000005c5c5ea211 */ /* 0x000fe200078f08ff */
[--C-:B------:R-:W-:Y:S01]  /*103b0*/  @!P6 IMAD.WIDE R90, R91, 0x4, R102.reuse ;  /* 0x000000045b5ae825 */ /* 0x100fe200078e0266 */
[----:B------:R1:W-:Y:S01]  /*103c0*/  @!P5 ST.E.64 desc[UR46][R88.64], R72 ;  /* 0x000000485800d985 */ /* 0x0003e2000c101b2e */
[----:B0-----:R-:W-:Y:S02]  /*103d0*/  @!P1 LOP3.LUT R3, R108, 0xfffffffe, RZ, 0xc0, !PT ;  /* 0xfffffffe6c039812 */ /* 0x001fe400078ec0ff */
[--C-:B------:R-:W-:Y:S01]  /*103e0*/  @!P3 IMAD.WIDE R92, R93, 0x4, R102.reuse ;  /* 0x000000045d5cb825 */ /* 0x100fe200078e0266 */
[----:B------:R0:W-:Y:S01]  /*103f0*/  @!P6 ST.E.64 desc[UR46][R90.64], R74 ;  /* 0x0000004a5a00e985 */ /* 0x0001e2000c101b2e */
[----:B------:R-:W-:Y:S02]  /*10400*/  @!P4 LEA.HI R96, R96, R96, RZ, 0x1 ;  /* 0x000000606060c211 */ /* 0x000fe400078f08ff */
[----:B------:R-:W-:Y:S01]  /*10410*/  @!P2 LOP3.LUT R77, R94, 0xfffffffe, RZ, 0xc0, !PT ;  /* 0xfffffffe5e4da812 */ /* 0x000fe200078ec0ff */
[----:B------:R2:W-:Y:S01]  /*10420*/  @!P3 ST.E.64 desc[UR46][R92.64], R70 ;  /* 0x000000465c00b985 */ /* 0x0005e2000c101b2e */
[----:B------:R-:W-:Y:S01]  /*10430*/  @!P1 IMAD.WIDE R2, R3, 0x4, R102 ;  /* 0x0000000403029825 */ /* 0x000fe200078e0266 */
[----:B------:R-:W-:-:S03]  /*10440*/  ISETP.GE.AND P3, PT, R97, UR4, PT ;  /* 0x0000000461007c0c */ /* 0x000fc6000bf66270 */
[----:B------:R-:W-:Y:S01]  /*10450*/  VIADD R76, R86, 0x78 ;  /* 0x00000078564c7836 */ /* 0x000fe20000000000 */
[----:B------:R3:W-:Y:S01]  /*10460*/  @!P1 ST.E.64 desc[UR46][R2.64], R66 ;  /* 0x0000004202009985 */ /* 0x0007e2000c101b2e */
[----:B-1----:R-:W-:-:S03]  /*10470*/  @!P2 IMAD.WIDE R72, R77, 0x4, R102 ;  /* 0x000000044d48a825 */ /* 0x002fc600078e0266 */
[----:B------:R-:W-:Y:S01]  /*10480*/  ISETP.GE.AND P5, PT, R76, UR4, PT ;  /* 0x000000044c007c0c */ /* 0x000fe2000bfa6270 */
[C---:B0-----:R-:W-:Y:S01]  /*10490*/  VIADD R74, R86.reuse, 0x68 ;  /* 0x00000068564a7836 */ /* 0x041fe20000000000 */
[----:B------:R0:W-:Y:S01]  /*104a0*/  @!P2 ST.E.64 desc[UR46][R72.64], R68 ;  /* 0x000000444800a985 */ /* 0x0001e2000c101b2e */
[----:B------:R-:W-:Y:S01]  /*104b0*/  VIADD R75, R86, 0x70 ;  /* 0x00000070564b7836 */ /* 0x000fe20000000000 */
[----:B--2---:R-:W-:Y:S01]  /*104c0*/  @!P4 LOP3.LUT R71, R96, 0xfffffffe, RZ, 0xc0, !PT ;  /* 0xfffffffe6047c812 */ /* 0x004fe200078ec0ff */
[----:B------:R-:W-:Y:S01]  /*104d0*/  VIADD R70, R86, 0x80 ;  /* 0x0000008056467836 */ /* 0x000fe20000000000 */
[----:B------:R-:W-:Y:S01]  /*104e0*/  ISETP.GE.AND P1, PT, R74, UR4, PT ;  /* 0x000000044a007c0c */ /* 0x000fe2000bf26270 */
[----:B------:R-:W-:Y:S01]  /*104f0*/  VIADD R77, R86, 0x88 ;  /* 0x00000088564d7836 */ /* 0x000fe20000000000 */
[----:B------:R-:W-:Y:S01]  /*10500*/  ISETP.GE.AND P6, PT, R75, UR4, PT ;  /* 0x000000044b007c0c */ /* 0x000fe2000bfc6270 */
[----:B---3--:R-:W-:Y:S01]  /*10510*/  @!P4 IMAD.WIDE R2, R71, 0x4, R102 ;  /* 0x000000044702c825 */ /* 0x008fe200078e0266 */
[----:B------:R-:W-:-:S02]  /*10520*/  ISETP.GE.AND P2, PT, R70, UR4, PT ;  /* 0x0000000446007c0c */ /* 0x000fc4000bf46270 */
[----:B------:R-:W-:Y:S02]  /*10530*/  @!P3 LEA.HI R97, R97, R97, RZ, 0x1 ;  /* 0x000000616161b211 */ /* 0x000fe400078f08ff */
[----:B------:R1:W-:Y:S01]  /*10540*/  @!P4 ST.E.64 desc[UR46][R2.64], R64 ;  /* 0x000000400200c985 */ /* 0x0003e2000c101b2e */
[----:B------:R-:W-:Y:S02]  /*10550*/  ISETP.GE.AND P4, PT, R77, UR4, PT ;  /* 0x000000044d007c0c */ /* 0x000fe4000bf86270 */
[----:B------:R-:W-:Y:S02]  /*10560*/  @!P3 LOP3.LUT R67, R97, 0xfffffffe, RZ, 0xc0, !PT ;  /* 0xfffffffe6143b812 */ /* 0x000fe400078ec0ff */
[----:B------:R-:W-:Y:S02]  /*10570*/  @!P1 LEA.HI R74, R74, R74, RZ, 0x1 ;  /* 0x0000004a4a4a9211 */ /* 0x000fe400078f08ff */
[----:B------:R-:W-:Y:S01]  /*10580*/  @!P6 LEA.HI R75, R75, R75, RZ, 0x1 ;  /* 0x0000004b4b4be211 */ /* 0x000fe200078f08ff */
[----:B------:R-:W-:Y:S01]  /*10590*/  @!P3 IMAD.WIDE R66, R67, 0x4, R102 ;  /* 0x000000044342b825 */ /* 0x000fe200078e0266 */
[----:B------:R-:W-:-:S02]  /*105a0*/  @!P5 LEA.HI R76, R76, R76, RZ, 0x1 ;  /* 0x0000004c4c4cd211 */ /* 0x000fc400078f08ff */
[----:B0-----:R-:W-:Y:S02]  /*105b0*/  @!P1 LOP3.LUT R69, R74, 0xfffffffe, RZ, 0xc0, !PT ;  /* 0xfffffffe4a459812 */ /* 0x001fe400078ec0ff */
[----:B------:R-:W-:Y:S01]  /*105c0*/  @!P2 LEA.HI R70, R70, R70, RZ, 0x1 ;  /* 0x000000464646a211 */ /* 0x000fe200078f08ff */
[----:B------:R0:W-:Y:S01]  /*105d0*/  @!P3 ST.E.64 desc[UR46][R66.64], R60 ;  /* 0x0000003c4200b985 */ /* 0x0001e2000c101b2e */
[----:B------:R-:W-:Y:S01]  /*105e0*/  @!P6 LOP3.LUT R75, R75, 0xfffffffe, RZ, 0xc0, !PT ;  /* 0xfffffffe4b4be812 */ /* 0x000fe200078ec0ff */
[--C-:B------:R-:W-:Y:S01]  /*105f0*/  @!P1 IMAD.WIDE R68, R69, 0x4, R102.reuse ;  /* 0x0000000445449825 */ /* 0x100fe200078e0266 */
[----:B------:R-:W-:Y:S02]  /*10600*/  @!P4 LEA.HI R77, R77, R77, RZ, 0x1 ;  /* 0x0000004d4d4dc211 */ /* 0x000fe400078f08ff */
[----:B-1----:R-:W-:Y:S01]  /*10610*/  @!P5 LOP3.LUT R65, R76, 0xfffffffe, RZ, 0xc0, !PT ;  /* 0xfffffffe4c41d812 */ /* 0x002fe200078ec0ff */
[--C-:B------:R-:W-:Y:S01]  /*10620*/  @!P6 IMAD.WIDE R2, R75, 0x4, R102.reuse ;  /* 0x000000044b02e825 */ /* 0x100fe200078e0266 */
[----:B------:R-:W-:Y:S01]  /*10630*/  @!P2 LOP3.LUT R71, R70, 0xfffffffe, RZ, 0xc0, !PT ;  /* 0xfffffffe4647a812 */ /* 0x000fe200078ec0ff */
[----:B------:R1:W-:Y:S01]  /*10640*/  @!P1 ST.E.64 desc[UR46][R68.64], R62 ;  /* 0x0000003e44009985 */ /* 0x0003e2000c101b2e */
[----:B------:R-:W-:Y:S01]  /*10650*/  @!P4 LOP3.LUT R77, R77, 0xfffffffe, RZ, 0xc0, !PT ;  /* 0xfffffffe4d4dc812 */ /* 0x000fe200078ec0ff */
[----:B------:R-:W-:-:S02]  /*10660*/  @!P5 IMAD.WIDE R64, R65, 0x4, R102 ;  /* 0x000000044140d825 */ /* 0x000fc400078e0266 */
[----:B------:R2:W-:Y:S02]  /*10670*/  @!P6 ST.E.64 desc[UR46][R2.64], R58 ;  /* 0x0000003a0200e985 */ /* 0x0005e4000c101b2e */
[--C-:B0-----:R-:W-:Y:S02]  /*10680*/  @!P2 IMAD.WIDE R60, R71, 0x4, R102.reuse ;  /* 0x00000004473ca825 */ /* 0x101fe400078e0266 */
[----:B------:R-:W-:Y:S02]  /*10690*/  @!P5 ST.E.64 desc[UR46][R64.64], R56 ;  /* 0x000000384000d985 */ /* 0x000fe4000c101b2e */
[C---:B------:R-:W-:Y:S02]  /*106a0*/  VIADD R66, R86.reuse, 0x90 ;  /* 0x0000009056427836 */ /* 0x040fe40000000000 */
[----:B------:R-:W-:Y:S01]  /*106b0*/  VIADD R67, R86, 0x98 ;  /* 0x0000009856437836 */ /* 0x000fe20000000000 */
[----:B------:R-:W-:Y:S01]  /*106c0*/  @!P2 ST.E.64 desc[UR46][R60.64], R26 ;  /* 0x0000001a3c00a985 */ /* 0x000fe2000c101b2e */
[----:B-1----:R-:W-:Y:S01]  /*106d0*/  @!P4 IMAD.WIDE R62, R77, 0x4, R102 ;  /* 0x000000044d3ec825 */ /* 0x002fe200078e0266 */
[----:B------:R-:W-:-:S02]  /*106e0*/  ISETP.GE.AND P1, PT, R66, UR4, PT ;  /* 0x0000000442007c0c */ /* 0x000fc4000bf26270 */
[----:B------:R-:W-:Y:S01]  /*106f0*/  ISETP.GE.AND P2, PT, R67, UR4, PT ;  /* 0x0000000443007c0c */ /* 0x000fe2000bf46270 */
[C---:B------:R-:W-:Y:S01]  /*10700*/  VIADD R68, R86.reuse, 0xa0 ;  /* 0x000000a056447836 */ /* 0x040fe20000000000 */
[----:B------:R0:W-:Y:S01]  /*10710*/  @!P4 ST.E.64 desc[UR46][R62.64], R24 ;  /* 0x000000183e00c985 */ /* 0x0001e2000c101b2e */
[C---:B------:R-:W-:Y:S02]  /*10720*/  VIADD R69, R86.reuse, 0xa8 ;  /* 0x000000a856457836 */ /* 0x040fe40000000000 */
[----:B--2---:R-:W-:Y:S01]  /*10730*/  VIADD R3, R86, 0xb8 ;  /* 0x000000b856037836 */ /* 0x004fe20000000000 */
[----:B------:R-:W-:Y:S01]  /*10740*/  ISETP.GE.AND P3, PT, R68, UR4, PT ;  /* 0x0000000444007c0c */ /* 0x000fe2000bf66270 */
[----:B------:R-:W-:Y:S01]  /*10750*/  VIADD R2, R86, 0xb0 ;  /* 0x000000b056027836 */ /* 0x000fe20000000000 */
[----:B------:R-:W-:Y:S02]  /*10760*/  ISETP.GE.AND P4, PT, R69, UR4, PT ;  /* 0x0000000445007c0c */ /* 0x000fe4000bf86270 */
[----:B------:R-:W-:-:S02]  /*10770*/  ISETP.GE.AND P6, PT, R3, UR4, PT ;  /* 0x0000000403007c0c */ /* 0x000fc4000bfc6270 */
[----:B------:R-:W-:Y:S02]  /*10780*/  ISETP.GE.AND P5, PT, R2, UR4, PT ;  /* 0x0000000402007c0c */ /* 0x000fe4000bfa6270 */
[----:B------:R-:W-:Y:S02]  /*10790*/  @!P1 LEA.HI R66, R66, R66, RZ, 0x1 ;  /* 0x0000004242429211 */ /* 0x000fe400078f08ff */
[----:B------:R-:W-:-:S03]  /*107a0*/  @!P2 LEA.HI R67, R67, R67, RZ, 0x1 ;  /* 0x000000434343a211 */ /* 0x000fc600078f08ff */
[----:B------:R-:W-:Y:S02]  /*107b0*/  @!P3 LEA.HI R68, R68, R68, RZ, 0x1 ;  /* 0x000000444444b211 */ /* 0x000fe400078f08ff */
[----:B------:R-:W-:Y:S02]  /*107c0*/  @!P4 LEA.HI R69, R69, R69, RZ, 0x1 ;  /* 0x000000454545c211 */ /* 0x000fe400078f08ff */
[----:B0-----:R-:W-:Y:S02]  /*107d0*/  @!P6 LEA.HI R24, R3, R3, RZ, 0x1 ;  /* 0x000000030318e211 */ /* 0x001fe400078f08ff */
[----:B------:R-:W-:Y:S02]  /*107e0*/  @!P5 LEA.HI R2, R2, R2, RZ, 0x1 ;  /* 0x000000020202d211 */ /* 0x000fe400078f08ff */
[----:B------:R-:W-:Y:S02]  /*107f0*/  @!P1 LOP3.LUT R3, R66, 0xfffffffe, RZ, 0xc0, !PT ;  /* 0xfffffffe42039812 */ /* 0x000fe400078ec0ff */
[----:B------:R-:W-:-:S02]  /*10800*/  @!P2 LOP3.LUT R25, R67, 0xfffffffe, RZ, 0xc0, !PT ;  /* 0xfffffffe4319a812 */ /* 0x000fc400078ec0ff */
[----:B------:R-:W-:Y:S02]  /*10810*/  @!P3 LOP3.LUT R27, R68, 0xfffffffe, RZ, 0xc0, !PT ;  /* 0xfffffffe441bb812 */ /* 0x000fe400078ec0ff */
[----:B------:R-:W-:Y:S02]  /*10820*/  @!P4 LOP3.LUT R57, R69, 0xfffffffe, RZ, 0xc0, !PT ;  /* 0xfffffffe4539c812 */ /* 0x000fe400078ec0ff */
[----:B------:R-:W-:Y:S01]  /*10830*/  @!P5 LOP3.LUT R59, R2, 0xfffffffe, RZ, 0xc0, !PT ;  /* 0xfffffffe023bd812 */ /* 0x000fe200078ec0ff */
[----:B------:R-:W-:Y:S01]  /*10840*/  @!P1 IMAD.WIDE R2, R3, 0x4, R102 ;  /* 0x0000000403029825 */ /* 0x000fe200078e0266 */
[----:B------:R-:W-:-:S03]  /*10850*/  @!P6 LOP3.LUT R61, R24, 0xfffffffe, RZ, 0xc0, !PT ;  /* 0xfffffffe183de812 */ /* 0x000fc600078ec0ff */
[--C-:B------:R-:W-:Y:S01]  /*10860*/  @!P2 IMAD.WIDE R24, R25, 0x4, R102.reuse ;  /* 0x000000041918a825 */ /* 0x100fe200078e0266 */
[----:B------:R1:W-:Y:S03]  /*10870*/  @!P1 ST.E.64 desc[UR46][R2.64], R20 ;  /* 0x0000001402009985 */ /* 0x0003e6000c101b2e */
        /* <DEDUP_REMOVED lines=8> */
[----:B------:R1:W-:Y:S02]  /*10900*/  @!P6 ST.E.64 desc[UR46][R102.64], R44 ;  /* 0x0000002c6600e985 */ /* 0x0003e4000c101b2e */
.L_x_1173:
[----:B------:R-:W-:Y:S05]  /*10910*/  BSYNC B0 ;  /* 0x0000000000007941 */ /* 0x000fea0003800000 */
.L_x_1172:
[----:B------:R-:W-:Y:S01]  /*10920*/  ISETP.GE.AND P1, PT, R104, R105, PT ;  /* 0x000000696800720c */ /* 0x000fe20003f26270 */
[----:B01----:R0:W1:Y:S01]  /*10930*/  SHFL.IDX PT, R3, R107, 0x1, 0x1c1f ;  /* 0x003c1f006b037f89 */ /* 0x00306200000e0000 */
[----:B------:R-:W-:Y:S02]  /*10940*/  SEL R21, R28, R87, P0 ;  /* 0x000000571c157207 */ /* 0x000fe40000000000 */
[----:B------:R-:W-:Y:S01]  /*10950*/  SEL R23, R87, R28, P0 ;  /* 0x0000001c57177207 */ /* 0x000fe20000000000 */
[----:B------:R0:W3:Y:S01]  /*10960*/  SHFL.IDX PT, R2, R106, 0x1, 0x1c1f ;  /* 0x003c1f006a027f89 */ /* 0x0000e200000e0000 */
        /* <DEDUP_REMOVED lines=20> */
[----:B01-3--:R-:W-:Y:S06]  /*10ab0*/  @P1 BRA `(.L_x_1084) ;  /* 0x0000005000b01947 */ /* 0x00bfec0003800000 */
        /* <DEDUP_REMOVED lines=27> */
[----:B0-----:R-:W-:-:S04]  /*10c70*/  @!P1 IMAD.WIDE R12, R35, 0x4, R2 ;  /* 0x00000004230c9825 */ /* 0x001fc800078e0202 */
        /* <DEDUP_REMOVED lines=13> */
[----:B-1----:R-:W-:Y:S01]  /*10d50*/  @!P4 LOP3.LUT R19, R61, 0xfffffffe, RZ, 0xc0, !PT ;  /* 0xfffffffe3d13c812 */ /* 0x002fe200078ec0ff */
[--C-:B------:R-:W-:Y:S01]  /*10d60*/  @!P3 IMAD.WIDE R16, R17, 0x4, R2.reuse ;  /* 0x000000041110b825 */ /* 0x100fe200078e0202 */
[----:B------:R-:W-:Y:S01]  /*10d70*/  @!P5 LEA.HI R0, R0, R0, RZ, 0x1 ;  /* 0x000000000000d211 */ /* 0x000fe200078f08ff */
[----:B------:R0:W-:Y:S02]  /*10d80*/  @!P2 ST.E.64 desc[UR46][R12.64], R6 ;  /* 0x000000060c00a985 */ /* 0x0001e4000c101b2e */
[----:B---3--:R-:W-:Y:S01]  /*10d90*/  VIADD R30, R86, 0x50 ;  /* 0x00000050561e7836 */ /* 0x008fe20000000000 */
[----:B------:R-:W-:Y:S01]  /*10da0*/  @!P5 LOP3.LUT R31, R0, 0xfffffffe, RZ, 0xc0, !PT ;  /* 0xfffffffe001fd812 */ /* 0x000fe200078ec0ff */
[----:B------:R-:W-:Y:S01]  /*10db0*/  @!P4 IMAD.WIDE R18, R19, 0x4, R2 ;  /* 0x000000041312c825 */ /* 0x000fe200078e0202 */
[----:B------:R-:W-:Y:S01]  /*10dc0*/  @!P0 LEA.HI R59, R59, R59, RZ, 0x1 ;  /* 0x0000003b3b3b8211 */ /* 0x000fe200078f08ff */
[----:B------:R1:W-:Y:S01]  /*10dd0*/  @!P3 ST.E.64 desc[UR46][R16.64], R42 ;  /* 0x0000002a1000b985 */ /* 0x0003e2000c101b2e */
[----:B------:R-:W-:Y:S01]  /*10de0*/  ISETP.GE.AND P2, PT, R30, UR4, PT ;  /* 0x000000041e007c0c */ /* 0x000fe2000bf46270 */
[C---:B------:R-:W-:Y:S01]  /*10df0*/  VIADD R0, R86.reuse, 0x58 ;  /* 0x0000005856007836 */ /* 0x040fe20000000000 */
[----:B------:R-:W-:Y:S01]  /*10e00*/  @!P0 LOP3.LUT R59, R59, 0xfffffffe, RZ, 0xc0, !PT ;  /* 0xfffffffe3b3b8812 */ /* 0x000fe200078ec0ff */
[----:B------:R3:W-:Y:S01]  /*10e10*/  @!P4 ST.E.64 desc[UR46][R18.64], R4 ;  /* 0x000000041200c985 */ /* 0x0007e2000c101b2e */
[----:B------:R-:W-:-:S02]  /*10e20*/  VIADD R32, R86, 0x60 ;  /* 0x0000006056207836 */ /* 0x000fc40000000000 */
[----:B------:R-:W-:Y:S01]  /*10e30*/  ISETP.GE.AND P3, PT, R0, UR4, PT ;  /* 0x0000000400007c0c */ /* 0x000fe2000bf66270 */
[--C-:B0-----:R-:W-:Y:S01]  /*10e40*/  @!P5 IMAD.WIDE R6, R31, 0x4, R2.reuse ;  /* 0x000000041f06d825 */ /* 0x101fe200078e0202 */
[----:B------:R-:W-:Y:S02]  /*10e50*/  @!P1 LOP3.LUT R13, R56, 0xfffffffe, RZ, 0xc0, !PT ;  /* 0xfffffffe380d9812 */ /* 0x000fe400078ec0ff */
[----:B------:R-:W-:Y:S02]  /*10e60*/  ISETP.GE.AND P4, PT, R32, UR4, PT ;  /* 0x0000000420007c0c */ /* 0x000fe4000bf86270 */
[----:B------:R0:W-:Y:S01]  /*10e70*/  @!P5 ST.E.64 desc[UR46][R6.64], R46 ;  /* 0x0000002e0600d985 */ /* 0x0001e2000c101b2e */
[----:B-1----:R-:W-:Y:S01]  /*10e80*/  VIADD R16, R86, 0x68 ;  /* 0x0000006856107836 */ /* 0x002fe20000000000 */
[----:B------:R-:W-:Y:S01]  /*10e90*/  @!P2 LEA.HI R30, R30, R30, RZ, 0x1 ;  /* 0x0000001e1e1ea211 */ /* 0x000fe200078f08ff */
[----:B---3--:R-:W-:-:S03]  /*10ea0*/  @!P1 IMAD.WIDE R4, R13, 0x4, R2 ;  /* 0x000000040d049825 */ /* 0x008fc600078e0202 */
[----:B------:R-:W-:Y:S02]  /*10eb0*/  ISETP.GE.AND P5, PT, R16, UR4, PT ;  /* 0x0000000410007c0c */ /* 0x000fe4000bfa6270 */
[----:B------:R-:W-:Y:S01]  /*10ec0*/  @!P3 LEA.HI R0, R0, R0, RZ, 0x1 ;  /* 0x000000000000b211 */ /* 0x000fe200078f08ff */
[----:B------:R-:W-:Y:S01]  /*10ed0*/  VIADD R18, R86, 0x70 ;  /* 0x0000007056127836 */ /* 0x000fe20000000000 */
[----:B------:R1:W-:Y:S01]  /*10ee0*/  @!P1 ST.E.64 desc[UR46][R4.64], R48 ;  /* 0x0000003004009985 */ /* 0x0003e2000c101b2e */
[----:B------:R-:W-:Y:S01]  /*10ef0*/  @!P0 IMAD.WIDE R12, R59, 0x4, R2 ;  /* 0x000000043b0c8825 */ /* 0x000fe200078e0202 */
[----:B------:R-:W-:Y:S02]  /*10f00*/  @!P3 LOP3.LUT R17, R0, 0xfffffffe, RZ, 0xc0, !PT ;  /* 0xfffffffe0011b812 */ /* 0x000fe400078ec0ff */
[----:B------:R-:W-:Y:S01]  /*10f10*/  ISETP.GE.AND P1, PT, R18, UR4, PT ;  /* 0x0000000412007c0c */ /* 0x000fe2000bf26270 */
[----:B------:R-:W-:Y:S01]  /*10f20*/  VIADD R19, R86, 0x78 ;  /* 0x0000007856137836 */ /* 0x000fe20000000000 */
[----:B------:R3:W-:Y:S01]  /*10f30*/  @!P0 ST.E.64 desc[UR46][R12.64], R50 ;  /* 0x000000320c008985 */ /* 0x0007e2000c101b2e */
[----:B0-----:R-:W-:Y:S01]  /*10f40*/  @!P2 LOP3.LUT R7, R30, 0xfffffffe, RZ, 0xc0, !PT ;  /* 0xfffffffe1e07a812 */ /* 0x001fe200078ec0ff */
[----:B------:R-:W-:Y:S01]  /*10f50*/  VIADD R30, R86, 0x80 ;  /* 0x00000080561e7836 */ /* 0x000fe20000000000 */
[----:B------:R-:W-:-:S02]  /*10f60*/  @!P4 LEA.HI R32, R32, R32, RZ, 0x1 ;  /* 0x000000202020c211 */ /* 0x000fc400078f08ff */
[----:B------:R-:W-:Y:S02]  /*10f70*/  ISETP.GE.AND P0, PT, R19, UR4, PT ;  /* 0x0000000413007c0c */ /* 0x000fe4000bf06270 */
[----:B------:R-:W-:Y:S01]  /*10f80*/  @!P5 LEA.HI R16, R16, R16, RZ, 0x1 ;  /* 0x000000101010d211 */ /* 0x000fe200078f08ff */
[----:B-1----:R-:W-:-:S03]  /*10f90*/  @!P2 IMAD.WIDE R4, R7, 0x4, R2 ;  /* 0x000000040704a825 */ /* 0x002fc600078e0202 */
[----:B------:R-:W-:Y:S01]  /*10fa0*/  @!P1 LEA.HI R18, R18, R18, RZ, 0x1 ;  /* 0x0000001212129211 */ /* 0x000fe200078f08ff */
[--C-:B------:R-:W-:Y:S01]  /*10fb0*/  @!P3 IMAD.WIDE R6, R17, 0x4, R2.reuse ;  /* 0x000000041106b825 */ /* 0x100fe200078e0202 */
[----:B------:R-:W-:Y:S01]  /*10fc0*/  @!P5 LOP3.LUT R17, R16, 0xfffffffe, RZ, 0xc0, !PT ;  /* 0xfffffffe1011d812 */ /* 0x000fe200078ec0ff */
[----:B------:R0:W-:Y:S01]  /*10fd0*/  @!P2 ST.E.64 desc[UR46][R4.64], R52 ;  /* 0x000000340400a985 */ /* 0x0001e2000c101b2e */
[----:B---3--:R-:W-:Y:S02]  /*10fe0*/  @!P4 LOP3.LUT R13, R32, 0xfffffffe, RZ, 0xc0, !PT ;  /* 0xfffffffe200dc812 */ /* 0x008fe400078ec0ff */
        /* <DEDUP_REMOVED lines=19> */
[----:B---3--:R-:W-:Y:S01]  /*11120*/  @!P2 LOP3.LUT R13, R30, 0xfffffffe, RZ, 0xc0, !PT ;  /* 0xfffffffe1e0da812 */ /* 0x008fe200078ec0ff */
        /* <DEDUP_REMOVED lines=13> */
[----:B----4-:R-:W-:Y:S02]  /*11200*/  @!P3 LOP3.LUT R7, R18, 0xfffffffe, RZ, 0xc0, !PT ;  /* 0xfffffffe1207b812 */ /* 0x010fe400078ec0ff */
        /* <DEDUP_REMOVED lines=9> */
[----:B0-----:R-:W-:Y:S01]  /*112a0*/  @!P5 LOP3.LUT R21, R0, 0xfffffffe, RZ, 0xc0, !PT ;  /* 0xfffffffe0015d812 */ /* 0x001fe200078ec0ff */
[----:B------:R0:W-:Y:S01]  /*112b0*/  @!P3 ST.E.64 desc[UR46][R6.64], R22 ;  /* 0x000000160600b985 */ /* 0x0001e2000c101b2e */
[----:B------:R-:W-:Y:S01]  /*112c0*/  @!P6 LOP3.LUT R31, R31, 0xfffffffe, RZ, 0xc0, !PT ;  /* 0xfffffffe1f1fe812 */ /* 0x000fe200078ec0ff */
[----:B------:R-:W-:-:S02]  /*112d0*/  @!P4 IMAD.WIDE R4, R19, 0x4, R2 ;  /* 0x000000041304c825 */ /* 0x000fc400078e0202 */
[----:B------:R1:W-:Y:S02]  /*112e0*/  @!P1 ST.E.64 desc[UR46][R12.64], R26 ;  /* 0x0000001a0c009985 */ /* 0x0003e4000c101b2e */
[----:B------:R-:W-:Y:S02]  /*112f0*/  @!P6 IMAD.WIDE R18, R31, 0x4, R2 ;  /* 0x000000041f12e825 */ /* 0x000fe400078e0202 */
[----:B------:R1:W-:Y:S01]  /*11300*/  @!P0 ST.E.64 desc[UR46][R16.64], R24 ;  /* 0x0000001810008985 */ /* 0x0003e2000c101b2e */
[----:B------:R-:W-:-:S03]  /*11310*/  ISETP.GE.AND P0, PT, R86, UR4, PT ;  /* 0x0000000456007c0c */ /* 0x000fc6000bf06270 */
[----:B------:R1:W-:Y:S01]  /*11320*/  @!P4 ST.E.64 desc[UR46][R4.64], R14 ;  /* 0x0000000e0400c985 */ /* 0x0003e2000c101b2e */
[----:B0-----:R-:W-:-:S05]  /*11330*/  @!P5 IMAD.WIDE R6, R21, 0x4, R2 ;  /* 0x000000041506d825 */ /* 0x001fca00078e0202 */
[----:B------:R1:W-:Y:S04]  /*11340*/  @!P5 ST.E.64 desc[UR46][R6.64], R28 ;  /* 0x0000001c0600d985 */ /* 0x0003e8000c101b2e */
[----:B------:R1:W-:Y:S01]  /*11350*/  @!P6 ST.E.64 desc[UR46][R18.64], R8 ;  /* 0x000000081200e985 */ /* 0x0003e2000c101b2e */
[----:B------:R-:W-:Y:S05]  /*11360*/  @P0 BRA `(.L_x_1084) ;  /* 0x0000004800840947 */ /* 0x000fea0003800000 */
[----:B------:R-:W-:-:S04]  /*11370*/  LEA.HI R86, R86, R86, RZ, 0x1 ;  /* 0x0000005656567211 */ /* 0x000fc800078f08ff */
[----:B-1----:R-:W-:-:S05]  /*11380*/  LOP3.LUT R5, R86, 0xfffffffe, RZ, 0xc0, !PT ;  /* 0xfffffffe56057812 */ /* 0x002fca00078ec0ff */
[----:B------:R-:W-:-:S05]  /*11390*/  IMAD.WIDE R2, R5, 0x4, R2 ;  /* 0x0000000405027825 */ /* 0x000fca00078e0202 */
[----:B------:R0:W-:Y:S01]  /*113a0*/  ST.E.64 desc[UR46][R2.64], R10 ;  /* 0x0000000a02007985 */ /* 0x0001e2000c101b2e */
[----:B------:R-:W-:Y:S05]  /*113b0*/  BRA `(.L_x_1084) ;  /* 0x0000004800707947 */ /* 0x000fea0003800000 */
.L_x_1171:
        /* <DEDUP_REMOVED lines=58> */
.L_x_1082:
[----:B------:R-:W-:-:S08]  /*11760*/  NOP ;  /* 0x0000000000007918 */ /* 0x000fd00000000000 */
[----:B------:R-:W0:-:S00]  /*11770*/  USETMAXREG.DEALLOC.CTAPOOL 0x28 ;  /* 0x00000028000079c8 */ /* 0x000e0000080e0500 */
[----:B0-----:R-:W-:Y:S01]  /*11780*/  LOP3.LUT R17, R0, 0x3, RZ, 0xc0, !PT ;  /* 0x0000000300117812 */ /* 0x001fe200078ec0ff */
[----:B------:R-:W0:Y:S05]  /*11790*/  S2R R22, SR_CTAID.Z ;  /* 0x0000000000167919 */ /* 0x000e2a0000002700 */
[----:B------:R-:W1:Y:S01]  /*117a0*/  S2UR UR6, SR_CTAID.Y ;  /* 0x00000000000679c3 */ /* 0x000e620000002600 */
        /* <DEDUP_REMOVED lines=13> */
.L_x_1174:
[----:B------:R-:W-:Y:S01]  /*11880*/  ULDC UR7, c[0x0][0xc50] ;  /* 0x0003140000077ab9 */ /* 0x000fe20000000800 */
[----:B------:R-:W-:Y:S01]  /*11890*/  UMOV UR39, UR6 ;  /* 0x0000000600277c82 */ /* 0x000fe20008000000 */
[----:B------:R-:W-:-:S11]  /*118a0*/  UISETP.NE.AND UP0, UPT, UR7, 0x1, UPT ;  /* 0x000000010700788c */ /* 0x000fd6000bf05270 */
[----:B------:R-:W-:Y:S01]  /*118b0*/  @UP0 ULDC UR4, c[0x0][0xc54] ;  /* 0x0003150000040ab9 */ /* 0x000fe20000000800 */
[----:B------:R-:W-:Y:S01]  /*118c0*/  @UP0 ULDC UR8, c[0x0][0xc58] ;  /* 0x0003160000080ab9 */ /* 0x000fe20000000800 */
[----:B------:R-:W-:-:S04]  /*118d0*/  UIMAD.WIDE.U32 UR4, UR6, UR4, URZ ;  /* 0x00000004060472a5 */ /* 0x000fc8000f8e003f */
[----:B------:R-:W-:-:S12]  /*118e0*/  @UP0 USHF.R.U32.HI UR39, URZ, UR8, UR5 ;  /* 0x000000083f270299 */ /* 0x000fd80008011605 */
.L_x_1175:
        /* <DEDUP_REMOVED lines=8> */
[----:B------:R-:W-:Y:S01]  /*11970*/  IMAD.MOV.U32 R19, RZ, RZ, RZ ;  /* 0x000000ffff137224 */ /* 0x000fe200078e00ff */
[----:B------:R-:W-:Y:S01]  /*11980*/  ULDC.64 UR4, c[0x0][0x418] ;  /* 0x0001060000047ab9 */ /* 0x000fe20000000a00 */
[----:B------:R-:W-:Y:S01]  /*11990*/  ULDC UR6, c[0x0][0x448] ;  /* 0x0001120000067ab9 */ /* 0x000fe20000000800 */
[----:B------:R-:W-:Y:S01]  /*119a0*/  ULDC UR10, c[0x0][0x2f0] ;  /* 0x0000bc00000a7ab9 */ /* 0x000fe20000000800 */
[----:B------:R-:W-:Y:S01]  /*119b0*/  ULDC UR11, c[0x0][0x288] ;  /* 0x0000a200000b7ab9 */ /* 0x000fe20000000800 */
[----:B0-----:R-:W-:-:S04]  /*119c0*/  ISETP.NE.U32.AND P0, PT, R2, RZ, PT ;  /* 0x000000ff0200720c */ /* 0x001fc80003f05070 */
[----:B------:R-:W-:-:S13]  /*119d0*/  ISETP.NE.AND.EX P0, PT, R3, RZ, PT, P0 ;  /* 0x000000ff0300720c */ /* 0x000fda0003f05300 */
[----:B------:R-:W0:Y:S02]  /*119e0*/  @P0 LDC.64 R2, c[0x0][0xa28] ;  /* 0x00028a00ff020b82 */ /* 0x000e240000000a00 */
[----:B0-----:R-:W-:-:S05]  /*119f0*/  @P0 IMAD.WIDE R2, R22, 0x4, R2 ;  /* 0x0000000416020825 */ /* 0x001fca00078e0202 */
[----:B------:R0:W5:Y:S01]  /*11a00*/  @P0 LDG.E R19, desc[UR46][R2.64] ;  /* 0x0000002e02130981 */ /* 0x000162000c1e1900 */
[----:B------:R-:W1:Y:S01]  /*11a10*/  S2UR UR40, SR_CTAID.X ;  /* 0x00000000002879c3 */ /* 0x000e620000002500 */
[----:B------:R-:W-:Y:S02]  /*11a20*/  UISETP.NE.U32.AND UP0, UPT, UR4, URZ, UPT ;  /* 0x0000003f0400728c */ /* 0x000fe4000bf05070 */
[----:B------:R-:W-:Y:S02]  /*11a30*/  UISETP.NE.AND UP1, UPT, UR6, 0x1, UPT ;  /* 0x000000010600788c */ /* 0x000fe4000bf25270 */
[----:B------:R-:W-:Y:S01]  /*11a40*/  UISETP.NE.AND.EX UP0, UPT, UR5, URZ, UPT, UP0 ;  /* 0x0000003f0500728c */ /* 0x000fe2000bf05300 */
[----:B------:R-:W-:Y:S02]  /*11a50*/  ULDC UR6, c[0x0][0x424] ;  /* 0x0001090000067ab9 */ /* 0x000fe40000000800 */
[----:B------:R-:W-:Y:S01]  /*11a60*/  ULDC.64 UR4, c[0x0][0x9e0] ;  /* 0x0002780000047ab9 */ /* 0x000fe20000000a00 */
[----:B------:R-:W-:-:S02]  /*11a70*/  USEL UR9, UR6, 0x1, UP0 ;  /* 0x0000000106097887 */ /* 0x000fc40008000000 */
[----:B------:R-:W-:Y:S02]  /*11a80*/  UISETP.GE.AND UP0, UPT, UR5, 0x1, UPT ;  /* 0x000000010500788c */ /* 0x000fe4000bf06270 */
[----:B------:R-:W-:Y:S01]  /*11a90*/  UIMAD UR36, UR9, UR10, URZ ;  /* 0x0000000a092472a4 */ /* 0x000fe2000f8e023f */
[----:B------:R-:W-:Y:S01]  /*11aa0*/  @UP1 ULDC UR7, c[0x0][0x44c] ;  /* 0x0001130000071ab9 */ /* 0x000fe20000000800 */
[----:B------:R-:W-:Y:S02]  /*11ab0*/  UIMAD UR9, UR9, UR10, 0x7f ;  /* 0x0000007f090974a4 */ /* 0x000fe4000f8e020a */
[----:B------:R-:W-:Y:S01]  /*11ac0*/  PLOP3.LUT P1, PT, PT, PT, UP0, 0x80, 0x0 ;  /* 0x000000000000781c */ /* 0x000fe20003f2f008 */
[----:B------:R-:W-:Y:S01]  /*11ad0*/  @UP1 ULDC UR12, c[0x0][0x450] ;  /* 0x00011400000c1ab9 */ /* 0x000fe20000000800 */
[----:B------:R-:W-:Y:S02]  /*11ae0*/  UP2UR UR50, UPR, URZ, 0x2 ;  /* 0x000000023f327883 */ /* 0x000fe40008000000 */
[----:B-1----:R-:W-:-:S04]  /*11af0*/  USHF.L.U32 UR40, UR40, 0x7, URZ ;  /* 0x0000000728287899 */ /* 0x002fc8000800063f */
[----:B------:R-:W-:-:S04]  /*11b00*/  UIADD3 UR8, UR40, 0x7f, URZ ;  /* 0x0000007f28087890 */ /* 0x000fc8000fffe03f */
[----:B------:R-:W-:Y:S02]  /*11b10*/  UIMAD.WIDE.U32 UR6, UR8, UR7, URZ ;  /* 0x00000007080672a5 */ /* 0x000fe4000f8e003f */
[----:B------:R-:W-:Y:S02]  /*11b20*/  UIADD3 UR6, UR36, 0x1, -UR11 ;  /* 0x0000000124067890 */ /* 0x000fe4000fffe80b */
[----:B------:R-:W-:Y:S02]  /*11b30*/  @UP1 USHF.R.U32.HI UR8, URZ, UR12, UR7 ;  /* 0x0000000c3f081299 */ /* 0x000fe40008011607 */
[----:B------:R-:W-:Y:S02]  /*11b40*/  USHF.R.S32.HI UR7, URZ, 0x1f, UR9 ;  /* 0x0000001f3f077899 */ /* 0x000fe40008011409 */
[----:B------:R-:W-:Y:S02]  /*11b50*/  UIADD3 UR6, UR6, UR8, URZ ;  /* 0x0000000806067290 */ /* 0x000fe4000fffe03f */
[----:B------:R-:W-:-:S02]  /*11b60*/  ULEA.HI UR7, UR7, UR9, URZ, 0x7 ;  /* 0x0000000907077291 */ /* 0x000fc4000f8f383f */
[----:B------:R-:W-:Y:S02]  /*11b70*/  UIADD3 UR4, UR6, UR4, URZ ;  /* 0x0000000406047290 */ /* 0x000fe4000fffe03f */
[----:B------:R-:W-:Y:S01]  /*11b80*/  USHF.R.S32.HI UR41, URZ, 0x7, UR7 ;  /* 0x000000073f297899 */ /* 0x000fe20008011407 */
[----:B0-----:R-:W-:Y:S11]  /*11b90*/  @!P1 BRA `(.L_x_1177) ;  /* 0x0000000000449947 */ /* 0x001ff60003800000 */
        /* <DEDUP_REMOVED lines=10> */
.L_x_1178:
[----:B------:R-:W-:-:S11]  /*11c40*/  UISETP.NE.AND UP0, UPT, UR5, 0x1, UPT ;  /* 0x000000010500788c */ /* 0x000fd6000bf05270 */
[----:B------:R-:W-:Y:S02]  /*11c50*/  @UP0 ULDC.64 UR12, c[0x0][0x9e8] ;  /* 0x00027a00000c0ab9 */ /* 0x000fe40000000a00 */
[----:B------:R-:W-:-:S04]  /*11c60*/  UIMAD.WIDE.U32 UR6, UR8, UR12, URZ ;  /* 0x0000000c080672a5 */ /* 0x000fc8000f8e003f */
[----:B------:R-:W-:-:S12]  /*11c70*/  @UP0 USHF.R.U32.HI UR8, URZ, UR13, UR7 ;  /* 0x0000000d3f080299 */ /* 0x000fd80008011607 */
.L_x_1179:
[----:B------:R-:W-:-:S04]  /*11c80*/  UIMAD UR8, UR8, UR5, UR5 ;  /* 0x00000005080872a4 */ /* 0x000fc8000f8e0205 */
[----:B------:R-:W-:-:S04]  /*11c90*/  UISETP.LT.AND UP0, UPT, UR4, UR8, UPT ;  /* 0x000000080400728c */ /* 0x000fc8000bf01270 */
[----:B------:R-:W-:-:S12]  /*11ca0*/  USEL UR4, UR4, UR8, UP0 ;  /* 0x0000000804047287 */ /* 0x000fd80008000000 */
.L_x_1177:
[----:B------:R-:W-:Y:S02]  /*11cb0*/  UISETP.NE.AND UP0, UPT, UR50, URZ, UPT ;  /* 0x0000003f3200728c */ /* 0x000fe4000bf05270 */
[----:B------:R-:W-:-:S04]  /*11cc0*/  UIADD3 UR4, UR4, 0x7f, URZ ;  /* 0x0000007f04047890 */ /* 0x000fc8000fffe03f */
[----:B------:R-:W-:-:S04]  /*11cd0*/  USHF.R.S32.HI UR8, URZ, 0x1f, UR4 ;  /* 0x0000001f3f087899 */ /* 0x000fc80008011404 */
[----:B------:R-:W-:Y:S01]  /*11ce0*/  ULEA.HI UR8, UR8, UR4, URZ, 0x7 ;  /* 0x0000000408087291 */ /* 0x000fe2000f8f383f */
[----:B------:R-:W-:Y:S01]  /*11cf0*/  @UP0 ULDC UR6, c[0x0][0x44c] ;  /* 0x0001130000060ab9 */ /* 0x000fe20000000800 */
[----:B------:R-:W-:Y:S01]  /*11d00*/  @UP0 ULDC UR9, c[0x0][0x450] ;  /* 0x0001140000090ab9 */ /* 0x000fe20000000800 */
[----:B------:R-:W-:Y:S02]  /*11d10*/  UIMAD.WIDE.U32 UR6, UR40, UR6, URZ ;  /* 0x00000006280672a5 */ /* 0x000fe4000f8e003f */
[----:B------:R-:W-:Y:S01]  /*11d20*/  UMOV UR4, UR40 ;  /* 0x0000002800047c82 */ /* 0x000fe20008000000 */
[----:B------:R-:W-:Y:S02]  /*11d30*/  USHF.R.S32.HI UR42, URZ, 0x7, UR8 ;  /* 0x000000073f2a7899 */ /* 0x000fe40008011408 */
[----:B------:R-:W-:Y:S02]  /*11d40*/  @UP0 USHF.R.U32.HI UR4, URZ, UR9, UR7 ;  /* 0x000000093f040299 */ /* 0x000fe40008011607 */
[----:B------:R-:W-:-:S02]  /*11d50*/  UISETP.LT.AND UP0, UPT, UR41, UR42, UPT ;  /* 0x0000002a2900728c */ /* 0x000fc4000bf01270 */
[----:B------:R-:W-:Y:S01]  /*11d60*/  UIADD3 UR4, UR4, -UR11, UR36 ;  /* 0x8000000b04047290 */ /* 0x000fe2000fffe024 */
[----:B------:R-:W-:Y:S01]  /*11d70*/  ULDC UR8, c[0x0][0x9dc] ;  /* 0x0002770000087ab9 */ /* 0x000fe20000000800 */
[----:B------:R-:W-:Y:S02]  /*11d80*/  USEL UR12, UR41, UR42, UP0 ;  /* 0x0000002a290c7287 */ /* 0x000fe40008000000 */
[----:B------:R-:W-:Y:S01]  /*11d90*/  UIADD3 UR8, UR4, -UR8, URZ ;  /* 0x8000000804087290 */ /* 0x000fe2000fffe03f */
[----:B------:R-:W-:Y:S11]  /*11da0*/  @!P1 BRA `(.L_x_1180) ;  /* 0x0000000000449947 */ /* 0x000ff60003800000 */
        /* <DEDUP_REMOVED lines=10> */
.L_x_1181:
[----:B------:R-:W-:-:S11]  /*11e50*/  UISETP.NE.AND UP0, UPT, UR5, 0x1, UPT ;  /* 0x000000010500788c */ /* 0x000fd6000bf05270 */
[----:B------:R-:W-:Y:S02]  /*11e60*/  @UP0 ULDC.64 UR10, c[0x0][0x9e8] ;  /* 0x00027a00000a0ab9 */ /* 0x000fe40000000a00 */
[----:B------:R-:W-:-:S04]  /*11e70*/  UIMAD.WIDE.U32 UR6, UR4, UR10, URZ ;  /* 0x0000000a040672a5 */ /* 0x000fc8000f8e003f */
[----:B------:R-:W-:-:S12]  /*11e80*/  @UP0 USHF.R.U32.HI UR4, URZ, UR11, UR7 ;  /* 0x0000000b3f040299 */ /* 0x000fd80008011607 */
.L_x_1182:
[----:B------:R-:W-:-:S04]  /*11e90*/  UIMAD UR4, UR4, UR5, URZ ;  /* 0x00000005040472a4 */ /* 0x000fc8000f8e023f */
[----:B------:R-:W-:-:S04]  /*11ea0*/  UISETP.LT.AND UP0, UPT, UR8, UR4, UPT ;  /* 0x000000040800728c */ /* 0x000fc8000bf01270 */
[----:B------:R-:W-:-:S12]  /*11eb0*/  USEL UR8, UR8, UR4, !UP0 ;  /* 0x0000000408087287 */ /* 0x000fd8000c000000 */
.L_x_1180:
[----:B------:R-:W-:Y:S02]  /*11ec0*/  USHF.R.S32.HI UR4, URZ, 0x1f, UR8 ;  /* 0x0000001f3f047899 */ /* 0x000fe40008011408 */
[----:B------:R-:W-:Y:S02]  /*11ed0*/  USHF.R.U32.HI UR9, URZ, 0x10, UR45 ;  /* 0x000000103f097899 */ /* 0x000fe4000801162d */
[----:B------:R-:W-:Y:S02]  /*11ee0*/  ULEA.HI UR4, UR4, UR8, URZ, 0x7 ;  /* 0x0000000804047291 */ /* 0x000fe4000f8f383f */
[----:B------:R-:W-:Y:S02]  /*11ef0*/  ULOP3.LUT UR45, UR45, 0xffff, URZ, 0xc0, !UPT ;  /* 0x0000ffff2d2d7892 */ /* 0x000fe4000f8ec03f */
[----:B------:R-:W-:Y:S01]  /*11f00*/  USHF.R.S32.HI UR4, URZ, 0x7, UR4 ;  /* 0x000000073f047899 */ /* 0x000fe20008011404 */
[----:B------:R-:W-:-:S03]  /*11f10*/  UMOV UR38, URZ ;  /* 0x0000003f00267c82 */ /* 0x000fc60008000000 */
[----:B------:R-:W-:-:S04]  /*11f20*/  UISETP.LT.AND UP0, UPT, URZ, UR4, UPT ;  /* 0x000000043f00728c */ /* 0x000fc8000bf01270 */
[----:B------:R-:W-:Y:S02]  /*11f30*/  USEL UR44, URZ, UR4, !UP0 ;  /* 0x000000043f2c7287 */ /* 0x000fe4000c000000 */
[----:B------:R-:W-:Y:S02]  /*11f40*/  UISETP.NE.AND UP0, UPT, UR9, URZ, UPT ;  /* 0x0000003f0900728c */ /* 0x000fe4000bf05270 */
[----:B------:R-:W-:-:S06]  /*11f50*/  UISETP.GT.AND UP1, UPT, UR12, UR44, UPT ;  /* 0x0000002c0c00728c */ /* 0x000fcc000bf24270 */
[----:B------:R-:W-:-:S03]  /*11f60*/  PLOP3.LUT P0, PT, PT, PT, UP1, 0x80, 0x0 ;  /* 0x000000000000781c */ /* 0x000fc60003f0f018 */
[----:B------:R-:W-:-:S10]  /*11f70*/  @!UP0 ULDC UR9, c[0x0][0x9f0] ;  /* 0x00027c0000098ab9 */ /* 0x000fd40000000800 */
[----:B------:R-:W-:Y:S05]  /*11f80*/  @!P0 BRA `(.L_x_1183) ;  /* 0x00000000007c8947 */ /* 0x000fea0003800000 */
[----:B------:R-:W-:Y:S01]  /*11f90*/  IABS R0, UR9 ;  /* 0x0000000900007c13 */ /* 0x000fe20008000000 */
[----:B------:R-:W-:Y:S02]  /*11fa0*/  UIADD3 UR4, UR9, -0x1, UR12 ;  /* 0xffffffff09047890 */ /* 0x000fe4000fffe00c */
[----:B------:R-:W-:Y:S02]  /*11fb0*/  IABS R4, UR9 ;  /* 0x0000000900047c13 */ /* 0x000fe40008000000 */
[----:B------:R-:W-:Y:S01]  /*11fc0*/  R2UR UR10, R0 ;  /* 0x00000000000a72ca */ /* 0x000fe200000e0000 */
[----:B------:R-:W-:-:S03]  /*11fd0*/  UIADD3 UR6, -UR44, UR4, URZ ;  /* 0x000000042c067290 */ /* 0x000fc6000fffe13f */
[----:B------:R-:W-:-:S03]  /*11fe0*/  UMOV UR4, URZ ;  /* 0x0000003f00047c82 */ /* 0x000fc60008000000 */
[----:B------:R-:W-:Y:S01]  /*11ff0*/  IABS R3, UR6 ;  /* 0x0000000600037c13 */ /* 0x000fe20008000000 */
[----:B------:R-:W-:-:S03]  /*12000*/  ULOP3.LUT UR6, UR6, UR9, URZ, 0x3c, !UPT ;  /* 0x0000000906067292 */ /* 0x000fc6000f8e3c3f */
[----:B------:R-:W-:Y:S02]  /*12010*/  R2UR UR8, R3 ;  /* 0x00000000030872ca */ /* 0x000fe400000e0000 */
        /* <DEDUP_REMOVED lines=22> */
.L_x_1183:
[----:B------:R-:W-:Y:S02]  /*12180*/  UIMAD UR51, UR45, UR38, UR44 ;  /* 0x000000262d3372a4 */ /* 0x000fe4000f8e022c */
[----:B------:R-:W-:Y:S02]  /*12190*/  IMAD.U32 R3, RZ, RZ, UR38 ;  /* 0x00000026ff037e24 */ /* 0x000fe4000f8e00ff */
[----:B------:R-:W-:Y:S02]  /*121a0*/  IMAD.MOV.U32 R2, RZ, RZ, RZ ;  /* 0x000000ffff027224 */ /* 0x000fe400078e00ff */
[----:B------:R-:W-:Y:S02]  /*121b0*/  IMAD.MOV.U32 R0, RZ, RZ, 0x1 ;  /* 0x00000001ff007424 */ /* 0x000fe400078e00ff */
[----:B------:R-:W-:-:S05]  /*121c0*/  IMAD.U32 R18, RZ, RZ, UR51 ;  /* 0x00000033ff127e24 */ /* 0x000fca000f8e00ff */
[----:B------:R-:W-:Y:S01]  /*121d0*/  VIADDMNMX R18, R18, R3, UR12, PT ;  /* 0x0000000c12127e46 */ /* 0x000fe2000b800103 */
[----:B------:R-:W-:-:S03]  /*121e0*/  IMAD.MOV.U32 R3, RZ, RZ, 0x1 ;  /* 0x00000001ff037424 */ /* 0x000fc600078e00ff */
[----:B------:R-:W-:-:S13]  /*121f0*/  ISETP.GT.AND P0, PT, R18, UR51, PT ;  /* 0x0000003312007c0c */ /* 0x000fda000bf04270 */
        /* <DEDUP_REMOVED lines=25> */
.L_x_1184:
        /* <DEDUP_REMOVED lines=20> */
.L_x_1185:
        /* <DEDUP_REMOVED lines=20> */
.L_x_1186:
        /* <DEDUP_REMOVED lines=18> */
.L_x_1187:
[----:B------:R-:W0:Y:S01]  /*12730*/  LDC.64 R2, c[0x0][0x9f8] ;  /* 0x00027e00ff027b82 */ /* 0x000e220000000a00 */
[----:B------:R-:W-:-:S07]  /*12740*/  IMAD.MOV.U32 R28, RZ, RZ, R22 ;  /* 0x000000ffff1c7224 */ /* 0x000fce00078e0016 */
[----:B------:R-:W1:Y:S01]  /*12750*/  LDC R8, c[0x0][0x430] ;  /* 0x00010c00ff087b82 */ /* 0x000e620000000800 */
[C---:B------:R-:W-:Y:S01]  /*12760*/  IMAD.SHL.U32 R29, R24.reuse, 0x20, RZ ;  /* 0x00000020181d7824 */ /* 0x040fe200078e00ff */
[----:B------:R-:W-:Y:S02]  /*12770*/  LOP3.LUT R9, R24, 0x7f, RZ, 0xc0, !PT ;  /* 0x0000007f18097812 */ /* 0x000fe400078ec0ff */
[----:B------:R-:W-:Y:S02]  /*12780*/  LEA R7, R18, 0xffffff80, 0x7 ;  /* 0xffffff8012077811 */ /* 0x000fe400078e38ff */
[----:B------:R-:W-:Y:S01]  /*12790*/  LOP3.LUT R16, R16, 0xffffffef, RZ, 0xc0, !PT ;  /* 0xffffffef10107812 */ /* 0x000fe200078ec0ff */
[----:B------:R-:W-:Y:S01]  /*127a0*/  IMAD.SHL.U32 R35, R24, 0x40, RZ ;  /* 0x0000004018237824 */ /* 0x000fe200078e00ff */
[----:B------:R-:W2:Y:S01]  /*127b0*/  LDC R37, c[0x0][0x2f4] ;  /* 0x0000bd00ff257b82 */ /* 0x000ea20000000800 */
[----:B0-----:R-:W-:-:S04]  /*127c0*/  ISETP.NE.U32.AND P0, PT, R2, RZ, PT ;  /* 0x000000ff0200720c */ /* 0x001fc80003f05070 */
[----:B------:R-:W-:-:S13]  /*127d0*/  ISETP.NE.AND.EX P0, PT, R3, RZ, PT, P0 ;  /* 0x000000ff0300720c */ /* 0x000fda0003f05300 */
[----:B------:R-:W0:Y:S02]  /*127e0*/  @P0 LDC.64 R2, c[0x0][0x9f8] ;  /* 0x00027e00ff020b82 */ /* 0x000e240000000a00 */
[----:B0-----:R-:W-:-:S05]  /*127f0*/  @P0 IMAD.WIDE R2, R22, 0x4, R2 ;  /* 0x0000000416020825 */ /* 0x001fca00078e0202 */
[----:B------:R0:W3:Y:S01]  /*12800*/  @P0 LDG.E R28, desc[UR46][R2.64] ;  /* 0x0000002e021c0981 */ /* 0x0000e2000c1e1900 */
[----:B-1----:R-:W-:Y:S02]  /*12810*/  ISETP.NE.AND P1, PT, R8, 0x1, PT ;  /* 0x000000010800780c */ /* 0x002fe40003f25270 */
[----:B------:R-:W-:Y:S02]  /*12820*/  LOP3.LUT R29, R29, 0x60, RZ, 0xc0, !PT ;  /* 0x000000601d1d7812 */ /* 0x000fe400078ec0ff */
[----:B------:R-:W-:-:S04]  /*12830*/  SHF.R.U32.HI R25, RZ, 0x2, R9 ;  /* 0x00000002ff197819 */ /* 0x000fc80000011609 */
[----:B------:R-:W-:-:S04]  /*12840*/  IADD3 R6, R29, R25, R7 ;  /* 0x000000191d067210 */ /* 0x000fc80007ffe007 */
[C---:B------:R-:W-:Y:S01]  /*12850*/  ISETP.GE.AND P0, PT, R6.reuse, UR36, PT ;  /* 0x0000002406007c0c */ /* 0x040fe2000bf06270 */
[----:B------:R-:W1:Y:S01]  /*12860*/  @P1 LDC R13, c[0x0][0x434] ;  /* 0x00010d00ff0d1b82 */ /* 0x000e620000000800 */
[----:B-----5:R-:W-:Y:S01]  /*12870*/  IMAD.IADD R6, R6, 0x1, R19 ;  /* 0x0000000106067824 */ /* 0x020fe200078e0213 */
[----:B------:R-:W-:-:S06]  /*12880*/  @P1 LOP3.LUT R16, R16, 0x10, RZ, 0xfc, !PT ;  /* 0x0000001010101812 */ /* 0x000fcc00078efcff */
[----:B0-----:R-:W0:Y:S08]  /*12890*/  @P1 LDC R3, c[0x0][0x438] ;  /* 0x00010e00ff031b82 */ /* 0x001e300000000800 */
[----:B------:R-:W4:Y:S08]  /*128a0*/  @!P0 LDC.64 R10, c[0x0][0x428] ;  /* 0x00010a00ff0a8b82 */ /* 0x000f300000000a00 */
[----:B------:R-:W2:Y:S01]  /*128b0*/  @!P0 LDC.64 R4, c[0x0][0x418] ;  /* 0x00010600ff048b82 */ /* 0x000ea20000000a00 */
[----:B-1----:R-:W-:-:S04]  /*128c0*/  @P1 IMAD.HI.U32 R0, R6, R13, RZ ;  /* 0x0000000d06001227 */ /* 0x002fc800078e00ff */
[----:B------:R-:W-:Y:S01]  /*128d0*/  IMAD.MOV.U32 R13, RZ, RZ, R6 ;  /* 0x000000ffff0d7224 */ /* 0x000fe200078e0006 */
[----:B0-----:R-:W-:-:S04]  /*128e0*/  @P1 SHF.R.U32.HI R13, RZ, R3, R0 ;  /* 0x00000003ff0d1219 */ /* 0x001fc80000011600 */
[--C-:B------:R-:W-:Y:S01]  /*128f0*/  @!P0 SHF.R.S32.HI R3, RZ, 0x1f, R13.reuse ;  /* 0x0000001fff038819 */ /* 0x100fe2000001140d */
[----:B------:R-:W-:Y:S01]  /*12900*/  @!P0 IMAD.MOV.U32 R2, RZ, RZ, R13 ;  /* 0x000000ffff028224 */ /* 0x000fe200078e000d */
[----:B------:R-:W-:Y:S01]  /*12910*/  UMOV UR4, 0xffffffff ;  /* 0xffffffff00047882 */ /* 0x000fe20000000000 */
[----:B------:R-:W-:Y:S01]  /*12920*/  IMAD.MOV.U32 R27, RZ, RZ, 0x20 ;  /* 0x00000020ff1b7424 */ /* 0x000fe200078e00ff */
[----:B------:R-:W-:Y:S01]  /*12930*/  SHF.R.U32.HI R9, RZ, 0x5, R9 ;  /* 0x00000005ff097819 */ /* 0x000fe20000011609 */
[----:B------:R-:W-:Y:S01]  /*12940*/  IMAD.MOV.U32 R34, RZ, RZ, 0x40 ;  /* 0x00000040ff227424 */ /* 0x000fe200078e00ff */
[----:B---3--:R-:W-:Y:S01]  /*12950*/  SHF.R.S32.HI R32, RZ, 0x1f, R28 ;  /* 0x0000001fff207819 */ /* 0x008fe2000001141c */
[----:B----4-:R-:W-:-:S04]  /*12960*/  @!P0 IMAD.WIDE.U32 R2, R28, R10, R2 ;  /* 0x0000000a1c028225 */ /* 0x010fc800078e0002 */
[----:B------:R-:W-:Y:S01]  /*12970*/  @!P0 IMAD R0, R32, R10, RZ ;  /* 0x0000000a20008224 */ /* 0x000fe200078e02ff */
[----:B--2---:R-:W-:-:S03]  /*12980*/  @!P0 LEA R4, P1, R2, R4, 0x2 ;  /* 0x0000000402048211 */ /* 0x004fc600078210ff */
[----:B------:R-:W-:-:S04]  /*12990*/  @!P0 IMAD R11, R28, R11, R0 ;  /* 0x0000000b1c0b8224 */ /* 0x000fc800078e0200 */
[----:B------:R-:W-:Y:S01]  /*129a0*/  @!P0 IMAD.IADD R0, R3, 0x1, R11 ;  /* 0x0000000103008824 */ /* 0x000fe200078e020b */
[----:B------:R-:W-:-:S04]  /*129b0*/  SHF.R.U32.HI R3, RZ, 0x1, R24 ;  /* 0x00000001ff037819 */ /* 0x000fc80000011618 */
[----:B------:R-:W-:Y:S01]  /*129c0*/  @!P0 LEA.HI.X R5, R2, R5, R0, 0x2, P1 ;  /* 0x0000000502058211 */ /* 0x000fe200008f1400 */
[----:B------:R-:W-:Y:S01]  /*129d0*/  IMAD.MOV.U32 R0, RZ, RZ, RZ ;  /* 0x000000ffff007224 */ /* 0x000fe200078e00ff */
[----:B------:R-:W-:Y:S01]  /*129e0*/  LOP3.LUT R2, R35, 0x180, RZ, 0xc0, !PT ;  /* 0x0000018023027812 */ /* 0x000fe200078ec0ff */
[----:B------:R-:W-:-:S03]  /*129f0*/  IMAD.MOV R11, RZ, RZ, -R13 ;  /* 0x000000ffff0b7224 */ /* 0x000fc600078e0a0d */
[----:B------:R-:W-:Y:S01]  /*12a00*/  LOP3.LUT R2, R2, 0x30, R3, 0xf8, !PT ;  /* 0x0000003002027812 */ /* 0x000fe200078ef803 */
[----:B------:R0:W5:Y:S01]  /*12a10*/  @!P0 LDG.E R0, desc[UR46][R4.64] ;  /* 0x0000002e04008981 */ /* 0x000162000c1e1900 */
[C---:B------:R-:W-:Y:S01]  /*12a20*/  IMAD.SHL.U32 R3, R24.reuse, 0x8, RZ ;  /* 0x0000000818037824 */ /* 0x040fe200078e00ff */
[----:B------:R-:W-:-:S04]  /*12a30*/  R2P PR, R24, 0x6 ;  /* 0x0000000618007804 */ /* 0x000fc80000000000 */
[----:B------:R-:W-:Y:S02]  /*12a40*/  LOP3.LUT R2, R2, 0x30, R3, 0x78, !PT ;  /* 0x0000003002027812 */ /* 0x000fe400078e7803 */
[----:B------:R-:W-:Y:S01]  /*12a50*/  SEL R27, R27, 0xffffffe0, !P1 ;  /* 0xffffffe01b1b7807 */ /* 0x000fe20004800000 */
[----:B0-----:R-:W-:Y:S01]  /*12a60*/  IMAD R4, R8, R11, R6 ;  /* 0x0000000b08047224 */ /* 0x001fe200078e0206 */
[----:B------:R-:W-:Y:S01]  /*12a70*/  SEL R34, R34, 0xffffffc0, !P2 ;  /* 0xffffffc022227807 */ /* 0x000fe20005000000 */
[C---:B------:R-:W-:Y:S02]  /*12a80*/  IMAD.SHL.U32 R6, R24.reuse, 0x80, RZ ;  /* 0x0000008018067824 */ /* 0x040fe400078e00ff */
[----:B------:R-:W-:-:S03]  /*12a90*/  IMAD.SHL.U32 R5, R24, 0x10, RZ ;  /* 0x0000001018057824 */ /* 0x000fc600078e00ff */
[C---:B------:R-:W-:Y:S02]  /*12aa0*/  LOP3.LUT R8, R6.reuse, 0x400, RZ, 0xc0, !PT ;  /* 0x0000040006087812 */ /* 0x040fe400078ec0ff */
[----:B------:R-:W-:-:S03]  /*12ab0*/  LOP3.LUT R3, R6, 0x380, RZ, 0xc0, !PT ;  /* 0x0000038006037812 */ /* 0x000fc600078ec0ff */
[----:B------:R-:W-:Y:S01]  /*12ac0*/  IMAD R8, R9, 0x800, R8 ;  /* 0x0000080009087824 */ /* 0x000fe200078e0208 */
[----:B------:R-:W-:Y:S01]  /*12ad0*/  LOP3.LUT R6, R3, 0x10, R24, 0xf8, !PT ;  /* 0x0000001003067812 */ /* 0x000fe200078ef818 */
[----:B------:R-:W-:Y:S06]  /*12ae0*/  BRA.DIV UR4, `(.L_x_1188) ;  /* 0x0000003604847947 */ /* 0x000fec000b800000 */
.L_x_1240:
[----:B------:R-:W-:Y:S01]  /*12af0*/  ULOP3.LUT UR4, UR43, 0x2, URZ, 0xfc, !UPT ;  /* 0x000000022b047892 */ /* 0x000fe2000f8efc3f */
[----:B------:R-:W-:Y:S01]  /*12b00*/  LOP3.LUT R31, R5, 0x30, RZ, 0xc0, !PT ;  /* 0x00000030051f7812 */ /* 0x000fe200078ec0ff */
[----:B------:R-:W-:Y:S01]  /*12b10*/  IMAD.U32 R26, RZ, RZ, UR39 ;  /* 0x00000027ff1a7e24 */ /* 0x000fe2000f8e00ff */
[----:B------:R-:W-:Y:S02]  /*12b20*/  LOP3.LUT R16, R16, 0xfffffff7, RZ, 0xc0, !PT ;  /* 0xfffffff710107812 */ /* 0x000fe400078ec0ff */
[C---:B------:R-:W-:Y:S01]  /*12b30*/  ISETP.GE.AND P3, PT, R31.reuse, R37, PT ;  /* 0x000000251f00720c */ /* 0x040fe20003f66270 */
[----:B------:R-:W-:Y:S01]  /*12b40*/  IMAD.U32 R36, RZ, RZ, UR4 ;  /* 0x00000004ff247e24 */ /* 0x000fe2000f8e00ff */
[C---:B------:R-:W-:Y:S02]  /*12b50*/  LOP3.LUT R23, R31.reuse, 0x40, RZ, 0xfc, !PT ;  /* 0x000000401f177812 */ /* 0x040fe400078efcff */
[----:B------:R-:W-:Y:S02]  /*12b60*/  LOP3.LUT R22, R31, 0x80, RZ, 0xfc, !PT ;  /* 0x000000801f167812 */ /* 0x000fe400078efcff */
[----:B------:R-:W-:-:S02]  /*12b70*/  ISETP.NE.AND P0, PT, R36, 0x3, PT ;  /* 0x000000032400780c */ /* 0x000fc40003f05270 */
[-C--:B------:R-:W-:Y:S02]  /*12b80*/  ISETP.GE.AND P2, PT, R23, R37.reuse, PT ;  /* 0x000000251700720c */ /* 0x080fe40003f46270 */
[----:B------:R-:W-:Y:S02]  /*12b90*/  ISETP.GE.AND P1, PT, R22, R37, PT ;  /* 0x000000251600720c */ /* 0x000fe40003f26270 */
[----:B------:R-:W-:Y:S02]  /*12ba0*/  LOP3.LUT R33, R6, 0x70, R5, 0x78, !PT ;  /* 0x0000007006217812 */ /* 0x000fe400078e7805 */
[----:B------:R-:W-:Y:S02]  /*12bb0*/  LOP3.LUT R35, R2, 0x640, R35, 0xf8, !PT ;  /* 0x0000064002237812 */ /* 0x000fe400078ef823 */
[----:B------:R-:W-:Y:S01]  /*12bc0*/  SHF.R.U32.HI R24, RZ, 0x3, R24 ;  /* 0x00000003ff187819 */ /* 0x000fe20000011618 */
[----:B------:R-:W-:Y:S01]  /*12bd0*/  IMAD.IADD R33, R8, 0x1, R33 ;  /* 0x0000000108217824 */ /* 0x000fe200078e0221 */
[----:B------:R-:W-:-:S02]  /*12be0*/  SHF.R.S32.HI R26, RZ, 0x1f, R26 ;  /* 0x0000001fff1a7819 */ /* 0x000fc4000001141a */
[----:B------:R-:W-:-:S04]  /*12bf0*/  @P0 LOP3.LUT R16, R16, 0x8, RZ, 0xfc, !PT ;  /* 0x0000000810100812 */ /* 0x000fc800078efcff */
[----:B------:R-:W-:-:S04]  /*12c00*/  LOP3.LUT R16, R16, 0xfffffffb, RZ, 0xc0, !PT ;  /* 0xfffffffb10107812 */ /* 0x000fc800078ec0ff */
[----:B------:R-:W-:-:S04]  /*12c10*/  @P3 LOP3.LUT R16, R16, 0x4, RZ, 0xfc, !PT ;  /* 0x0000000410103812 */ /* 0x000fc800078efcff */
[----:B------:R-:W-:-:S04]  /*12c20*/  LOP3.LUT R16, R16, 0xfffffffd, RZ, 0xc0, !PT ;  /* 0xfffffffd10107812 */ /* 0x000fc800078ec0ff */
[----:B------:R-:W-:-:S04]  /*12c30*/  @P2 LOP3.LUT R16, R16, 0x2, RZ, 0xfc, !PT ;  /* 0x0000000210102812 */ /* 0x000fc800078efcff */
[----:B------:R-:W-:-:S04]  /*12c40*/  LOP3.LUT R16, R16, 0xfffffffe, RZ, 0xc0, !PT ;  /* 0xfffffffe10107812 */ /* 0x000fc800078ec0ff */
[----:B------:R-:W-:Y:S01]  /*12c50*/  @P1 LOP3.LUT R16, R16, 0x1, RZ, 0xfc, !PT ;  /* 0x0000000110101812 */ /* 0x000fe200078efcff */
[----:B------:R-:W-:Y:S06]  /*12c60*/  @!P0 BRA `(.L_x_1189) ;  /* 0x0000000000048947 */ /* 0x000fec0003800000 */
[----:B------:R-:W-:Y:S01]  /*12c70*/  BPT.TRAP 0x1 ;  /* 0x000000040000795c */ /* 0x000fe20000300000 */
.L_x_1189:
[----:B------:R-:W-:Y:S01]  /*12c80*/  IMAD.MOV.U32 R10, RZ, RZ, 0x1 ;  /* 0x00000001ff0a7424 */ /* 0x000fe200078e00ff */
[----:B------:R-:W-:-:S04]  /*12c90*/  SHF.R.S32.HI R6, RZ, 0x1f, R4 ;  /* 0x0000001fff067819 */ /* 0x000fc80000011404 */
[----:B------:R-:W-:-:S04]  /*12ca0*/  SHF.L.U32 R10, R10, 0x1f, RZ ;  /* 0x0000001f0a0a7819 */ /* 0x000fc800000006ff */
[----:B------:R-:W0:Y:S02]  /*12cb0*/  SYNCS.PHASECHK.TRANS64.TRYWAIT P0, [UR48+0x2a880], R10 ;  /* 0x02a8800aff0075a7 */ /* 0x000e240008000170 */
[----:B0-----:R-:W-:Y:S05]  /*12cc0*/  @!P0 BRA `(.L_x_1190) ;  /* 0x00000034002c8947 */ /* 0x001fea0003800000 */
.L_x_1241:
[----:B------:R-:W-:Y:S01]  /*12cd0*/  ULDC.64 UR4, c[0x0][0x328] ;  /* 0x0000ca0000047ab9 */ /* 0x000fe20000000a00 */
[----:B------:R-:W-:Y:S01]  /*12ce0*/  IMAD.SHL.U32 R12, R24, 0x80, RZ ;  /* 0x00000080180c7824 */ /* 0x000fe200078e00ff */
[----:B-----5:R-:W-:Y:S01]  /*12cf0*/  SHF.R.S32.HI R8, RZ, 0x1f, R0 ;  /* 0x0000001fff087819 */ /* 0x020fe20000011400 */
[----:B0-----:R-:W-:Y:S01]  /*12d00*/  IMAD R3, R6, UR4, RZ ;  /* 0x0000000406037c24 */ /* 0x001fe2000f8e02ff */
[----:B------:R-:W-:Y:S02]  /*12d10*/  R2UR UR6, R26 ;  /* 0x000000001a0672ca */ /* 0x000fe400000e0000 */
[----:B------:R-:W-:Y:S01]  /*12d20*/  LOP3.LUT R12, R12, 0x180, RZ, 0xc0, !PT ;  /* 0x000001800c0c7812 */ /* 0x000fe200078ec0ff */
[C---:B------:R-:W-:Y:S01]  /*12d30*/  IMAD R11, R4.reuse, UR5, R3 ;  /* 0x00000005040b7c24 */ /* 0x040fe2000f8e0203 */
[----:B------:R-:W-:Y:S01]  /*12d40*/  LOP3.LUT R30, R5, 0x40, RZ, 0xc0, !PT ;  /* 0x00000040051e7812 */ /* 0x000fe200078ec0ff */
[----:B------:R-:W-:Y:S01]  /*12d50*/  IMAD.WIDE.U32 R2, R4, UR4, RZ ;  /* 0x0000000404027c25 */ /* 0x000fe2000f8e00ff */
[----:B------:R-:W-:Y:S01]  /*12d60*/  ULDC.64 UR4, c[0x0][0x338] ;  /* 0x0000ce0000047ab9 */ /* 0x000fe20000000a00 */
[----:B------:R-:W-:-:S02]  /*12d70*/  LOP3.LUT R12, R12, 0x30, R5, 0xf8, !PT ;  /* 0x000000300c0c7812 */ /* 0x000fc400078ef805 */
[----:B------:R-:W-:Y:S02]  /*12d80*/  IMAD.IADD R3, R3, 0x1, R11 ;  /* 0x0000000103037824 */ /* 0x000fe400078e020b */
[----:B------:R-:W-:Y:S02]  /*12d90*/  IMAD R11, R8, UR4, RZ ;  /* 0x00000004080b7c24 */ /* 0x000fe4000f8e02ff */
[----:B------:R-:W-:-:S04]  /*12da0*/  IMAD.WIDE.U32 R2, R0, UR4, R2 ;  /* 0x0000000400027c25 */ /* 0x000fc8000f8e0002 */
[----:B------:R-:W-:Y:S01]  /*12db0*/  IMAD R11, R0, UR5, R11 ;  /* 0x00000005000b7c24 */ /* 0x000fe2000f8e020b */
[----:B------:R-:W-:Y:S01]  /*12dc0*/  ULDC.64 UR4, c[0x0][0x330] ;  /* 0x0000cc0000047ab9 */ /* 0x000fe20000000a00 */
[----:B------:R-:W-:Y:S02]  /*12dd0*/  IMAD.SHL.U32 R5, R24, 0x10, RZ ;  /* 0x0000001018057824 */ /* 0x000fe400078e00ff */
[----:B------:R-:W-:Y:S02]  /*12de0*/  IMAD.IADD R3, R3, 0x1, R11 ;  /* 0x0000000103037824 */ /* 0x000fe400078e020b */
[----:B------:R-:W-:Y:S01]  /*12df0*/  IMAD R30, R9, 0x200, R30 ;  /* 0x00000200091e7824 */ /* 0x000fe200078e021e */
[----:B------:R-:W-:Y:S01]  /*12e00*/  LOP3.LUT R11, R12, 0x30, R5, 0x78, !PT ;  /* 0x000000300c0b7812 */ /* 0x000fe200078e7805 */
[----:B------:R-:W-:Y:S01]  /*12e10*/  IMAD.U32 R5, RZ, RZ, UR4 ;  /* 0x00000004ff057e24 */ /* 0x000fe2000f8e00ff */
[----:B------:R-:W-:-:S03]  /*12e20*/  UIMAD UR4, UR6, UR4, URZ ;  /* 0x00000004060472a4 */ /* 0x000fc6000f8e023f */
[----:B------:R-:W-:Y:S01]  /*12e30*/  IMAD.WIDE.U32 R2, R5, UR39, R2 ;  /* 0x0000002705027c25 */ /* 0x000fe2000f8e0002 */
[----:B------:R-:W-:Y:S01]  /*12e40*/  ULDC.64 UR6, c[0x0][0x318] ;  /* 0x0000c60000067ab9 */ /* 0x000fe20000000a00 */
[----:B------:R-:W-:Y:S01]  /*12e50*/  UIMAD UR4, UR39, UR5, UR4 ;  /* 0x00000005270472a4 */ /* 0x000fe2000f8e0204 */
[----:B------:R-:W-:Y:S01]  /*12e60*/  IADD3 R5, -R25, UR36, -R7 ;  /* 0x0000002419057c10 */ /* 0x000fe2000fffe907 */
[----:B------:R-:W-:Y:S01]  /*12e70*/  IMAD.U32 R9, RZ, RZ, UR7 ;  /* 0x00000007ff097e24 */ /* 0x000fe2000f8e00ff */
[----:B------:R-:W-:Y:S01]  /*12e80*/  IADD3 R7, P0, R2, UR6, RZ ;  /* 0x0000000602077c10 */ /* 0x000fe2000ff1e0ff */
[----:B------:R-:W-:Y:S01]  /*12e90*/  IMAD.IADD R30, R11, 0x1, R30 ;  /* 0x000000010b1e7824 */ /* 0x000fe200078e021e */
[----:B------:R-:W-:Y:S02]  /*12ea0*/  ISETP.GE.AND P5, PT, R5, 0x1, PT ;  /* 0x000000010500780c */ /* 0x000fe40003fa6270 */
[----:B------:R-:W-:Y:S01]  /*12eb0*/  IADD3.X R9, R9, UR4, R3, P0, !PT ;  /* 0x0000000409097c10 */ /* 0x000fe200087fe403 */
[----:B------:R-:W-:-:S03]  /*12ec0*/  UMOV UR4, 0xffffffff ;  /* 0xffffffff00047882 */ /* 0x000fc60000000000 */
[----:B------:R-:W-:Y:S07]  /*12ed0*/  BRA.DIV UR4, `(.L_x_1191) ;  /* 0x0000003204c07947 */ /* 0x000fee000b800000 */
[----:B------:R-:W0:Y:S01]  /*12ee0*/  SHFL.IDX PT, R14, R7, RZ, 0x1c1f ;  /* 0x001c1fff070e7589 */ /* 0x000e2200000e0000 */
[-C--:B------:R-:W-:Y:S01]  /*12ef0*/  ISETP.GE.AND P4, PT, R31, R37.reuse, PT ;  /* 0x000000251f00720c */ /* 0x080fe20003f86270 */
[----:B------:R-:W-:Y:S01]  /*12f00*/  VIADD R17, R30, UR48 ;  /* 0x000000301e117c36 */ /* 0x000fe20008000000 */
[-C--:B------:R-:W-:Y:S01]  /*12f10*/  ISETP.GE.AND P3, PT, R23, R37.reuse, PT ;  /* 0x000000251700720c */ /* 0x080fe20003f66270 */
[----:B------:R-:W1:Y:S01]  /*12f20*/  SHFL.IDX PT, R3, R9, RZ, 0x1c1f ;  /* 0x001c1fff09037589 */ /* 0x000e6200000e0000 */
[----:B------:R-:W-:Y:S02]  /*12f30*/  ISETP.GE.AND P2, PT, R22, R37, PT ;  /* 0x000000251600720c */ /* 0x000fe40003f46270 */
[C---:B------:R-:W-:Y:S02]  /*12f40*/  ISETP.GE.AND P6, PT, R5.reuse, 0x61, PT ;  /* 0x000000610500780c */ /* 0x040fe40003fc6270 */
[----:B------:R-:W-:Y:S02]  /*12f50*/  LOP3.LUT R16, R16, 0xffffffdf, RZ, 0xc0, !PT ;  /* 0xffffffdf10107812 */ /* 0x000fe400078ec0ff */
[----:B------:R-:W-:-:S09]  /*12f60*/  ISETP.GE.AND P1, PT, R5, 0x41, PT ;  /* 0x000000410500780c */ /* 0x000fd20003f26270 */
[----:B------:R-:W-:Y:S02]  /*12f70*/  @P6 LOP3.LUT R16, R16, 0x20, RZ, 0xfc, !PT ;  /* 0x0000002010106812 */ /* 0x000fe400078efcff */
[----:B0-----:R-:W-:Y:S02]  /*12f80*/  IADD3 R2, P0, R31, R14, RZ ;  /* 0x0000000e1f027210 */ /* 0x001fe40007f1e0ff */
[----:B------:R-:W0:Y:S03]  /*12f90*/  SHFL.IDX PT, R14, R7, 0x1, 0x1c1f ;  /* 0x003c1f00070e7f89 */ /* 0x000e2600000e0000 */
[----:B-1----:R-:W-:Y:S01]  /*12fa0*/  IMAD.X R3, RZ, RZ, R3, P0 ;  /* 0x000000ffff037224 */ /* 0x002fe200000e0603 */
[----:B------:R-:W-:-:S13]  /*12fb0*/  ISETP.LT.OR P0, PT, R5, 0x1, P4 ;  /* 0x000000010500780c */ /* 0x000fda0002701670 */
[----:B------:R-:W-:Y:S01]  /*12fc0*/  LDGSTS.E.BYPASS.LTC128B.128 [R17+0xc400], desc[UR46][R2.64], !P0 ;  /* 0x0c40000002117fae */ /* 0x000fe2000c101d6e */
[----:B------:R-:W-:-:S13]  /*12fd0*/  ISETP.LT.OR P0, PT, R5, 0x1, P3 ;  /* 0x000000010500780c */ /* 0x000fda0001f01670 */
[----:B------:R-:W-:Y:S01]  /*12fe0*/  LDGSTS.E.BYPASS.LTC128B.128 [R17+0xe400], desc[UR46][R2.64+0x40], !P0 ;  /* 0x0e40004002117fae */ /* 0x000fe2000c101d6e */
[----:B------:R-:W-:-:S13]  /*12ff0*/  ISETP.LT.OR P0, PT, R5, 0x1, P2 ;  /* 0x000000010500780c */ /* 0x000fda0001701670 */
[----:B------:R1:W-:Y:S04]  /*13000*/  LDGSTS.E.BYPASS.LTC128B.128 [R17+0x10400], desc[UR46][R2.64+0x80], !P0 ;  /* 0x1040008002117fae */ /* 0x0003e8000c101d6e */
[----:B-1----:R-:W1:Y:S01]  /*13010*/  SHFL.IDX PT, R3, R9, 0x1, 0x1c1f ;  /* 0x003c1f0009037f89 */ /* 0x002e6200000e0000 */
[----:B0-----:R-:W-:-:S03]  /*13020*/  IADD3 R2, P0, R31, R14, RZ ;  /* 0x0000000e1f027210 */ /* 0x001fc60007f1e0ff */
[----:B------:R-:W0:Y:S02]  /*13030*/  SHFL.IDX PT, R14, R7, 0x2, 0x1c1f ;  /* 0x005c1f00070e7f89 */ /* 0x000e2400000e0000 */
        /* <DEDUP_REMOVED lines=9> */
[----:B------:R-:W0:Y:S04]  /*130d0*/  SHFL.IDX PT, R9, R9, 0x3, 0x1c1f ;  /* 0x007c1f0009097f89 */ /* 0x000e2800000e0000 */
[----:B------:R2:W3:Y:S01]  /*130e0*/  SHFL.IDX PT, R14, R7, 0x3, 0x1c1f ;  /* 0x007c1f00070e7f89 */ /* 0x0004e200000e0000 */
[----:B-1----:R-:W-:Y:S01]  /*130f0*/  IMAD.X R3, RZ, RZ, R3, P0 ;  /* 0x000000ffff037224 */ /* 0x002fe200000e0603 */
[----:B------:R-:W-:-:S13]  /*13100*/  ISETP.LT.OR P0, PT, R5, 0x41, P4 ;  /* 0x000000410500780c */ /* 0x000fda0002701670 */
[----:B------:R2:W-:Y:S01]  /*13110*/  LDGSTS.E.BYPASS.LTC128B.128 [R17+0xd400], desc[UR46][R2.64], !P0 ;  /* 0x0d40000002117fae */ /* 0x0005e2000c101d6e */
[----:B------:R-:W-:-:S13]  /*13120*/  ISETP.LT.OR P0, PT, R5, 0x41, P3 ;  /* 0x000000410500780c */ /* 0x000fda0001f01670 */
[----:B------:R2:W-:Y:S01]  /*13130*/  LDGSTS.E.BYPASS.LTC128B.128 [R17+0xf400], desc[UR46][R2.64+0x40], !P0 ;  /* 0x0f40004002117fae */ /* 0x0005e2000c101d6e */
[----:B------:R-:W-:-:S13]  /*13140*/  ISETP.LT.OR P0, PT, R5, 0x41, P2 ;  /* 0x000000410500780c */ /* 0x000fda0001701670 */
[----:B------:R2:W-:Y:S01]  /*13150*/  LDGSTS.E.BYPASS.LTC128B.128 [R17+0x11400], desc[UR46][R2.64+0x80], !P0 ;  /* 0x1140008002117fae */ /* 0x0005e2000c101d6e */
[----:B0--3--:R-:W-:-:S13]  /*13160*/  ISETP.GE.AND P0, PT, R5, 0x21, PT ;  /* 0x000000210500780c */ /* 0x009fda0003f06270 */
.L_x_1251:
        /* <DEDUP_REMOVED lines=15> */
[----:B------:R-:W-:-:S13]  /*13260*/  ISETP.NE.AND P6, PT, R36, 0x3, PT ;  /* 0x000000032400780c */ /* 0x000fda0003fc5270 */
[----:B0-----:R-:W-:Y:S05]  /*13270*/  @!P6 BRA `(.L_x_1192) ;  /* 0x000000000004e947 */ /* 0x001fea0003800000 */
[----:B------:R-:W-:Y:S01]  /*13280*/  BPT.TRAP 0x1 ;  /* 0x000000040000795c */ /* 0x000fe20000300000 */
.L_x_1192:
[----:B------:R-:W-:Y:S01]  /*13290*/  SYNCS.ARRIVE.TRANS64.A1T0 RZ, [UR48+0x2a870], RZ ;  /* 0x02a870ffffff79a7 */ /* 0x000fe20008100030 */
[----:B------:R-:W-:Y:S05]  /*132a0*/  @!P6 BRA `(.L_x_1193) ;  /* 0x000000000004e947 */ /* 0x000fea0003800000 */
[----:B------:R-:W-:Y:S01]  /*132b0*/  BPT.TRAP 0x1 ;  /* 0x000000040000795c */ /* 0x000fe20000300000 */
.L_x_1193:
[----:B------:R-:W0:Y:S02]  /*132c0*/  SYNCS.PHASECHK.TRANS64.TRYWAIT P2, [UR48+0x2a840], R10 ;  /* 0x02a8400aff0075a7 */ /* 0x000e240008040170 */
[----:B0-----:R-:W-:Y:S05]  /*132d0*/  @!P2 BRA `(.L_x_1194) ;  /* 0x000000340034a947 */ /* 0x001fea0003800000 */
.L_x_1252:
[----:B------:R-:W-:Y:S01]  /*132e0*/  ULDC.64 UR4, c[0x0][0x300] ;  /* 0x0000c00000047ab9 */ /* 0x000fe20000000a00 */
[----:B------:R-:W-:Y:S01]  /*132f0*/  R2UR UR6, R26 ;  /* 0x000000001a0672ca */ /* 0x000fe200000e0000 */
[----:B0-----:R-:W-:Y:S01]  /*13300*/  IMAD R3, R6, UR4, RZ ;  /* 0x0000000406037c24 */ /* 0x001fe2000f8e02ff */
[-C--:B------:R-:W-:Y:S02]  /*13310*/  ISETP.GE.AND P3, PT, R22, R37.reuse, PT ;  /* 0x000000251600720c */ /* 0x080fe40003f66270 */
[----:B------:R-:W-:Y:S01]  /*13320*/  ISETP.GE.AND P4, PT, R23, R37, PT ;  /* 0x000000251700720c */ /* 0x000fe20003f86270 */
[C---:B------:R-:W-:Y:S02]  /*13330*/  IMAD R5, R4.reuse, UR5, R3 ;  /* 0x0000000504057c24 */ /* 0x040fe4000f8e0203 */
[----:B------:R-:W-:Y:S01]  /*13340*/  IMAD.WIDE.U32 R2, R4, UR4, RZ ;  /* 0x0000000404027c25 */ /* 0x000fe2000f8e00ff */
[----:B------:R-:W-:-:S03]  /*13350*/  ULDC.64 UR4, c[0x0][0x310] ;  /* 0x0000c40000047ab9 */ /* 0x000fc60000000a00 */
[----:B------:R-:W-:Y:S02]  /*13360*/  IMAD.IADD R3, R3, 0x1, R5 ;  /* 0x0000000103037824 */ /* 0x000fe400078e0205 */
[----:B------:R-:W-:Y:S02]  /*13370*/  IMAD R5, R8, UR4, RZ ;  /* 0x0000000408057c24 */ /* 0x000fe4000f8e02ff */
[----:B------:R-:W-:-:S04]  /*13380*/  IMAD.WIDE.U32 R2, R0, UR4, R2 ;  /* 0x0000000400027c25 */ /* 0x000fc8000f8e0002 */
[----:B------:R-:W-:Y:S01]  /*13390*/  IMAD R5, R0, UR5, R5 ;  /* 0x0000000500057c24 */ /* 0x000fe2000f8e0205 */
[----:B------:R-:W-:-:S03]  /*133a0*/  ULDC.64 UR4, c[0x0][0x308] ;  /* 0x0000c20000047ab9 */ /* 0x000fc60000000a00 */
[----:B------:R-:W-:Y:S02]  /*133b0*/  IMAD.IADD R3, R3, 0x1, R5 ;  /* 0x0000000103037824 */ /* 0x000fe400078e0205 */
[----:B------:R-:W-:Y:S01]  /*133c0*/  IMAD.U32 R5, RZ, RZ, UR4 ;  /* 0x00000004ff057e24 */ /* 0x000fe2000f8e00ff */
[----:B------:R-:W-:-:S03]  /*133d0*/  UIMAD UR4, UR6, UR4, URZ ;  /* 0x00000004060472a4 */ /* 0x000fc6000f8e023f */
[----:B------:R-:W-:Y:S01]  /*133e0*/  IMAD.WIDE.U32 R2, R5, UR39, R2 ;  /* 0x0000002705027c25 */ /* 0x000fe2000f8e0002 */
[----:B------:R-:W-:Y:S01]  /*133f0*/  ULDC.64 UR6, c[0x0][0x2e8] ;  /* 0x0000ba0000067ab9 */ /* 0x000fe20000000a00 */
[----:B------:R-:W-:Y:S02]  /*13400*/  UIMAD UR4, UR39, UR5, UR4 ;  /* 0x00000005270472a4 */ /* 0x000fe4000f8e0204 */
[----:B------:R-:W-:Y:S01]  /*13410*/  IMAD.U32 R5, RZ, RZ, UR7 ;  /* 0x00000007ff057e24 */ /* 0x000fe2000f8e00ff */
[----:B------:R-:W-:-:S04]  /*13420*/  IADD3 R0, P2, R2, UR6, RZ ;  /* 0x0000000602007c10 */ /* 0x000fc8000ff5e0ff */
[----:B------:R-:W-:Y:S01]  /*13430*/  IADD3.X R4, R5, UR4, R3, P2, !PT ;  /* 0x0000000405047c10 */ /* 0x000fe200097fe403 */
[----:B------:R-:W-:-:S03]  /*13440*/  UMOV UR4, 0xffffffff ;  /* 0xffffffff00047882 */ /* 0x000fc60000000000 */
[----:B------:R-:W-:Y:S05]  /*13450*/  BRA.DIV UR4, `(.L_x_1195) ;  /* 0x0000003204ec7947 */ /* 0x000fea000b800000 */
[----:B------:R-:W0:Y:S01]  /*13460*/  SHFL.IDX PT, R14, R0, RZ, 0x1c1f ;  /* 0x001c1fff000e7589 */ /* 0x000e2200000e0000 */
[----:B------:R-:W-:-:S03]  /*13470*/  ISETP.GE.AND P6, PT, R31, R37, PT ;  /* 0x000000251f00720c */ /* 0x000fc60003fc6270 */
[----:B------:R-:W1:Y:S04]  /*13480*/  SHFL.IDX PT, R2, R4, RZ, 0x1c1f ;  /* 0x001c1fff04027589 */ /* 0x000e6800000e0000 */
[----:B------:R-:W-:Y:S01]  /*13490*/  SHFL.IDX PT, R5, R4, 0x1, 0x1c1f ;  /* 0x003c1f0004057f89 */ /* 0x000fe200000e0000 */
[----:B0-----:R-:W-:-:S05]  /*134a0*/  @P5 IADD3 R14, P2, R31, R14, RZ ;  /* 0x0000000e1f0e5210 */ /* 0x001fca0007f5e0ff */
[----:B-1----:R-:W-:Y:S02]  /*134b0*/  @P5 IMAD.X R3, RZ, RZ, R2, P2 ;  /* 0x000000ffff035224 */ /* 0x002fe400010e0602 */
[----:B------:R-:W-:Y:S02]  /*134c0*/  @P5 IMAD.MOV.U32 R2, RZ, RZ, R14 ;  /* 0x000000ffff025224 */ /* 0x000fe400078e000e */
[----:B------:R-:W0:Y:S04]  /*134d0*/  SHFL.IDX PT, R14, R0, 0x1, 0x1c1f ;  /* 0x003c1f00000e7f89 */ /* 0x000e2800000e0000 */
[----:B------:R-:W-:Y:S04]  /*134e0*/  @P5 LDGSTS.E.BYPASS.LTC128B.128 [R17+0x1e400], desc[UR46][R2.64], !P6 ;  /* 0x1e40000002115fae */ /* 0x000fe8000f101d6e */
[----:B------:R-:W-:Y:S04]  /*134f0*/  @P5 LDGSTS.E.BYPASS.LTC128B.128 [R17+0x20400], desc[UR46][R2.64+0x40], !P4 ;  /* 0x2040004002115fae */ /* 0x000fe8000e101d6e */
[----:B------:R1:W-:Y:S01]  /*13500*/  @P5 LDGSTS.E.BYPASS.LTC128B.128 [R17+0x22400], desc[UR46][R2.64+0x80], !P3 ;  /* 0x2240008002115fae */ /* 0x0003e2000d901d6e */
[----:B0-----:R-:W-:-:S05]  /*13510*/  @P0 IADD3 R14, P2, R31, R14, RZ ;  /* 0x0000000e1f0e0210 */ /* 0x001fca0007f5e0ff */
[----:B------:R-:W-:Y:S02]  /*13520*/  @P0 IMAD.X R5, RZ, RZ, R5, P2 ;  /* 0x000000ffff050224 */ /* 0x000fe400010e0605 */
[----:B-1----:R-:W-:Y:S02]  /*13530*/  @P0 IMAD.MOV.U32 R2, RZ, RZ, R14 ;  /* 0x000000ffff020224 */ /* 0x002fe400078e000e */
[----:B------:R-:W0:Y:S01]  /*13540*/  SHFL.IDX PT, R14, R0, 0x2, 0x1c1f ;  /* 0x005c1f00000e7f89 */ /* 0x000e2200000e0000 */
[----:B------:R-:W-:-:S03]  /*13550*/  @P0 IMAD.MOV.U32 R3, RZ, RZ, R5 ;  /* 0x000000ffff030224 */ /* 0x000fc600078e0005 */
[----:B------:R-:W1:Y:S04]  /*13560*/  SHFL.IDX PT, R5, R4, 0x2, 0x1c1f ;  /* 0x005c1f0004057f89 */ /* 0x000e6800000e0000 */
[----:B------:R-:W-:Y:S04]  /*13570*/  @P0 LDGSTS.E.BYPASS.LTC128B.128 [R17+0x1ec00], desc[UR46][R2.64], !P6 ;  /* 0x1ec0000002110fae */ /* 0x000fe8000f101d6e */
[----:B------:R-:W-:Y:S04]  /*13580*/  @P0 LDGSTS.E.BYPASS.LTC128B.128 [R17+0x20c00], desc[UR46][R2.64+0x40], !P4 ;  /* 0x20c0004002110fae */ /* 0x000fe8000e101d6e */
[----:B------:R2:W-:Y:S01]  /*13590*/  @P0 LDGSTS.E.BYPASS.LTC128B.128 [R17+0x22c00], desc[UR46][R2.64+0x80], !P3 ;  /* 0x22c0008002110fae */ /* 0x0005e2000d901d6e */
[----:B0-----:R-:W-:-:S05]  /*135a0*/  @P1 IADD3 R14, P0, R31, R14, RZ ;  /* 0x0000000e1f0e1210 */ /* 0x001fca0007f1e0ff */
[----:B-1----:R-:W-:Y:S02]  /*135b0*/  @P1 IMAD.X R5, RZ, RZ, R5, P0 ;  /* 0x000000ffff051224 */ /* 0x002fe400000e0605 */
[----:B--2---:R-:W-:Y:S02]  /*135c0*/  @P1 IMAD.MOV.U32 R2, RZ, RZ, R14 ;  /* 0x000000ffff021224 */ /* 0x004fe400078e000e */
[----:B------:R-:W-:Y:S01]  /*135d0*/  @P1 IMAD.MOV.U32 R3, RZ, RZ, R5 ;  /* 0x000000ffff031224 */ /* 0x000fe200078e0005 */
[----:B------:R0:W1:Y:S04]  /*135e0*/  SHFL.IDX PT, R14, R0, 0x3, 0x1c1f ;  /* 0x007c1f00000e7f89 */ /* 0x00006800000e0000 */
[----:B------:R0:W-:Y:S04]  /*135f0*/  @P1 LDGSTS.E.BYPASS.LTC128B.128 [R17+0x1f400], desc[UR46][R2.64], !P6 ;  /* 0x1f40000002111fae */ /* 0x0001e8000f101d6e */
[----:B------:R0:W-:Y:S04]  /*13600*/  @P1 LDGSTS.E.BYPASS.LTC128B.128 [R17+0x21400], desc[UR46][R2.64+0x40], !P4 ;  /* 0x2140004002111fae */ /* 0x0001e8000e101d6e */
[----:B------:R0:W-:Y:S04]  /*13610*/  @P1 LDGSTS.E.BYPASS.LTC128B.128 [R17+0x23400], desc[UR46][R2.64+0x80], !P3 ;  /* 0x2340008002111fae */ /* 0x0001e8000d901d6e */
[----:B------:R0:W2:Y:S02]  /*13620*/  SHFL.IDX PT, R5, R4, 0x3, 0x1c1f ;  /* 0x007c1f0004057f89 */ /* 0x0000a400000e0000 */
.L_x_1262:
[----:B------:R-:W-:Y:S02]  /*13630*/  LOP3.LUT P1, RZ, R16, 0x20, RZ, 0xc0, !PT ;  /* 0x0000002010ff7812 */ /* 0x000fe4000782c0ff */
[----:B------:R-:W-:-:S11]  /*13640*/  ISETP.GE.AND P2, PT, R31, R37, PT ;  /* 0x000000251f00720c */ /* 0x000fd60003f46270 */
[----:B01----:R-:W-:-:S05]  /*13650*/  @P1 IADD3 R2, P0, R31, R14, RZ ;  /* 0x0000000e1f021210 */ /* 0x003fca0007f1e0ff */
[----:B--2---:R-:W-:-:S05]  /*13660*/  @P1 IMAD.X R3, RZ, RZ, R5, P0 ;  /* 0x000000ffff031224 */ /* 0x004fca00000e0605 */
[----:B------:R-:W-:Y:S01]  /*13670*/  @!PT LDS RZ, [RZ] ;  /* 0x00000000fffff984 */ /* 0x000fe20000000800 */
[----:B------:R-:W-:Y:S01]  /*13680*/  @!PT LDS RZ, [RZ] ;  /* 0x00000000fffff984 */ /* 0x000fe20000000800 */
[----:B------:R-:W-:Y:S01]  /*13690*/  @!PT LDS RZ, [RZ] ;  /* 0x00000000fffff984 */ /* 0x000fe20000000800 */
[----:B------:R0:W-:Y:S04]  /*136a0*/  @P1 LDGSTS.E.BYPASS.LTC128B.128 [R17+0x1fc00], desc[UR46][R2.64], !P2 ;  /* 0x1fc0000002111fae */ /* 0x0001e8000d101d6e */
[----:B------:R0:W-:Y:S04]  /*136b0*/  @P1 LDGSTS.E.BYPASS.LTC128B.128 [R17+0x21c00], desc[UR46][R2.64+0x40], !P4 ;  /* 0x21c0004002111fae */ /* 0x0001e8000e101d6e */
[----:B------:R0:W-:Y:S01]  /*136c0*/  @P1 LDGSTS.E.BYPASS.LTC128B.128 [R17+0x23c00], desc[UR46][R2.64+0x80], !P3 ;  /* 0x23c0008002111fae */ /* 0x0001e2000d901d6e */
[----:B------:R-:W-:Y:S01]  /*136d0*/  NOP ;  /* 0x0000000000007918 */ /* 0x000fe20000000000 */
[----:B------:R-:W-:Y:S02]  /*136e0*/  SYNCS.ARRIVE.TRANS64.RED.A0T1 RZ, [UR48+0x2a830], RZ ;  /* 0x02a830ffffff79a7 */ /* 0x000fe40008200430 */
[----:B------:R-:W-:Y:S01]  /*136f0*/  ARRIVES.LDGSTSBAR.64.TRANSCNT [UR48+0x2a830] ;  /* 0x02a83000ff0079b0 */ /* 0x000fe20008000ab0 */
[----:B------:R-:W-:Y:S01]  /*13700*/  NOP ;  /* 0x0000000000007918 */ /* 0x000fe20000000000 */
[----:B------:R-:W-:-:S13]  /*13710*/  ISETP.NE.AND P1, PT, R36, 0x3, PT ;  /* 0x000000032400780c */ /* 0x000fda0003f25270 */
[----:B0-----:R-:W-:Y:S05]  /*13720*/  @!P1 BRA `(.L_x_1196) ;  /* 0x0000000000049947 */ /* 0x001fea0003800000 */
[----:B------:R-:W-:Y:S01]  /*13730*/  BPT.TRAP 0x1 ;  /* 0x000000040000795c */ /* 0x000fe20000300000 */
.L_x_1196:
[----:B------:R-:W-:Y:S01]  /*13740*/  SYNCS.ARRIVE.TRANS64.A1T0 RZ, [UR48+0x2a830], RZ ;  /* 0x02a830ffffff79a7 */ /* 0x000fe20008100030 */
[----:B------:R-:W-:Y:S05]  /*13750*/  WARPSYNC.ALL ;  /* 0x0000000000007948 */ /* 0x000fea0003800000 */
[----:B------:R-:W0:Y:S01]  /*13760*/  S2R R0, SR_CTAID.Z ;  /* 0x0000000000007919 */ /* 0x000e220000002700 */
[----:B------:R-:W-:Y:S01]  /*13770*/  UIADD3 UR5, UR48, 0x18400, URZ ;  /* 0x0001840030057890 */ /* 0x000fe2000fffe03f */
[----:B------:R-:W-:Y:S01]  /*13780*/  R2UR UR4, R26 ;  /* 0x000000001a0472ca */ /* 0x000fe200000e0000 */
[----:B------:R-:W-:Y:S02]  /*13790*/  ULDC.64 UR6, c[0x0][0x2d8] ;  /* 0x0000b60000067ab9 */ /* 0x000fe40000000a00 */
[----:B------:R-:W-:-:S02]  /*137a0*/  ULOP3.LUT UP0, URZ, UR5, 0x1bf, URZ, 0xc0, !UPT ;  /* 0x000001bf053f7892 */ /* 0x000fc4000f80c03f */
[----:B------:R-:W-:Y:S01]  /*137b0*/  UIMAD.WIDE.U32 UR36, UR39, UR6, URZ ;  /* 0x00000006272472a5 */ /* 0x000fe2000f8e003f */
[----:B------:R-:W-:Y:S03]  /*137c0*/  BAR.SYNC.DEFER_BLOCKING 0x8, 0x180 ;  /* 0x0206000000007b1d */ /* 0x000fe60000010000 */
[----:B------:R-:W-:-:S04]  /*137d0*/  PLOP3.LUT P0, PT, PT, PT, UP0, 0x80, 0x0 ;  /* 0x000000000000781c */ /* 0x000fc80003f0f008 */
[----:B------:R-:W-:-:S04]  /*137e0*/  UIMAD UR4, UR4, UR6, URZ ;  /* 0x00000006040472a4 */ /* 0x000fc8000f8e023f */
[----:B------:R-:W-:-:S04]  /*137f0*/  UIMAD UR4, UR39, UR7, UR4 ;  /* 0x00000007270472a4 */ /* 0x000fc8000f8e0204 */
[----:B------:R-:W-:Y:S01]  /*13800*/  UIADD3 UR49, UR37, UR4, URZ ;  /* 0x0000000425317290 */ /* 0x000fe2000fffe03f */
[----:B0-----:R-:W-:Y:S01]  /*13810*/  SHF.R.S32.HI R24, RZ, 0x1f, R0 ;  /* 0x0000001fff187819 */ /* 0x001fe20000011400 */
[----:B------:R-:W-:Y:S10]  /*13820*/  @!P0 BRA `(.L_x_1197) ;  /* 0x0000000000408947 */ /* 0x000ff40003800000 */
        /* <DEDUP_REMOVED lines=15> */
[----:B0-----:R-:W-:Y:S05]  /*13920*/  CALL.ABS.NOINC R2 ;  /* 0x0000000002007343 */ /* 0x001fea0003c00000 */
.L_x_1197:
[----:B------:R-:W0:Y:S01]  /*13930*/  S2R R20, SR_CTAID.Z ;  /* 0x0000000000147919 */ /* 0x000e220000002700 */
[----:B------:R-:W-:Y:S01]  /*13940*/  UISETP.NE.AND UP0, UPT, UR50, URZ, UPT ;  /* 0x0000003f3200728c */ /* 0x000fe2000bf05270 */
[----:B------:R-:W-:Y:S01]  /*13950*/  IMAD.U32 R4, RZ, RZ, UR36 ;  /* 0x00000024ff047e24 */ /* 0x000fe2000f8e00ff */
[----:B------:R-:W-:Y:S01]  /*13960*/  ULDC.64 UR4, c[0x0][0x2e0] ;  /* 0x0000b80000047ab9 */ /* 0x000fe20000000a00 */
[----:B------:R-:W-:Y:S01]  /*13970*/  IMAD.U32 R3, RZ, RZ, UR49 ;  /* 0x00000031ff037e24 */ /* 0x000fe2000f8e00ff */
[----:B------:R-:W1:Y:S01]  /*13980*/  LDC R0, c[0x0][0x448] ;  /* 0x00011200ff007b82 */ /* 0x000e620000000800 */
[----:B------:R-:W-:Y:S01]  /*13990*/  IMAD.MOV.U32 R2, RZ, RZ, R4 ;  /* 0x000000ffff027224 */ /* 0x000fe200078e0004 */
[----:B------:R-:W-:Y:S01]  /*139a0*/  PLOP3.LUT P0, PT, PT, PT, UP0, 0x80, 0x0 ;  /* 0x000000000000781c */ /* 0x000fe20003f0f008 */
[----:B------:R-:W-:Y:S01]  /*139b0*/  IMAD.U32 R5, RZ, RZ, UR37 ;  /* 0x00000025ff057e24 */ /* 0x000fe2000f8e00ff */
[----:B------:R-:W-:Y:S01]  /*139c0*/  PLOP3.LUT P1, PT, PT, PT, UP0, 0x80, 0x0 ;  /* 0x000000000000781c */ /* 0x000fe20003f2f008 */
[----:B------:R-:W-:Y:S01]  /*139d0*/  IMAD R24, R24, UR4, RZ ;  /* 0x0000000418187c24 */ /* 0x000fe2000f8e02ff */
[----:B------:R-:W-:-:S05]  /*139e0*/  IADD3 R5, R25, UR40, R29 ;  /* 0x0000002819057c10 */ /* 0x000fca000fffe01d */
[----:B------:R-:W-:Y:S02]  /*139f0*/  IMAD.MOV.U32 R7, RZ, RZ, R5 ;  /* 0x000000ffff077224 */ /* 0x000fe400078e0005 */
[----:B0-----:R-:W-:Y:S01]  /*13a00*/  IMAD.WIDE.U32 R2, R20, UR4, R2 ;  /* 0x0000000414027c25 */ /* 0x001fe2000f8e0002 */
[----:B------:R-:W-:-:S03]  /*13a10*/  @UP0 ULDC UR4, c[0x0][0x44c] ;  /* 0x0001130000040ab9 */ /* 0x000fc60000000800 */
[----:B------:R-:W-:-:S04]  /*13a20*/  @P0 IMAD.HI.U32 R4, R5, UR4, RZ ;  /* 0x0000000405040c27 */ /* 0x000fc8000f8e00ff */
[----:B------:R-:W-:Y:S01]  /*13a30*/  IMAD R9, R20, UR5, R24 ;  /* 0x0000000514097c24 */ /* 0x000fe2000f8e0218 */
[----:B------:R-:W-:Y:S02]  /*13a40*/  @UP0 ULDC UR5, c[0x0][0x450] ;  /* 0x0001140000050ab9 */ /* 0x000fe40000000800 */
[----:B------:R-:W-:Y:S01]  /*13a50*/  @P1 SHF.R.U32.HI R7, RZ, UR5, R4 ;  /* 0x00000005ff071c19 */ /* 0x000fe20008011604 */
[----:B------:R-:W-:Y:S01]  /*13a60*/  ULDC.64 UR4, c[0x0][0x2d0] ;  /* 0x0000b40000047ab9 */ /* 0x000fe20000000a00 */
[----:B------:R-:W-:Y:S02]  /*13a70*/  IMAD.IADD R3, R3, 0x1, R9 ;  /* 0x0000000103037824 */ /* 0x000fe400078e0209 */
[----:B------:R-:W-:Y:S01]  /*13a80*/  SHF.R.S32.HI R4, RZ, 0x1f, R7 ;  /* 0x0000001fff047819 */ /* 0x000fe20000011407 */
[----:B------:R-:W-:-:S04]  /*13a90*/  IMAD.WIDE.U32 R2, R7, UR4, R2 ;  /* 0x0000000407027c25 */ /* 0x000fc8000f8e0002 */
[----:B------:R-:W-:-:S04]  /*13aa0*/  IMAD R4, R4, UR4, RZ ;  /* 0x0000000404047c24 */ /* 0x000fc8000f8e02ff */
[----:B------:R-:W-:Y:S01]  /*13ab0*/  IMAD R9, R7, UR5, R4 ;  /* 0x0000000507097c24 */ /* 0x000fe2000f8e0204 */
[----:B------:R-:W-:Y:S01]  /*13ac0*/  ULDC.64 UR4, c[0x0][0x2c8] ;  /* 0x0000b20000047ab9 */ /* 0x000fe20000000a00 */
[----:B------:R-:W-:Y:S02]  /*13ad0*/  IMAD.MOV R4, RZ, RZ, -R7 ;  /* 0x000000ffff047224 */ /* 0x000fe400078e0a07 */
[----:B------:R-:W-:Y:S02]  /*13ae0*/  IMAD.IADD R3, R3, 0x1, R9 ;  /* 0x0000000103037824 */ /* 0x000fe400078e0209 */
[----:B-1----:R-:W-:-:S04]  /*13af0*/  IMAD R5, R0, R4, R5 ;  /* 0x0000000400057224 */ /* 0x002fc800078e0205 */
        /* <DEDUP_REMOVED lines=13> */
[----:B------:R-:W0:Y:S01]  /*13bd0*/  SHFL.IDX PT, R14, R4, RZ, 0x1c1f ;  /* 0x001c1fff040e7589 */ /* 0x000e2200000e0000 */
[----:B------:R-:W-:Y:S02]  /*13be0*/  ULDC UR4, c[0x0][0x288] ;  /* 0x0000a20000047ab9 */ /* 0x000fe40000000800 */
[----:B------:R-:W-:Y:S01]  /*13bf0*/  IMAD R7, R0, UR4, RZ ;  /* 0x0000000400077c24 */ /* 0x000fe2000f8e02ff */
[----:B------:R-:W1:Y:S01]  /*13c00*/  SHFL.IDX PT, R2, R5, RZ, 0x1c1f ;  /* 0x001c1fff05027589 */ /* 0x000e6200000e0000 */
[----:B------:R-:W-:-:S03]  /*13c10*/  VIADD R0, R25, UR40 ;  /* 0x0000002819007c36 */ /* 0x000fc60008000000 */
[----:B------:R-:W-:Y:S01]  /*13c20*/  SHFL.IDX PT, R6, R5, 0x1, 0x1c1f ;  /* 0x003c1f0005067f89 */ /* 0x000fe200000e0000 */
[C---:B------:R-:W-:Y:S01]  /*13c30*/  VIADD R8, R0.reuse, 0x20 ;  /* 0x0000002000087836 */ /* 0x040fe20000000000 */
[----:B------:R-:W-:-:S13]  /*13c40*/  ISETP.GE.AND P1, PT, R0, R7, PT ;  /* 0x000000070000720c */ /* 0x000fda0003f26270 */
[----:B0-----:R-:W-:-:S05]  /*13c50*/  @!P1 IADD3 R14, P4, R31, R14, RZ ;  /* 0x0000000e1f0e9210 */ /* 0x001fca0007f9e0ff */
[----:B-1----:R-:W-:Y:S02]  /*13c60*/  @!P1 IMAD.X R3, RZ, RZ, R2, P4 ;  /* 0x000000ffff039224 */ /* 0x002fe400020e0602 */
[----:B------:R-:W-:Y:S02]  /*13c70*/  @!P1 IMAD.MOV.U32 R2, RZ, RZ, R14 ;  /* 0x000000ffff029224 */ /* 0x000fe400078e000e */
[----:B------:R-:W0:Y:S04]  /*13c80*/  SHFL.IDX PT, R14, R4, 0x1, 0x1c1f ;  /* 0x003c1f00040e7f89 */ /* 0x000e2800000e0000 */
[----:B------:R-:W-:Y:S04]  /*13c90*/  @!P1 LDGSTS.E.BYPASS.LTC128B.128 [R17+0x18400], desc[UR46][R2.64], !P3 ;  /* 0x1840000002119fae */ /* 0x000fe8000d901d6e */
[----:B------:R-:W-:Y:S04]  /*13ca0*/  @!P1 LDGSTS.E.BYPASS.LTC128B.128 [R17+0x1a400], desc[UR46][R2.64+0x40], !P2 ;  /* 0x1a40004002119fae */ /* 0x000fe8000d101d6e */
[----:B------:R1:W-:Y:S01]  /*13cb0*/  @!P1 LDGSTS.E.BYPASS.LTC128B.128 [R17+0x1c400], desc[UR46][R2.64+0x80], !P0 ;  /* 0x1c40008002119fae */ /* 0x0003e2000c101d6e */
[----:B------:R-:W-:Y:S01]  /*13cc0*/  ISETP.GE.AND P1, PT, R8, R7, PT ;  /* 0x000000070800720c */ /* 0x000fe20003f26270 */
[----:B------:R-:W-:-:S12]  /*13cd0*/  VIADD R8, R0, 0x40 ;  /* 0x0000004000087836 */ /* 0x000fd80000000000 */
[----:B0-----:R-:W-:-:S05]  /*13ce0*/  @!P1 IADD3 R14, P4, R31, R14, RZ ;  /* 0x0000000e1f0e9210 */ /* 0x001fca0007f9e0ff */
[----:B------:R-:W-:Y:S02]  /*13cf0*/  @!P1 IMAD.X R9, RZ, RZ, R6, P4 ;  /* 0x000000ffff099224 */ /* 0x000fe400020e0606 */
[----:B-1----:R-:W-:Y:S01]  /*13d00*/  @!P1 IMAD.MOV.U32 R2, RZ, RZ, R14 ;  /* 0x000000ffff029224 */ /* 0x002fe200078e000e */
[----:B------:R-:W-:Y:S01]  /*13d10*/  SHFL.IDX PT, R6, R5, 0x2, 0x1c1f ;  /* 0x005c1f0005067f89 */ /* 0x000fe200000e0000 */
[----:B------:R-:W-:-:S03]  /*13d20*/  @!P1 IMAD.MOV.U32 R3, RZ, RZ, R9 ;  /* 0x000000ffff039224 */ /* 0x000fc600078e0009 */
[----:B------:R-:W0:Y:S04]  /*13d30*/  SHFL.IDX PT, R14, R4, 0x2, 0x1c1f ;  /* 0x005c1f00040e7f89 */ /* 0x000e2800000e0000 */
[----:B------:R-:W-:Y:S04]  /*13d40*/  @!P1 LDGSTS.E.BYPASS.LTC128B.128 [R17+0x18c00], desc[UR46][R2.64], !P3 ;  /* 0x18c0000002119fae */ /* 0x000fe8000d901d6e */
[----:B------:R-:W-:Y:S04]  /*13d50*/  @!P1 LDGSTS.E.BYPASS.LTC128B.128 [R17+0x1ac00], desc[UR46][R2.64+0x40], !P2 ;  /* 0x1ac0004002119fae */ /* 0x000fe8000d101d6e */
[----:B------:R1:W-:Y:S01]  /*13d60*/  @!P1 LDGSTS.E.BYPASS.LTC128B.128 [R17+0x1cc00], desc[UR46][R2.64+0x80], !P0 ;  /* 0x1cc0008002119fae */ /* 0x0003e2000c101d6e */
[----:B------:R-:W-:-:S13]  /*13d70*/  ISETP.GE.AND P1, PT, R8, R7, PT ;  /* 0x000000070800720c */ /* 0x000fda0003f26270 */
[----:B0-----:R-:W-:-:S05]  /*13d80*/  @!P1 IADD3 R14, P4, R31, R14, RZ ;  /* 0x0000000e1f0e9210 */ /* 0x001fca0007f9e0ff */
[----:B------:R-:W-:Y:S02]  /*13d90*/  @!P1 IMAD.X R9, RZ, RZ, R6, P4 ;  /* 0x000000ffff099224 */ /* 0x000fe400020e0606 */
[----:B-1----:R-:W-:Y:S01]  /*13da0*/  @!P1 IMAD.MOV.U32 R2, RZ, RZ, R14 ;  /* 0x000000ffff029224 */ /* 0x002fe200078e000e */
[----:B------:R0:W1:Y:S01]  /*13db0*/  SHFL.IDX PT, R6, R5, 0x3, 0x1c1f ;  /* 0x007c1f0005067f89 */ /* 0x00006200000e0000 */
[----:B------:R-:W-:-:S03]  /*13dc0*/  @!P1 IMAD.MOV.U32 R3, RZ, RZ, R9 ;  /* 0x000000ffff039224 */ /* 0x000fc600078e0009 */
[----:B------:R0:W2:Y:S04]  /*13dd0*/  SHFL.IDX PT, R14, R4, 0x3, 0x1c1f ;  /* 0x007c1f00040e7f89 */ /* 0x0000a800000e0000 */
[----:B------:R0:W-:Y:S04]  /*13de0*/  @!P1 LDGSTS.E.BYPASS.LTC128B.128 [R17+0x19400], desc[UR46][R2.64], !P3 ;  /* 0x1940000002119fae */ /* 0x0001e8000d901d6e */
[----:B------:R0:W-:Y:S04]  /*13df0*/  @!P1 LDGSTS.E.BYPASS.LTC128B.128 [R17+0x1b400], desc[UR46][R2.64+0x40], !P2 ;  /* 0x1b40004002119fae */ /* 0x0001e8000d101d6e */
[----:B------:R0:W-:Y:S02]  /*13e00*/  @!P1 LDGSTS.E.BYPASS.LTC128B.128 [R17+0x1d400], desc[UR46][R2.64+0x80], !P0 ;  /* 0x1d40008002119fae */ /* 0x0001e4000c101d6e */
.L_x_1271:
[----:B------:R-:W-:Y:S01]  /*13e10*/  VIADD R0, R0, 0x60 ;  /* 0x0000006000007836 */ /* 0x000fe20000000000 */
[----:B------:R-:W-:Y:S04]  /*13e20*/  BSSY B0, `(.L_x_1199) ;  /* 0x000000b000007945 */ /* 0x000fe80003800000 */
[----:B------:R-:W-:-:S13]  /*13e30*/  ISETP.GE.AND P1, PT, R0, R7, PT ;  /* 0x000000070000720c */ /* 0x000fda0003f26270 */
[----:B------:R-:W-:Y:S05]  /*13e40*/  @P1 BRA `(.L_x_1200) ;  /* 0x0000000000201947 */ /* 0x000fea0003800000 */
[----:B0-2---:R-:W-:-:S05]  /*13e50*/  IADD3 R2, P1, R31, R14, RZ ;  /* 0x0000000e1f027210 */ /* 0x005fca0007f3e0ff */
[----:B-1----:R-:W-:-:S05]  /*13e60*/  IMAD.X R3, RZ, RZ, R6, P1 ;  /* 0x000000ffff037224 */ /* 0x002fca00008e0606 */
[----:B------:R-:W-:Y:S01]  /*13e70*/  @!PT LDS RZ, [RZ] ;  /* 0x00000000fffff984 */ /* 0x000fe20000000800 */
[----:B------:R-:W-:Y:S01]  /*13e80*/  @!PT LDS RZ, [RZ] ;  /* 0x00000000fffff984 */ /* 0x000fe20000000800 */
[----:B------:R-:W-:Y:S01]  /*13e90*/  @!PT LDS RZ, [RZ] ;  /* 0x00000000fffff984 */ /* 0x000fe20000000800 */
[----:B------:R3:W-:Y:S04]  /*13ea0*/  LDGSTS.E.BYPASS.LTC128B.128 [R17+0x19c00], desc[UR46][R2.64], !P3 ;  /* 0x19c0000002117fae */ /* 0x0007e8000d901d6e */
[----:B------:R3:W-:Y:S04]  /*13eb0*/  LDGSTS.E.BYPASS.LTC128B.128 [R17+0x1bc00], desc[UR46][R2.64+0x40], !P2 ;  /* 0x1bc0004002117fae */ /* 0x0007e8000d101d6e */
[----:B------:R3:W-:Y:S02]  /*13ec0*/  LDGSTS.E.BYPASS.LTC128B.128 [R17+0x1dc00], desc[UR46][R2.64+0x80], !P0 ;  /* 0x1dc0008002117fae */ /* 0x0007e4000c101d6e */
.L_x_1200:
[----:B------:R-:W-:Y:S05]  /*13ed0*/  BSYNC B0 ;  /* 0x0000000000007941 */ /* 0x000fea0003800000 */
.L_x_1199:
[----:B------:R-:W-:Y:S01]  /*13ee0*/  NOP ;  /* 0x0000000000007918 */ /* 0x000fe20000000000 */
[----:B------:R-:W-:Y:S01]  /*13ef0*/  SYNCS.ARRIVE.TRANS64.RED.A0T1 RZ, [UR48+0x2a800], RZ ;  /* 0x02a800ffffff79a7 */ /* 0x000fe20008200430 */
[----:B------:R-:W-:Y:S01]  /*13f00*/  IMAD.MOV.U32 R0, RZ, RZ, 0x1 ;  /* 0x00000001ff007424 */ /* 0x000fe200078e00ff */
[----:B------:R-:W-:Y:S04]  /*13f10*/  ARRIVES.LDGSTSBAR.64.TRANSCNT [UR48+0x2a800] ;  /* 0x02a80000ff0079b0 */ /* 0x000fe80008000ab0 */
[----:B------:R-:W-:Y:S01]  /*13f20*/  SHF.L.U32 R0, R0, 0x1f, RZ ;  /* 0x0000001f00007819 */ /* 0x000fe200000006ff */
[----:B------:R-:W-:Y:S01]  /*13f30*/  NOP ;  /* 0x0000000000007918 */ /* 0x000fe20000000000 */
[----:B------:R-:W-:Y:S01]  /*13f40*/  SYNCS.ARRIVE.TRANS64.A1T0 RZ, [UR48+0x2a800], RZ ;  /* 0x02a800ffffff79a7 */ /* 0x000fe20008100030 */
[----:B------:R-:W-:-:S05]  /*13f50*/  VIADD R18, R18, 0xfffffffe ;  /* 0xfffffffe12127836 */ /* 0x000fca0000000000 */
[----:B------:R-:W-:Y:S01]  /*13f60*/  ISETP.GE.AND P0, PT, R18, UR51, PT ;  /* 0x0000003312007c0c */ /* 0x000fe2000bf06270 */
[----:B------:R-:W4:Y:S02]  /*13f70*/  SYNCS.PHASECHK.TRANS64.TRYWAIT P1, [UR48+0x2a820], R0 ;  /* 0x02a82000ff0075a7 */ /* 0x000f240008020170 */
[----:B----4-:R-:W-:Y:S10]  /*13f80*/  @!P1 BRA `(.L_x_1201) ;  /* 0x0000003000a89947 */ /* 0x010ff40003800000 */
.L_x_1272:
[----:B------:R-:W-:Y:S01]  /*13f90*/  IMAD.MOV.U32 R24, RZ, RZ, 0x1 ;  /* 0x00000001ff187424 */ /* 0x000fe200078e00ff */
[----:B------:R-:W-:Y:S06]  /*13fa0*/  @!P0 BRA `(.L_x_1202) ;  /* 0x0000001000c08947 */ /* 0x000fec0003800000 */
[----:B------:R-:W-:Y:S01]  /*13fb0*/  UIADD3 UR4, UR45, 0x1, URZ ;  /* 0x000000012d047890 */ /* 0x000fe2000fffe03f */
[----:B0--3--:R-:W-:Y:S01]  /*13fc0*/  LOP3.LUT R3, RZ, UR42, RZ, 0x33, !PT ;  /* 0x0000002aff037c12 */ /* 0x009fe2000f8e33ff */
[----:B------:R-:W-:Y:S01]  /*13fd0*/  IMAD.MOV.U32 R8, RZ, RZ, 0x1 ;  /* 0x00000001ff087424 */ /* 0x000fe200078e00ff */
[----:B------:R-:W-:Y:S01]  /*13fe0*/  IADD3 R19, R29, R19, R25 ;  /* 0x000000131d137210 */ /* 0x000fe20007ffe019 */
[----:B------:R-:W-:Y:S01]  /*13ff0*/  UIMAD UR4, UR4, UR38, URZ ;  /* 0x00000026040472a4 */ /* 0x000fe2000f8e023f */
[----:B------:R-:W-:Y:S01]  /*14000*/  LOP3.LUT R5, RZ, UR41, RZ, 0x33, !PT ;  /* 0x00000029ff057c12 */ /* 0x000fe2000f8e33ff */
[----:B------:R-:W-:Y:S02]  /*14010*/  IMAD.MOV.U32 R7, RZ, RZ, RZ ;  /* 0x000000ffff077224 */ /* 0x000fe400078e00ff */
[----:B------:R-:W-:Y:S02]  /*14020*/  VIADD R19, R19, 0xfffffe80 ;  /* 0xfffffe8013137836 */ /* 0x000fe40000000000 */
[----:B------:R-:W-:-:S04]  /*14030*/  LOP3.LUT R0, RZ, UR4, RZ, 0x33, !PT ;  /* 0x00000004ff007c12 */ /* 0x000fc8000f8e33ff */
[----:B------:R-:W-:-:S04]  /*14040*/  VIADDMNMX R0, R0, -UR44, R3, !PT ;  /* 0x8000002c00007c46 */ /* 0x000fc8000f800103 */
[----:B------:R-:W-:-:S04]  /*14050*/  VIMNMX R0, R0, R5, !PT ;  /* 0x0000000500007248 */ /* 0x000fc80007fe0100 */
[C---:B------:R-:W-:Y:S01]  /*14060*/  IADD3 R25, -R0.reuse, -0x2, RZ ;  /* 0xfffffffe00197810 */ /* 0x040fe20007ffe1ff */
[----:B------:R-:W-:-:S07]  /*14070*/  IMAD R18, R0, -0x80, R19 ;  /* 0xffffff8000127824 */ /* 0x000fce00078e0213 */
.L_x_1217:
[----:B0-----:R-:W0:Y:S01]  /*14080*/  LDC R0, c[0x0][0x430] ;  /* 0x00010c00ff007b82 */ /* 0x001e220000000800 */
[----:B------:R-:W-:Y:S01]  /*14090*/  IMAD.MOV.U32 R11, RZ, RZ, R18 ;  /* 0x000000ffff0b7224 */ /* 0x000fe200078e0012 */
[----:B------:R-:W-:Y:S01]  /*140a0*/  ULDC.64 UR4, c[0x0][0x428] ;  /* 0x00010a0000047ab9 */ /* 0x000fe20000000a00 */
[----:B0-----:R-:W-:-:S13]  /*140b0*/  ISETP.NE.AND P0, PT, R0, 0x1, PT ;  /* 0x000000010000780c */ /* 0x001fda0003f05270 */
[----:B------:R-:W0:Y:S08]  /*140c0*/  @P0 LDC R3, c[0x0][0x434] ;  /* 0x00010d00ff030b82 */ /* 0x000e300000000800 */
[----:B------:R-:W3:Y:S01]  /*140d0*/  @P0 LDC R5, c[0x0][0x438] ;  /* 0x00010e00ff050b82 */ /* 0x000ee20000000800 */
[----:B0-----:R-:W-:-:S05]  /*140e0*/  @P0 IMAD.HI.U32 R0, R18, R3, RZ ;  /* 0x0000000312000227 */ /* 0x001fca00078e00ff */
[----:B---3--:R-:W-:Y:S01]  /*140f0*/  @P0 SHF.R.U32.HI R11, RZ, R5, R0 ;  /* 0x00000005ff0b0219 */ /* 0x008fe20000011600 */
[----:B------:R-:W-:-:S03]  /*14100*/  IMAD R5, R32, UR4, RZ ;  /* 0x0000000420057c24 */ /* 0x000fc6000f8e02ff */
[--C-:B------:R-:W-:Y:S01]  /*14110*/  SHF.R.S32.HI R3, RZ, 0x1f, R11.reuse ;  /* 0x0000001fff037819 */ /* 0x100fe2000001140b */
[----:B------:R-:W-:Y:S02]  /*14120*/  IMAD.MOV.U32 R2, RZ, RZ, R11 ;  /* 0x000000ffff027224 */ /* 0x000fe400078e000b */
[C---:B------:R-:W-:Y:S02]  /*14130*/  IMAD R5, R28.reuse, UR5, R5 ;  /* 0x000000051c057c24 */ /* 0x040fe4000f8e0205 */
[----:B------:R-:W-:Y:S01]  /*14140*/  IMAD.WIDE.U32 R2, R28, UR4, R2 ;  /* 0x000000041c027c25 */ /* 0x000fe2000f8e0002 */
[----:B------:R-:W-:-:S03]  /*14150*/  ULDC.64 UR4, c[0x0][0x418] ;  /* 0x0001060000047ab9 */ /* 0x000fc60000000a00 */
[----:B------:R-:W-:Y:S01]  /*14160*/  IMAD.IADD R3, R5, 0x1, R3 ;  /* 0x0000000105037824 */ /* 0x000fe200078e0203 */
[----:B------:R-:W-:-:S04]  /*14170*/  LEA R4, P0, R2, UR4, 0x2 ;  /* 0x0000000402047c11 */ /* 0x000fc8000f8010ff */
[----:B------:R-:W-:-:S05]  /*14180*/  LEA.HI.X R5, R2, UR5, R3, 0x2, P0 ;  /* 0x0000000502057c11 */ /* 0x000fca00080f1403 */
[----:B------:R-:W3:Y:S01]  /*14190*/  LDG.E R9, desc[UR46][R4.64] ;  /* 0x0000002e04097981 */ /* 0x000ee2000c1e1900 */
[----:B------:R-:W-:Y:S01]  /*141a0*/  ISETP.NE.AND P2, PT, R36, 0x3, PT ;  /* 0x000000032400780c */ /* 0x000fe20003f45270 */
[----:B------:R-:W-:Y:S02]  /*141b0*/  VIADD R0, R7, 0x1 ;  /* 0x0000000107007836 */ /* 0x000fe40000000000 */
[----:B------:R-:W-:-:S03]  /*141c0*/  VIADD R25, R25, 0xffffffff ;  /* 0xffffffff19197836 */ /* 0x000fc60000000000 */
[C---:B------:R-:W-:Y:S02]  /*141d0*/  ISETP.NE.AND P1, PT, R0.reuse, 0x2, PT ;  /* 0x000000020000780c */ /* 0x040fe40003f25270 */
[----:B------:R-:W-:Y:S02]  /*141e0*/  ISETP.GT.AND P0, PT, R25, UR51, PT ;  /* 0x0000003319007c0c */ /* 0x000fe4000bf04270 */
[----:B------:R-:W-:Y:S02]  /*141f0*/  SEL R3, RZ, 0x1, P1 ;  /* 0x00000001ff037807 */ /* 0x000fe40000800000 */
[----:B------:R-:W-:Y:S02]  /*14200*/  SEL R0, R0, RZ, P1 ;  /* 0x000000ff00007207 */ /* 0x000fe40000800000 */
[----:B------:R-:W-:Y:S02]  /*14210*/  LOP3.LUT R24, R8, R3, RZ, 0x3c, !PT ;  /* 0x0000000308187212 */ /* 0x000fe400078e3cff */
[----:B---3--:R-:W-:Y:S01]  /*14220*/  SHF.R.S32.HI R20, RZ, 0x1f, R9 ;  /* 0x0000001fff147819 */ /* 0x008fe20000011409 */
[----:B------:R-:W-:Y:S06]  /*14230*/  @!P2 BRA `(.L_x_1203) ;  /* 0x000000000004a947 */ /* 0x000fec0003800000 */
[----:B------:R-:W-:Y:S01]  /*14240*/  BPT.TRAP 0x1 ;  /* 0x000000040000795c */ /* 0x000fe20000300000 */
.L_x_1203:
[----:B-1----:R-:W-:Y:S02]  /*14250*/  LEA R6, R0, UR48, 0x3 ;  /* 0x0000003000067c11 */ /* 0x002fe4000f8e18ff */
[----:B------:R-:W-:-:S04]  /*14260*/  SHF.L.U32 R21, R24, 0x1f, RZ ;  /* 0x0000001f18157819 */ /* 0x000fc800000006ff */
[----:B------:R-:W0:Y:S02]  /*14270*/  SYNCS.PHASECHK.TRANS64.TRYWAIT P1, [R6+URZ+0x2a880], R21 ;  /* 0x02a88015060075a7 */ /* 0x000e24000802017f */
[----:B0-----:R-:W-:Y:S05]  /*14280*/  @!P1 BRA `(.L_x_1204) ;  /* 0x0000003000009947 */ /* 0x001fea0003800000 */
.L_x_1273:
[----:B------:R-:W-:Y:S01]  /*14290*/  ULDC UR4, c[0x0][0x430] ;  /* 0x00010c0000047ab9 */ /* 0x000fe20000000800 */
[----:B------:R-:W-:Y:S01]  /*142a0*/  R2UR UR6, R26 ;  /* 0x000000001a0672ca */ /* 0x000fe200000e0000 */
[----:B------:R-:W-:Y:S01]  /*142b0*/  UIADD3 UR4, -UR4, URZ, URZ ;  /* 0x0000003f04047290 */ /* 0x000fe2000fffe13f */
[C---:B------:R-:W-:Y:S02]  /*142c0*/  LOP3.LUT P3, RZ, R16.reuse, 0x2, RZ, 0xc0, !PT ;  /* 0x0000000210ff7812 */ /* 0x040fe4000786c0ff */
[----:B------:R-:W-:Y:S02]  /*142d0*/  LOP3.LUT P2, RZ, R16, 0x1, RZ, 0xc0, !PT ;  /* 0x0000000110ff7812 */ /* 0x000fe4000784c0ff */
[----:B------:R-:W-:Y:S01]  /*142e0*/  ISETP.GE.AND P4, PT, R31, R37, PT ;  /* 0x000000251f00720c */ /* 0x000fe20003f86270 */
[----:B------:R-:W-:Y:S01]  /*142f0*/  IMAD R10, R11, UR4, R18 ;  /* 0x000000040b0a7c24 */ /* 0x000fe2000f8e0212 */
[----:B------:R-:W-:-:S04]  /*14300*/  ULDC.64 UR4, c[0x0][0x328] ;  /* 0x0000ca0000047ab9 */ /* 0x000fc80000000a00 */
[----:B------:R-:W-:-:S05]  /*14310*/  SHF.R.S32.HI R19, RZ, 0x1f, R10 ;  /* 0x0000001fff137819 */ /* 0x000fca000001140a */
[----:B------:R-:W-:-:S04]  /*14320*/  IMAD R3, R19, UR4, RZ ;  /* 0x0000000413037c24 */ /* 0x000fc8000f8e02ff */
        /* <DEDUP_REMOVED lines=19> */
[----:B--2---:R-:W1:Y:S01]  /*14460*/  SHFL.IDX PT, R14, R22, RZ, 0x1c1f ;  /* 0x001c1fff160e7589 */ /* 0x004e6200000e0000 */
[----:B------:R-:W-:-:S03]  /*14470*/  IMAD R23, R0, 0x6000, R17 ;  /* 0x0000600000177824 */ /* 0x000fc600078e0211 */
[----:B------:R-:W2:Y:S04]  /*14480*/  SHFL.IDX PT, R3, R29, RZ, 0x1c1f ;  /* 0x001c1fff1d037589 */ /* 0x000ea800000e0000 */
[----:B------:R-:W3:Y:S01]  /*14490*/  SHFL.IDX PT, R2, R22, 0x1, 0x1c1f ;  /* 0x003c1f0016027f89 */ /* 0x000ee200000e0000 */
[----:B-1----:R-:W-:-:S03]  /*144a0*/  IADD3 R4, P1, R31, R14, RZ ;  /* 0x0000000e1f047210 */ /* 0x002fc60007f3e0ff */
[----:B------:R-:W-:Y:S02]  /*144b0*/  SHFL.IDX PT, R14, R22, 0x3, 0x1c1f ;  /* 0x007c1f00160e7f89 */ /* 0x000fe400000e0000 */
[----:B--2---:R-:W-:Y:S02]  /*144c0*/  IMAD.X R5, RZ, RZ, R3, P1 ;  /* 0x000000ffff057224 */ /* 0x004fe400008e0603 */
[----:B------:R-:W1:Y:S01]  /*144d0*/  SHFL.IDX PT, R3, R29, 0x1, 0x1c1f ;  /* 0x003c1f001d037f89 */ /* 0x000e6200000e0000 */
[----:B---3--:R-:W-:-:S03]  /*144e0*/  IADD3 R2, P1, R31, R2, RZ ;  /* 0x000000021f027210 */ /* 0x008fc60007f3e0ff */
[----:B------:R-:W-:Y:S04]  /*144f0*/  LDGSTS.E.BYPASS.LTC128B.128 [R23+0xc400], desc[UR46][R4.64], !P4 ;  /* 0x0c40000004177fae */ /* 0x000fe8000e101d6e */
[----:B------:R-:W-:Y:S04]  /*14500*/  LDGSTS.E.BYPASS.LTC128B.128 [R23+0xe400], desc[UR46][R4.64+0x40], !P3 ;  /* 0x0e40004004177fae */ /* 0x000fe8000d901d6e */
[----:B------:R2:W-:Y:S04]  /*14510*/  LDGSTS.E.BYPASS.LTC128B.128 [R23+0x10400], desc[UR46][R4.64+0x80], !P2 ;  /* 0x1040008004177fae */ /* 0x0005e8000d101d6e */
[----:B--2---:R-:W2:Y:S01]  /*14520*/  SHFL.IDX PT, R5, R22, 0x2, 0x1c1f ;  /* 0x005c1f0016057f89 */ /* 0x004ea200000e0000 */
[----:B-1----:R-:W-:-:S03]  /*14530*/  IMAD.X R3, RZ, RZ, R3, P1 ;  /* 0x000000ffff037224 */ /* 0x002fc600008e0603 */
[----:B------:R-:W1:Y:S04]  /*14540*/  SHFL.IDX PT, R4, R29, 0x2, 0x1c1f ;  /* 0x005c1f001d047f89 */ /* 0x000e6800000e0000 */
[----:B------:R-:W-:Y:S04]  /*14550*/  LDGSTS.E.BYPASS.LTC128B.128 [R23+0xcc00], desc[UR46][R2.64], !P4 ;  /* 0x0cc0000002177fae */ /* 0x000fe8000e101d6e */
[----:B------:R-:W-:Y:S04]  /*14560*/  LDGSTS.E.BYPASS.LTC128B.128 [R23+0xec00], desc[UR46][R2.64+0x40], !P3 ;  /* 0x0ec0004002177fae */ /* 0x000fe8000d901d6e */
[----:B------:R2:W-:Y:S04]  /*14570*/  LDGSTS.E.BYPASS.LTC128B.128 [R23+0x10c00], desc[UR46][R2.64+0x80], !P2 ;  /* 0x10c0008002177fae */ /* 0x0005e8000d101d6e */
[----:B------:R-:W3:Y:S01]  /*14580*/  SHFL.IDX PT, R29, R29, 0x3, 0x1c1f ;  /* 0x007c1f001d1d7f89 */ /* 0x000ee200000e0000 */
[----:B--2---:R-:W-:-:S05]  /*14590*/  IADD3 R2, P1, R31, R5, RZ ;  /* 0x000000051f027210 */ /* 0x004fca0007f3e0ff */
[----:B-1----:R-:W-:-:S05]  /*145a0*/  IMAD.X R3, RZ, RZ, R4, P1 ;  /* 0x000000ffff037224 */ /* 0x002fca00008e0604 */
[----:B------:R1:W-:Y:S04]  /*145b0*/  LDGSTS.E.BYPASS.LTC128B.128 [R23+0xd400], desc[UR46][R2.64], !P4 ;  /* 0x0d40000002177fae */ /* 0x0003e8000e101d6e */
[----:B------:R1:W-:Y:S04]  /*145c0*/  LDGSTS.E.BYPASS.LTC128B.128 [R23+0xf400], desc[UR46][R2.64+0x40], !P3 ;  /* 0x0f40004002177fae */ /* 0x0003e8000d901d6e */
[----:B---3--:R1:W-:Y:S02]  /*145d0*/  LDGSTS.E.BYPASS.LTC128B.128 [R23+0x11400], desc[UR46][R2.64+0x80], !P2 ;  /* 0x1140008002177fae */ /* 0x0083e4000d101d6e */
.L_x_1283:
[----:B-1----:R-:W-:Y:S02]  /*145e0*/  IADD3 R2, P1, R31, R14, RZ ;  /* 0x0000000e1f027210 */ /* 0x002fe40007f3e0ff */
        /* <DEDUP_REMOVED lines=13> */
[----:B-1----:R-:W-:Y:S05]  /*146c0*/  @!P2 BRA `(.L_x_1206) ;  /* 0x000000000004a947 */ /* 0x002fea0003800000 */
[----:B------:R-:W-:Y:S01]  /*146d0*/  BPT.TRAP 0x1 ;  /* 0x000000040000795c */ /* 0x000fe20000300000 */
.L_x_1206:
[----:B------:R1:W-:Y:S01]  /*146e0*/  SYNCS.ARRIVE.TRANS64.A1T0 RZ, [R6+URZ+0x2a870], RZ ;  /* 0x02a870ff06ff79a7 */ /* 0x0003e2000810003f */
[----:B------:R-:W-:Y:S05]  /*146f0*/  @!P2 BRA `(.L_x_1207) ;  /* 0x000000000004a947 */ /* 0x000fea0003800000 */
[----:B------:R-:W-:Y:S01]  /*14700*/  BPT.TRAP 0x1 ;  /* 0x000000040000795c */ /* 0x000fe20000300000 */
.L_x_1207:
[----:B------:R-:W2:Y:S02]  /*14710*/  SYNCS.PHASECHK.TRANS64.TRYWAIT P1, [R6+URZ+0x2a840], R21 ;  /* 0x02a84015060075a7 */ /* 0x000ea4000802017f */
[----:B--2---:R-:W-:Y:S05]  /*14720*/  @!P1 BRA `(.L_x_1208) ;  /* 0x0000003000189947 */ /* 0x004fea0003800000 */
.L_x_1284:
[----:B------:R-:W-:Y:S01]  /*14730*/  ULDC.64 UR4, c[0x0][0x300] ;  /* 0x0000c00000047ab9 */ /* 0x000fe20000000a00 */
[----:B------:R-:W-:Y:S01]  /*14740*/  R2UR UR6, R26 ;  /* 0x000000001a0672ca */ /* 0x000fe200000e0000 */
[----:B------:R-:W-:Y:S01]  /*14750*/  IMAD R19, R19, UR4, RZ ;  /* 0x0000000413137c24 */ /* 0x000fe2000f8e02ff */
[----:B------:R-:W-:Y:S01]  /*14760*/  LOP3.LUT P3, RZ, R16, 0x2, RZ, 0xc0, !PT ;  /* 0x0000000210ff7812 */ /* 0x000fe2000786c0ff */
[----:B------:R-:W-:Y:S01]  /*14770*/  IMAD.WIDE.U32 R2, R10, UR4, RZ ;  /* 0x000000040a027c25 */ /* 0x000fe2000f8e00ff */
[----:B------:R-:W-:Y:S02]  /*14780*/  LOP3.LUT P2, RZ, R16, 0x1, RZ, 0xc0, !PT ;  /* 0x0000000110ff7812 */ /* 0x000fe4000784c0ff */
[----:B------:R-:W-:Y:S01]  /*14790*/  ISETP.GE.AND P4, PT, R31, R37, PT ;  /* 0x000000251f00720c */ /* 0x000fe20003f86270 */
[----:B------:R-:W-:Y:S01]  /*147a0*/  IMAD R19, R10, UR5, R19 ;  /* 0x000000050a137c24 */ /* 0x000fe2000f8e0213 */
[----:B------:R-:W-:Y:S02]  /*147b0*/  ULDC.64 UR4, c[0x0][0x310] ;  /* 0x0000c40000047ab9 */ /* 0x000fe40000000a00 */
[----:B------:R-:W-:-:S02]  /*147c0*/  IMAD R20, R20, UR4, RZ ;  /* 0x0000000414147c24 */ /* 0x000fc4000f8e02ff */
[----:B------:R-:W-:Y:S02]  /*147d0*/  IMAD.IADD R3, R3, 0x1, R19 ;  /* 0x0000000103037824 */ /* 0x000fe400078e0213 */
[C---:B------:R-:W-:Y:S02]  /*147e0*/  IMAD R5, R9.reuse, UR5, R20 ;  /* 0x0000000509057c24 */ /* 0x040fe4000f8e0214 */
[----:B------:R-:W-:Y:S01]  /*147f0*/  IMAD.WIDE.U32 R2, R9, UR4, R2 ;  /* 0x0000000409027c25 */ /* 0x000fe2000f8e0002 */
        /* <DEDUP_REMOVED lines=16> */
[----:B------:R-:W-:Y:S01]  /*14900*/  SHFL.IDX PT, R20, R9, 0x2, 0x1c1f ;  /* 0x005c1f0009147f89 */ /* 0x000fe200000e0000 */
[----:B---3--:R-:W-:-:S03]  /*14910*/  IADD3 R4, P1, R31, R14, RZ ;  /* 0x0000000e1f047210 */ /* 0x008fc60007f3e0ff */
[----:B------:R-:W3:Y:S02]  /*14920*/  SHFL.IDX PT, R14, R9, 0x1, 0x1c1f ;  /* 0x003c1f00090e7f89 */ /* 0x000ee400000e0000 */
[----:B----4-:R-:W-:Y:S02]  /*14930*/  IMAD.X R5, RZ, RZ, R3, P1 ;  /* 0x000000ffff057224 */ /* 0x010fe400008e0603 */
[----:B------:R-:W4:Y:S04]  /*14940*/  SHFL.IDX PT, R3, R19, 0x1, 0x1c1f ;  /* 0x003c1f0013037f89 */ /* 0x000f2800000e0000 */
[----:B------:R-:W-:Y:S04]  /*14950*/  LDGSTS.E.BYPASS.LTC128B.128 [R10+0x1e400], desc[UR46][R4.64], !P4 ;  /* 0x1e400000040a7fae */ /* 0x000fe8000e101d6e */
[----:B------:R-:W-:Y:S04]  /*14960*/  LDGSTS.E.BYPASS.LTC128B.128 [R10+0x20400], desc[UR46][R4.64+0x40], !P3 ;  /* 0x20400040040a7fae */ /* 0x000fe8000d901d6e */
[----:B------:R5:W-:Y:S01]  /*14970*/  LDGSTS.E.BYPASS.LTC128B.128 [R10+0x22400], desc[UR46][R4.64+0x80], !P2 ;  /* 0x22400080040a7fae */ /* 0x000be2000d101d6e */
[----:B---3--:R-:W-:-:S03]  /*14980*/  IADD3 R2, P1, R31, R14, RZ ;  /* 0x0000000e1f027210 */ /* 0x008fc60007f3e0ff */
[----:B------:R-:W-:Y:S02]  /*14990*/  SHFL.IDX PT, R14, R9, 0x3, 0x1c1f ;  /* 0x007c1f00090e7f89 */ /* 0x000fe400000e0000 */
[----:B----4-:R-:W-:Y:S02]  /*149a0*/  IMAD.X R3, RZ, RZ, R3, P1 ;  /* 0x000000ffff037224 */ /* 0x010fe400008e0603 */
[----:B-----5:R-:W3:Y:S04]  /*149b0*/  SHFL.IDX PT, R4, R19, 0x2, 0x1c1f ;  /* 0x005c1f0013047f89 */ /* 0x020ee800000e0000 */
[----:B------:R-:W-:Y:S04]  /*149c0*/  LDGSTS.E.BYPASS.LTC128B.128 [R10+0x1ec00], desc[UR46][R2.64], !P4 ;  /* 0x1ec00000020a7fae */ /* 0x000fe8000e101d6e */
[----:B------:R-:W-:Y:S04]  /*149d0*/  LDGSTS.E.BYPASS.LTC128B.128 [R10+0x20c00], desc[UR46][R2.64+0x40], !P3 ;  /* 0x20c00040020a7fae */ /* 0x000fe8000d901d6e */
[----:B------:R4:W-:Y:S04]  /*149e0*/  LDGSTS.E.BYPASS.LTC128B.128 [R10+0x22c00], desc[UR46][R2.64+0x80], !P2 ;  /* 0x22c00080020a7fae */ /* 0x0009e8000d101d6e */
[----:B------:R-:W0:Y:S01]  /*149f0*/  SHFL.IDX PT, R19, R19, 0x3, 0x1c1f ;  /* 0x007c1f0013137f89 */ /* 0x000e2200000e0000 */
[----:B----4-:R-:W-:-:S05]  /*14a00*/  IADD3 R2, P1, R31, R20, RZ ;  /* 0x000000141f027210 */ /* 0x010fca0007f3e0ff */
[----:B---3--:R-:W-:-:S05]  /*14a10*/  IMAD.X R3, RZ, RZ, R4, P1 ;  /* 0x000000ffff037224 */ /* 0x008fca00008e0604 */
[----:B------:R3:W-:Y:S04]  /*14a20*/  LDGSTS.E.BYPASS.LTC128B.128 [R10+0x1f400], desc[UR46][R2.64], !P4 ;  /* 0x1f400000020a7fae */ /* 0x0007e8000e101d6e */
[----:B------:R3:W-:Y:S04]  /*14a30*/  LDGSTS.E.BYPASS.LTC128B.128 [R10+0x21400], desc[UR46][R2.64+0x40], !P3 ;  /* 0x21400040020a7fae */ /* 0x0007e8000d901d6e */
[----:B0-----:R3:W-:Y:S02]  /*14a40*/  LDGSTS.E.BYPASS.LTC128B.128 [R10+0x23400], desc[UR46][R2.64+0x80], !P2 ;  /* 0x23400080020a7fae */ /* 0x0017e4000d101d6e */
.L_x_1294:
[----:B---3--:R-:W-:Y:S02]  /*14a50*/  IADD3 R2, P1, R31, R14, RZ ;  /* 0x0000000e1f027210 */ /* 0x008fe40007f3e0ff */
        /* <DEDUP_REMOVED lines=15> */
.L_x_1210:
[----:B------:R-:W-:Y:S01]  /*14b50*/  IMAD.U32 R2, RZ, RZ, UR43 ;  /* 0x0000002bff027e24 */ /* 0x000fe2000f8e00ff */
[----:B------:R0:W-:Y:S04]  /*14b60*/  SYNCS.ARRIVE.TRANS64.A1T0 RZ, [R6+URZ+0x2a830], RZ ;  /* 0x02a830ff06ff79a7 */ /* 0x0001e8000810003f */
[----:B------:R-:W-:-:S04]  /*14b70*/  LOP3.LUT R2, R2, 0x1, RZ, 0xfc, !PT ;  /* 0x0000000102027812 */ /* 0x000fc800078efcff */
[----:B------:R-:W-:-:S13]  /*14b80*/  ISETP.NE.AND P1, PT, R2, 0x3, PT ;  /* 0x000000030200780c */ /* 0x000fda0003f25270 */
[----:B0-----:R-:W-:Y:S05]  /*14b90*/  @!P1 BRA `(.L_x_1211) ;  /* 0x0000000000049947 */ /* 0x001fea0003800000 */
[----:B------:R-:W-:Y:S01]  /*14ba0*/  BPT.TRAP 0x1 ;  /* 0x000000040000795c */ /* 0x000fe20000300000 */
.L_x_1211:
[----:B------:R-:W-:Y:S02]  /*14bb0*/  LOP3.LUT R3, R8, 0x1, RZ, 0x3c, !PT ;  /* 0x0000000108037812 */ /* 0x000fe400078e3cff */
[----:B------:R-:W-:Y:S02]  /*14bc0*/  LEA R2, R7, UR48, 0x3 ;  /* 0x0000003007027c11 */ /* 0x000fe4000f8e18ff */
[----:B------:R-:W-:-:S04]  /*14bd0*/  SHF.L.U32 R3, R3, 0x1f, RZ ;  /* 0x0000001f03037819 */ /* 0x000fc800000006ff */
[----:B------:R-:W0:Y:S02]  /*14be0*/  SYNCS.PHASECHK.TRANS64.TRYWAIT P2, [R2+URZ+0x2a870], R3 ;  /* 0x02a87003020075a7 */ /* 0x000e24000804017f */
[----:B0-----:R-:W-:Y:S05]  /*14bf0*/  @!P2 BRA `(.L_x_1212) ;  /* 0x000000300024a947 */ /* 0x001fea0003800000 */
.L_x_1295:
[----:B------:R-:W-:-:S13]  /*14c00*/  ISETP.NE.AND P2, PT, R36, 0x3, PT ;  /* 0x000000032400780c */ /* 0x000fda0003f45270 */
[----:B------:R-:W-:Y:S05]  /*14c10*/  @!P2 BRA `(.L_x_1213) ;  /* 0x000000000004a947 */ /* 0x000fea0003800000 */
[----:B------:R-:W-:Y:S01]  /*14c20*/  BPT.TRAP 0x1 ;  /* 0x000000040000795c */ /* 0x000fe20000300000 */
.L_x_1213:
[----:B0-----:R-:W-:Y:S01]  /*14c30*/  SHF.L.U32 R3, R8, 0x1f, RZ ;  /* 0x0000001f08037819 */ /* 0x001fe200000006ff */
[----:B-12---:R-:W-:-:S03]  /*14c40*/  IMAD R6, R7, 0x6000, RZ ;  /* 0x0000600007067824 */ /* 0x006fc600078e02ff */
[----:B------:R-:W0:Y:S02]  /*14c50*/  SYNCS.PHASECHK.TRANS64.TRYWAIT P2, [R2+URZ+0x2a860], R3 ;  /* 0x02a86003020075a7 */ /* 0x000e24000804017f */
[----:B0-----:R-:W-:Y:S05]  /*14c60*/  @!P2 BRA `(.L_x_1214) ;  /* 0x00000030001ca947 */ /* 0x001fea0003800000 */
.L_x_1296:
[C---:B------:R-:W-:Y:S01]  /*14c70*/  LOP3.LUT R4, R6.reuse, R35, RZ, 0xfc, !PT ;  /* 0x0000002306047212 */ /* 0x040fe200078efcff */
[----:B------:R-:W-:Y:S05]  /*14c80*/  WARPSYNC.ALL ;  /* 0x0000000000007948 */ /* 0x000fea0003800000 */
[----:B------:R-:W1:Y:S01]  /*14c90*/  LDSM.16.MT88.4 R8, [R4+UR48+0xc400] ;  /* 0x00c400300408783b */ /* 0x000e620008004200 */
[----:B0-----:R-:W-:Y:S02]  /*14ca0*/  IADD3 R3, R6, UR48, R33 ;  /* 0x0000003006037c10 */ /* 0x001fe4000fffe021 */
[----:B------:R-:W-:Y:S02]  /*14cb0*/  ISETP.NE.AND P2, PT, R36, 0x3, PT ;  /* 0x000000032400780c */ /* 0x000fe40003f45270 */
[----:B------:R-:W-:-:S02]  /*14cc0*/  IADD3 R5, R27, 0x400, R3 ;  /* 0x000004001b057810 */ /* 0x000fc40007ffe003 */
[C-C-:B-1----:R-:W-:Y:S02]  /*14cd0*/  PRMT R20, R8.reuse, 0x6420, R9.reuse ;  /* 0x0000642008147816 */ /* 0x142fe40000000009 */
[----:B------:R-:W-:Y:S02]  /*14ce0*/  PRMT R21, R8, 0x7531, R9 ;  /* 0x0000753108157816 */ /* 0x000fe40000000009 */
[C-C-:B------:R-:W-:Y:S02]  /*14cf0*/  PRMT R22, R10.reuse, 0x6420, R11.reuse ;  /* 0x000064200a167816 */ /* 0x140fe4000000000b */
        /* <DEDUP_REMOVED lines=13> */
[----:B------:R0:W-:Y:S04]  /*14dd0*/  STSM.16.M88.4 [R3+0x4400], R12 ;  /* 0x0044000c03007844 */ /* 0x0001e80000000200 */
[----:B------:R-:W1:Y:S01]  /*14de0*/  LDSM.16.MT88.4 R8, [R4+UR48+0xcc00] ;  /* 0x00cc00300408783b */ /* 0x000e620008004200 */
[----:B0-----:R-:W-:Y:S02]  /*14df0*/  IADD3 R3, R34, 0x400, R3 ;  /* 0x0000040022037810 */ /* 0x001fe40007ffe003 */
[C-C-:B-1----:R-:W-:Y:S02]  /*14e00*/  PRMT R12, R8.reuse, 0x6420, R9.reuse ;  /* 0x00006420080c7816 */ /* 0x142fe40000000009 */
[----:B------:R-:W-:Y:S02]  /*14e10*/  PRMT R13, R8, 0x7531, R9 ;  /* 0x00007531080d7816 */ /* 0x000fe40000000009 */
[----:B------:R-:W-:-:S02]  /*14e20*/  PRMT R14, R10, 0x6420, R11 ;  /* 0x000064200a0e7816 */ /* 0x000fc4000000000b */
[----:B------:R-:W-:-:S05]  /*14e30*/  PRMT R15, R10, 0x7531, R11 ;  /* 0x000075310a0f7816 */ /* 0x000fca000000000b */
[----:B------:R-:W-:Y:S04]  /*14e40*/  STSM.16.M88.4 [R5], R12 ;  /* 0x0000000c05007844 */ /* 0x000fe80000000200 */
        /* <DEDUP_REMOVED lines=31> */
[----:B0-----:R-:W-:Y:S01]  /*15040*/  IMAD.IADD R3, R27, 0x1, R3 ;  /* 0x000000011b037824 */ /* 0x001fe200078e0203 */
        /* <DEDUP_REMOVED lines=25> */
.L_x_1215:
[----:B-1----:R1:W-:Y:S01]  /*151e0*/  SYNCS.ARRIVE.TRANS64.A1T0 RZ, [R2+URZ+0x2a850], RZ ;  /* 0x02a850ff02ff79a7 */ /* 0x0023e2000810003f */
[----:B------:R-:W-:Y:S06]  /*151f0*/  BAR.SYNC.DEFER_BLOCKING 0x2, 0x80 ;  /* 0x0082000000007b1d */ /* 0x000fec0000010000 */
[----:B------:R-:W-:Y:S05]  /*15200*/  @!P1 BRA `(.L_x_1216) ;  /* 0x0000000000049947 */ /* 0x000fea0003800000 */
[----:B------:R-:W-:Y:S01]  /*15210*/  BPT.TRAP 0x1 ;  /* 0x000000040000795c */ /* 0x000fe20000300000 */
.L_x_1216:
        /* <DEDUP_REMOVED lines=9> */
.L_x_1202:
[----:B0-----:R-:W-:-:S07]  /*152b0*/  IMAD.MOV.U32 R0, RZ, RZ, RZ ;  /* 0x000000ffff007224 */ /* 0x001fce00078e00ff */
.L_x_1218:
[----:B------:R-:W-:-:S06]  /*152c0*/  ULOP3.LUT UR4, UR43, 0x1, URZ, 0xfc, !UPT ;  /* 0x000000012b047892 */ /* 0x000fcc000f8efc3f */
[----:B0--3--:R-:W-:-:S05]  /*152d0*/  IMAD.U32 R2, RZ, RZ, UR4 ;  /* 0x00000004ff027e24 */ /* 0x009fca000f8e00ff */
[----:B------:R-:W-:-:S13]  /*152e0*/  ISETP.NE.AND P1, PT, R2, 0x3, PT ;  /* 0x000000030200780c */ /* 0x000fda0003f25270 */
[----:B------:R-:W-:Y:S05]  /*152f0*/  @!P1 BRA `(.L_x_1219) ;  /* 0x0000000000049947 */ /* 0x000fea0003800000 */
[----:B------:R-:W-:Y:S01]  /*15300*/  BPT.TRAP 0x1 ;  /* 0x000000040000795c */ /* 0x000fe20000300000 */
.L_x_1219:
[----:B------:R-:W-:Y:S01]  /*15310*/  LOP3.LUT R3, R24, 0x1, RZ, 0x3c, !PT ;  /* 0x0000000118037812 */ /* 0x000fe200078e3cff */
[----:B------:R-:W-:Y:S01]  /*15320*/  BSSY B0, `(.L_x_1220) ;  /* 0x0000005000007945 */ /* 0x000fe20003800000 */
[----:B------:R-:W-:Y:S02]  /*15330*/  LEA R2, R0, UR48, 0x3 ;  /* 0x0000003000027c11 */ /* 0x000fe4000f8e18ff */
[----:B------:R-:W-:-:S04]  /*15340*/  SHF.L.U32 R3, R3, 0x1f, RZ ;  /* 0x0000001f03037819 */ /* 0x000fc800000006ff */
[----:B------:R-:W0:Y:S02]  /*15350*/  SYNCS.PHASECHK.TRANS64.TRYWAIT P0, [R2+URZ+0x2a870], R3 ;  /* 0x02a87003020075a7 */ /* 0x000e24000800017f */
[----:B0-----:R-:W-:Y:S05]  /*15360*/  @!P0 BRA `(.L_x_1221) ;  /* 0x0000002800708947 */ /* 0x001fea0003800000 */
.L_x_1297:
[----:B------:R-:W-:Y:S05]  /*15370*/  BSYNC B0 ;  /* 0x0000000000007941 */ /* 0x000fea0003800000 */
.L_x_1220:
[----:B------:R-:W-:-:S13]  /*15380*/  ISETP.NE.AND P0, PT, R36, 0x3, PT ;  /* 0x000000032400780c */ /* 0x000fda0003f05270 */
[----:B------:R-:W-:Y:S05]  /*15390*/  @!P0 BRA `(.L_x_1222) ;  /* 0x0000000000048947 */ /* 0x000fea0003800000 */
[----:B------:R-:W-:Y:S01]  /*153a0*/  BPT.TRAP 0x1 ;  /* 0x000000040000795c */ /* 0x000fe20000300000 */
.L_x_1222:
[----:B0-----:R-:W-:Y:S01]  /*153b0*/  SHF.L.U32 R3, R24, 0x1f, RZ ;  /* 0x0000001f18037819 */ /* 0x001fe200000006ff */
[----:B------:R-:W-:-:S03]  /*153c0*/  IMAD R8, R0, 0x6000, RZ ;  /* 0x0000600000087824 */ /* 0x000fc600078e02ff */
[----:B------:R-:W0:Y:S02]  /*153d0*/  SYNCS.PHASECHK.TRANS64.TRYWAIT P0, [R2+URZ+0x2a860], R3 ;  /* 0x02a86003020075a7 */ /* 0x000e24000800017f */
[----:B------:R-:W-:Y:S01]  /*153e0*/  LOP3.LUT R35, R8, R35, RZ, 0xfc, !PT ;  /* 0x0000002308237212 */ /* 0x000fe200078efcff */
[----:B0-----:R-:W-:Y:S06]  /*153f0*/  @!P0 BRA `(.L_x_1223) ;  /* 0x0000002800608947 */ /* 0x001fec0003800000 */
.L_x_1298:
[----:B------:R-:W-:Y:S05]  /*15400*/  WARPSYNC.ALL ;  /* 0x0000000000007948 */ /* 0x000fea0003800000 */
[----:B-1----:R-:W1:Y:S01]  /*15410*/  LDSM.16.MT88.4 R4, [R35+UR48+0xc400] ;  /* 0x00c400302304783b */ /* 0x002e620008004200 */
[----:B------:R-:W-:Y:S02]  /*15420*/  IADD3 R33, R8, UR48, R33 ;  /* 0x0000003008217c10 */ /* 0x000fe4000fffe021 */
[----:B------:R-:W-:Y:S02]  /*15430*/  ISETP.NE.AND P0, PT, R36, 0x3, PT ;  /* 0x000000032400780c */ /* 0x000fe40003f05270 */
[----:B0-----:R-:W-:-:S02]  /*15440*/  IADD3 R3, R27, 0x400, R33 ;  /* 0x000004001b037810 */ /* 0x001fc40007ffe021 */
[----:B------:R-:W-:-:S05]  /*15450*/  IADD3 R34, R34, 0x400, R33 ;  /* 0x0000040022227810 */ /* 0x000fca0007ffe021 */
[----:B------:R-:W-:Y:S01]  /*15460*/  IMAD.IADD R27, R27, 0x1, R34 ;  /* 0x000000011b1b7824 */ /* 0x000fe200078e0222 */
        /* <DEDUP_REMOVED lines=79> */
.L_x_1224:
[----:B-1----:R1:W-:Y:S01]  /*15960*/  SYNCS.ARRIVE.TRANS64.A1T0 RZ, [R2+URZ+0x2a850], RZ ;  /* 0x02a850ff02ff79a7 */ /* 0x0023e2000810003f */
[----:B------:R-:W-:Y:S06]  /*15970*/  BAR.SYNC.DEFER_BLOCKING 0x2, 0x80 ;  /* 0x0082000000007b1d */ /* 0x000fec0000010000 */
[----:B------:R-:W-:Y:S05]  /*15980*/  @!P1 BRA `(.L_x_1225) ;  /* 0x0000000000049947 */ /* 0x000fea0003800000 */
[----:B------:R-:W-:Y:S01]  /*15990*/  BPT.TRAP 0x1 ;  /* 0x000000040000795c */ /* 0x000fe20000300000 */
.L_x_1225:
[----:B------:R-:W3:Y:S01]  /*159a0*/  S2R R3, SR_CgaCtaId ;  /* 0x0000000000037919 */ /* 0x000ee20000008800 */
[----:B-1----:R-:W-:-:S05]  /*159b0*/  VIADD R2, R2, 0x2a880 ;  /* 0x0002a88002027836 */ /* 0x002fca0000000000 */
[----:B---3--:R-:W-:Y:S01]  /*159c0*/  PRMT R2, R3, 0x654, R2 ;  /* 0x0000065403027816 */ /* 0x008fe20000000002 */
[----:B------:R-:W-:-:S03]  /*159d0*/  IMAD.MOV.U32 R3, RZ, RZ, RZ ;  /* 0x000000ffff037224 */ /* 0x000fc600078e00ff */
[----:B------:R1:W-:Y:S02]  /*159e0*/  SYNCS.ARRIVE.TRANS64.RED.A1T0 RZ, [R2+URZ], RZ ;  /* 0x000000ff02ff79a7 */ /* 0x0003e4000810043f */
[----:B-1----:R-:W-:-:S05]  /*159f0*/  VIADD R2, R0, 0x1 ;  /* 0x0000000100027836 */ /* 0x002fca0000000000 */
[----:B------:R-:W-:-:S04]  /*15a00*/  ISETP.NE.AND P0, PT, R2, 0x2, PT ;  /* 0x000000020200780c */ /* 0x000fc80003f05270 */
[----:B------:R-:W-:Y:S02]  /*15a10*/  SEL R5, RZ, 0x1, P0 ;  /* 0x00000001ff057807 */ /* 0x000fe40000000000 */
[----:B------:R-:W-:Y:S02]  /*15a20*/  SEL R2, R2, RZ, P0 ;  /* 0x000000ff02027207 */ /* 0x000fe40000000000 */
[----:B------:R-:W-:-:S07]  /*15a30*/  LOP3.LUT R0, R24, R5, RZ, 0x3c, !PT ;  /* 0x0000000518007212 */ /* 0x000fce00078e3cff */
.L_x_1176:
[----:B------:R-:W1:Y:S01]  /*15a40*/  S2R R5, SR_CgaCtaId ;  /* 0x0000000000057919 */ /* 0x000e620000008800 */
[----:B------:R-:W-:Y:S02]  /*15a50*/  MOV R4, 0x400 ;  /* 0x0000040000047802 */ /* 0x000fe40000000f00 */
[----:B------:R-:W-:Y:S02]  /*15a60*/  SHF.L.U32 R3, R3, 0x1f, RZ ;  /* 0x0000001f03037819 */ /* 0x000fe400000006ff */
[----:B-1----:R-:W-:-:S04]  /*15a70*/  LEA R6, R5, R4, 0x18 ;  /* 0x0000000405067211 */ /* 0x002fc800078ec0ff */
[----:B------:R-:W1:Y:S02]  /*15a80*/  SYNCS.PHASECHK.TRANS64.TRYWAIT P0, [R6+URZ+0x2a820], R3 ;  /* 0x02a82003060075a7 */ /* 0x000e64000800017f */
[----:B-1----:R-:W-:Y:S05]  /*15a90*/  @!P0 BRA `(.L_x_1226) ;  /* 0x0000002000cc8947 */ /* 0x002fea0003800000 */
.L_x_1299:
[----:B------:R-:W3:Y:S02]  /*15aa0*/  S2R R4, SR_TID.X ;  /* 0x0000000000047919 */ /* 0x000ee40000002100 */
[----:B---3--:R-:W-:-:S04]  /*15ab0*/  SHF.R.U32.HI R4, RZ, 0x5, R4 ;  /* 0x00000005ff047819 */ /* 0x008fc80000011604 */
[----:B------:R-:W-:-:S05]  /*15ac0*/  LOP3.LUT R4, R4, 0x3, RZ, 0xc0, !PT ;  /* 0x0000000304047812 */ /* 0x000fca00078ec0ff */
[----:B-1----:R-:W1:Y:S02]  /*15ad0*/  SHFL.IDX PT, R3, R4, RZ, 0x1f ;  /* 0x00001fff04037589 */ /* 0x002e6400000e0000 */
[----:B-1----:R-:W-:-:S13]  /*15ae0*/  ISETP.NE.AND P0, PT, R3, RZ, PT ;  /* 0x000000ff0300720c */ /* 0x002fda0003f05270 */
        /* <DEDUP_REMOVED lines=8> */
.L_x_1227:
[----:B------:R-:W-:Y:S01]  /*15b70*/  IMAD R5, R2, 0x8, R6 ;  /* 0x0000000802057824 */ /* 0x000fe200078e0206 */
[----:B------:R-:W-:Y:S01]  /*15b80*/  SHF.L.U32 R4, R0, 0x1f, RZ ;  /* 0x0000001f00047819 */ /* 0x000fe200000006ff */
[----:B------:R-:W-:-:S03]  /*15b90*/  VIADD R2, R2, 0x1 ;  /* 0x0000000102027836 */ /* 0x000fc60000000000 */
[----:B------:R-:W1:Y:S02]  /*15ba0*/  SYNCS.PHASECHK.TRANS64.TRYWAIT P1, [R5+URZ+0x2a840], R4 ;  /* 0x02a84004050075a7 */ /* 0x000e64000802017f */
[----:B------:R-:W-:-:S04]  /*15bb0*/  ISETP.NE.AND P2, PT, R2, 0x2, PT ;  /* 0x000000020200780c */ /* 0x000fc80003f45270 */
[----:B------:R-:W-:Y:S01]  /*15bc0*/  SEL R3, RZ, 0x1, P2 ;  /* 0x00000001ff037807 */ /* 0x000fe20001000000 */
[----:B-1----:R-:W-:Y:S08]  /*15bd0*/  @!P1 BRA `(.L_x_1228) ;  /* 0x0000002000909947 */ /* 0x002ff00003800000 */
.L_x_1300:
[----:B------:R-:W-:Y:S02]  /*15be0*/  SEL R2, R2, RZ, P2 ;  /* 0x000000ff02027207 */ /* 0x000fe40001000000 */
[----:B------:R-:W-:Y:S01]  /*15bf0*/  LOP3.LUT R0, R0, R3, RZ, 0x3c, !PT ;  /* 0x0000000300007212 */ /* 0x000fe200078e3cff */
[----:B------:R-:W-:Y:S06]  /*15c00*/  @!P0 BRA `(.L_x_1229) ;  /* 0x0000000000048947 */ /* 0x000fec0003800000 */
[----:B------:R-:W-:Y:S01]  /*15c10*/  BPT.TRAP 0x1 ;  /* 0x000000040000795c */ /* 0x000fe20000300000 */
.L_x_1229:
[----:B------:R-:W-:Y:S01]  /*15c20*/  IMAD R3, R2, 0x8, R6 ;  /* 0x0000000802037824 */ /* 0x000fe200078e0206 */
[----:B------:R-:W-:-:S04]  /*15c30*/  SHF.L.U32 R0, R0, 0x1f, RZ ;  /* 0x0000001f00007819 */ /* 0x000fc800000006ff */
[----:B------:R-:W3:Y:S02]  /*15c40*/  SYNCS.PHASECHK.TRANS64.TRYWAIT P1, [R3+URZ+0x2a840], R0 ;  /* 0x02a84000030075a7 */ /* 0x000ee4000802017f */
[----:B---3--:R-:W-:Y:S05]  /*15c50*/  @!P1 BRA `(.L_x_1230) ;  /* 0x0000002000849947 */ /* 0x008fea0003800000 */
.L_x_1301:
[----:B------:R-:W-:Y:S05]  /*15c60*/  @!P0 BRA `(.L_x_1231) ;  /* 0x0000000000048947 */ /* 0x000fea0003800000 */
[----:B------:R-:W-:Y:S01]  /*15c70*/  BPT.TRAP 0x1 ;  /* 0x000000040000795c */ /* 0x000fe20000300000 */
.L_x_1231:
[----:B------:R-:W4:Y:S02]  /*15c80*/  SYNCS.PHASECHK.TRANS64.TRYWAIT P1, [R5+URZ+0x2a860], R4 ;  /* 0x02a86004050075a7 */ /* 0x000f24000802017f */
[----:B----4-:R-:W-:Y:S05]  /*15c90*/  @!P1 BRA `(.L_x_1232) ;  /* 0x0000002000889947 */ /* 0x010fea0003800000 */
.L_x_1302:
[----:B------:R-:W-:Y:S05]  /*15ca0*/  @!P0 BRA `(.L_x_1233) ;  /* 0x0000000000048947 */ /* 0x000fea0003800000 */
[----:B------:R-:W-:Y:S01]  /*15cb0*/  BPT.TRAP 0x1 ;  /* 0x000000040000795c */ /* 0x000fe20000300000 */
.L_x_1233:
[----:B------:R-:W0:Y:S02]  /*15cc0*/  SYNCS.PHASECHK.TRANS64.TRYWAIT P1, [R3+URZ+0x2a860], R0 ;  /* 0x02a86000030075a7 */ /* 0x000e24000802017f */
[----:B0-----:R-:W-:Y:S05]  /*15cd0*/  @!P1 BRA `(.L_x_1234) ;  /* 0x00000020008c9947 */ /* 0x001fea0003800000 */
.L_x_1303:
[----:B------:R-:W-:Y:S05]  /*15ce0*/  @!P0 BRA `(.L_x_1235) ;  /* 0x0000000000048947 */ /* 0x000fea0003800000 */
[----:B------:R-:W-:Y:S01]  /*15cf0*/  BPT.TRAP 0x1 ;  /* 0x000000040000795c */ /* 0x000fe20000300000 */
.L_x_1235:
[----:B------:R-:W0:Y:S02]  /*15d00*/  SYNCS.PHASECHK.TRANS64.TRYWAIT P1, [R5+URZ+0x2a880], R4 ;  /* 0x02a88004050075a7 */ /* 0x000e24000802017f */
[----:B0-----:R-:W-:Y:S05]  /*15d10*/  @!P1 BRA `(.L_x_1236) ;  /* 0x0000002000909947 */ /* 0x001fea0003800000 */
.L_x_1304:
[----:B------:R-:W-:Y:S05]  /*15d20*/  @!P0 BRA `(.L_x_1237) ;  /* 0x0000000000048947 */ /* 0x000fea0003800000 */
[----:B------:R-:W-:Y:S01]  /*15d30*/  BPT.TRAP 0x1 ;  /* 0x000000040000795c */ /* 0x000fe20000300000 */
.L_x_1237:
[----:B------:R0:W0:Y:S02]  /*15d40*/  SYNCS.PHASECHK.TRANS64.TRYWAIT P0, [R3+URZ+0x2a880], R0 ;  /* 0x02a88000030075a7 */ /* 0x000024000800017f */
[----:B0-----:R-:W-:Y:S05]  /*15d50*/  @!P0 NANOSLEEP.SYNCS 0x989680 ;  /* 0x009896800000895d */ /* 0x001fea0003900000 */
[----:B------:R-:W0:Y:S02]  /*15d60*/  @!P0 SYNCS.PHASECHK.TRANS64 P0, [R3+URZ+0x2a880], R0 ;  /* 0x02a88000030085a7 */ /* 0x000e24000800007f */
[----:B0-----:R-:W-:Y:S05]  /*15d70*/  @!P0 BRA `(.L_x_1237) ;  /* 0xfffffffc00f08947 */ /* 0x001fea000383ffff */
.L_x_1084:
[----:B------:R-:W-:Y:S05]  /*15d80*/  BSYNC B6 ;  /* 0x0000000000067941 */ /* 0x000fea0003800000 */
.L_x_1081:
[----:B------:R-:W-:Y:S05]  /*15d90*/  EXIT ;  /* 0x000000000000794d */ /* 0x000fea0003800000 */
.L_x_1094:
[----:B0-----:R-:W-:-:S04]  /*15da0*/  IMAD.U32 R3, RZ, RZ, UR36 ;  /* 0x00000024ff037e24 */ /* 0x001fc8000f8e00ff */
[----:B------:R0:W1:Y:S03]  /*15db0*/  SYNCS.PHASECHK.TRANS64.TRYWAIT P0, [R3+URZ+0x2a800], R0 ;  /* 0x02a80000030075a7 */ /* 0x000066000800017f */
[----:B-1----:R-:W-:Y:S05]  /*15dc0*/  @!P0 NANOSLEEP.SYNCS 0x989680 ;  /* 0x009896800000895d */ /* 0x002fea0003900000 */
[----:B------:R-:W1:Y:S02]  /*15dd0*/  @!P0 SYNCS.PHASECHK.TRANS64 P0, [R3+URZ+0x2a800], R0 ;  /* 0x02a80000030085a7 */ /* 0x000e64000800007f */
[----:B-1----:R-:W-:Y:S05]  /*15de0*/  @!P0 BRA `(.L_x_1094) ;  /* 0xfffffffc00ec8947 */ /* 0x002fea000383ffff */
[----:B------:R-:W-:Y:S05]  /*15df0*/  BRA `(.L_x_1238) ;  /* 0xfffffebc00547947 */ /* 0x000fea000383ffff */
.L_x_1098:
[----:B0-----:R-:W-:-:S04]  /*15e00*/  IMAD.U32 R3, RZ, RZ, UR36 ;  /* 0x00000024ff037e24 */ /* 0x001fc8000f8e00ff */
[----:B------:R0:W2:Y:S03]  /*15e10*/  SYNCS.PHASECHK.TRANS64.TRYWAIT P1, [R3+URZ+0x2a830], R0 ;  /* 0x02a83000030075a7 */ /* 0x0000a6000802017f */
[----:B--2---:R-:W-:Y:S05]  /*15e20*/  @!P1 NANOSLEEP.SYNCS 0x989680 ;  /* 0x009896800000995d */ /* 0x004fea0003900000 */
[----:B------:R-:W2:Y:S02]  /*15e30*/  @!P1 SYNCS.PHASECHK.TRANS64 P1, [R3+URZ+0x2a830], R0 ;  /* 0x02a83000030095a7 */ /* 0x000ea4000802007f */
[----:B--2---:R-:W-:Y:S05]  /*15e40*/  @!P1 BRA `(.L_x_1098) ;  /* 0xfffffffc00ec9947 */ /* 0x004fea000383ffff */
[----:B------:R-:W-:Y:S05]  /*15e50*/  BRA `(.L_x_1097) ;  /* 0xfffffebc00707947 */ /* 0x000fea000383ffff */
.L_x_1115:
[----:B-1----:R-:W-:-:S04]  /*15e60*/  IMAD.U32 R13, RZ, RZ, UR6 ;  /* 0x00000006ff0d7e24 */ /* 0x002fc8000f8e00ff */
[----:B------:R1:W2:Y:S03]  /*15e70*/  SYNCS.PHASECHK.TRANS64.TRYWAIT P1, [R13+URZ+0x2a830], R0 ;  /* 0x02a830000d0075a7 */ /* 0x0002a6000802017f */
[----:B--2---:R-:W-:Y:S05]  /*15e80*/  @!P1 NANOSLEEP.SYNCS 0x989680 ;  /* 0x009896800000995d */ /* 0x004fea0003900000 */
[----:B------:R-:W2:Y:S02]  /*15e90*/  @!P1 SYNCS.PHASECHK.TRANS64 P1, [R13+URZ+0x2a830], R0 ;  /* 0x02a830000d0095a7 */ /* 0x000ea4000802007f */
[----:B--2---:R-:W-:Y:S05]  /*15ea0*/  @!P1 BRA `(.L_x_1115) ;  /* 0xfffffffc00ec9947 */ /* 0x004fea000383ffff */
[----:B------:R-:W-:Y:S05]  /*15eb0*/  BRA `(.L_x_1112) ;  /* 0xfffffef400847947 */ /* 0x000fea000383ffff */
.L_x_1119:
[----:B-1----:R-:W-:-:S04]  /*15ec0*/  IMAD.U32 R13, RZ, RZ, UR6 ;  /* 0x00000006ff0d7e24 */ /* 0x002fc8000f8e00ff */
[----:B------:R1:W2:Y:S03]  /*15ed0*/  SYNCS.PHASECHK.TRANS64.TRYWAIT P1, [R13+URZ+0x2a850], R0 ;  /* 0x02a850000d0075a7 */ /* 0x0002a6000802017f */
[----:B--2---:R-:W-:Y:S05]  /*15ee0*/  @!P1 NANOSLEEP.SYNCS 0x989680 ;  /* 0x009896800000995d */ /* 0x004fea0003900000 */
[----:B------:R-:W2:Y:S02]  /*15ef0*/  @!P1 SYNCS.PHASECHK.TRANS64 P1, [R13+URZ+0x2a850], R0 ;  /* 0x02a850000d0095a7 */ /* 0x000ea4000802007f */
[----:B--2---:R-:W-:Y:S05]  /*15f00*/  @!P1 BRA `(.L_x_1119) ;  /* 0xfffffffc00ec9947 */ /* 0x004fea000383ffff */
[----:B------:R-:W-:Y:S05]  /*15f10*/  BRA `(.L_x_1116) ;  /* 0xfffffef800307947 */ /* 0x000fea000383ffff */
.L_x_1138:
[----:B-1----:R-:W-:-:S04]  /*15f20*/  IMAD.U32 R15, RZ, RZ, UR6 ;  /* 0x00000006ff0f7e24 */ /* 0x002fc8000f8e00ff */
[----:B------:R1:W2:Y:S03]  /*15f30*/  SYNCS.PHASECHK.TRANS64.TRYWAIT P1, [R15+URZ+0x2a830], R0 ;  /* 0x02a830000f0075a7 */ /* 0x0002a6000802017f */
[----:B--2---:R-:W-:Y:S05]  /*15f40*/  @!P1 NANOSLEEP.SYNCS 0x989680 ;  /* 0x009896800000995d */ /* 0x004fea0003900000 */
[----:B------:R-:W2:Y:S02]  /*15f50*/  @!P1 SYNCS.PHASECHK.TRANS64 P1, [R15+URZ+0x2a830], R0 ;  /* 0x02a830000f0095a7 */ /* 0x000ea4000802007f */
[----:B--2---:R-:W-:Y:S05]  /*15f60*/  @!P1 BRA `(.L_x_1138) ;  /* 0xfffffffc00ec9947 */ /* 0x004fea000383ffff */
[----:B------:R-:W-:Y:S05]  /*15f70*/  BRA `(.L_x_1135) ;  /* 0xffffff2800687947 */ /* 0x000fea000383ffff */
.L_x_1142:
[----:B-1----:R-:W-:-:S04]  /*15f80*/  IMAD.U32 R15, RZ, RZ, UR6 ;  /* 0x00000006ff0f7e24 */ /* 0x002fc8000f8e00ff */
[----:B------:R1:W2:Y:S03]  /*15f90*/  SYNCS.PHASECHK.TRANS64.TRYWAIT P1, [R15+URZ+0x2a850], R0 ;  /* 0x02a850000f0075a7 */ /* 0x0002a6000802017f */
[----:B--2---:R-:W-:Y:S05]  /*15fa0*/  @!P1 NANOSLEEP.SYNCS 0x989680 ;  /* 0x009896800000995d */ /* 0x004fea0003900000 */
[----:B------:R-:W2:Y:S02]  /*15fb0*/  @!P1 SYNCS.PHASECHK.TRANS64 P1, [R15+URZ+0x2a850], R0 ;  /* 0x02a850000f0095a7 */ /* 0x000ea4000802007f */
[----:B--2---:R-:W-:Y:S05]  /*15fc0*/  @!P1 BRA `(.L_x_1142) ;  /* 0xfffffffc00ec9947 */ /* 0x004fea000383ffff */
[----:B------:R-:W-:Y:S05]  /*15fd0*/  BRA `(.L_x_1139) ;  /* 0xffffff2c00147947 */ /* 0x000fea000383ffff */
.L_x_1150:
[----:B-1----:R-:W-:-:S04]  /*15fe0*/  IMAD.U32 R13, RZ, RZ, UR6 ;  /* 0x00000006ff0d7e24 */ /* 0x002fc8000f8e00ff */
[----:B------:R1:W2:Y:S03]  /*15ff0*/  SYNCS.PHASECHK.TRANS64.TRYWAIT P1, [R13+URZ+0x2a830], R0 ;  /* 0x02a830000d0075a7 */ /* 0x0002a6000802017f */
[----:B--2---:R-:W-:Y:S05]  /*16000*/  @!P1 NANOSLEEP.SYNCS 0x989680 ;  /* 0x009896800000995d */ /* 0x004fea0003900000 */
[----:B------:R-:W2:Y:S02]  /*16010*/  @!P1 SYNCS.PHASECHK.TRANS64 P1, [R13+URZ+0x2a830], R0 ;  /* 0x02a830000d0095a7 */ /* 0x000ea4000802007f */
[----:B--2---:R-:W-:Y:S05]  /*16020*/  @!P1 BRA `(.L_x_1150) ;  /* 0xfffffffc00ec9947 */ /* 0x004fea000383ffff */
[----:B------:R-:W-:Y:S05]  /*16030*/  BRA `(.L_x_1147) ;  /* 0xffffff4800747947 */ /* 0x000fea000383ffff */
.L_x_1154:
[----:B-1----:R-:W-:-:S04]  /*16040*/  IMAD.U32 R13, RZ, RZ, UR6 ;  /* 0x00000006ff0d7e24 */ /* 0x002fc8000f8e00ff */
[----:B------:R1:W2:Y:S03]  /*16050*/  SYNCS.PHASECHK.TRANS64.TRYWAIT P1, [R13+URZ+0x2a850], R0 ;  /* 0x02a850000d0075a7 */ /* 0x0002a6000802017f */
[----:B--2---:R-:W-:Y:S05]  /*16060*/  @!P1 NANOSLEEP.SYNCS 0x989680 ;  /* 0x009896800000995d */ /* 0x004fea0003900000 */
[----:B------:R-:W2:Y:S02]  /*16070*/  @!P1 SYNCS.PHASECHK.TRANS64 P1, [R13+URZ+0x2a850], R0 ;  /* 0x02a850000d0095a7 */ /* 0x000ea4000802007f */
[----:B--2---:R-:W-:Y:S05]  /*16080*/  @!P1 BRA `(.L_x_1154) ;  /* 0xfffffffc00ec9947 */ /* 0x004fea000383ffff */
[----:B------:R-:W-:Y:S05]  /*16090*/  BRA `(.L_x_1151) ;  /* 0xffffff4c00107947 */ /* 0x000fea000383ffff */
.L_x_1169:
[----:B-1----:R-:W-:-:S04]  /*160a0*/  IMAD.U32 R5, RZ, RZ, UR9 ;  /* 0x00000009ff057e24 */ /* 0x002fc8000f8e00ff */
[----:B------:R1:W2:Y:S03]  /*160b0*/  SYNCS.PHASECHK.TRANS64.TRYWAIT P1, [R5+URZ+0x2a850], R4 ;  /* 0x02a85004050075a7 */ /* 0x0002a6000802017f */
[----:B--2---:R-:W-:Y:S05]  /*160c0*/  @!P1 NANOSLEEP.SYNCS 0x989680 ;  /* 0x009896800000995d */ /* 0x004fea0003900000 */
[----:B------:R-:W2:Y:S02]  /*160d0*/  @!P1 SYNCS.PHASECHK.TRANS64 P1, [R5+URZ+0x2a850], R4 ;  /* 0x02a85004050095a7 */ /* 0x000ea4000802007f */
[----:B--2---:R-:W-:Y:S05]  /*160e0*/  @!P1 BRA `(.L_x_1169) ;  /* 0xfffffffc00ec9947 */ /* 0x004fea000383ffff */
[----:B------:R-:W-:Y:S05]  /*160f0*/  BRA `(.L_x_1168) ;  /* 0xffffff7800647947 */ /* 0x000fea000383ffff */
.L_x_1188:
[----:B------:R-:W-:Y:S02]  /*16100*/  IMAD.MOV.U32 R13, RZ, RZ, R17 ;  /* 0x000000ffff0d7224 */ /* 0x000fe400078e0011 */
[----:B------:R-:W-:Y:S02]  /*16110*/  IMAD.MOV.U32 R12, RZ, RZ, RZ ;  /* 0x000000ffff0c7224 */ /* 0x000fe400078e00ff */
[----:B------:R-:W-:Y:S02]  /*16120*/  IMAD.MOV.U32 R11, RZ, RZ, 0x1f ;  /* 0x0000001fff0b7424 */ /* 0x000fe400078e00ff */
[----:B------:R-:W-:-:S07]  /*16130*/  IMAD.MOV.U32 R15, RZ, RZ, -0x1 ;  /* 0xffffffffff0f7424 */ /* 0x000fce00078e00ff */
[----:B-----5:R-:W-:Y:S05]  /*16140*/  WARPSYNC.COLLECTIVE R15, `(.L_x_1239) ;  /* 0x000000000f087348 */ /* 0x020fea0003c00000 */
[----:B------:R0:W1:Y:S02]  /*16150*/  SHFL.IDX P6, R14, R13, R12, R11 ;  /* 0x0000000c0d0e7389 */ /* 0x00006400000c000b */
[----:B01---5:R-:W-:Y:S01]  /*16160*/  ENDCOLLECTIVE ;  /* 0x000000000000791b */ /* 0x023fe20003800000 */
.L_x_1239:
[----:B------:R-:W-:Y:S05]  /*16170*/  BRA `(.L_x_1240) ;  /* 0xffffffc8005c7947 */ /* 0x000fea000383ffff */
.L_x_1190:
[----:B0-----:R-:W-:-:S04]  /*16180*/  IMAD.U32 R3, RZ, RZ, UR48 ;  /* 0x00000030ff037e24 */ /* 0x001fc8000f8e00ff */
[----:B------:R0:W1:Y:S03]  /*16190*/  SYNCS.PHASECHK.TRANS64.TRYWAIT P0, [R3+URZ+0x2a880], R10 ;  /* 0x02a8800a030075a7 */ /* 0x000066000800017f */
[----:B-1----:R-:W-:Y:S05]  /*161a0*/  @!P0 NANOSLEEP.SYNCS 0x989680 ;  /* 0x009896800000895d */ /* 0x002fea0003900000 */
[----:B------:R-:W1:Y:S02]  /*161b0*/  @!P0 SYNCS.PHASECHK.TRANS64 P0, [R3+URZ+0x2a880], R10 ;  /* 0x02a8800a030085a7 */ /* 0x000e64000800007f */
[----:B-1----:R-:W-:Y:S05]  /*161c0*/  @!P0 BRA `(.L_x_1190) ;  /* 0xfffffffc00ec8947 */ /* 0x002fea000383ffff */
[----:B------:R-:W-:Y:S05]  /*161d0*/  BRA `(.L_x_1241) ;  /* 0xffffffc800bc7947 */ /* 0x000fea000383ffff */
.L_x_1191:
        /* <DEDUP_REMOVED lines=8> */
.L_x_1243:
[----:B------:R-:W-:Y:S05]  /*16260*/  BSYNC B0 ;  /* 0x0000000000007941 */ /* 0x000fea0003800000 */
.L_x_1242:
[----:B------:R-:W-:Y:S01]  /*16270*/  IMAD.MOV.U32 R13, RZ, RZ, R7 ;  /* 0x000000ffff0d7224 */ /* 0x000fe200078e0007 */
[-C--:B------:R-:W-:Y:S01]  /*16280*/  ISETP.GE.AND P4, PT, R31, R37.reuse, PT ;  /* 0x000000251f00720c */ /* 0x080fe20003f86270 */
[----:B------:R-:W-:Y:S01]  /*16290*/  IMAD.MOV.U32 R12, RZ, RZ, RZ ;  /* 0x000000ffff0c7224 */ /* 0x000fe200078e00ff */
[-C--:B------:R-:W-:Y:S01]  /*162a0*/  ISETP.GE.AND P3, PT, R23, R37.reuse, PT ;  /* 0x000000251700720c */ /* 0x080fe20003f66270 */
[----:B------:R-:W-:Y:S01]  /*162b0*/  IMAD.MOV.U32 R11, RZ, RZ, 0x1c1f ;  /* 0x00001c1fff0b7424 */ /* 0x000fe200078e00ff */
[----:B------:R-:W-:Y:S01]  /*162c0*/  ISETP.GE.AND P2, PT, R22, R37, PT ;  /* 0x000000251600720c */ /* 0x000fe20003f46270 */
[----:B------:R-:W-:Y:S01]  /*162d0*/  IMAD.MOV.U32 R15, RZ, RZ, -0x1 ;  /* 0xffffffffff0f7424 */ /* 0x000fe200078e00ff */
[----:B------:R-:W-:Y:S01]  /*162e0*/  LOP3.LUT R16, R16, 0xffffffdf, RZ, 0xc0, !PT ;  /* 0xffffffdf10107812 */ /* 0x000fe200078ec0ff */
[----:B------:R-:W-:Y:S01]  /*162f0*/  IMAD.MOV.U32 R3, RZ, RZ, R14 ;  /* 0x000000ffff037224 */ /* 0x000fe200078e000e */
[----:B------:R-:W-:Y:S01]  /*16300*/  ISETP.GE.AND P1, PT, R5, 0x41, PT ;  /* 0x000000410500780c */ /* 0x000fe20003f26270 */
[----:B------:R-:W-:-:S12]  /*16310*/  VIADD R17, R30, UR48 ;  /* 0x000000301e117c36 */ /* 0x000fd80008000000 */
[----:B------:R-:W-:Y:S05]  /*16320*/  WARPSYNC.COLLECTIVE R15, `(.L_x_1244) ;  /* 0x000000000f087348 */ /* 0x000fea0003c00000 */
[----:B------:R0:W1:Y:S02]  /*16330*/  SHFL.IDX P6, R14, R13, R12, R11 ;  /* 0x0000000c0d0e7389 */ /* 0x00006400000c000b */
[----:B01----:R-:W-:Y:S01]  /*16340*/  ENDCOLLECTIVE ;  /* 0x000000000000791b */ /* 0x003fe20003800000 */
.L_x_1244:
[----:B------:R-:W-:Y:S02]  /*16350*/  IMAD.MOV.U32 R13, RZ, RZ, R9 ;  /* 0x000000ffff0d7224 */ /* 0x000fe400078e0009 */
[----:B------:R-:W-:Y:S01]  /*16360*/  IMAD.MOV.U32 R12, RZ, RZ, 0x1 ;  /* 0x00000001ff0c7424 */ /* 0x000fe200078e00ff */
[----:B------:R-:W-:-:S13]  /*16370*/  IADD3 R2, P0, R31, R14, RZ ;  /* 0x0000000e1f027210 */ /* 0x000fda0007f1e0ff */
[----:B------:R-:W-:Y:S05]  /*16380*/  WARPSYNC.COLLECTIVE R15, `(.L_x_1245) ;  /* 0x000000000f087348 */ /* 0x000fea0003c00000 */
[----:B------:R0:W1:Y:S02]  /*16390*/  SHFL.IDX P6, R14, R13, R12, R11 ;  /* 0x0000000c0d0e7389 */ /* 0x00006400000c000b */
[----:B01----:R-:W-:Y:S01]  /*163a0*/  ENDCOLLECTIVE ;  /* 0x000000000000791b */ /* 0x003fe20003800000 */
.L_x_1245:
        /* <DEDUP_REMOVED lines=15> */
.L_x_1246:
[----:B------:R-:W-:Y:S02]  /*164a0*/  IMAD.MOV.U32 R13, RZ, RZ, R9 ;  /* 0x000000ffff0d7224 */ /* 0x000fe400078e0009 */
[----:B------:R-:W-:Y:S01]  /*164b0*/  IMAD.MOV.U32 R12, RZ, RZ, 0x2 ;  /* 0x00000002ff0c7424 */ /* 0x000fe200078e00ff */
[----:B------:R-:W-:-:S13]  /*164c0*/  IADD3 R2, P0, R31, R14, RZ ;  /* 0x0000000e1f027210 */ /* 0x000fda0007f1e0ff */
[----:B------:R-:W-:Y:S05]  /*164d0*/  WARPSYNC.COLLECTIVE R15, `(.L_x_1247) ;  /* 0x000000000f087348 */ /* 0x000fea0003c00000 */
[----:B------:R0:W1:Y:S02]  /*164e0*/  SHFL.IDX P6, R14, R13, R12, R11 ;  /* 0x0000000c0d0e7389 */ /* 0x00006400000c000b */
[----:B01----:R-:W-:Y:S01]  /*164f0*/  ENDCOLLECTIVE ;  /* 0x000000000000791b */ /* 0x003fe20003800000 */
.L_x_1247:
        /* <DEDUP_REMOVED lines=15> */
.L_x_1248:
[----:B------:R-:W-:Y:S02]  /*165f0*/  IMAD.MOV.U32 R13, RZ, RZ, R9 ;  /* 0x000000ffff0d7224 */ /* 0x000fe400078e0009 */
[----:B------:R-:W-:Y:S01]  /*16600*/  IMAD.MOV.U32 R12, RZ, RZ, 0x3 ;  /* 0x00000003ff0c7424 */ /* 0x000fe200078e00ff */
[----:B------:R-:W-:-:S13]  /*16610*/  IADD3 R2, P0, R31, R14, RZ ;  /* 0x0000000e1f027210 */ /* 0x000fda0007f1e0ff */
[----:B------:R-:W-:Y:S05]  /*16620*/  WARPSYNC.COLLECTIVE R15, `(.L_x_1249) ;  /* 0x000000000f087348 */ /* 0x000fea0003c00000 */
[----:B------:R0:W1:Y:S02]  /*16630*/  SHFL.IDX P6, R14, R13, R12, R11 ;  /* 0x0000000c0d0e7389 */ /* 0x00006400000c000b */
[----:B01----:R-:W-:Y:S01]  /*16640*/  ENDCOLLECTIVE ;  /* 0x000000000000791b */ /* 0x003fe20003800000 */
.L_x_1249:
        /* <DEDUP_REMOVED lines=12> */
.L_x_1250:
[----:B------:R-:W-:Y:S01]  /*16710*/  @!PT LDS RZ, [RZ] ;  /* 0x00000000fffff984 */ /* 0x000fe20000000800 */
[----:B------:R-:W-:Y:S01]  /*16720*/  @!PT LDS RZ, [RZ] ;  /* 0x00000000fffff984 */ /* 0x000fe20000000800 */
[----:B------:R-:W-:Y:S01]  /*16730*/  @!PT LDS RZ, [RZ] ;  /* 0x00000000fffff984 */ /* 0x000fe20000000800 */
[----:B------:R0:W-:Y:S01]  /*16740*/  LDGSTS.E.BYPASS.LTC128B.128 [R17+0xf400], desc[UR46][R2.64+0x40], !P0 ;  /* 0x0f40004002117fae */ /* 0x0001e2000c101d6e */
[----:B------:R-:W-:-:S13]  /*16750*/  ISETP.LT.OR P0, PT, R5, 0x41, P2 ;  /* 0x000000410500780c */ /* 0x000fda0001701670 */
[----:B------:R0:W-:Y:S01]  /*16760*/  LDGSTS.E.BYPASS.LTC128B.128 [R17+0x11400], desc[UR46][R2.64+0x80], !P0 ;  /* 0x1140008002117fae */ /* 0x0001e2000c101d6e */
[C---:B------:R-:W-:Y:S02]  /*16770*/  ISETP.GE.AND P0, PT, R5.reuse, 0x21, PT ;  /* 0x000000210500780c */ /* 0x040fe40003f06270 */
[----:B------:R-:W-:-:S13]  /*16780*/  ISETP.GE.AND P6, PT, R5, 0x61, PT ;  /* 0x000000610500780c */ /* 0x000fda0003fc6270 */
[----:B------:R-:W-:Y:S01]  /*16790*/  @P6 LOP3.LUT R16, R16, 0x20, RZ, 0xfc, !PT ;  /* 0x0000002010106812 */ /* 0x000fe200078efcff */
[----:B0-----:R-:W-:Y:S06]  /*167a0*/  BRA `(.L_x_1251) ;  /* 0xffffffc800707947 */ /* 0x001fec000383ffff */
.L_x_1194:
[----:B0-----:R-:W-:-:S04]  /*167b0*/  IMAD.U32 R3, RZ, RZ, UR48 ;  /* 0x00000030ff037e24 */ /* 0x001fc8000f8e00ff */
[----:B------:R0:W1:Y:S03]  /*167c0*/  SYNCS.PHASECHK.TRANS64.TRYWAIT P2, [R3+URZ+0x2a840], R10 ;  /* 0x02a8400a030075a7 */ /* 0x000066000804017f */
[----:B-1----:R-:W-:Y:S05]  /*167d0*/  @!P2 NANOSLEEP.SYNCS 0x989680 ;  /* 0x009896800000a95d */ /* 0x002fea0003900000 */
[----:B------:R-:W1:Y:S02]  /*167e0*/  @!P2 SYNCS.PHASECHK.TRANS64 P2, [R3+URZ+0x2a840], R10 ;  /* 0x02a8400a0300a5a7 */ /* 0x000e64000804007f */
[----:B-1----:R-:W-:Y:S05]  /*167f0*/  @!P2 BRA `(.L_x_1194) ;  /* 0xfffffffc00eca947 */ /* 0x002fea000383ffff */
[----:B------:R-:W-:Y:S05]  /*16800*/  BRA `(.L_x_1252) ;  /* 0xffffffc800b47947 */ /* 0x000fea000383ffff */
.L_x_1195:
        /* <DEDUP_REMOVED lines=8> */
.L_x_1254:
[----:B------:R-:W-:Y:S05]  /*16890*/  BSYNC B0 ;  /* 0x0000000000007941 */ /* 0x000fea0003800000 */
.L_x_1253:
        /* <DEDUP_REMOVED lines=8> */
.L_x_1255:
[----:B------:R-:W-:Y:S02]  /*16920*/  IMAD.MOV.U32 R13, RZ, RZ, R4 ;  /* 0x000000ffff0d7224 */ /* 0x000fe400078e0004 */
[----:B------:R-:W-:Y:S01]  /*16930*/  IMAD.MOV.U32 R12, RZ, RZ, 0x1 ;  /* 0x00000001ff0c7424 */ /* 0x000fe200078e00ff */
[C---:B------:R-:W-:Y:S02]  /*16940*/  ISETP.GE.AND P6, PT, R31.reuse, R37, PT ;  /* 0x000000251f00720c */ /* 0x040fe40003fc6270 */
[----:B------:R-:W-:-:S05]  /*16950*/  @P5 IADD3 R14, P2, R31, R14, RZ ;  /* 0x0000000e1f0e5210 */ /* 0x000fca0007f5e0ff */
[----:B------:R-:W-:Y:S02]  /*16960*/  @P5 IMAD.X R3, RZ, RZ, R2, P2 ;  /* 0x000000ffff035224 */ /* 0x000fe400010e0602 */
[----:B------:R-:W-:-:S05]  /*16970*/  @P5 IMAD.MOV.U32 R2, RZ, RZ, R14 ;  /* 0x000000ffff025224 */ /* 0x000fca00078e000e */
[----:B------:R-:W-:Y:S01]  /*16980*/  @!PT LDS RZ, [RZ] ;  /* 0x00000000fffff984 */ /* 0x000fe20000000800 */
[----:B------:R-:W-:Y:S01]  /*16990*/  @!PT LDS RZ, [RZ] ;  /* 0x00000000fffff984 */ /* 0x000fe20000000800 */
[----:B------:R-:W-:Y:S01]  /*169a0*/  @!PT LDS RZ, [RZ] ;  /* 0x00000000fffff984 */ /* 0x000fe20000000800 */
[----:B------:R0:W-:Y:S02]  /*169b0*/  @P5 LDGSTS.E.BYPASS.LTC128B.128 [R17+0x1e400], desc[UR46][R2.64], !P6 ;  /* 0x1e40000002115fae */ /* 0x0001e4000f101d6e */
[----:B0-----:R-:W-:Y:S05]  /*169c0*/  WARPSYNC.COLLECTIVE R15, `(.L_x_1256) ;  /* 0x000000000f087348 */ /* 0x001fea0003c00000 */
[----:B------:R1:W2:Y:S02]  /*169d0*/  SHFL.IDX P6, R14, R13, R12, R11 ;  /* 0x0000000c0d0e7389 */ /* 0x0002a400000c000b */
[----:B012---:R-:W-:Y:S01]  /*169e0*/  ENDCOLLECTIVE ;  /* 0x000000000000791b */ /* 0x007fe20003800000 */
.L_x_1256:
        /* <DEDUP_REMOVED lines=11> */
.L_x_1257:
[----:B------:R-:W-:Y:S02]  /*16aa0*/  IMAD.MOV.U32 R13, RZ, RZ, R4 ;  /* 0x000000ffff0d7224 */ /* 0x000fe400078e0004 */
[----:B------:R-:W-:Y:S01]  /*16ab0*/  IMAD.MOV.U32 R12, RZ, RZ, 0x2 ;  /* 0x00000002ff0c7424 */ /* 0x000fe200078e00ff */
[----:B------:R-:W-:-:S05]  /*16ac0*/  @P0 IADD3 R14, P2, R31, R14, RZ ;  /* 0x0000000e1f0e0210 */ /* 0x000fca0007f5e0ff */
[----:B------:R-:W-:-:S08]  /*16ad0*/  @P0 IMAD.MOV.U32 R2, RZ, RZ, R14 ;  /* 0x000000ffff020224 */ /* 0x000fd000078e000e */
[----:B------:R-:W-:Y:S05]  /*16ae0*/  WARPSYNC.COLLECTIVE R15, `(.L_x_1258) ;  /* 0x000000000f087348 */ /* 0x000fea0003c00000 */
[----:B------:R0:W1:Y:S02]  /*16af0*/  SHFL.IDX P6, R14, R13, R12, R11 ;  /* 0x0000000c0d0e7389 */ /* 0x00006400000c000b */
[----:B01----:R-:W-:Y:S01]  /*16b00*/  ENDCOLLECTIVE ;  /* 0x000000000000791b */ /* 0x003fe20003800000 */
.L_x_1258:
        /* <DEDUP_REMOVED lines=13> */
.L_x_1259:
[----:B------:R-:W-:Y:S02]  /*16be0*/  IMAD.MOV.U32 R13, RZ, RZ, R4 ;  /* 0x000000ffff0d7224 */ /* 0x000fe400078e0004 */
[----:B------:R-:W-:Y:S01]  /*16bf0*/  IMAD.MOV.U32 R12, RZ, RZ, 0x3 ;  /* 0x00000003ff0c7424 */ /* 0x000fe200078e00ff */
[----:B------:R-:W-:-:S05]  /*16c00*/  @P1 IADD3 R14, P0, R31, R14, RZ ;  /* 0x0000000e1f0e1210 */ /* 0x000fca0007f1e0ff */
[----:B------:R-:W-:-:S08]  /*16c10*/  @P1 IMAD.MOV.U32 R2, RZ, RZ, R14 ;  /* 0x000000ffff021224 */ /* 0x000fd000078e000e */
[----:B------:R-:W-:Y:S05]  /*16c20*/  WARPSYNC.COLLECTIVE R15, `(.L_x_1260) ;  /* 0x000000000f087348 */ /* 0x000fea0003c00000 */
[----:B------:R0:W1:Y:S02]  /*16c30*/  SHFL.IDX P6, R14, R13, R12, R11 ;  /* 0x0000000c0d0e7389 */ /* 0x00006400000c000b */
[----:B01----:R-:W-:Y:S01]  /*16c40*/  ENDCOLLECTIVE ;  /* 0x000000000000791b */ /* 0x003fe20003800000 */
.L_x_1260:
        /* <DEDUP_REMOVED lines=13> */
.L_x_1261:
[----:B------:R-:W-:Y:S05]  /*16d20*/  BRA `(.L_x_1262) ;  /* 0xffffffc800407947 */ /* 0x000fea000383ffff */
.L_x_1198:
[----:B------:R-:W-:Y:S02]  /*16d30*/  IMAD.MOV.U32 R13, RZ, RZ, R5 ;  /* 0x000000ffff0d7224 */ /* 0x000fe400078e0005 */
[----:B------:R-:W-:Y:S02]  /*16d40*/  IMAD.MOV.U32 R12, RZ, RZ, RZ ;  /* 0x000000ffff0c7224 */ /* 0x000fe400078e00ff */
[----:B------:R-:W-:Y:S02]  /*16d50*/  IMAD.MOV.U32 R11, RZ, RZ, 0x1c1f ;  /* 0x00001c1fff0b7424 */ /* 0x000fe400078e00ff */
[----:B------:R-:W-:-:S07]  /*16d60*/  IMAD.MOV.U32 R15, RZ, RZ, -0x1 ;  /* 0xffffffffff0f7424 */ /* 0x000fce00078e00ff */
[----:B------:R-:W-:Y:S05]  /*16d70*/  WARPSYNC.COLLECTIVE R15, `(.L_x_1263) ;  /* 0x000000000f087348 */ /* 0x000fea0003c00000 */
[----:B------:R0:W1:Y:S02]  /*16d80*/  SHFL.IDX P6, R14, R13, R12, R11 ;  /* 0x0000000c0d0e7389 */ /* 0x00006400000c000b */
[----:B01----:R-:W-:Y:S01]  /*16d90*/  ENDCOLLECTIVE ;  /* 0x000000000000791b */ /* 0x003fe20003800000 */
.L_x_1263:
[----:B------:R-:W-:Y:S02]  /*16da0*/  IMAD.MOV.U32 R13, RZ, RZ, R4 ;  /* 0x000000ffff0d7224 */ /* 0x000fe400078e0004 */
[----:B------:R-:W-:-:S07]  /*16db0*/  IMAD.MOV.U32 R2, RZ, RZ, R14 ;  /* 0x000000ffff027224 */ /* 0x000fce00078e000e */
[----:B------:R-:W-:Y:S05]  /*16dc0*/  WARPSYNC.COLLECTIVE R15, `(.L_x_1264) ;  /* 0x000000000f087348 */ /* 0x000fea0003c00000 */
[----:B------:R0:W1:Y:S02]  /*16dd0*/  SHFL.IDX P6, R14, R13, R12, R11 ;  /* 0x0000000c0d0e7389 */ /* 0x00006400000c000b */
[----:B01----:R-:W-:Y:S01]  /*16de0*/  ENDCOLLECTIVE ;  /* 0x000000000000791b */ /* 0x003fe20003800000 */
.L_x_1264:
[----:B------:R-:W-:Y:S02]  /*16df0*/  ULDC UR4, c[0x0][0x288] ;  /* 0x0000a20000047ab9 */ /* 0x000fe40000000800 */
[----:B------:R-:W-:Y:S02]  /*16e00*/  IMAD R7, R0, UR4, RZ ;  /* 0x0000000400077c24 */ /* 0x000fe4000f8e02ff */
[----:B------:R-:W-:-:S04]  /*16e10*/  VIADD R0, R25, UR40 ;  /* 0x0000002819007c36 */ /* 0x000fc80008000000 */
[C---:B------:R-:W-:Y:S01]  /*16e20*/  VIADD R6, R0.reuse, 0x20 ;  /* 0x0000002000067836 */ /* 0x040fe20000000000 */
[----:B------:R-:W-:Y:S01]  /*16e30*/  ISETP.GE.AND P1, PT, R0, R7, PT ;  /* 0x000000070000720c */ /* 0x000fe20003f26270 */
[----:B------:R-:W-:Y:S02]  /*16e40*/  IMAD.MOV.U32 R13, RZ, RZ, R5 ;  /* 0x000000ffff0d7224 */ /* 0x000fe400078e0005 */
[----:B------:R-:W-:-:S10]  /*16e50*/  IMAD.MOV.U32 R12, RZ, RZ, 0x1 ;  /* 0x00000001ff0c7424 */ /* 0x000fd400078e00ff */
[----:B------:R-:W-:-:S05]  /*16e60*/  @!P1 IADD3 R14, P4, R31, R14, RZ ;  /* 0x0000000e1f0e9210 */ /* 0x000fca0007f9e0ff */
[----:B------:R-:W-:Y:S02]  /*16e70*/  @!P1 IMAD.X R3, RZ, RZ, R2, P4 ;  /* 0x000000ffff039224 */ /* 0x000fe400020e0602 */
[----:B------:R-:W-:-:S07]  /*16e80*/  @!P1 IMAD.MOV.U32 R2, RZ, RZ, R14 ;  /* 0x000000ffff029224 */ /* 0x000fce00078e000e */
[----:B------:R-:W-:Y:S05]  /*16e90*/  WARPSYNC.COLLECTIVE R15, `(.L_x_1265) ;  /* 0x000000000f087348 */ /* 0x000fea0003c00000 */
[----:B------:R0:W1:Y:S02]  /*16ea0*/  SHFL.IDX P6, R14, R13, R12, R11 ;  /* 0x0000000c0d0e7389 */ /* 0x00006400000c000b */
[----:B01----:R-:W-:Y:S01]  /*16eb0*/  ENDCOLLECTIVE ;  /* 0x000000000000791b */ /* 0x003fe20003800000 */
.L_x_1265:
[----:B------:R-:W-:Y:S01]  /*16ec0*/  @!PT LDS RZ, [RZ] ;  /* 0x00000000fffff984 */ /* 0x000fe20000000800 */
[----:B------:R-:W-:Y:S01]  /*16ed0*/  @!PT LDS RZ, [RZ] ;  /* 0x00000000fffff984 */ /* 0x000fe20000000800 */
[----:B------:R-:W-:Y:S01]  /*16ee0*/  @!PT LDS RZ, [RZ] ;  /* 0x00000000fffff984 */ /* 0x000fe20000000800 */
[----:B------:R0:W-:Y:S04]  /*16ef0*/  @!P1 LDGSTS.E.BYPASS.LTC128B.128 [R17+0x18400], desc[UR46][R2.64], !P3 ;  /* 0x1840000002119fae */ /* 0x0001e8000d901d6e */
[----:B------:R0:W-:Y:S04]  /*16f00*/  @!P1 LDGSTS.E.BYPASS.LTC128B.128 [R17+0x1a400], desc[UR46][R2.64+0x40], !P2 ;  /* 0x1a40004002119fae */ /* 0x0001e8000d101d6e */
[----:B------:R0:W-:Y:S01]  /*16f10*/  @!P1 LDGSTS.E.BYPASS.LTC128B.128 [R17+0x1c400], desc[UR46][R2.64+0x80], !P0 ;  /* 0x1c40008002119fae */ /* 0x0001e2000c101d6e */
[----:B------:R-:W-:Y:S01]  /*16f20*/  ISETP.GE.AND P1, PT, R6, R7, PT ;  /* 0x000000070600720c */ /* 0x000fe20003f26270 */
[----:B------:R-:W-:-:S02]  /*16f30*/  IMAD.MOV.U32 R13, RZ, RZ, R4 ;  /* 0x000000ffff0d7224 */ /* 0x000fc400078e0004 */
[----:B------:R-:W-:-:S10]  /*16f40*/  IMAD.MOV.U32 R6, RZ, RZ, R14 ;  /* 0x000000ffff067224 */ /* 0x000fd400078e000e */
[----:B0-----:R-:W-:Y:S05]  /*16f50*/  WARPSYNC.COLLECTIVE R15, `(.L_x_1266) ;  /* 0x000000000f087348 */ /* 0x001fea0003c00000 */
[----:B------:R1:W2:Y:S02]  /*16f60*/  SHFL.IDX P6, R14, R13, R12, R11 ;  /* 0x0000000c0d0e7389 */ /* 0x0002a400000c000b */
[----:B012---:R-:W-:Y:S01]  /*16f70*/  ENDCOLLECTIVE ;  /* 0x000000000000791b */ /* 0x007fe20003800000 */
.L_x_1266:
[----:B------:R-:W-:Y:S02]  /*16f80*/  IMAD.MOV.U32 R13, RZ, RZ, R5 ;  /* 0x000000ffff0d7224 */ /* 0x000fe400078e0005 */
[----:B------:R-:W-:Y:S01]  /*16f90*/  IMAD.MOV.U32 R12, RZ, RZ, 0x2 ;  /* 0x00000002ff0c7424 */ /* 0x000fe200078e00ff */
[----:B------:R-:W-:-:S05]  /*16fa0*/  @!P1 IADD3 R14, P4, R31, R14, RZ ;  /* 0x0000000e1f0e9210 */ /* 0x000fca0007f9e0ff */
[----:B------:R-:W-:-:S08]  /*16fb0*/  @!P1 IMAD.MOV.U32 R2, RZ, RZ, R14 ;  /* 0x000000ffff029224 */ /* 0x000fd000078e000e */
[----:B------:R-:W-:Y:S05]  /*16fc0*/  WARPSYNC.COLLECTIVE R15, `(.L_x_1267) ;  /* 0x000000000f087348 */ /* 0x000fea0003c00000 */
[----:B------:R0:W1:Y:S02]  /*16fd0*/  SHFL.IDX P6, R14, R13, R12, R11 ;  /* 0x0000000c0d0e7389 */ /* 0x00006400000c000b */
[----:B01----:R-:W-:Y:S01]  /*16fe0*/  ENDCOLLECTIVE ;  /* 0x000000000000791b */ /* 0x003fe20003800000 */
.L_x_1267:
[----:B------:R-:W-:Y:S02]  /*16ff0*/  @!P1 IMAD.X R9, RZ, RZ, R6, P4 ;  /* 0x000000ffff099224 */ /* 0x000fe400020e0606 */
[----:B------:R-:W-:Y:S02]  /*17000*/  VIADD R6, R0, 0x40 ;  /* 0x0000004000067836 */ /* 0x000fe40000000000 */
        /* <DEDUP_REMOVED lines=8> */
[----:B------:R-:W-:Y:S01]  /*17090*/  ISETP.GE.AND P1, PT, R6, R7, PT ;  /* 0x000000070600720c */ /* 0x000fe20003f26270 */
[----:B------:R-:W-:-:S12]  /*170a0*/  IMAD.MOV.U32 R6, RZ, RZ, R14 ;  /* 0x000000ffff067224 */ /* 0x000fd800078e000e */
[----:B0-----:R-:W-:Y:S05]  /*170b0*/  WARPSYNC.COLLECTIVE R15, `(.L_x_1268) ;  /* 0x000000000f087348 */ /* 0x001fea0003c00000 */
[----:B------:R1:W2:Y:S02]  /*170c0*/  SHFL.IDX P6, R14, R13, R12, R11 ;  /* 0x0000000c0d0e7389 */ /* 0x0002a400000c000b */
[----:B012---:R-:W-:Y:S01]  /*170d0*/  ENDCOLLECTIVE ;  /* 0x000000000000791b */ /* 0x007fe20003800000 */
.L_x_1268:
[----:B------:R-:W-:Y:S02]  /*170e0*/  IMAD.MOV.U32 R13, RZ, RZ, R5 ;  /* 0x000000ffff0d7224 */ /* 0x000fe400078e0005 */
[----:B------:R-:W-:Y:S01]  /*170f0*/  IMAD.MOV.U32 R12, RZ, RZ, 0x3 ;  /* 0x00000003ff0c7424 */ /* 0x000fe200078e00ff */
[----:B------:R-:W-:-:S05]  /*17100*/  @!P1 IADD3 R14, P4, R31, R14, RZ ;  /* 0x0000000e1f0e9210 */ /* 0x000fca0007f9e0ff */
[----:B------:R-:W-:-:S08]  /*17110*/  @!P1 IMAD.MOV.U32 R2, RZ, RZ, R14 ;  /* 0x000000ffff029224 */ /* 0x000fd000078e000e */
[----:B------:R-:W-:Y:S05]  /*17120*/  WARPSYNC.COLLECTIVE R15, `(.L_x_1269) ;  /* 0x000000000f087348 */ /* 0x000fea0003c00000 */
[----:B------:R0:W1:Y:S02]  /*17130*/  SHFL.IDX P6, R14, R13, R12, R11 ;  /* 0x0000000c0d0e7389 */ /* 0x00006400000c000b */
[----:B01----:R-:W-:Y:S01]  /*17140*/  ENDCOLLECTIVE ;  /* 0x000000000000791b */ /* 0x003fe20003800000 */
.L_x_1269:
        /* <DEDUP_REMOVED lines=13> */
.L_x_1270:
[----:B------:R-:W-:Y:S05]  /*17220*/  BRA `(.L_x_1271) ;  /* 0xffffffc800f87947 */ /* 0x000fea000383ffff */
.L_x_1201:
[----:B0--3--:R-:W-:-:S04]  /*17230*/  IMAD.U32 R3, RZ, RZ, UR48 ;  /* 0x00000030ff037e24 */ /* 0x009fc8000f8e00ff */
[----:B------:R0:W3:Y:S03]  /*17240*/  SYNCS.PHASECHK.TRANS64.TRYWAIT P1, [R3+URZ+0x2a820], R0 ;  /* 0x02a82000030075a7 */ /* 0x0000e6000802017f */
[----:B---3--:R-:W-:Y:S05]  /*17250*/  @!P1 NANOSLEEP.SYNCS 0x989680 ;  /* 0x009896800000995d */ /* 0x008fea0003900000 */
[----:B------:R-:W3:Y:S02]  /*17260*/  @!P1 SYNCS.PHASECHK.TRANS64 P1, [R3+URZ+0x2a820], R0 ;  /* 0x02a82000030095a7 */ /* 0x000ee4000802007f */
[----:B---3--:R-:W-:Y:S05]  /*17270*/  @!P1 BRA `(.L_x_1201) ;  /* 0xfffffffc00ec9947 */ /* 0x008fea000383ffff */
[----:B------:R-:W-:Y:S05]  /*17280*/  BRA `(.L_x_1272) ;  /* 0xffffffcc00407947 */ /* 0x000fea000383ffff */
.L_x_1204:
[----:B0-----:R0:W1:Y:S02]  /*17290*/  SYNCS.PHASECHK.TRANS64.TRYWAIT P1, [R6+URZ+0x2a880], R21 ;  /* 0x02a88015060075a7 */ /* 0x001064000802017f */
[----:B-1----:R-:W-:Y:S05]  /*172a0*/  @!P1 NANOSLEEP.SYNCS 0x989680 ;  /* 0x009896800000995d */ /* 0x002fea0003900000 */
[----:B------:R-:W1:Y:S02]  /*172b0*/  @!P1 SYNCS.PHASECHK.TRANS64 P1, [R6+URZ+0x2a880], R21 ;  /* 0x02a88015060095a7 */ /* 0x000e64000802007f */
[----:B-1----:R-:W-:Y:S05]  /*172c0*/  @!P1 BRA `(.L_x_1204) ;  /* 0xfffffffc00f09947 */ /* 0x002fea000383ffff */
[----:B------:R-:W-:Y:S05]  /*172d0*/  BRA `(.L_x_1273) ;  /* 0xffffffcc00ec7947 */ /* 0x000fea000383ffff */
.L_x_1205:
[----:B------:R-:W-:Y:S01]  /*172e0*/  BSSY B0, `(.L_x_1274) ;  /* 0x0000008000007945 */ /* 0x000fe20003800000 */
[----:B------:R-:W-:Y:S02]  /*172f0*/  IMAD.MOV.U32 R13, RZ, RZ, R29 ;  /* 0x000000ffff0d7224 */ /* 0x000fe400078e001d */
[----:B------:R-:W-:Y:S02]  /*17300*/  IMAD.MOV.U32 R12, RZ, RZ, RZ ;  /* 0x000000ffff0c7224 */ /* 0x000fe400078e00ff */
[----:B------:R-:W-:Y:S02]  /*17310*/  IMAD.MOV.U32 R11, RZ, RZ, 0x1c1f ;  /* 0x00001c1fff0b7424 */ /* 0x000fe400078e00ff */
[----:B------:R-:W-:-:S07]  /*17320*/  IMAD.MOV.U32 R15, RZ, RZ, -0x1 ;  /* 0xffffffffff0f7424 */ /* 0x000fce00078e00ff */
[----:B0-2---:R-:W-:Y:S05]  /*17330*/  WARPSYNC.COLLECTIVE R15, `(.L_x_1275) ;  /* 0x000000000f087348 */ /* 0x005fea0003c00000 */
[----:B--2---:R1:W2:Y:S02]  /*17340*/  SHFL.IDX P6, R14, R13, R12, R11 ;  /* 0x0000000c0d0e7389 */ /* 0x0042a400000c000b */
[----:B012---:R-:W-:Y:S01]  /*17350*/  ENDCOLLECTIVE ;  /* 0x000000000000791b */ /* 0x007fe20003800000 */
.L_x_1275:
[----:B------:R-:W-:Y:S05]  /*17360*/  BSYNC B0 ;  /* 0x0000000000007941 */ /* 0x000fea0003800000 */
.L_x_1274:
        /* <DEDUP_REMOVED lines=9> */
.L_x_1276:
[----:B------:R-:W-:Y:S02]  /*17400*/  IMAD.MOV.U32 R13, RZ, RZ, R29 ;  /* 0x000000ffff0d7224 */ /* 0x000fe400078e001d */
[----:B------:R-:W-:Y:S01]  /*17410*/  IMAD.MOV.U32 R12, RZ, RZ, 0x1 ;  /* 0x00000001ff0c7424 */ /* 0x000fe200078e00ff */
[----:B------:R-:W-:-:S13]  /*17420*/  IADD3 R2, P1, R31, R14, RZ ;  /* 0x0000000e1f027210 */ /* 0x000fda0007f3e0ff */
[----:B------:R-:W-:Y:S05]  /*17430*/  WARPSYNC.COLLECTIVE R15, `(.L_x_1277) ;  /* 0x000000000f087348 */ /* 0x000fea0003c00000 */
[----:B------:R0:W1:Y:S02]  /*17440*/  SHFL.IDX P6, R14, R13, R12, R11 ;  /* 0x0000000c0d0e7389 */ /* 0x00006400000c000b */
[----:B01----:R-:W-:Y:S01]  /*17450*/  ENDCOLLECTIVE ;  /* 0x000000000000791b */ /* 0x003fe20003800000 */
.L_x_1277:
        /* <DEDUP_REMOVED lines=12> */
.L_x_1278:
[----:B------:R-:W-:Y:S02]  /*17520*/  IMAD.MOV.U32 R13, RZ, RZ, R29 ;  /* 0x000000ffff0d7224 */ /* 0x000fe400078e001d */
[----:B------:R-:W-:Y:S02]  /*17530*/  IMAD.MOV.U32 R12, RZ, RZ, 0x2 ;  /* 0x00000002ff0c7424 */ /* 0x000fe400078e00ff */
[----:B------:R-:W-:-:S07]  /*17540*/  IMAD.MOV.U32 R2, RZ, RZ, R14 ;  /* 0x000000ffff027224 */ /* 0x000fce00078e000e */
[----:B------:R-:W-:Y:S05]  /*17550*/  WARPSYNC.COLLECTIVE R15, `(.L_x_1279) ;  /* 0x000000000f087348 */ /* 0x000fea0003c00000 */
[----:B------:R0:W1:Y:S02]  /*17560*/  SHFL.IDX P6, R14, R13, R12, R11 ;  /* 0x0000000c0d0e7389 */ /* 0x00006400000c000b */
[----:B01----:R-:W-:Y:S01]  /*17570*/  ENDCOLLECTIVE ;  /* 0x000000000000791b */ /* 0x003fe20003800000 */
.L_x_1279:
        /* <DEDUP_REMOVED lines=13> */
.L_x_1280:
[----:B------:R-:W-:Y:S02]  /*17650*/  IMAD.MOV.U32 R13, RZ, RZ, R29 ;  /* 0x000000ffff0d7224 */ /* 0x000fe400078e001d */
[----:B------:R-:W-:Y:S02]  /*17660*/  IMAD.MOV.U32 R12, RZ, RZ, 0x3 ;  /* 0x00000003ff0c7424 */ /* 0x000fe400078e00ff */
[----:B------:R-:W-:-:S07]  /*17670*/  IMAD.MOV.U32 R5, RZ, RZ, R14 ;  /* 0x000000ffff057224 */ /* 0x000fce00078e000e */
[----:B------:R-:W-:Y:S05]  /*17680*/  WARPSYNC.COLLECTIVE R15, `(.L_x_1281) ;  /* 0x000000000f087348 */ /* 0x000fea0003c00000 */
[----:B------:R0:W1:Y:S02]  /*17690*/  SHFL.IDX P6, R14, R13, R12, R11 ;  /* 0x0000000c0d0e7389 */ /* 0x00006400000c000b */
[----:B01----:R-:W-:Y:S01]  /*176a0*/  ENDCOLLECTIVE ;  /* 0x000000000000791b */ /* 0x003fe20003800000 */
.L_x_1281:
        /* <DEDUP_REMOVED lines=13> */
.L_x_1282:
[----:B------:R-:W-:Y:S05]  /*17780*/  BRA `(.L_x_1283) ;  /* 0xffffffcc00947947 */ /* 0x000fea000383ffff */
.L_x_1208:
[----:B--2---:R2:W3:Y:S02]  /*17790*/  SYNCS.PHASECHK.TRANS64.TRYWAIT P1, [R6+URZ+0x2a840], R21 ;  /* 0x02a84015060075a7 */ /* 0x0044e4000802017f */
[----:B---3--:R-:W-:Y:S05]  /*177a0*/  @!P1 NANOSLEEP.SYNCS 0x989680 ;  /* 0x009896800000995d */ /* 0x008fea0003900000 */
[----:B------:R-:W3:Y:S02]  /*177b0*/  @!P1 SYNCS.PHASECHK.TRANS64 P1, [R6+URZ+0x2a840], R21 ;  /* 0x02a84015060095a7 */ /* 0x000ee4000802007f */
[----:B---3--:R-:W-:Y:S05]  /*177c0*/  @!P1 BRA `(.L_x_1208) ;  /* 0xfffffffc00f09947 */ /* 0x008fea000383ffff */
[----:B------:R-:W-:Y:S05]  /*177d0*/  BRA `(.L_x_1284) ;  /* 0xffffffcc00d47947 */ /* 0x000fea000383ffff */
.L_x_1209:
        /* <DEDUP_REMOVED lines=8> */
.L_x_1286:
[----:B------:R-:W-:Y:S05]  /*17860*/  BSYNC B0 ;  /* 0x0000000000007941 */ /* 0x000fea0003800000 */
.L_x_1285:
        /* <DEDUP_REMOVED lines=9> */
.L_x_1287:
[----:B------:R-:W-:Y:S02]  /*17900*/  VIADD R10, R10, UR48 ;  /* 0x000000300a0a7c36 */ /* 0x000fe40008000000 */
[----:B------:R-:W-:Y:S02]  /*17910*/  IMAD.MOV.U32 R13, RZ, RZ, R19 ;  /* 0x000000ffff0d7224 */ /* 0x000fe400078e0013 */
[----:B------:R-:W-:Y:S01]  /*17920*/  IMAD.MOV.U32 R12, RZ, RZ, 0x1 ;  /* 0x00000001ff0c7424 */ /* 0x000fe200078e00ff */
[----:B------:R-:W-:-:S13]  /*17930*/  IADD3 R2, P1, R31, R14, RZ ;  /* 0x0000000e1f027210 */ /* 0x000fda0007f3e0ff */
[----:B------:R-:W-:Y:S05]  /*17940*/  WARPSYNC.COLLECTIVE R15, `(.L_x_1288) ;  /* 0x000000000f087348 */ /* 0x000fea0003c00000 */
[----:B------:R0:W1:Y:S02]  /*17950*/  SHFL.IDX P6, R14, R13, R12, R11 ;  /* 0x0000000c0d0e7389 */ /* 0x00006400000c000b */
[----:B01----:R-:W-:Y:S01]  /*17960*/  ENDCOLLECTIVE ;  /* 0x000000000000791b */ /* 0x003fe20003800000 */
.L_x_1288:
        /* <DEDUP_REMOVED lines=12> */
.L_x_1289:
[----:B------:R-:W-:Y:S02]  /*17a30*/  IMAD.MOV.U32 R13, RZ, RZ, R19 ;  /* 0x000000ffff0d7224 */ /* 0x000fe400078e0013 */
[----:B------:R-:W-:Y:S01]  /*17a40*/  IMAD.MOV.U32 R12, RZ, RZ, 0x2 ;  /* 0x00000002ff0c7424 */ /* 0x000fe200078e00ff */
[----:B------:R-:W-:-:S13]  /*17a50*/  IADD3 R2, P1, R31, R14, RZ ;  /* 0x0000000e1f027210 */ /* 0x000fda0007f3e0ff */
[----:B------:R-:W-:Y:S05]  /*17a60*/  WARPSYNC.COLLECTIVE R15, `(.L_x_1290) ;  /* 0x000000000f087348 */ /* 0x000fea0003c00000 */
[----:B------:R0:W1:Y:S02]  /*17a70*/  SHFL.IDX P6, R14, R13, R12, R11 ;  /* 0x0000000c0d0e7389 */ /* 0x00006400000c000b */
[----:B01----:R-:W-:Y:S01]  /*17a80*/  ENDCOLLECTIVE ;  /* 0x000000000000791b */ /* 0x003fe20003800000 */
.L_x_1290:
        /* <DEDUP_REMOVED lines=12> */
.L_x_1291:
[----:B------:R-:W-:Y:S02]  /*17b50*/  IMAD.MOV.U32 R13, RZ, RZ, R19 ;  /* 0x000000ffff0d7224 */ /* 0x000fe400078e0013 */
[----:B------:R-:W-:Y:S02]  /*17b60*/  IMAD.MOV.U32 R12, RZ, RZ, 0x3 ;  /* 0x00000003ff0c7424 */ /* 0x000fe400078e00ff */
[----:B------:R-:W-:-:S07]  /*17b70*/  IMAD.MOV.U32 R20, RZ, RZ, R14 ;  /* 0x000000ffff147224 */ /* 0x000fce00078e000e */
[----:B------:R-:W-:Y:S05]  /*17b80*/  WARPSYNC.COLLECTIVE R15, `(.L_x_1292) ;  /* 0x000000000f087348 */ /* 0x000fea0003c00000 */
[----:B------:R0:W1:Y:S02]  /*17b90*/  SHFL.IDX P6, R14, R13, R12, R11 ;  /* 0x0000000c0d0e7389 */ /* 0x00006400000c000b */
[----:B01----:R-:W-:Y:S01]  /*17ba0*/  ENDCOLLECTIVE ;  /* 0x000000000000791b */ /* 0x003fe20003800000 */
.L_x_1292:
        /* <DEDUP_REMOVED lines=13> */
.L_x_1293:
[----:B------:R-:W-:Y:S05]  /*17c80*/  BRA `(.L_x_1294) ;  /* 0xffffffcc00707947 */ /* 0x000fea000383ffff */
.L_x_1212:
[----:B0-----:R0:W3:Y:S02]  /*17c90*/  SYNCS.PHASECHK.TRANS64.TRYWAIT P2, [R2+URZ+0x2a870], R3 ;  /* 0x02a87003020075a7 */ /* 0x0010e4000804017f */
[----:B---3--:R-:W-:Y:S05]  /*17ca0*/  @!P2 NANOSLEEP.SYNCS 0x989680 ;  /* 0x009896800000a95d */ /* 0x008fea0003900000 */
[----:B------:R-:W3:Y:S02]  /*17cb0*/  @!P2 SYNCS.PHASECHK.TRANS64 P2, [R2+URZ+0x2a870], R3 ;  /* 0x02a870030200a5a7 */ /* 0x000ee4000804007f */
[----:B---3--:R-:W-:Y:S05]  /*17cc0*/  @!P2 BRA `(.L_x_1212) ;  /* 0xfffffffc00f0a947 */ /* 0x008fea000383ffff */
[----:B------:R-:W-:Y:S05]  /*17cd0*/  BRA `(.L_x_1295) ;  /* 0xffffffcc00c87947 */ /* 0x000fea000383ffff */
.L_x_1214:
[----:B0-----:R0:W1:Y:S02]  /*17ce0*/  SYNCS.PHASECHK.TRANS64.TRYWAIT P2, [R2+URZ+0x2a860], R3 ;  /* 0x02a86003020075a7 */ /* 0x001064000804017f */
[----:B-1----:R-:W-:Y:S05]  /*17cf0*/  @!P2 NANOSLEEP.SYNCS 0x989680 ;  /* 0x009896800000a95d */ /* 0x002fea0003900000 */
[----:B------:R-:W1:Y:S02]  /*17d00*/  @!P2 SYNCS.PHASECHK.TRANS64 P2, [R2+URZ+0x2a860], R3 ;  /* 0x02a860030200a5a7 */ /* 0x000e64000804007f */
[----:B-1----:R-:W-:Y:S05]  /*17d10*/  @!P2 BRA `(.L_x_1214) ;  /* 0xfffffffc00f0a947 */ /* 0x002fea000383ffff */
[----:B------:R-:W-:Y:S05]  /*17d20*/  BRA `(.L_x_1296) ;  /* 0xffffffcc00d07947 */ /* 0x000fea000383ffff */
.L_x_1221:
[----:B0-----:R0:W3:Y:S02]  /*17d30*/  SYNCS.PHASECHK.TRANS64.TRYWAIT P0, [R2+URZ+0x2a870], R3 ;  /* 0x02a87003020075a7 */ /* 0x0010e4000800017f */
[----:B---3--:R-:W-:Y:S05]  /*17d40*/  @!P0 NANOSLEEP.SYNCS 0x989680 ;  /* 0x009896800000895d */ /* 0x008fea0003900000 */
[----:B------:R-:W3:Y:S02]  /*17d50*/  @!P0 SYNCS.PHASECHK.TRANS64 P0, [R2+URZ+0x2a870], R3 ;  /* 0x02a87003020085a7 */ /* 0x000ee4000800007f */
[----:B---3--:R-:W-:Y:S05]  /*17d60*/  @!P0 BRA `(.L_x_1221) ;  /* 0xfffffffc00f08947 */ /* 0x008fea000383ffff */
[----:B------:R-:W-:Y:S05]  /*17d70*/  BRA `(.L_x_1297) ;  /* 0xffffffd4007c7947 */ /* 0x000fea000383ffff */
.L_x_1223:
[----:B0-----:R0:W3:Y:S02]  /*17d80*/  SYNCS.PHASECHK.TRANS64.TRYWAIT P0, [R2+URZ+0x2a860], R3 ;  /* 0x02a86003020075a7 */ /* 0x0010e4000800017f */
[----:B---3--:R-:W-:Y:S05]  /*17d90*/  @!P0 NANOSLEEP.SYNCS 0x989680 ;  /* 0x009896800000895d */ /* 0x008fea0003900000 */
[----:B------:R-:W3:Y:S02]  /*17da0*/  @!P0 SYNCS.PHASECHK.TRANS64 P0, [R2+URZ+0x2a860], R3 ;  /* 0x02a86003020085a7 */ /* 0x000ee4000800007f */
[----:B---3--:R-:W-:Y:S05]  /*17db0*/  @!P0 BRA `(.L_x_1223) ;  /* 0xfffffffc00f08947 */ /* 0x008fea000383ffff */
[----:B------:R-:W-:Y:S05]  /*17dc0*/  BRA `(.L_x_1298) ;  /* 0xffffffd4008c7947 */ /* 0x000fea000383ffff */
.L_x_1226:
[----:B-1----:R1:W3:Y:S02]  /*17dd0*/  SYNCS.PHASECHK.TRANS64.TRYWAIT P0, [R6+URZ+0x2a820], R3 ;  /* 0x02a82003060075a7 */ /* 0x0022e4000800017f */
[----:B---3--:R-:W-:Y:S05]  /*17de0*/  @!P0 NANOSLEEP.SYNCS 0x989680 ;  /* 0x009896800000895d */ /* 0x008fea0003900000 */
[----:B------:R-:W3:Y:S02]  /*17df0*/  @!P0 SYNCS.PHASECHK.TRANS64 P0, [R6+URZ+0x2a820], R3 ;  /* 0x02a82003060085a7 */ /* 0x000ee4000800007f */
[----:B---3--:R-:W-:Y:S05]  /*17e00*/  @!P0 BRA `(.L_x_1226) ;  /* 0xfffffffc00f08947 */ /* 0x008fea000383ffff */
[----:B------:R-:W-:Y:S05]  /*17e10*/  BRA `(.L_x_1299) ;  /* 0xffffffdc00207947 */ /* 0x000fea000383ffff */
.L_x_1228:
[----:B-1----:R1:W3:Y:S02]  /*17e20*/  SYNCS.PHASECHK.TRANS64.TRYWAIT P1, [R5+URZ+0x2a840], R4 ;  /* 0x02a84004050075a7 */ /* 0x0022e4000802017f */
[----:B---3--:R-:W-:Y:S05]  /*17e30*/  @!P1 NANOSLEEP.SYNCS 0x989680 ;  /* 0x009896800000995d */ /* 0x008fea0003900000 */
[----:B------:R-:W3:Y:S02]  /*17e40*/  @!P1 SYNCS.PHASECHK.TRANS64 P1, [R5+URZ+0x2a840], R4 ;  /* 0x02a84004050095a7 */ /* 0x000ee4000802007f */
[----:B---3--:R-:W-:Y:S05]  /*17e50*/  @!P1 BRA `(.L_x_1228) ;  /* 0xfffffffc00f09947 */ /* 0x008fea000383ffff */
[----:B------:R-:W-:Y:S05]  /*17e60*/  BRA `(.L_x_1300) ;  /* 0xffffffdc005c7947 */ /* 0x000fea000383ffff */
.L_x_1230:
[----:B---3--:R3:W4:Y:S02]  /*17e70*/  SYNCS.PHASECHK.TRANS64.TRYWAIT P1, [R3+URZ+0x2a840], R0 ;  /* 0x02a84000030075a7 */ /* 0x008724000802017f */
[----:B----4-:R-:W-:Y:S05]  /*17e80*/  @!P1 NANOSLEEP.SYNCS 0x989680 ;  /* 0x009896800000995d */ /* 0x010fea0003900000 */
[----:B------:R-:W4:Y:S02]  /*17e90*/  @!P1 SYNCS.PHASECHK.TRANS64 P1, [R3+URZ+0x2a840], R0 ;  /* 0x02a84000030095a7 */ /* 0x000f24000802007f */
[----:B----4-:R-:W-:Y:S05]  /*17ea0*/  @!P1 BRA `(.L_x_1230) ;  /* 0xfffffffc00f09947 */ /* 0x010fea000383ffff */
[----:B------:R-:W-:Y:S05]  /*17eb0*/  BRA `(.L_x_1301) ;  /* 0xffffffdc00687947 */ /* 0x000fea000383ffff */
.L_x_1232:
[----:B----4-:R4:W0:Y:S02]  /*17ec0*/  SYNCS.PHASECHK.TRANS64.TRYWAIT P1, [R5+URZ+0x2a860], R4 ;  /* 0x02a86004050075a7 */ /* 0x010824000802017f */
[----:B0-----:R-:W-:Y:S05]  /*17ed0*/  @!P1 NANOSLEEP.SYNCS 0x989680 ;  /* 0x009896800000995d */ /* 0x001fea0003900000 */
[----:B------:R-:W0:Y:S02]  /*17ee0*/  @!P1 SYNCS.PHASECHK.TRANS64 P1, [R5+URZ+0x2a860], R4 ;  /* 0x02a86004050095a7 */ /* 0x000e24000802007f */
[----:B0-----:R-:W-:Y:S05]  /*17ef0*/  @!P1 BRA `(.L_x_1232) ;  /* 0xfffffffc00f09947 */ /* 0x001fea000383ffff */
[----:B------:R-:W-:Y:S05]  /*17f00*/  BRA `(.L_x_1302) ;  /* 0xffffffdc00647947 */ /* 0x000fea000383ffff */
.L_x_1234:
[----:B------:R0:W0:Y:S02]  /*17f10*/  SYNCS.PHASECHK.TRANS64.TRYWAIT P1, [R3+URZ+0x2a860], R0 ;  /* 0x02a86000030075a7 */ /* 0x000024000802017f */
[----:B0-----:R-:W-:Y:S05]  /*17f20*/  @!P1 NANOSLEEP.SYNCS 0x989680 ;  /* 0x009896800000995d */ /* 0x001fea0003900000 */
[----:B------:R-:W0:Y:S02]  /*17f30*/  @!P1 SYNCS.PHASECHK.TRANS64 P1, [R3+URZ+0x2a860], R0 ;  /* 0x02a86000030095a7 */ /* 0x000e24000802007f */
[----:B0-----:R-:W-:Y:S05]  /*17f40*/  @!P1 BRA `(.L_x_1234) ;  /* 0xfffffffc00f09947 */ /* 0x001fea000383ffff */
[----:B------:R-:W-:Y:S05]  /*17f50*/  BRA `(.L_x_1303) ;  /* 0xffffffdc00607947 */ /* 0x000fea000383ffff */
.L_x_1236:
[----:B------:R0:W0:Y:S02]  /*17f60*/  SYNCS.PHASECHK.TRANS64.TRYWAIT P1, [R5+URZ+0x2a880], R4 ;  /* 0x02a88004050075a7 */ /* 0x000024000802017f */
[----:B0-----:R-:W-:Y:S05]  /*17f70*/  @!P1 NANOSLEEP.SYNCS 0x989680 ;  /* 0x009896800000995d */ /* 0x001fea0003900000 */
[----:B------:R-:W0:Y:S02]  /*17f80*/  @!P1 SYNCS.PHASECHK.TRANS64 P1, [R5+URZ+0x2a880], R4 ;  /* 0x02a88004050095a7 */ /* 0x000e24000802007f */
[----:B0-----:R-:W-:Y:S05]  /*17f90*/  @!P1 BRA `(.L_x_1236) ;  /* 0xfffffffc00f09947 */ /* 0x001fea000383ffff */
[----:B------:R-:W-:Y:S05]  /*17fa0*/  BRA `(.L_x_1304) ;  /* 0xffffffdc005c7947 */ /* 0x000fea000383ffff */
.L_x_1305:
        /* <DEDUP_REMOVED lines=13> */
.L_x_3421:


//--------------------- .text._ZN7cutlass13device_kernelIN5flash11enable_sm90INS1_16FlashAttnFwdSm90INS1_25CollectiveMainloopFwdSm90ILi2EN4cute5tupleIJNS5_1CILi1EEES8_S8_EEENS6_IJNS7_ILi128EEESA_NS7_ILi192EEEEEELi192ENS_12float_e4m3_tEfNS_4arch4Sm90ELb0ELb1ELb0ELb1ELb1ELb0ELb0ELb1ELb1ELb1ELb1ELb0EEENS1_21CollectiveEpilogueFwdINS6_IJSA_SB_SA_EEES9_NS_10bfloat16_tESF_Li256ELb1ELb1ELb1ELb1EEENS1_36VarlenDynamicPersistentTileSchedulerILi128ELi128ELi256ELi128ELb1ELb1ELb1ELb1ELb0ELb1EEEEEEEEEvNT_6ParamsE --------------------------
	.section	.text._ZN7cutlass13device_kernelIN5flash11enable_sm90INS1_16FlashAttnFwdSm90INS1_25CollectiveMainloopFwdSm90ILi2EN4cute5tupleIJNS5_1CILi1EEES8_S8_EEENS6_IJNS7_ILi128EEESA_NS7_ILi192EEEEEELi192ENS_12float_e4m3_tEfNS_4arch4Sm90ELb0ELb1ELb0ELb1ELb1ELb0ELb0ELb1ELb1ELb1ELb1ELb0EEENS1_21CollectiveEpilogueFwdINS6_IJSA_SB_SA_EEES9_NS_10bfloat16_tESF_Li256ELb1ELb1ELb1ELb1EEENS1_36VarlenDynamicPersistentTileSchedulerILi128ELi128ELi256ELi128ELb1ELb1ELb1ELb1ELb0ELb1EEEEEEEEEvNT_6ParamsE,"ax",@progbits
	.align	128
.text._ZN7cutlass13device_kernelIN5flash11enable_sm90INS1_16FlashAttnFwdSm90INS1_25CollectiveMainloopFwdSm90ILi2EN4cute5tupleIJNS5_1CILi1EEES8_S8_EEENS6_IJNS7_ILi128EEESA_NS7_ILi192EEEEEELi192ENS_12float_e4m3_tEfNS_4arch4Sm90ELb0ELb1ELb0ELb1ELb1ELb0ELb0ELb1ELb1ELb1ELb1ELb0EEENS1_21CollectiveEpilogueFwdINS6_IJSA_SB_SA_EEES9_NS_10bfloat16_tESF_Li256ELb1ELb1ELb1ELb1EEENS1_36VarlenDynamicPersistentTileSchedulerILi128ELi128ELi256ELi128ELb1ELb1ELb1ELb1ELb0ELb1EEEEEEEEEvNT_6ParamsE:
        .type           _ZN7cutlass13device_kernelIN5flash11enable_sm90INS1_16FlashAttnFwdSm90INS1_25CollectiveMainloopFwdSm90ILi2EN4cute5tupleIJNS5_1CILi1EEES8_S8_EEENS6_IJNS7_ILi128EEESA_NS7_ILi192EEEEEELi192ENS_12float_e4m3_tEfNS_4arch4Sm90ELb0ELb1ELb0ELb1ELb1ELb0ELb0ELb1ELb1ELb1ELb1ELb0EEENS1_21CollectiveEpilogueFwdINS6_IJSA_SB_SA_EEES9_NS_10bfloat16_tESF_Li256ELb1ELb1ELb1ELb1EEENS1_36VarlenDynamicPersistentTileSchedulerILi128ELi128ELi256ELi128ELb1ELb1ELb1ELb1ELb0ELb1EEEEEEEEEvNT_6ParamsE,@function
        .size           _ZN7cutlass13device_kernelIN5flash11enable_sm90INS1_16FlashAttnFwdSm90INS1_25CollectiveMainloopFwdSm90ILi2EN4cute5tupleIJNS5_1CILi1EEES8_S8_EEENS6_IJNS7_ILi128EEESA_NS7_ILi192EEEEEELi192ENS_12float_e4m3_tEfNS_4arch4Sm90ELb0ELb1ELb0ELb1ELb1ELb0ELb0ELb1ELb1ELb1ELb1ELb0EEENS1_21CollectiveEpilogueFwdINS6_IJSA_SB_SA_EEES9_NS_10bfloat16_tESF_Li256ELb1ELb1ELb1ELb1EEENS1_36VarlenDynamicPersistentTileSchedulerILi128ELi128ELi256ELi128ELb1ELb1ELb1ELb1ELb0ELb1EEEEEEEEEvNT_6ParamsE,(.L_x_3422 - _ZN7cutlass13device_kernelIN5flash11enable_sm90INS1_16FlashAttnFwdSm90INS1_25CollectiveMainloopFwdSm90ILi2EN4cute5tupleIJNS5_1CILi1EEES8_S8_EEENS6_IJNS7_ILi128EEESA_NS7_ILi192EEEEEELi192ENS_12float_e4m3_tEfNS_4arch4Sm90ELb0ELb1ELb0ELb1ELb1ELb0ELb0ELb1ELb1ELb1ELb1ELb0EEENS1_21CollectiveEpilogueFwdINS6_IJSA_SB_SA_EEES9_NS_10bfloat16_tESF_Li256ELb1ELb1ELb1ELb1EEENS1_36VarlenDynamicPersistentTileSchedulerILi128ELi128ELi256ELi128ELb1ELb1ELb1ELb1ELb0ELb1EEEEEEEEEvNT_6ParamsE)
        .other          _ZN7cutlass13device_kernelIN5flash11enable_sm90INS1_16FlashAttnFwdSm90INS1_25CollectiveMainloopFwdSm90ILi2EN4cute5tupleIJNS5_1CILi1EEES8_S8_EEENS6_IJNS7_ILi128EEESA_NS7_ILi192EEEEEELi192ENS_12float_e4m3_tEfNS_4arch4Sm90ELb0ELb1ELb0ELb1ELb1ELb0ELb0ELb1ELb1ELb1ELb1ELb0EEENS1_21CollectiveEpilogueFwdINS6_IJSA_SB_SA_EEES9_NS_10bfloat16_tESF_Li256ELb1ELb1ELb1ELb1EEENS1_36VarlenDynamicPersistentTileSchedulerILi128ELi128ELi256ELi128ELb1ELb1ELb1ELb1ELb0ELb1EEEEEEEEEvNT_6ParamsE,@"STO_CUDA_ENTRY STV_DEFAULT"
_ZN7cutlass13device_kernelIN5flash11enable_sm90INS1_16FlashAttnFwdSm90INS1_25CollectiveMainloopFwdSm90ILi2EN4cute5tupleIJNS5_1CILi1EEES8_S8_EEENS6_IJNS7_ILi128EEESA_NS7_ILi192EEEEEELi192ENS_12float_e4m3_tEfNS_4arch4Sm90ELb0ELb1ELb0ELb1ELb1ELb0ELb0ELb1ELb1ELb1ELb1ELb0EEENS1_21CollectiveEpilogueFwdINS6_IJSA_SB_SA_EEES9_NS_10bfloat16_tESF_Li256ELb1ELb1ELb1ELb1EEENS1_36VarlenDynamicPersistentTileSchedulerILi128ELi128ELi256ELi128ELb1ELb1ELb1ELb1ELb0ELb1EEEEEEEEEvNT_6ParamsE:
        /* <DEDUP_REMOVED lines=45> */
.L_x_1306:
        /* <DEDUP_REMOVED lines=22> */
.L_x_1307:
        /* <DEDUP_REMOVED lines=18> */
.L_x_1308:
        /* <DEDUP_REMOVED lines=22> */
.L_x_1309:
        /* <DEDUP_REMOVED lines=24> */
.L_x_1310:
        /* <DEDUP_REMOVED lines=8> */
.L_x_1312:
        /* <DEDUP_REMOVED lines=30> */
[-C--:B------:R-:W-:Y:S02]  /*0a90*/  LEA.HI R4, R0, R12.reuse, RZ, 0x5 ;  /* 0x0000000c00047211 */ /* 0x080fe400078f28ff */
[----:B------:R-:W-:Y:S01]  /*0aa0*/  SHF.R.S32.HI R6, RZ, 0x4, R3 ;  /* 0x00000004ff067819 */ /* 0x000fe20000011403 */
[----:B------:R-:W-:Y:S01]  /*0ab0*/  IMAD.IADD R218, R12, 0x1, -R218 ;  /* 0x000000010cda7824 */ /* 0x000fe200078e0ada */
[----:B------:R-:W-:Y:S01]  /*0ac0*/  LEA.HI R11, R0, R12, RZ, 0x2 ;  /* 0x0000000c000b7211 */ /* 0x000fe200078f10ff */
[----:B------:R-:W-:Y:S01]  /*0ad0*/  IMAD.SHL.U32 R5, R4, 0x20, RZ ;  /* 0x0000002004057824 */ /* 0x000fe200078e00ff */
[----:B------:R-:W-:Y:S02]  /*0ae0*/  SHF.R.S32.HI R13, RZ, 0x7, R2 ;  /* 0x00000007ff0d7819 */ /* 0x000fe40000011402 */
[----:B------:R-:W-:-:S02]  /*0af0*/  SHF.R.S32.HI R7, RZ, 0x1f, R218 ;  /* 0x0000001fff077819 */ /* 0x000fc400000114da */
[----:B------:R-:W-:Y:S02]  /*0b00*/  LOP3.LUT R4, R3, 0x3fffff0, RZ, 0xc0, !PT ;  /* 0x03fffff003047812 */ /* 0x000fe400078ec0ff */
[----:B------:R-:W-:Y:S02]  /*0b10*/  LEA.HI R8, R7, R218, RZ, 0x2 ;  /* 0x000000da07087211 */ /* 0x000fe400078f10ff */
[----:B------:R-:W-:Y:S01]  /*0b20*/  LEA.HI R3, R3, R6, RZ, 0x1 ;  /* 0x0000000603037211 */ /* 0x000fe200078f08ff */
[----:B------:R-:W-:Y:S01]  /*0b30*/  IMAD.IADD R4, R12, 0x1, -R4 ;  /* 0x000000010c047824 */ /* 0x000fe200078e0a04 */
[--C-:B------:R-:W-:Y:S02]  /*0b40*/  SHF.R.S32.HI R9, RZ, 0x2, R8.reuse ;  /* 0x00000002ff097819 */ /* 0x100fe40000011408 */
[----:B------:R-:W-:Y:S02]  /*0b50*/  SHF.R.S32.HI R10, RZ, 0x1f, R8 ;  /* 0x0000001fff0a7819 */ /* 0x000fe40000011408 */
[----:B------:R-:W-:-:S02]  /*0b60*/  LOP3.LUT R11, R11, 0xfffffffc, RZ, 0xc0, !PT ;  /* 0xfffffffc0b0b7812 */ /* 0x000fc400078ec0ff */
[----:B------:R-:W-:Y:S02]  /*0b70*/  LEA.HI R10, R10, R9, RZ, 0x3 ;  /* 0x000000090a0a7211 */ /* 0x000fe400078f18ff */
[----:B------:R-:W-:Y:S01]  /*0b80*/  LEA.HI R7, R7, R218, RZ, 0x5 ;  /* 0x000000da07077211 */ /* 0x000fe200078f28ff */
[----:B------:R-:W-:Y:S01]  /*0b90*/  IMAD.IADD R11, R12, 0x1, -R11 ;  /* 0x000000010c0b7824 */ /* 0x000fe200078e0a0b */
[----:B------:R-:W-:Y:S02]  /*0ba0*/  LOP3.LUT R10, R10, 0xfffffff8, RZ, 0xc0, !PT ;  /* 0xfffffff80a0a7812 */ /* 0x000fe400078ec0ff */
[----:B------:R-:W-:Y:S02]  /*0bb0*/  LEA.HI R2, R2, R13, RZ, 0x1 ;  /* 0x0000000d02027211 */ /* 0x000fe400078f08ff */
[----:B------:R-:W-:Y:S01]  /*0bc0*/  LOP3.LUT R5, R5, 0xfffffc00, RZ, 0xc0, !PT ;  /* 0xfffffc0005057812 */ /* 0x000fe200078ec0ff */
[----:B------:R-:W-:Y:S01]  /*0bd0*/  IMAD.IADD R10, R9, 0x1, -R10 ;  /* 0x00000001090a7824 */ /* 0x000fe200078e0a0a */
[----:B------:R-:W-:-:S02]  /*0be0*/  LOP3.LUT R3, R3, 0x1ffffffe, RZ, 0xc0, !PT ;  /* 0x1ffffffe03037812 */ /* 0x000fc400078ec0ff */
[----:B------:R-:W-:Y:S01]  /*0bf0*/  SHF.R.S32.HI R7, RZ, 0x5, R7 ;  /* 0x00000005ff077819 */ /* 0x000fe20000011407 */
[----:B------:R-:W-:Y:S01]  /*0c00*/  IMAD R4, R4, 0x40, R5 ;  /* 0x0000004004047824 */ /* 0x000fe200078e0205 */
[----:B------:R-:W-:Y:S01]  /*0c10*/  LOP3.LUT R2, R2, 0x3fffffe, RZ, 0xc0, !PT ;  /* 0x03fffffe02027812 */ /* 0x000fe200078ec0ff */
[----:B------:R-:W-:Y:S01]  /*0c20*/  IMAD.IADD R3, R6, 0x1, -R3 ;  /* 0x0000000106037824 */ /* 0x000fe200078e0a03 */
[----:B------:R-:W-:Y:S01]  /*0c30*/  LEA.HI R5, R11, R11, RZ, 0x1 ;  /* 0x0000000b0b057211 */ /* 0x000fe200078f08ff */
[----:B------:R-:W-:Y:S01]  /*0c40*/  IMAD R7, R7, 0x10, R10 ;  /* 0x0000001007077824 */ /* 0x000fe200078e020a */
[----:B------:R-:W-:Y:S01]  /*0c50*/  LEA.HI R0, R0, R12, RZ, 0x3 ;  /* 0x0000000c00007211 */ /* 0x000fe200078f18ff */
[----:B------:R-:W-:Y:S02]  /*0c60*/  IMAD.IADD R2, R13, 0x1, -R2 ;  /* 0x000000010d027824 */ /* 0x000fe400078e0a02 */
[----:B------:R-:W-:Y:S01]  /*0c70*/  IMAD R3, R3, 0x8, R4 ;  /* 0x0000000803037824 */ /* 0x000fe200078e0204 */
[----:B------:R-:W-:Y:S01]  /*0c80*/  LOP3.LUT R4, R5, 0x1ffffffe, RZ, 0xc0, !PT ;  /* 0x1ffffffe05047812 */ /* 0x000fe200078ec0ff */
[----:B------:R-:W-:Y:S01]  /*0c90*/  IMAD R5, R2, 0x40, R7 ;  /* 0x0000004002057824 */ /* 0x000fe200078e0207 */
[----:B------:R-:W-:-:S02]  /*0ca0*/  LOP3.LUT R18, R0, 0xfffffff8, RZ, 0xc0, !PT ;  /* 0xfffffff800127812 */ /* 0x000fc400078ec0ff */
[----:B------:R0:W-:Y:S01]  /*0cb0*/  STL [R1+0x8], R3 ;  /* 0x0000080301007387 */ /* 0x0001e20000100800 */
[----:B------:R-:W-:Y:S01]  /*0cc0*/  IMAD.IADD R4, R11, 0x1, -R4 ;  /* 0x000000010b047824 */ /* 0x000fe200078e0a04 */
[----:B------:R-:W-:Y:S01]  /*0cd0*/  SHF.R.S32.HI R217, RZ, 0x3, R0 ;  /* 0x00000003ffd97819 */ /* 0x000fe20000011400 */
[----:B------:R-:W-:Y:S01]  /*0ce0*/  IMAD.IADD R18, R12, 0x1, -R18 ;  /* 0x000000010c127824 */ /* 0x000fe200078e0a12 */
[----:B------:R1:W-:Y:S01]  /*0cf0*/  STL [R1+0x4], R5 ;  /* 0x0000040501007387 */ /* 0x0003e20000100800 */
[----:B------:R-:W-:Y:S01]  /*0d00*/  IMAD R17, R4, 0x8, R5 ;  /* 0x0000000804117824 */ /* 0x000fe200078e0205 */
[----:B0-----:R-:W-:-:S05]  /*0d10*/  LOP3.LUT R3, R8, 0x7ffffffc, RZ, 0xc0, !PT ;  /* 0x7ffffffc08037812 */ /* 0x001fca00078ec0ff */
[----:B------:R-:W-:-:S04]  /*0d20*/  IMAD.IADD R3, R218, 0x1, -R3 ;  /* 0x00000001da037824 */ /* 0x000fc800078e0a03 */
[----:B------:R-:W-:-:S04]  /*0d30*/  IMAD.SHL.U32 R16, R3, 0x2, RZ ;  /* 0x0000000203107824 */ /* 0x000fc800078e00ff */
[C---:B------:R-:W-:Y:S01]  /*0d40*/  VIADD R216, R16.reuse, 0x8 ;  /* 0x0000000810d87836 */ /* 0x040fe20000000000 */
[----:B------:R-:W-:Y:S01]  /*0d50*/  SHF.R.S32.HI R0, RZ, 0x1f, R16 ;  /* 0x0000001fff007819 */ /* 0x000fe20000011410 */
[C---:B------:R-:W-:Y:S02]  /*0d60*/  VIADD R215, R16.reuse, 0x10 ;  /* 0x0000001010d77836 */ /* 0x040fe40000000000 */
        /* <DEDUP_REMOVED lines=35> */
[----:B-1----:R-:W-:-:S07]  /*0fa0*/  SHF.R.S32.HI R219, RZ, 0x1f, R23 ;  /* 0x0000001fffdb7819 */ /* 0x002fce0000011417 */
.L_x_1424:
[----:B------:R-:W-:Y:S01]  /*0fb0*/  ULDC.64 UR8, c[0x0][0xa28] ;  /* 0x00028a0000087ab9 */ /* 0x000fe20000000a00 */
[----:B------:R-:W-:Y:S01]  /*0fc0*/  ULDC UR4, c[0x0][0x424] ;  /* 0x0001090000047ab9 */ /* 0x000fe20000000800 */
[----:B------:R-:W-:Y:S01]  /*0fd0*/  UISETP.NE.U32.AND UP0, UPT, UR8, URZ, UPT ;  /* 0x0000003f0800728c */ /* 0x000fe2000bf05070 */
[----:B------:R-:W-:-:S03]  /*0fe0*/  ULDC UR7, c[0x0][0x2f0] ;  /* 0x0000bc0000077ab9 */ /* 0x000fc60000000800 */
[----:B------:R-:W-:-:S03]  /*0ff0*/  UISETP.NE.AND.EX UP0, UPT, UR9, URZ, UPT, UP0 ;  /* 0x0000003f0900728c */ /* 0x000fc6000bf05300 */
[----:B------:R-:W-:Y:S02]  /*1000*/  ULDC.64 UR8, c[0x0][0xa18] ;  /* 0x0002860000087ab9 */ /* 0x000fe40000000a00 */
[----:B------:R-:W-:Y:S01]  /*1010*/  UISETP.NE.U32.AND UP1, UPT, UR8, URZ, UPT ;  /* 0x0000003f0800728c */ /* 0x000fe2000bf25070 */
[----:B------:R-:W-:-:S03]  /*1020*/  PLOP3.LUT P0, PT, PT, PT, UP0, 0x80, 0x0 ;  /* 0x000000000000781c */ /* 0x000fc60003f0f008 */
[----:B------:R-:W-:-:S03]  /*1030*/  UISETP.NE.AND.EX UP1, UPT, UR9, URZ, UPT, UP1 ;  /* 0x0000003f0900728c */ /* 0x000fc6000bf25310 */
[----:B------:R-:W-:Y:S02]  /*1040*/  @UP0 ULDC.64 UR8, c[0x0][0xa28] ;  /* 0x00028a0000080ab9 */ /* 0x000fe40000000a00 */
[----:B------:R-:W-:Y:S01]  /*1050*/  @UP0 UIMAD.WIDE UR8, UR53, 0x4, UR8 ;  /* 0x00000004350808a5 */ /* 0x000fe2000f8e0208 */
[----:B------:R-:W-:-:S05]  /*1060*/  PLOP3.LUT P2, PT, PT, PT, UP1, 0x80, 0x0 ;  /* 0x000000000000781c */ /* 0x000fca0003f4f018 */
[----:B0-2-4-:R-:W-:Y:S02]  /*1070*/  IMAD.U32 R2, RZ, RZ, UR8 ;  /* 0x00000008ff027e24 */ /* 0x015fe4000f8e00ff */
[----:B------:R-:W-:Y:S01]  /*1080*/  IMAD.U32 R3, RZ, RZ, UR9 ;  /* 0x00000009ff037e24 */ /* 0x000fe2000f8e00ff */
[----:B------:R-:W-:Y:S02]  /*1090*/  @UP1 ULDC.64 UR8, c[0x0][0xa18] ;  /* 0x0002860000081ab9 */ /* 0x000fe40000000a00 */
[----:B------:R-:W-:Y:S02]  /*10a0*/  @UP1 UIMAD.WIDE UR8, UR53, 0x4, UR8 ;  /* 0x00000004350818a5 */ /* 0x000fe4000f8e0208 */
[----:B------:R-:W2:Y:S04]  /*10b0*/  @P0 LDG.E R2, desc[UR56][R2.64] ;  /* 0x0000003802020981 */ /* 0x000ea8000c1e1900 */
[----:B------:R-:W-:-:S02]  /*10c0*/  IMAD.U32 R4, RZ, RZ, UR8 ;  /* 0x00000008ff047e24 */ /* 0x000fc4000f8e00ff */
[----:B------:R-:W-:Y:S01]  /*10d0*/  IMAD.U32 R5, RZ, RZ, UR9 ;  /* 0x00000009ff057e24 */ /* 0x000fe2000f8e00ff */
[----:B------:R-:W-:-:S04]  /*10e0*/  ULDC.64 UR8, c[0x0][0x418] ;  /* 0x0001060000087ab9 */ /* 0x000fc80000000a00 */
[----:B---3--:R-:W3:Y:S01]  /*10f0*/  @P2 LDG.E R4, desc[UR56][R4.64] ;  /* 0x0000003804042981 */ /* 0x008ee2000c1e1900 */
[----:B------:R-:W-:Y:S01]  /*1100*/  UISETP.NE.U32.AND UP0, UPT, UR8, URZ, UPT ;  /* 0x0000003f0800728c */ /* 0x000fe2000bf05070 */
[----:B------:R-:W-:Y:S01]  /*1110*/  UMOV UR41, URZ ;  /* 0x0000003f00297c82 */ /* 0x000fe20008000000 */
[----:B------:R-:W-:Y:S02]  /*1120*/  ULOP3.LUT UR43, UR5, 0xffff, URZ, 0xc0, !UPT ;  /* 0x0000ffff052b7892 */ /* 0x000fe4000f8ec03f */
[----:B------:R-:W-:-:S03]  /*1130*/  UISETP.NE.AND.EX UP0, UPT, UR9, URZ, UPT, UP0 ;  /* 0x0000003f0900728c */ /* 0x000fc6000bf05300 */
[----:B------:R-:W-:Y:S01]  /*1140*/  ULDC.64 UR8, c[0x0][0xa20] ;  /* 0x0002880000087ab9 */ /* 0x000fe20000000a00 */
[----:B------:R-:W-:Y:S01]  /*1150*/  USEL UR4, UR4, 0x1, UP0 ;  /* 0x0000000104047887 */ /* 0x000fe20008000000 */
[----:B------:R-:W-:-:S03]  /*1160*/  ISETP.NE.U32.AND P1, PT, RZ, UR8, PT ;  /* 0x00000008ff007c0c */ /* 0x000fc6000bf25070 */
[----:B------:R-:W-:Y:S01]  /*1170*/  UIMAD UR4, UR4, UR7, URZ ;  /* 0x00000007040472a4 */ /* 0x000fe2000f8e023f */
[----:B------:R-:W-:Y:S02]  /*1180*/  ISETP.NE.AND.EX P1, PT, RZ, UR9, PT, P1 ;  /* 0x00000009ff007c0c */ /* 0x000fe4000bf25310 */
[----:B--2---:R-:W-:Y:S02]  /*1190*/  @P0 R2UR UR41, R2 ;  /* 0x00000000022902ca */ /* 0x004fe400000e0000 */
[----:B---3--:R-:W-:Y:S01]  /*11a0*/  @P2 R2UR UR48, R4 ;  /* 0x00000000043022ca */ /* 0x008fe200000e0000 */
[----:B-1---5:R-:W-:-:S14]  /*11b0*/  @P2 BRA `(.L_x_1313) ;  /* 0x0000000000382947 */ /* 0x022fdc0003800000 */
[----:B------:R-:W-:Y:S01]  /*11c0*/  ULDC.64 UR8, c[0x0][0xa00] ;  /* 0x0002800000087ab9 */ /* 0x000fe20000000a00 */
[----:B------:R-:W-:Y:S01]  /*11d0*/  ULDC UR48, c[0x0][0x288] ;  /* 0x0000a20000307ab9 */ /* 0x000fe20000000800 */
        /* <DEDUP_REMOVED lines=12> */
.L_x_1313:
[----:B------:R-:W-:Y:S01]  /*12a0*/  UMOV UR44, UR53 ;  /* 0x00000035002c7c82 */ /* 0x000fe20008000000 */
[----:B------:R-:W-:Y:S05]  /*12b0*/  @!P1 BRA `(.L_x_1314) ;  /* 0x00000000001c9947 */ /* 0x000fea0003800000 */
[----:B------:R-:W-:Y:S02]  /*12c0*/  ULDC.64 UR8, c[0x0][0xa20] ;  /* 0x0002880000087ab9 */ /* 0x000fe40000000a00 */
[----:B------:R-:W-:-:S06]  /*12d0*/  UIMAD.WIDE UR8, UR53, 0x4, UR8 ;  /* 0x00000004350878a5 */ /* 0x000fcc000f8e0208 */
[----:B------:R-:W-:Y:S02]  /*12e0*/  IMAD.U32 R2, RZ, RZ, UR8 ;  /* 0x00000008ff027e24 */ /* 0x000fe4000f8e00ff */
[----:B------:R-:W-:-:S05]  /*12f0*/  IMAD.U32 R3, RZ, RZ, UR9 ;  /* 0x00000009ff037e24 */ /* 0x000fca000f8e00ff */
[----:B------:R-:W2:Y:S02]  /*1300*/  LDG.E R2, desc[UR56][R2.64] ;  /* 0x0000003802027981 */ /* 0x000ea4000c1e1900 */
[----:B--2---:R-:W-:Y:S01]  /*1310*/  R2UR UR4, R2 ;  /* 0x00000000020472ca */ /* 0x004fe200000e0000 */
[----:B------:R-:W-:-:S14]  /*1320*/  BRA `(.L_x_1315) ;  /* 0x0000000000347947 */ /* 0x000fdc0003800000 */
.L_x_1314:
        /* <DEDUP_REMOVED lines=13> */
.L_x_1315:
[----:B------:R-:W-:Y:S01]  /*1400*/  ULDC.64 UR10, c[0x0][0x990] ;  /* 0x00026400000a7ab9 */ /* 0x000fe20000000a00 */
[----:B------:R-:W-:Y:S01]  /*1410*/  ULDC.64 UR8, c[0x0][0x998] ;  /* 0x0002660000087ab9 */ /* 0x000fe20000000a00 */
[----:B------:R-:W-:Y:S01]  /*1420*/  UISETP.NE.U32.AND UP0, UPT, UR10, URZ, UPT ;  /* 0x0000003f0a00728c */ /* 0x000fe2000bf05070 */
[----:B------:R-:W-:Y:S01]  /*1430*/  IMAD.MOV.U32 R7, RZ, RZ, 0x3f800000 ;  /* 0x3f800000ff077424 */ /* 0x000fe200078e00ff */
[----:B------:R-:W-:Y:S01]  /*1440*/  UISETP.NE.U32.AND UP1, UPT, UR8, URZ, UPT ;  /* 0x0000003f0800728c */ /* 0x000fe2000bf25070 */
[----:B------:R-:W-:Y:S01]  /*1450*/  IMAD.MOV.U32 R0, RZ, RZ, 0x3f800000 ;  /* 0x3f800000ff007424 */ /* 0x000fe200078e00ff */
[----:B------:R-:W-:Y:S02]  /*1460*/  UISETP.NE.AND.EX UP0, UPT, UR11, URZ, UPT, UP0 ;  /* 0x0000003f0b00728c */ /* 0x000fe4000bf05300 */
[----:B------:R-:W-:-:S04]  /*1470*/  UISETP.NE.AND.EX UP1, UPT, UR9, URZ, UPT, UP1 ;  /* 0x0000003f0900728c */ /* 0x000fc8000bf25310 */
[----:B------:R-:W-:Y:S02]  /*1480*/  PLOP3.LUT P0, PT, PT, PT, UP0, 0x80, 0x0 ;  /* 0x000000000000781c */ /* 0x000fe40003f0f008 */
[----:B------:R-:W-:-:S03]  /*1490*/  PLOP3.LUT P1, PT, PT, PT, UP1, 0x80, 0x0 ;  /* 0x000000000000781c */ /* 0x000fc60003f2f018 */
[----:B------:R-:W-:Y:S02]  /*14a0*/  @UP0 USHF.R.S32.HI UR7, URZ, 0x1f, UR53 ;  /* 0x0000001f3f070899 */ /* 0x000fe40008011435 */
[----:B------:R-:W-:Y:S01]  /*14b0*/  @UP1 USHF.R.S32.HI UR16, URZ, 0x1f, UR53 ;  /* 0x0000001f3f101899 */ /* 0x000fe20008011435 */
[----:B------:R-:W-:Y:S01]  /*14c0*/  @UP0 ULDC.64 UR14, c[0x0][0x9a8] ;  /* 0x00026a00000e0ab9 */ /* 0x000fe20000000a00 */
[----:B------:R-:W-:Y:S01]  /*14d0*/  @UP1 ULDC.64 UR18, c[0x0][0x9b8] ;  /* 0x00026e0000121ab9 */ /* 0x000fe20000000a00 */
[----:B------:R-:W-:Y:S02]  /*14e0*/  @UP0 UIMAD UR7, UR7, UR14, URZ ;  /* 0x0000000e070702a4 */ /* 0x000fe4000f8e023f */
[----:B------:R-:W-:Y:S02]  /*14f0*/  @UP1 UIMAD UR16, UR16, UR18, URZ ;  /* 0x00000012101012a4 */ /* 0x000fe4000f8e023f */
[----:B------:R-:W-:Y:S02]  /*1500*/  @UP0 UIMAD.WIDE.U32 UR12, UR53, UR14, URZ ;  /* 0x0000000e350c02a5 */ /* 0x000fe4000f8e003f */
[----:B------:R-:W-:-:S02]  /*1510*/  @UP0 UIMAD UR7, UR53, UR15, UR7 ;  /* 0x0000000f350702a4 */ /* 0x000fc4000f8e0207 */
[----:B------:R-:W-:Y:S02]  /*1520*/  @UP1 UIMAD UR16, UR53, UR19, UR16 ;  /* 0x00000013351012a4 */ /* 0x000fe4000f8e0210 */
[----:B------:R-:W-:Y:S02]  /*1530*/  @UP1 UIMAD.WIDE.U32 UR14, UR53, UR18, URZ ;  /* 0x00000012350e12a5 */ /* 0x000fe4000f8e003f */
[----:B------:R-:W-:Y:S02]  /*1540*/  @UP0 UIADD3 UR13, UR13, UR7, URZ ;  /* 0x000000070d0d0290 */ /* 0x000fe4000fffe03f */
[----:B------:R-:W-:Y:S01]  /*1550*/  @UP1 UIADD3 UR15, UR15, UR16, URZ ;  /* 0x000000100f0f1290 */ /* 0x000fe2000fffe03f */
[----:B------:R-:W-:Y:S02]  /*1560*/  @UP1 ULDC.64 UR18, c[0x0][0x9c0] ;  /* 0x0002700000121ab9 */ /* 0x000fe40000000a00 */
[----:B------:R-:W-:Y:S01]  /*1570*/  @UP0 ULDC.64 UR16, c[0x0][0x9b0] ;  /* 0x00026c0000100ab9 */ /* 0x000fe20000000a00 */
[----:B------:R-:W-:-:S02]  /*1580*/  @UP1 UIMAD.WIDE.U32 UR14, UR43, UR18, UR14 ;  /* 0x000000122b0e12a5 */ /* 0x000fc4000f8e000e */
[----:B------:R-:W-:Y:S02]  /*1590*/  @UP0 UIMAD.WIDE.U32 UR12, UR43, UR16, UR12 ;  /* 0x000000102b0c02a5 */ /* 0x000fe4000f8e000c */
[----:B------:R-:W-:Y:S02]  /*15a0*/  @UP1 UIMAD UR7, UR43, UR19, UR15 ;  /* 0x000000132b0712a4 */ /* 0x000fe4000f8e020f */
[----:B------:R-:W-:Y:S02]  /*15b0*/  @UP0 UIMAD UR13, UR43, UR17, UR13 ;  /* 0x000000112b0d02a4 */ /* 0x000fe4000f8e020d */
[----:B------:R-:W-:Y:S02]  /*15c0*/  @UP0 ULEA UR10, UP2, UR12, UR10, 0x2 ;  /* 0x0000000a0c0a0291 */ /* 0x000fe4000f84103f */
[----:B------:R-:W-:Y:S02]  /*15d0*/  @UP1 ULEA UR8, UP3, UR14, UR8, 0x2 ;  /* 0x000000080e081291 */ /* 0x000fe4000f86103f */
[----:B------:R-:W-:-:S02]  /*15e0*/  @UP0 ULEA.HI.X UR11, UR12, UR11, UR13, 0x2, UP2 ;  /* 0x0000000b0c0b0291 */ /* 0x000fc400090f140d */
[----:B------:R-:W-:Y:S01]  /*15f0*/  @UP1 ULEA.HI.X UR9, UR14, UR9, UR7, 0x2, UP3 ;  /* 0x000000090e091291 */ /* 0x000fe200098f1407 */
[----:B------:R-:W-:Y:S02]  /*1600*/  IMAD.U32 R2, RZ, RZ, UR10 ;  /* 0x0000000aff027e24 */ /* 0x000fe4000f8e00ff */
[----:B------:R-:W-:Y:S01]  /*1610*/  IMAD.U32 R4, RZ, RZ, UR8 ;  /* 0x00000008ff047e24 */ /* 0x000fe2000f8e00ff */
[----:B------:R-:W-:Y:S01]  /*1620*/  ULDC UR7, c[0x0][0x448] ;  /* 0x0001120000077ab9 */ /* 0x000fe20000000800 */
[----:B------:R-:W-:Y:S02]  /*1630*/  IMAD.U32 R3, RZ, RZ, UR11 ;  /* 0x0000000bff037e24 */ /* 0x000fe4000f8e00ff */
[----:B------:R-:W-:Y:S01]  /*1640*/  IMAD.U32 R5, RZ, RZ, UR9 ;  /* 0x00000009ff057e24 */ /* 0x000fe2000f8e00ff */
[----:B------:R-:W-:Y:S02]  /*1650*/  UISETP.NE.AND UP4, UPT, UR7, 0x1, UPT ;  /* 0x000000010700788c */ /* 0x000fe4000bf85270 */
[----:B------:R-:W2:Y:S01]  /*1660*/  @P0 LDG.E R7, desc[UR56][R2.64] ;  /* 0x0000003802070981 */ /* 0x000ea2000c1e1900 */
[----:B------:R-:W-:-:S02]  /*1670*/  USHF.L.U32 UR42, UR6, 0x7, URZ ;  /* 0x00000007062a7899 */ /* 0x000fc4000800063f */
[----:B------:R-:W-:Y:S01]  /*1680*/  UIADD3 UR41, -UR41, UR4, URZ ;  /* 0x0000000429297290 */ /* 0x000fe2000fffe13f */
[----:B------:R-:W2:Y:S01]  /*1690*/  @P1 LDG.E R0, desc[UR56][R4.64] ;  /* 0x0000003804001981 */ /* 0x000ea2000c1e1900 */
[----:B------:R-:W-:Y:S01]  /*16a0*/  ULDC.64 UR6, c[0x0][0x9e0] ;  /* 0x0002780000067ab9 */ /* 0x000fe20000000a00 */
[----:B------:R-:W-:Y:S02]  /*16b0*/  UIADD3 UR4, UR42, 0x7f, URZ ;  /* 0x0000007f2a047890 */ /* 0x000fe4000fffe03f */
[----:B------:R-:W-:Y:S01]  /*16c0*/  UISETP.GE.AND UP0, UPT, UR7, 0x1, UPT ;  /* 0x000000010700788c */ /* 0x000fe2000bf06270 */
[----:B------:R-:W-:Y:S01]  /*16d0*/  @UP4 ULDC UR8, c[0x0][0x44c] ;  /* 0x0001130000084ab9 */ /* 0x000fe20000000800 */
[----:B------:R-:W-:Y:S01]  /*16e0*/  @UP4 ULDC UR12, c[0x0][0x450] ;  /* 0x00011400000c4ab9 */ /* 0x000fe20000000800 */
[----:B------:R-:W-:-:S03]  /*16f0*/  UIMAD.WIDE.U32 UR8, UR4, UR8, URZ ;  /* 0x00000008040872a5 */ /* 0x000fc6000f8e003f */
[----:B------:R-:W-:Y:S01]  /*1700*/  PLOP3.LUT P0, PT, PT, PT, UP0, 0x40, 0x0 ;  /* 0x000000000000781c */ /* 0x000fe20003f0e808 */
[----:B------:R-:W-:Y:S02]  /*1710*/  UIADD3 UR10, UR41, 0x1, -UR48 ;  /* 0x00000001290a7890 */ /* 0x000fe4000fffe830 */
[----:B------:R-:W-:Y:S01]  /*1720*/  @UP4 USHF.R.U32.HI UR4, URZ, UR12, UR9 ;  /* 0x0000000c3f044299 */ /* 0x000fe20008011609 */
[----:B------:R-:W-:Y:S01]  /*1730*/  ULDC UR11, c[0x0][0x988] ;  /* 0x00026200000b7ab9 */ /* 0x000fe20000000800 */
[----:B------:R-:W-:Y:S02]  /*1740*/  UP2UR UR55, UPR, URZ, 0x10 ;  /* 0x000000103f377883 */ /* 0x000fe40008000000 */
[----:B------:R-:W-:Y:S02]  /*1750*/  UIADD3 UR10, UR10, UR4, URZ ;  /* 0x000000040a0a7290 */ /* 0x000fe4000fffe03f */
[----:B------:R-:W-:Y:S02]  /*1760*/  UP2UR UR54, UPR, URZ, 0x1 ;  /* 0x000000013f367883 */ /* 0x000fe40008000000 */
[----:B------:R-:W-:Y:S01]  /*1770*/  UIADD3 UR6, UR10, UR6, URZ ;  /* 0x000000060a067290 */ /* 0x000fe2000fffe03f */
[----:B--2---:R-:W-:-:S04]  /*1780*/  FMUL.FTZ R0, R7, R0 ;  /* 0x0000000007007220 */ /* 0x004fc80000410000 */
[----:B------:R-:W-:-:S05]  /*1790*/  FMUL.FTZ R0, R0, UR11 ;  /* 0x0000000b00007c20 */ /* 0x000fca0008410000 */
[----:B------:R-:W-:Y:S01]  /*17a0*/  R2UR UR40, R0 ;  /* 0x00000000002872ca */ /* 0x000fe200000e0000 */
[----:B------:R-:W-:-:S14]  /*17b0*/  @P0 BRA `(.L_x_1316) ;  /* 0x0000000000440947 */ /* 0x000fdc0003800000 */
        /* <DEDUP_REMOVED lines=10> */
.L_x_1317:
[----:B------:R-:W-:-:S11]  /*1860*/  UISETP.NE.AND UP0, UPT, UR7, 0x1, UPT ;  /* 0x000000010700788c */ /* 0x000fd6000bf05270 */
[----:B------:R-:W-:Y:S02]  /*1870*/  @UP0 ULDC.64 UR10, c[0x0][0x9e8] ;  /* 0x00027a00000a0ab9 */ /* 0x000fe40000000a00 */
[----:B------:R-:W-:-:S04]  /*1880*/  UIMAD.WIDE.U32 UR8, UR4, UR10, URZ ;  /* 0x0000000a040872a5 */ /* 0x000fc8000f8e003f */
[----:B------:R-:W-:-:S12]  /*1890*/  @UP0 USHF.R.U32.HI UR4, URZ, UR11, UR9 ;  /* 0x0000000b3f040299 */ /* 0x000fd80008011609 */
.L_x_1318:
[----:B------:R-:W-:-:S04]  /*18a0*/  UIMAD UR4, UR4, UR7, UR7 ;  /* 0x00000007040472a4 */ /* 0x000fc8000f8e0207 */
[----:B------:R-:W-:-:S04]  /*18b0*/  UISETP.LT.AND UP0, UPT, UR6, UR4, UPT ;  /* 0x000000040600728c */ /* 0x000fc8000bf01270 */
[----:B------:R-:W-:-:S12]  /*18c0*/  USEL UR6, UR6, UR4, UP0 ;  /* 0x0000000406067287 */ /* 0x000fd80008000000 */
.L_x_1316:
[----:B------:R-:W-:Y:S02]  /*18d0*/  UISETP.NE.AND UP0, UPT, UR55, URZ, UPT ;  /* 0x0000003f3700728c */ /* 0x000fe4000bf05270 */
[----:B------:R-:W-:Y:S02]  /*18e0*/  UIADD3 UR4, UR41, 0x7f, URZ ;  /* 0x0000007f29047890 */ /* 0x000fe4000fffe03f */
[----:B------:R-:W-:Y:S02]  /*18f0*/  UIADD3 UR10, UR6, 0x7f, URZ ;  /* 0x0000007f060a7890 */ /* 0x000fe4000fffe03f */
[----:B------:R-:W-:Y:S02]  /*1900*/  UISETP.GE.AND UP1, UPT, UR7, 0x1, UPT ;  /* 0x000000010700788c */ /* 0x000fe4000bf26270 */
[----:B------:R-:W-:Y:S02]  /*1910*/  USHF.R.S32.HI UR6, URZ, 0x1f, UR4 ;  /* 0x0000001f3f067899 */ /* 0x000fe40008011404 */
[----:B------:R-:W-:Y:S01]  /*1920*/  USHF.R.S32.HI UR11, URZ, 0x1f, UR10 ;  /* 0x0000001f3f0b7899 */ /* 0x000fe2000801140a */
[----:B------:R-:W-:Y:S01]  /*1930*/  @UP0 ULDC UR8, c[0x0][0x44c] ;  /* 0x0001130000080ab9 */ /* 0x000fe20000000800 */
[----:B------:R-:W-:Y:S01]  /*1940*/  ULEA.HI UR6, UR6, UR4, URZ, 0x7 ;  /* 0x0000000406067291 */ /* 0x000fe2000f8f383f */
[----:B------:R-:W-:Y:S01]  /*1950*/  PLOP3.LUT P0, PT, PT, PT, UP1, 0x40, 0x0 ;  /* 0x000000000000781c */ /* 0x000fe20003f0e818 */
[----:B------:R-:W-:-:S02]  /*1960*/  UIMAD.WIDE.U32 UR8, UR42, UR8, URZ ;  /* 0x000000082a0872a5 */ /* 0x000fc4000f8e003f */
[----:B------:R-:W-:Y:S01]  /*1970*/  ULEA.HI UR11, UR11, UR10, URZ, 0x7 ;  /* 0x0000000a0b0b7291 */ /* 0x000fe2000f8f383f */
[----:B------:R-:W-:Y:S01]  /*1980*/  @UP0 ULDC UR13, c[0x0][0x450] ;  /* 0x00011400000d0ab9 */ /* 0x000fe20000000800 */
[----:B------:R-:W-:Y:S01]  /*1990*/  UMOV UR12, UR42 ;  /* 0x0000002a000c7c82 */ /* 0x000fe20008000000 */
[----:B------:R-:W-:Y:S02]  /*19a0*/  UIADD3 UR58, UR41, -UR48, URZ ;  /* 0x80000030293a7290 */ /* 0x000fe4000fffe03f */
[----:B------:R-:W-:Y:S02]  /*19b0*/  USHF.R.S32.HI UR6, URZ, 0x7, UR6 ;  /* 0x000000073f067899 */ /* 0x000fe40008011406 */
[----:B------:R-:W-:Y:S02]  /*19c0*/  USHF.R.S32.HI UR11, URZ, 0x7, UR11 ;  /* 0x000000073f0b7899 */ /* 0x000fe4000801140b */
[----:B------:R-:W-:Y:S02]  /*19d0*/  @UP0 USHF.R.U32.HI UR12, URZ, UR13, UR9 ;  /* 0x0000000d3f0c0299 */ /* 0x000fe40008011609 */
[----:B------:R-:W-:-:S02]  /*19e0*/  UISETP.LT.AND UP0, UPT, UR6, UR11, UPT ;  /* 0x0000000b0600728c */ /* 0x000fc4000bf01270 */
[----:B------:R-:W-:Y:S01]  /*19f0*/  UIADD3 UR4, UR58, UR12, URZ ;  /* 0x0000000c3a047290 */ /* 0x000fe2000fffe03f */
[----:B------:R-:W-:Y:S01]  /*1a00*/  ULDC UR10, c[0x0][0x9dc] ;  /* 0x00027700000a7ab9 */ /* 0x000fe20000000800 */
[----:B------:R-:W-:Y:S02]  /*1a10*/  USEL UR6, UR6, UR11, UP0 ;  /* 0x0000000b06067287 */ /* 0x000fe40008000000 */
[----:B------:R-:W-:Y:S01]  /*1a20*/  UIADD3 UR10, UR4, -UR10, URZ ;  /* 0x8000000a040a7290 */ /* 0x000fe2000fffe03f */
[----:B------:R-:W-:Y:S11]  /*1a30*/  @P0 BRA `(.L_x_1319) ;  /* 0x0000000000440947 */ /* 0x000ff60003800000 */
        /* <DEDUP_REMOVED lines=10> */
.L_x_1320:
[----:B------:R-:W-:-:S11]  /*1ae0*/  UISETP.NE.AND UP0, UPT, UR7, 0x1, UPT ;  /* 0x000000010700788c */ /* 0x000fd6000bf05270 */
[----:B------:R-:W-:Y:S02]  /*1af0*/  @UP0 ULDC.64 UR12, c[0x0][0x9e8] ;  /* 0x00027a00000c0ab9 */ /* 0x000fe40000000a00 */
[----:B------:R-:W-:-:S04]  /*1b00*/  UIMAD.WIDE.U32 UR8, UR4, UR12, URZ ;  /* 0x0000000c040872a5 */ /* 0x000fc8000f8e003f */
[----:B------:R-:W-:-:S12]  /*1b10*/  @UP0 USHF.R.U32.HI UR4, URZ, UR13, UR9 ;  /* 0x0000000d3f040299 */ /* 0x000fd80008011609 */
.L_x_1321:
[----:B------:R-:W-:-:S04]  /*1b20*/  UIMAD UR4, UR4, UR7, URZ ;  /* 0x00000007040472a4 */ /* 0x000fc8000f8e023f */
[----:B------:R-:W-:-:S04]  /*1b30*/  UISETP.LT.AND UP0, UPT, UR10, UR4, UPT ;  /* 0x000000040a00728c */ /* 0x000fc8000bf01270 */
[----:B------:R-:W-:-:S12]  /*1b40*/  USEL UR10, UR10, UR4, !UP0 ;  /* 0x000000040a0a7287 */ /* 0x000fd8000c000000 */
.L_x_1319:
[----:B------:R-:W-:-:S04]  /*1b50*/  USHF.R.S32.HI UR4, URZ, 0x1f, UR10 ;  /* 0x0000001f3f047899 */ /* 0x000fc8000801140a */
[----:B------:R-:W-:-:S04]  /*1b60*/  ULEA.HI UR4, UR4, UR10, URZ, 0x7 ;  /* 0x0000000a04047291 */ /* 0x000fc8000f8f383f */
[----:B------:R-:W-:Y:S02]  /*1b70*/  USHF.R.S32.HI UR7, URZ, 0x7, UR4 ;  /* 0x000000073f077899 */ /* 0x000fe40008011404 */
[----:B------:R-:W-:Y:S02]  /*1b80*/  ULOP3.LUT UR4, UR5, 0xff000000, URZ, 0xc0, !UPT ;  /* 0xff00000005047892 */ /* 0x000fe4000f8ec03f */
[----:B------:R-:W-:Y:S02]  /*1b90*/  UISETP.LT.AND UP0, UPT, URZ, UR7, UPT ;  /* 0x000000073f00728c */ /* 0x000fe4000bf01270 */
[----:B------:R-:W-:Y:S02]  /*1ba0*/  ULOP3.LUT UR5, UR5, 0xff0000, URZ, 0xc0, !UPT ;  /* 0x00ff000005057892 */ /* 0x000fe4000f8ec03f */
[----:B------:R-:W-:Y:S02]  /*1bb0*/  USEL UR38, URZ, UR7, !UP0 ;  /* 0x000000073f267287 */ /* 0x000fe4000c000000 */
[----:B------:R-:W-:-:S02]  /*1bc0*/  USHF.R.U32.HI UR4, URZ, 0x8, UR4 ;  /* 0x000000083f047899 */ /* 0x000fc40008011604 */
[----:B------:R-:W-:Y:S02]  /*1bd0*/  UISETP.GT.AND UP0, UPT, UR6, UR38, UPT ;  /* 0x000000260600728c */ /* 0x000fe4000bf04270 */
[----:B------:R-:W-:-:S03]  /*1be0*/  ULEA.HI UR5, UR5, UR4, URZ, 0x10 ;  /* 0x0000000405057291 */ /* 0x000fc6000f8f803f */
[----:B------:R-:W-:Y:S01]  /*1bf0*/  UMOV UR4, URZ ;  /* 0x0000003f00047c82 */ /* 0x000fe20008000000 */
[----:B------:R-:W-:Y:S01]  /*1c00*/  PLOP3.LUT P0, PT, PT, PT, UP0, 0x80, 0x0 ;  /* 0x000000000000781c */ /* 0x000fe20003f0f008 */
[----:B------:R-:W-:Y:S02]  /*1c10*/  ULOP3.LUT UR39, UR5, 0xff, URZ, 0xc0, !UPT ;  /* 0x000000ff05277892 */ /* 0x000fe4000f8ec03f */
[----:B------:R-:W-:-:S10]  /*1c20*/  USHF.R.U32.HI UR47, URZ, 0x10, UR5 ;  /* 0x000000103f2f7899 */ /* 0x000fd40008011605 */
[----:B------:R-:W-:Y:S05]  /*1c30*/  @!P0 BRA `(.L_x_1322) ;  /* 0x0000000000948947 */ /* 0x000fea0003800000 */
[----:B------:R-:W-:Y:S01]  /*1c40*/  UISETP.NE.AND UP0, UPT, UR47, URZ, UPT ;  /* 0x0000003f2f00728c */ /* 0x000fe2000bf05270 */
[----:B------:R-:W-:-:S03]  /*1c50*/  ULDC UR4, c[0x0][0x9f0] ;  /* 0x00027c0000047ab9 */ /* 0x000fc60000000800 */
[----:B------:R-:W-:-:S04]  /*1c60*/  USEL UR10, UR47, UR4, UP0 ;  /* 0x000000042f0a7287 */ /* 0x000fc80008000000 */
[----:B------:R-:W-:Y:S02]  /*1c70*/  UIADD3 UR4, UR10, -0x1, UR6 ;  /* 0xffffffff0a047890 */ /* 0x000fe4000fffe006 */
[----:B------:R-:W-:Y:S02]  /*1c80*/  IMAD.U32 R3, RZ, RZ, UR10 ;  /* 0x0000000aff037e24 */ /* 0x000fe4000f8e00ff */
[----:B------:R-:W-:-:S03]  /*1c90*/  UIADD3 UR7, -UR38, UR4, URZ ;  /* 0x0000000426077290 */ /* 0x000fc6000fffe13f */
[-C--:B------:R-:W-:Y:S01]  /*1ca0*/  IABS R0, R3.reuse ;  /* 0x0000000300007213 */ /* 0x080fe20000000000 */
[----:B------:R-:W-:Y:S01]  /*1cb0*/  UMOV UR4, URZ ;  /* 0x0000003f00047c82 */ /* 0x000fe20008000000 */
[----:B------:R-:W-:Y:S01]  /*1cc0*/  IABS R5, R3 ;  /* 0x0000000300057213 */ /* 0x000fe20000000000 */
[----:B------:R-:W-:Y:S01]  /*1cd0*/  IMAD.U32 R4, RZ, RZ, UR7 ;  /* 0x00000007ff047e24 */ /* 0x000fe2000f8e00ff */
[----:B------:R-:W-:Y:S01]  /*1ce0*/  R2UR UR11, R0 ;  /* 0x00000000000b72ca */ /* 0x000fe200000e0000 */
[----:B------:R-:W-:-:S03]  /*1cf0*/  ULOP3.LUT UR7, UR7, UR10, URZ, 0x3c, !UPT ;  /* 0x0000000a07077292 */ /* 0x000fc6000f8e3c3f */
[----:B------:R-:W-:-:S05]  /*1d00*/  IABS R4, R4 ;  /* 0x0000000400047213 */ /* 0x000fca0000000000 */
[----:B------:R-:W-:-:S04]  /*1d10*/  IMAD.MOV.U32 R3, RZ, RZ, R4 ;  /* 0x000000ffff037224 */ /* 0x000fc800078e0004 */
[----:B------:R-:W0:Y:S01]  /*1d20*/  I2F.RP R0, UR11 ;  /* 0x0000000b00007d06 */ /* 0x000e220008209400 */
[----:B------:R-:W-:-:S07]  /*1d30*/  R2UR UR9, R3 ;  /* 0x00000000030972ca */ /* 0x000fce00000e0000 */
[----:B0-----:R-:W0:Y:S02]  /*1d40*/  MUFU.RCP R0, R0 ;  /* 0x0000000000007308 */ /* 0x001e240000001000 */
[----:B0-----:R-:W-:Y:S02]  /*1d50*/  VIADD R2, R0, 0xffffffe ;  /* 0x0ffffffe00027836 */ /* 0x001fe40000000000 */
        /* <DEDUP_REMOVED lines=19> */
.L_x_1322:
[----:B------:R-:W-:Y:S01]  /*1e90*/  UIMAD UR38, UR39, UR4, UR38 ;  /* 0x00000004272672a4 */ /* 0x000fe2000f8e0226 */
[----:B------:R-:W-:Y:S01]  /*1ea0*/  IMAD.U32 R91, RZ, RZ, UR6 ;  /* 0x00000006ff5b7e24 */ /* 0x000fe2000f8e00ff */
[----:B------:R-:W-:Y:S01]  /*1eb0*/  PLOP3.LUT P0, PT, PT, PT, PT, 0x80, 0x0 ;  /* 0x000000000000781c */ /* 0x000fe20003f0f070 */
[----:B------:R-:W-:Y:S01]  /*1ec0*/  IMAD.U32 R0, RZ, RZ, UR4 ;  /* 0x00000004ff007e24 */ /* 0x000fe2000f8e00ff */
[----:B------:R-:W-:Y:S02]  /*1ed0*/  CS2R R28, SRZ ;  /* 0x00000000001c7805 */ /* 0x000fe4000001ff00 */
[----:B------:R-:W-:Y:S02]  /*1ee0*/  CS2R R2, SRZ ;  /* 0x0000000000027805 */ /* 0x000fe4000001ff00 */
[----:B------:R-:W-:Y:S02]  /*1ef0*/  CS2R R24, SRZ ;  /* 0x0000000000187805 */ /* 0x000fe4000001ff00 */
[----:B------:R-:W-:-:S02]  /*1f00*/  CS2R R8, SRZ ;  /* 0x0000000000087805 */ /* 0x000fc4000001ff00 */
[----:B------:R-:W-:Y:S01]  /*1f10*/  VIADDMNMX R91, R0, UR38, R91, PT ;  /* 0x00000026005b7c46 */ /* 0x000fe2000b80015b */
[----:B------:R-:W-:Y:S01]  /*1f20*/  IMAD.MOV.U32 R0, RZ, RZ, RZ ;  /* 0x000000ffff007224 */ /* 0x000fe200078e00ff */
[----:B------:R-:W-:Y:S01]  /*1f30*/  CS2R R36, SRZ ;  /* 0x0000000000247805 */ /* 0x000fe2000001ff00 */
[----:B------:R-:W-:Y:S01]  /*1f40*/  IMAD.MOV.U32 R145, RZ, RZ, RZ ;  /* 0x000000ffff917224 */ /* 0x000fe200078e00ff */
[----:B------:R-:W-:Y:S01]  /*1f50*/  ISETP.GT.AND P1, PT, R91, UR38, PT ;  /* 0x000000265b007c0c */ /* 0x000fe2000bf24270 */
        /* <DEDUP_REMOVED lines=58> */
[----:B------:R-:W-:Y:S02]  /*2300*/  IMAD.MOV.U32 R106, RZ, RZ, RZ ;  /* 0x000000ffff6a7224 */ /* 0x000fe400078e00ff */
        /* <DEDUP_REMOVED lines=39> */
.L_x_1324:
        /* <DEDUP_REMOVED lines=9> */
.L_x_1533:
[----:B------:R-:W-:Y:S05]  /*2610*/  @!P0 BRA `(.L_x_1326) ;  /* 0x0000000000048947 */ /* 0x000fea0003800000 */
[----:B------:R-:W-:Y:S01]  /*2620*/  BPT.TRAP 0x1 ;  /* 0x000000040000795c */ /* 0x000fe20000300000 */
.L_x_1326:
[----:B0-----:R-:W-:Y:S02]  /*2630*/  IMAD.U32 R3, RZ, RZ, UR49 ;  /* 0x00000031ff037e24 */ /* 0x001fe4000f8e00ff */
[----:B------:R-:W-:-:S03]  /*2640*/  IMAD.U32 R0, RZ, RZ, UR50 ;  /* 0x00000032ff007e24 */ /* 0x000fc6000f8e00ff */
[----:B------:R-:W-:Y:S02]  /*2650*/  LEA R3, R3, UR36, 0x3 ;  /* 0x0000002403037c11 */ /* 0x000fe4000f8e18ff */
[----:B------:R-:W-:-:S04]  /*2660*/  SHF.L.U32 R0, R0, 0x1f, RZ ;  /* 0x0000001f00007819 */ /* 0x000fc800000006ff */
[----:B------:R0:W1:Y:S01]  /*2670*/  SYNCS.PHASECHK.TRANS64.TRYWAIT P1, [R3+URZ+0x2a830], R0 ;  /* 0x02a83000030075a7 */ /* 0x000062000802017f */
[----:B------:R-:W-:Y:S05]  /*2680*/  @!P0 BRA `(.L_x_1327) ;  /* 0x0000000000048947 */ /* 0x000fea0003800000 */
[----:B------:R-:W-:Y:S01]  /*2690*/  BPT.TRAP 0x1 ;  /* 0x000000040000795c */ /* 0x000fe20000300000 */
.L_x_1327:
[----:B-1----:R-:W-:Y:S05]  /*26a0*/  @P1 BRA `(.L_x_1328) ;  /* 0x0000000000081947 */ /* 0x002fea0003800000 */
[----:B------:R-:W1:Y:S02]  /*26b0*/  SYNCS.PHASECHK.TRANS64.TRYWAIT P1, [R3+URZ+0x2a830], R0 ;  /* 0x02a83000030075a7 */ /* 0x000e64000802017f */
[----:B-1----:R-:W-:Y:S05]  /*26c0*/  @!P1 BRA `(.L_x_1329) ;  /* 0x0000018400ac9947 */ /* 0x002fea0003800000 */
.L_x_1328:
        /* <DEDUP_REMOVED lines=8> */
[----:B------:R-:W-:Y:S01]  /*2750*/  UMOV UR5, 0x80000020 ;  /* 0x8000002000057882 */ /* 0x000fe20000000000 */
[----:B------:R-:W-:Y:S02]  /*2760*/  UMOV UR7, 0x80000020 ;  /* 0x8000002000077882 */ /* 0x000fe40000000000 */
[----:B------:R-:W-:Y:S02]  /*2770*/  ULOP3.LUT UR28, UR4, 0x10000, URZ, 0xfc, !UPT ;  /* 0x00010000041c7892 */ /* 0x000fe4000f8efc3f */
[----:B------:R-:W-:Y:S02]  /*2780*/  UIADD3 UR4, UR24, 0x2, URZ ;  /* 0x0000000218047890 */ /* 0x000fe4000fffe03f */
[----:B------:R-:W-:Y:S02]  /*2790*/  UIMAD UR26, UR49, 0x600, UR28 ;  /* 0x00000600311a78a4 */ /* 0x000fe4000f8e021c */
[----:B------:R-:W-:-:S02]  /*27a0*/  UIADD3 UR8, UR24, 0x200, URZ ;  /* 0x0000020018087890 */ /* 0x000fc4000fffe03f */
[----:B------:R-:W-:Y:S02]  /*27b0*/  UIADD3 UR6, UR26, 0x2, URZ ;  /* 0x000000021a067890 */ /* 0x000fe4000fffe03f */
[----:B------:R-:W-:Y:S01]  /*27c0*/  UIADD3 UR10, UR26, 0x200, URZ ;  /* 0x000002001a0a7890 */ /* 0x000fe2000fffe03f */
[----:B------:R-:W-:Y:S02]  /*27d0*/  UMOV UR9, 0x80000020 ;  /* 0x8000002000097882 */ /* 0x000fe40000000000 */
[----:B------:R-:W-:Y:S01]  /*27e0*/  QGMMA.64x128x32.F32.E4M3.E4M3 R24, gdesc[UR24], RZ, !UPT, gsb0 ;  /* 0x01e00000181879f3 */ /* 0x000fe2000c0008ff */
[----:B------:R-:W-:Y:S01]  /*27f0*/  UMOV UR11, 0x80000020 ;  /* 0x80000020000b7882 */ /* 0x000fe20000000000 */
[----:B------:R-:W-:Y:S02]  /*2800*/  UIADD3 UR12, UR24, 0x202, URZ ;  /* 0x00000202180c7890 */ /* 0x000fe4000fffe03f */
[----:B------:R-:W-:Y:S01]  /*2810*/  UIADD3 UR14, UR26, 0x202, URZ ;  /* 0x000002021a0e7890 */ /* 0x000fe2000fffe03f */
[----:B------:R-:W-:Y:S01]  /*2820*/  UMOV UR13, 0x80000020 ;  /* 0x80000020000d7882 */ /* 0x000fe20000000000 */
[----:B------:R-:W-:Y:S01]  /*2830*/  UMOV UR15, 0x80000020 ;  /* 0x80000020000f7882 */ /* 0x000fe20000000000 */
[----:B------:R-:W-:-:S02]  /*2840*/  UIADD3 UR16, UR24, 0x400, URZ ;  /* 0x0000040018107890 */ /* 0x000fc4000fffe03f */
[----:B------:R-:W-:Y:S01]  /*2850*/  UIADD3 UR18, UR26, 0x400, URZ ;  /* 0x000004001a127890 */ /* 0x000fe2000fffe03f */
[----:B------:R-:W-:Y:S01]  /*2860*/  UMOV UR17, 0x80000020 ;  /* 0x8000002000117882 */ /* 0x000fe20000000000 */
        /* <DEDUP_REMOVED lines=23> */
.L_x_1330:
[----:B------:R-:W-:Y:S01]  /*29e0*/  UISETP.NE.AND UP1, UPT, UR55, URZ, UPT ;  /* 0x0000003f3700728c */ /* 0x000fe2000bf25270 */
[----:B01----:R-:W-:Y:S01]  /*29f0*/  VIADD R0, R17, UR42 ;  /* 0x0000002a11007c36 */ /* 0x003fe20008000000 */
[----:B------:R-:W-:Y:S01]  /*2a00*/  R2UR UR6, R3 ;  /* 0x00000000030672ca */ /* 0x000fe200000e0000 */
[----:B------:R-:W-:Y:S01]  /*2a10*/  UISETP.NE.AND UP0, UPT, UR54, URZ, UPT ;  /* 0x0000003f3600728c */ /* 0x000fe2000bf05270 */
[----:B------:R-:W-:Y:S01]  /*2a20*/  IMAD.U32 R3, RZ, RZ, UR48 ;  /* 0x00000030ff037e24 */ /* 0x000fe2000f8e00ff */
[----:B------:R-:W-:Y:S01]  /*2a30*/  ULDC UR30, c[0x0][0x9dc] ;  /* 0x00027700001e7ab9 */ /* 0x000fe20000000800 */
[----:B------:R-:W-:Y:S01]  /*2a40*/  PLOP3.LUT P1, PT, PT, PT, UP1, 0x80, 0x0 ;  /* 0x000000000000781c */ /* 0x000fe20003f2f018 */
[----:B------:R-:W-:Y:S01]  /*2a50*/  ULDC UR14, c[0x0][0x9e0] ;  /* 0x00027800000e7ab9 */ /* 0x000fe20000000800 */
[----:B------:R-:W-:Y:S02]  /*2a60*/  PLOP3.LUT P2, PT, PT, PT, UP1, 0x80, 0x0 ;  /* 0x000000000000781c */ /* 0x000fe40003f4f018 */
[----:B------:R-:W-:Y:S01]  /*2a70*/  LEA R6, R91, 0xffffff80, 0x7 ;  /* 0xffffff805b067811 */ /* 0x000fe200078e38ff */
[----:B------:R-:W-:-:S04]  /*2a80*/  @UP1 ULDC UR7, c[0x0][0x44c] ;  /* 0x0001130000071ab9 */ /* 0x000fc80000000800 */
[----:B------:R-:W-:-:S04]  /*2a90*/  UIADD3 UR6, UR6, 0x2a840, URZ ;  /* 0x0002a84006067890 */ /* 0x000fc8000fffe03f */
[----:B------:R-:W-:Y:S01]  /*2aa0*/  @P1 IMAD.HI.U32 R2, R0, UR7, RZ ;  /* 0x0000000700021c27 */ /* 0x000fe2000f8e00ff */
[----:B------:R-:W-:Y:S01]  /*2ab0*/  @UP1 ULDC UR7, c[0x0][0x450] ;  /* 0x0001140000071ab9 */ /* 0x000fe20000000800 */
[----:B------:R-:W-:Y:S01]  /*2ac0*/  UPRMT UR6, UR37, 0x654, UR6 ;  /* 0x0000065425067896 */ /* 0x000fe20008000006 */
[----:B------:R-:W-:Y:S02]  /*2ad0*/  PLOP3.LUT P1, PT, PT, PT, UP0, 0x40, 0x0 ;  /* 0x000000000000781c */ /* 0x000fe40003f2e808 */
[----:B------:R-:W-:Y:S01]  /*2ae0*/  @P2 SHF.R.U32.HI R0, RZ, UR7, R2 ;  /* 0x00000007ff002c19 */ /* 0x000fe20008011602 */
[----:B------:R-:W-:-:S04]  /*2af0*/  IMAD.MOV.U32 R2, RZ, RZ, -0x80 ;  /* 0xffffff80ff027424 */ /* 0x000fc800078e00ff */
[----:B------:R-:W0:Y:S01]  /*2b00*/  SHFL.IDX PT, R5, R0, RZ, 0x1c1f ;  /* 0x001c1fff00057589 */ /* 0x000e2200000e0000 */
[----:B------:R-:W-:Y:S01]  /*2b10*/  IMAD R7, R91, R2, 0x80 ;  /* 0x000000805b077424 */ /* 0x000fe200078e0202 */
[----:B------:R-:W-:Y:S01]  /*2b20*/  SYNCS.ARRIVE.TRANS64.RED.A1T0 RZ, [UR6], RZ ;  /* 0x000000ffffff79a7 */ /* 0x000fe20008100406 */
[----:B------:R-:W-:-:S03]  /*2b30*/  ULOP3.LUT UR6, URZ, UR30, URZ, 0x33, !UPT ;  /* 0x0000001e3f067292 */ /* 0x000fc6000f8e333f */
[C-C-:B------:R-:W-:Y:S02]  /*2b40*/  IADD3 R2, -R16.reuse, 0x1, R7.reuse ;  /* 0x0000000110027810 */ /* 0x140fe40007ffe107 */
[----:B------:R-:W-:Y:S02]  /*2b50*/  IADD3 R8, -R16, UR41, R7 ;  /* 0x0000002910087c10 */ /* 0x000fe4000fffe107 */
[----:B------:R-:W-:-:S05]  /*2b60*/  IADD3 R2, -R3, UR41, R2 ;  /* 0x0000002903027c10 */ /* 0x000fca000fffe102 */
[C---:B------:R-:W-:Y:S02]  /*2b70*/  VIADD R9, R2.reuse, UR14 ;  /* 0x0000000e02097c36 */ /* 0x040fe40008000000 */
[----:B------:R-:W-:-:S03]  /*2b80*/  VIADD R10, R2, UR6 ;  /* 0x00000006020a7c36 */ /* 0x000fc60008000000 */
[----:B0-----:R-:W-:Y:S01]  /*2b90*/  VIADDMNMX R2, R5, R9, R8, PT ;  /* 0x0000000905027246 */ /* 0x001fe20003800108 */
[----:B------:R-:W-:Y:S01]  /*2ba0*/  IMAD.IADD R3, R10, 0x1, R5 ;  /* 0x000000010a037824 */ /* 0x000fe200078e0205 */
[----:B------:R-:W-:Y:S06]  /*2bb0*/  @P1 BRA `(.L_x_1331) ;  /* 0x0000000000641947 */ /* 0x000fec0003800000 */
[----:B------:R-:W-:Y:S01]  /*2bc0*/  IMAD.U32 R4, RZ, RZ, UR48 ;  /* 0x00000030ff047e24 */ /* 0x000fe2000f8e00ff */
[----:B------:R-:W-:Y:S04]  /*2bd0*/  BSSY B0, `(.L_x_1332) ;  /* 0x0000013000007945 */ /* 0x000fe80003800000 */
[----:B------:R-:W-:-:S04]  /*2be0*/  IADD3 R5, -R4, UR41, R5 ;  /* 0x0000002904057c10 */ /* 0x000fc8000fffe105 */
        /* <DEDUP_REMOVED lines=11> */
.L_x_1333:
[----:B------:R-:W-:Y:S02]  /*2ca0*/  ULDC UR6, c[0x0][0x9e4] ;  /* 0x0002790000067ab9 */ /* 0x000fe40000000800 */
[----:B------:R-:W-:-:S05]  /*2cb0*/  IMAD.U32 R11, RZ, RZ, UR6 ;  /* 0x00000006ff0b7e24 */ /* 0x000fca000f8e00ff */
[----:B------:R-:W-:-:S13]  /*2cc0*/  ISETP.NE.AND P1, PT, R11, 0x1, PT ;  /* 0x000000010b00780c */ /* 0x000fda0003f25270 */
[----:B------:R-:W0:Y:S02]  /*2cd0*/  @P1 LDC.64 R12, c[0x0][0x9e8] ;  /* 0x00027a00ff0c1b82 */ /* 0x000e240000000a00 */
[----:B0-----:R-:W-:-:S05]  /*2ce0*/  @P1 IMAD.HI.U32 R4, R5, R12, RZ ;  /* 0x0000000c05041227 */ /* 0x001fca00078e00ff */
[----:B------:R-:W-:-:S07]  /*2cf0*/  @P1 SHF.R.U32.HI R5, RZ, R13, R4 ;  /* 0x0000000dff051219 */ /* 0x000fce0000011604 */
.L_x_1334:
[----:B------:R-:W-:Y:S05]  /*2d00*/  BSYNC B0 ;  /* 0x0000000000007941 */ /* 0x000fea0003800000 */
.L_x_1332:
[----:B------:R-:W-:-:S04]  /*2d10*/  IMAD R5, R5, R11, -R6 ;  /* 0x0000000b05057224 */ /* 0x000fc800078e0a06 */
[----:B------:R-:W-:-:S05]  /*2d20*/  IMAD.IADD R5, R5, 0x1, -R16 ;  /* 0x0000000105057824 */ /* 0x000fca00078e0a10 */
[----:B------:R-:W-:Y:S02]  /*2d30*/  VIADDMNMX R2, R5, R11, R2, PT ;  /* 0x0000000b05027246 */ /* 0x000fe40003800102 */
[----:B------:R-:W-:-:S07]  /*2d40*/  VIMNMX R3, R3, R5, !PT ;  /* 0x0000000503037248 */ /* 0x000fce0007fe0100 */
.L_x_1331:
[C---:B------:R-:W-:Y:S01]  /*2d50*/  ISETP.GE.AND P2, PT, R7.reuse, 0x9, PT ;  /* 0x000000090700780c */ /* 0x040fe20003f46270 */
[----:B------:R-:W-:Y:S01]  /*2d60*/  UISETP.NE.AND UP0, UPT, UR54, URZ, UPT ;  /* 0x0000003f3600728c */ /* 0x000fe2000bf05270 */
[----:B------:R-:W-:Y:S02]  /*2d70*/  ISETP.GE.AND P1, PT, R7, 0x2, PT ;  /* 0x000000020700780c */ /* 0x000fe40003f26270 */
        /* <DEDUP_REMOVED lines=149> */
[----:B------:R-:W0:Y:S02]  /*36d0*/  SHFL.IDX PT, R7, R0, 0x1, 0x1c1f ;  /* 0x003c1f0000077f89 */ /* 0x000e2400000e0000 */
[----:B------:R-:W-:Y:S02]  /*36e0*/  P2R R108, PR, RZ, 0x40 ;  /* 0x00000040ff6c7803 */ /* 0x000fe40000000000 */
[----:B------:R-:W-:-:S04]  /*36f0*/  ISETP.GT.AND P6, PT, R3, 0x79, !P6 ;  /* 0x000000790300780c */ /* 0x000fc800077c4270 */
[----:B------:R-:W-:-:S04]  /*3700*/  ISETP.LT.OR P6, PT, R2, 0x7a, P6 ;  /* 0x0000007a0200780c */ /* 0x000fc800037c1670 */
[----:B------:R-:W-:Y:S02]  /*3710*/  FSEL R85, R85, -INF , !P6 ;  /* 0xff80000055557808 */ /* 0x000fe40007000000 */
[----:B------:R-:W-:Y:S02]  /*3720*/  PLOP3.LUT P6, PT, PT, PT, UP0, 0x40, 0x0 ;  /* 0x000000000000781c */ /* 0x000fe40003fce808 */
[----:B0-----:R-:W-:Y:S01]  /*3730*/  VIADDMNMX R2, R7, R9, R8, PT ;  /* 0x0000000907027246 */ /* 0x001fe20003800108 */
[----:B------:R-:W-:-:S10]  /*3740*/  IMAD.IADD R3, R10, 0x1, R7 ;  /* 0x000000010a037824 */ /* 0x000fd400078e0207 */
[----:B------:R-:W-:Y:S05]  /*3750*/  @P6 BRA `(.L_x_1335) ;  /* 0x0000000000646947 */ /* 0x000fea0003800000 */
        /* <DEDUP_REMOVED lines=14> */
.L_x_1337:
[----:B------:R-:W-:Y:S02]  /*3840*/  ULDC UR6, c[0x0][0x9e4] ;  /* 0x0002790000067ab9 */ /* 0x000fe40000000800 */
[----:B------:R-:W-:-:S05]  /*3850*/  IMAD.U32 R0, RZ, RZ, UR6 ;  /* 0x00000006ff007e24 */ /* 0x000fca000f8e00ff */
[----:B------:R-:W-:-:S13]  /*3860*/  ISETP.NE.AND P6, PT, R0, 0x1, PT ;  /* 0x000000010000780c */ /* 0x000fda0003fc5270 */
[----:B------:R-:W0:Y:S02]  /*3870*/  @P6 LDC.64 R4, c[0x0][0x9e8] ;  /* 0x00027a00ff046b82 */ /* 0x000e240000000a00 */
[----:B0-----:R-:W-:-:S05]  /*3880*/  @P6 IMAD.HI.U32 R4, R7, R4, RZ ;  /* 0x0000000407046227 */ /* 0x001fca00078e00ff */
[----:B------:R-:W-:-:S07]  /*3890*/  @P6 SHF.R.U32.HI R7, RZ, R5, R4 ;  /* 0x00000005ff076219 */ /* 0x000fce0000011604 */
.L_x_1338:
[----:B------:R-:W-:Y:S05]  /*38a0*/  BSYNC B0 ;  /* 0x0000000000007941 */ /* 0x000fea0003800000 */
.L_x_1336:
[----:B------:R-:W-:-:S04]  /*38b0*/  IMAD R7, R7, R0, -R6 ;  /* 0x0000000007077224 */ /* 0x000fc800078e0a06 */
[----:B------:R-:W-:-:S05]  /*38c0*/  IMAD.IADD R7, R7, 0x1, -R16 ;  /* 0x0000000107077824 */ /* 0x000fca00078e0a10 */
[----:B------:R-:W-:Y:S02]  /*38d0*/  VIADDMNMX R2, R7, R0, R2, PT ;  /* 0x0000000007027246 */ /* 0x000fe40003800102 */
[----:B------:R-:W-:-:S07]  /*38e0*/  VIMNMX R3, R3, R7, !PT ;  /* 0x0000000703037248 */ /* 0x000fce0007fe0100 */
.L_x_1335:
[----:B------:R-:W-:Y:S01]  /*38f0*/  ISETP.GT.AND P1, PT, R3, 0x1, !P1 ;  /* 0x000000010300780c */ /* 0x000fe20004f24270 */
[----:B------:R-:W-:Y:S01]  /*3900*/  UISETP.NE.AND UP1, UPT, UR55, URZ, UPT ;  /* 0x0000003f3700728c */ /* 0x000fe2000bf25270 */
[----:B------:R-:W-:Y:S01]  /*3910*/  ISETP.NE.AND P6, PT, R14, RZ, PT ;  /* 0x000000ff0e00720c */ /* 0x000fe20003fc5270 */
[----:B------:R-:W-:Y:S01]  /*3920*/  UISETP.NE.AND UP0, UPT, UR54, URZ, UPT ;  /* 0x0000003f3600728c */ /* 0x000fe2000bf05270 */
[----:B------:R-:W-:Y:S01]  /*3930*/  ISETP.LT.OR P1, PT, R2, 0x2, P1 ;  /* 0x000000020200780c */ /* 0x000fe20000f21670 */
[----:B------:R-:W-:Y:S01]  /*3940*/  UMOV UR10, UR42 ;  /* 0x0000002a000a7c82 */ /* 0x000fe20008000000 */
[----:B------:R-:W-:Y:S02]  /*3950*/  FMNMX.FTZ R5, R24, R25, !PT ;  /* 0x0000001918057209 */ /* 0x000fe40007810000 */
[----:B------:R-:W-:Y:S02]  /*3960*/  FSEL R27, R27, -INF , !P1 ;  /* 0xff8000001b1b7808 */ /* 0x000fe40004800000 */
[----:B------:R-:W-:-:S02]  /*3970*/  ISETP.GT.AND P1, PT, R3, 0x9, !P6 ;  /* 0x000000090300780c */ /* 0x000fc40007724270 */
[----:B------:R-:W-:Y:S01]  /*3980*/  FMNMX.FTZ R0, R28, R5, !PT ;  /* 0x000000051c007209 */ /* 0x000fe20007810000 */
[----:B------:R-:W-:Y:S01]  /*3990*/  @UP1 ULDC UR6, c[0x0][0x44c] ;  /* 0x0001130000061ab9 */ /* 0x000fe20000000800 */
[----:B------:R-:W-:Y:S01]  /*39a0*/  ISETP.LT.OR P1, PT, R2, 0xa, P1 ;  /* 0x0000000a0200780c */ /* 0x000fe20000f21670 */
[----:B------:R-:W-:Y:S01]  /*39b0*/  UIMAD.WIDE.U32 UR6, UR42, UR6, URZ ;  /* 0x000000062a0672a5 */ /* 0x000fe2000f8e003f */
[----:B------:R-:W-:Y:S01]  /*39c0*/  FMNMX.FTZ R5, R29, R0, !PT ;  /* 0x000000001d057209 */ /* 0x000fe20007810000 */
[----:B------:R-:W-:Y:S01]  /*39d0*/  @UP1 ULDC UR11, c[0x0][0x450] ;  /* 0x00011400000b1ab9 */ /* 0x000fe20000000800 */
[----:B------:R-:W-:Y:S01]  /*39e0*/  FSEL R31, R31, -INF , !P1 ;  /* 0xff8000001f1f7808 */ /* 0x000fe20004800000 */
[----:B------:R-:W-:Y:S01]  /*39f0*/  @UP1 USHF.R.U32.HI UR10, URZ, UR11, UR7 ;  /* 0x0000000b3f0a1299 */ /* 0x000fe20008011607 */
[----:B------:R-:W-:Y:S02]  /*3a00*/  ISETP.NE.AND P1, PT, R15, RZ, PT ;  /* 0x000000ff0f00720c */ /* 0x000fe40003f25270 */
[----:B------:R-:W-:Y:S01]  /*3a10*/  FMNMX.FTZ R0, R32, R5, !PT ;  /* 0x0000000520007209 */ /* 0x000fe20007810000 */
[----:B------:R-:W-:Y:S01]  /*3a20*/  UIADD3 UR58, UR58, UR10, URZ ;  /* 0x0000000a3a3a7290 */ /* 0x000fe2000fffe03f */
[----:B------:R-:W-:-:S02]  /*3a30*/  ISETP.GT.AND P1, PT, R3, 0x10, !P1 ;  /* 0x000000100300780c */ /* 0x000fc40004f24270 */
[----:B------:R-:W-:Y:S01]  /*3a40*/  FMNMX.FTZ R5, R33, R0, !PT ;  /* 0x0000000021057209 */ /* 0x000fe20007810000 */
[----:B------:R-:W-:Y:S01]  /*3a50*/  UIADD3 UR14, UR58, UR14, URZ ;  /* 0x0000000e3a0e7290 */ /* 0x000fe2000fffe03f */
[----:B------:R-:W-:Y:S02]  /*3a60*/  ISETP.LT.OR P1, PT, R2, 0x11, P1 ;  /* 0x000000110200780c */ /* 0x000fe40000f21670 */
[----:B------:R-:W-:Y:S02]  /*3a70*/  ISETP.GT.AND P2, PT, R3, 0x8, !P2 ;  /* 0x000000080300780c */ /* 0x000fe40005744270 */
[----:B------:R-:W-:Y:S02]  /*3a80*/  FSEL R34, R34, -INF , !P1 ;  /* 0xff80000022227808 */ /* 0x000fe40004800000 */
[----:B------:R-:W-:Y:S02]  /*3a90*/  ISETP.NE.AND P1, PT, R20, RZ, PT ;  /* 0x000000ff1400720c */ /* 0x000fe40003f25270 */
[----:B------:R-:W-:-:S02]  /*3aa0*/  FMNMX.FTZ R0, R36, R5, !PT ;  /* 0x0000000524007209 */ /* 0x000fc40007810000 */
[----:B------:R-:W-:Y:S02]  /*3ab0*/  ISETP.GT.AND P1, PT, R3, 0x11, !P1 ;  /* 0x000000110300780c */ /* 0x000fe40004f24270 */
[C---:B------:R-:W-:Y:S02]  /*3ac0*/  ISETP.LT.OR P2, PT, R2.reuse, 0x9, P2 ;  /* 0x000000090200780c */ /* 0x040fe40001741670 */
[----:B------:R-:W-:Y:S02]  /*3ad0*/  ISETP.LT.OR P1, PT, R2, 0x12, P1 ;  /* 0x000000120200780c */ /* 0x000fe40000f21670 */
[----:B------:R-:W-:Y:S02]  /*3ae0*/  FMNMX.FTZ R5, R37, R0, !PT ;  /* 0x0000000025057209 */ /* 0x000fe40007810000 */
[----:B------:R-:W-:Y:S02]  /*3af0*/  FSEL R35, R35, -INF , !P1 ;  /* 0xff80000023237808 */ /* 0x000fe40004800000 */
[----:B------:R-:W-:-:S02]  /*3b00*/  ISETP.NE.AND P1, PT, R21, RZ, PT ;  /* 0x000000ff1500720c */ /* 0x000fc40003f25270 */
[----:B------:R-:W-:Y:S02]  /*3b10*/  FSEL R30, R30, -INF , !P2 ;  /* 0xff8000001e1e7808 */ /* 0x000fe40005000000 */
[----:B------:R-:W-:Y:S02]  /*3b20*/  ISETP.GT.AND P1, PT, R3, 0x18, !P1 ;  /* 0x000000180300780c */ /* 0x000fe40004f24270 */
[----:B------:R-:W-:Y:S02]  /*3b30*/  ISETP.NE.AND P2, PT, R95, RZ, PT ;  /* 0x000000ff5f00720c */ /* 0x000fe40003f45270 */
[----:B------:R-:W-:Y:S02]  /*3b40*/  ISETP.LT.OR P1, PT, R2, 0x19, P1 ;  /* 0x000000190200780c */ /* 0x000fe40000f21670 */
[----:B------:R-:W-:Y:S02]  /*3b50*/  FMNMX.FTZ R0, R40, R5, !PT ;  /* 0x0000000528007209 */ /* 0x000fe40007810000 */
[----:B------:R-:W-:-:S02]  /*3b60*/  FSEL R38, R38, -INF , !P1 ;  /* 0xff80000026267808 */ /* 0x000fc40004800000 */
[----:B------:R-:W-:Y:S02]  /*3b70*/  ISETP.NE.AND P1, PT, R88, RZ, PT ;  /* 0x000000ff5800720c */ /* 0x000fe40003f25270 */
[----:B------:R-:W-:Y:S02]  /*3b80*/  FMNMX.FTZ R5, R41, R0, !PT ;  /* 0x0000000029057209 */ /* 0x000fe40007810000 */
        /* <DEDUP_REMOVED lines=8> */
[----:B------:R-:W-:Y:S02]  /*3c10*/  FMNMX.FTZ R0, R48, R5, !PT ;  /* 0x0000000530007209 */ /* 0x000fe40007810000 */
        /* <DEDUP_REMOVED lines=46> */
[----:B------:R-:W-:Y:S01]  /*3f00*/  ISETP.NE.AND P2, PT, R106, RZ, PT ;  /* 0x000000ff6a00720c */ /* 0x000fe20003f45270 */
[----:B------:R-:W0:Y:S01]  /*3f10*/  SHFL.BFLY PT, R5, R4, 0x2, 0x1f ;  /* 0x0c401f0004057f89 */ /* 0x000e2200000e0000 */
[----:B------:R-:W-:Y:S02]  /*3f20*/  FSEL R55, R55, -INF , !P1 ;  /* 0xff80000037377808 */ /* 0x000fe40004800000 */
[----:B------:R-:W-:-:S02]  /*3f30*/  ISETP.NE.AND P1, PT, R98, RZ, PT ;  /* 0x000000ff6200720c */ /* 0x000fc40003f25270 */
[----:B------:R-:W-:Y:S02]  /*3f40*/  ISETP.NE.AND P6, PT, R107, RZ, PT ;  /* 0x000000ff6b00720c */ /* 0x000fe40003fc5270 */
[C---:B------:R-:W-:Y:S02]  /*3f50*/  ISETP.GT.AND P1, PT, R3.reuse, 0x40, !P1 ;  /* 0x000000400300780c */ /* 0x040fe40004f24270 */
[C---:B------:R-:W-:Y:S02]  /*3f60*/  ISETP.GT.AND P3, PT, R3.reuse, 0x70, !P3 ;  /* 0x000000700300780c */ /* 0x040fe40005f64270 */
[----:B------:R-:W-:Y:S02]  /*3f70*/  ISETP.LT.OR P1, PT, R2, 0x41, P1 ;  /* 0x000000410200780c */ /* 0x000fe40000f21670 */
[----:B------:R-:W-:Y:S02]  /*3f80*/  ISETP.GT.AND P4, PT, R3, 0x71, !P4 ;  /* 0x000000710300780c */ /* 0x000fe40006784270 */
[----:B------:R-:W-:-:S02]  /*3f90*/  FSEL R58, R58, -INF , !P1 ;  /* 0xff8000003a3a7808 */ /* 0x000fc40004800000 */
[----:B------:R-:W-:Y:S02]  /*3fa0*/  ISETP.NE.AND P1, PT, R99, RZ, PT ;  /* 0x000000ff6300720c */ /* 0x000fe40003f25270 */
[C---:B------:R-:W-:Y:S02]  /*3fb0*/  ISETP.GT.AND P5, PT, R3.reuse, 0x78, !P5 ;  /* 0x000000780300780c */ /* 0x040fe40006fa4270 */
[----:B------:R-:W-:Y:S02]  /*3fc0*/  ISETP.GT.AND P1, PT, R3, 0x41, !P1 ;  /* 0x000000410300780c */ /* 0x000fe40004f24270 */
[C---:B------:R-:W-:Y:S02]  /*3fd0*/  ISETP.LT.OR P3, PT, R2.reuse, 0x71, P3 ;  /* 0x000000710200780c */ /* 0x040fe40001f61670 */
[----:B------:R-:W-:Y:S02]  /*3fe0*/  ISETP.LT.OR P1, PT, R2, 0x42, P1 ;  /* 0x000000420200780c */ /* 0x000fe40000f21670 */
[----:B0-----:R-:W-:-:S02]  /*3ff0*/  FMNMX.FTZ R6, R4, R5, !PT ;  /* 0x0000000504067209 */ /* 0x001fc40007810000 */
[----:B------:R-:W-:Y:S02]  /*4000*/  FSEL R59, R59, -INF , !P1 ;  /* 0xff8000003b3b7808 */ /* 0x000fe40004800000 */
[----:B------:R-:W-:Y:S01]  /*4010*/  ISETP.NE.AND P1, PT, R100, RZ, PT ;  /* 0x000000ff6400720c */ /* 0x000fe20003f25270 */
[----:B------:R-:W0:Y:S01]  /*4020*/  SHFL.BFLY PT, R5, R6, 0x1, 0x1f ;  /* 0x0c201f0006057f89 */ /* 0x000e2200000e0000 */
[----:B------:R-:W-:Y:S02]  /*4030*/  ISETP.LT.OR P4, PT, R2, 0x72, P4 ;  /* 0x000000720200780c */ /* 0x000fe40002781670 */
[----:B------:R-:W-:Y:S02]  /*4040*/  ISETP.GT.AND P1, PT, R3, 0x48, !P1 ;  /* 0x000000480300780c */ /* 0x000fe40004f24270 */
[----:B------:R-:W-:Y:S02]  /*4050*/  FSEL R82, R82, -INF , !P3 ;  /* 0xff80000052527808 */ /* 0x000fe40005800000 */
[----:B------:R-:W-:-:S02]  /*4060*/  ISETP.LT.OR P1, PT, R2, 0x49, P1 ;  /* 0x000000490200780c */ /* 0x000fc40000f21670 */
[----:B------:R-:W-:Y:S02]  /*4070*/  ISETP.LT.OR P5, PT, R2, 0x79, P5 ;  /* 0x000000790200780c */ /* 0x000fe40002fa1670 */
[----:B------:R-:W-:Y:S02]  /*4080*/  FSEL R62, R62, -INF , !P1 ;  /* 0xff8000003e3e7808 */ /* 0x000fe40004800000 */
[----:B------:R-:W-:Y:S02]  /*4090*/  ISETP.NE.AND P1, PT, R101, RZ, PT ;  /* 0x000000ff6500720c */ /* 0x000fe40003f25270 */
[----:B------:R-:W-:Y:S02]  /*40a0*/  FSEL R83, R83, -INF , !P4 ;  /* 0xff80000053537808 */ /* 0x000fe40006000000 */
[----:B------:R-:W-:Y:S02]  /*40b0*/  ISETP.GT.AND P1, PT, R3, 0x49, !P1 ;  /* 0x000000490300780c */ /* 0x000fe40004f24270 */
[----:B------:R-:W-:-:S02]  /*40c0*/  FSEL R86, R86, -INF , !P5 ;  /* 0xff80000056567808 */ /* 0x000fc40006800000 */
[----:B------:R-:W-:Y:S02]  /*40d0*/  ISETP.LT.OR P1, PT, R2, 0x4a, P1 ;  /* 0x0000004a0200780c */ /* 0x000fe40000f21670 */
[----:B0-----:R-:W-:Y:S01]  /*40e0*/  FMNMX.FTZ R0, R6, R5, !PT ;  /* 0x0000000506007209 */ /* 0x001fe20007810000 */
[----:B------:R-:W-:Y:S01]  /*40f0*/  IMAD.U32 R5, RZ, RZ, UR40 ;  /* 0x00000028ff057e24 */ /* 0x000fe2000f8e00ff */
[----:B------:R-:W-:Y:S02]  /*4100*/  FSEL R63, R63, -INF , !P1 ;  /* 0xff8000003f3f7808 */ /* 0x000fe40004800000 */
[----:B------:R-:W-:Y:S01]  /*4110*/  ISETP.NE.AND P1, PT, R102, RZ, PT ;  /* 0x000000ff6600720c */ /* 0x000fe20003f25270 */
[----:B------:R-:W-:-:S03]  /*4120*/  FFMA.FTZ R5, R0, R5, -8 ;  /* 0xc100000000057423 */ /* 0x000fc60000010005 */
        /* <DEDUP_REMOVED lines=40> */
[--C-:B------:R-:W-:Y:S01]  /*43b0*/  FFMA.FTZ R5, R24, UR40, -R89.reuse ;  /* 0x0000002818057c23 */ /* 0x100fe20008010859 */
[----:B------:R-:W-:Y:S01]  /*43c0*/  ISETP.GT.AND P1, PT, R3, 0x68, !P1 ;  /* 0x000000680300780c */ /* 0x000fe20004f24270 */
[--C-:B------:R-:W-:Y:S01]  /*43d0*/  FFMA.FTZ R56, R56, UR40, -R89.reuse ;  /* 0x0000002838387c23 */ /* 0x100fe20008010859 */
[----:B------:R-:W-:Y:S01]  /*43e0*/  FMNMX.FTZ R4, R30, R9, !PT ;  /* 0x000000091e047209 */ /* 0x000fe20007810000 */
[--C-:B------:R-:W-:Y:S01]  /*43f0*/  FFMA.FTZ R7, R28, UR40, -R89.reuse ;  /* 0x000000281c077c23 */ /* 0x100fe20008010859 */
[----:B------:R-:W-:Y:S01]  /*4400*/  ISETP.LT.OR P1, PT, R2, 0x69, P1 ;  /* 0x000000690200780c */ /* 0x000fe20000f21670 */
[----:B------:R-:W-:Y:S01]  /*4410*/  MUFU.EX2 R5, R5 ;  /* 0x0000000500057308 */ /* 0x000fe20000000800 */
[----:B------:R-:W-:Y:S01]  /*4420*/  FMNMX.FTZ R11, R31, R4, !PT ;  /* 0x000000041f0b7209 */ /* 0x000fe20007810000 */
[--C-:B------:R-:W-:Y:S01]  /*4430*/  FFMA.FTZ R28, R57, UR40, -R89.reuse ;  /* 0x00000028391c7c23 */ /* 0x100fe20008010859 */
[----:B------:R-:W-:Y:S01]  /*4440*/  FSEL R78, R78, -INF , !P1 ;  /* 0xff8000004e4e7808 */ /* 0x000fe20004800000 */
[--C-:B------:R-:W-:Y:S01]  /*4450*/  FFMA.FTZ R32, R32, UR40, -R89.reuse ;  /* 0x0000002820207c23 */ /* 0x100fe20008010859 */
[----:B------:R-:W-:Y:S01]  /*4460*/  FMNMX.FTZ R4, R34, R11, !PT ;  /* 0x0000000b22047209 */ /* 0x000fe20007810000 */
[--C-:B------:R-:W-:Y:S01]  /*4470*/  FFMA.FTZ R10, R33, UR40, -R89.reuse ;  /* 0x00000028210a7c23 */ /* 0x100fe20008010859 */
[----:B------:R-:W-:Y:S01]  /*4480*/  ISETP.LT.OR P6, PT, R2, 0x7a, P6 ;  /* 0x0000007a0200780c */ /* 0x000fe200037c1670 */
[----:B------:R-:W0:Y:S01]  /*4490*/  MUFU.EX2 R6, R6 ;  /* 0x0000000600067308 */ /* 0x000e220000000800 */
[----:B------:R-:W-:Y:S01]  /*44a0*/  FMNMX.FTZ R11, R35, R4, !PT ;  /* 0x00000004230b7209 */ /* 0x000fe20007810000 */
[--C-:B------:R-:W-:Y:S01]  /*44b0*/  FFMA.FTZ R2, R60, UR40, -R89.reuse ;  /* 0x000000283c027c23 */ /* 0x100fe20008010859 */
[----:B------:R-:W-:Y:S01]  /*44c0*/  FSEL R87, R87, -INF , !P6 ;  /* 0xff80000057577808 */ /* 0x000fe20007000000 */
[--C-:B------:R-:W-:Y:S01]  /*44d0*/  FFMA.FTZ R36, R36, UR40, -R89.reuse ;  /* 0x0000002824247c23 */ /* 0x100fe20008010859 */
[----:B------:R-:W-:Y:S01]  /*44e0*/  FMNMX.FTZ R4, R38, R11, !PT ;  /* 0x0000000b26047209 */ /* 0x000fe20007810000 */
[--C-:B------:R-:W-:Y:S01]  /*44f0*/  FFMA.FTZ R12, R37, UR40, -R89.reuse ;  /* 0x00000028250c7c23 */ /* 0x100fe20008010859 */
[----:B------:R-:W-:-:S01]  /*4500*/  FFMA.FTZ R40, R40, UR40, -R89 ;  /* 0x0000002828287c23 */ /* 0x000fc20008010859 */
[----:B------:R-:W1:Y:S01]  /*4510*/  MUFU.EX2 R7, R7 ;  /* 0x0000000700077308 */ /* 0x000e620000000800 */
[----:B------:R-:W-:Y:S01]  /*4520*/  FMNMX.FTZ R13, R39, R4, !PT ;  /* 0x00000004270d7209 */ /* 0x000fe20007810000 */
[--C-:B------:R-:W-:Y:S01]  /*4530*/  FFMA.FTZ R44, R44, UR40, -R89.reuse ;  /* 0x000000282c2c7c23 */ /* 0x100fe20008010859 */
[----:B------:R-:W-:-:S01]  /*4540*/  FFMA.FTZ R20, R45, UR40, -R89 ;  /* 0x000000282d147c23 */ /* 0x000fc20008010859 */
[--C-:B------:R-:W-:Y:S01]  /*4550*/  FFMA.FTZ R33, R65, UR40, -R89.reuse ;  /* 0x0000002841217c23 */ /* 0x100fe20008010859 */
[----:B------:R-:W-:Y:S01]  /*4560*/  FMNMX.FTZ R4, R42, R13, !PT ;  /* 0x0000000d2a047209 */ /* 0x000fe20007810000 */
[--C-:B------:R-:W-:Y:S01]  /*4570*/  FFMA.FTZ R48, R48, UR40, -R89.reuse ;  /* 0x0000002830307c23 */ /* 0x100fe20008010859 */
[----:B------:R-:W-:-:S01]  /*4580*/  FFMA.FTZ R24, R49, UR40, -R89 ;  /* 0x0000002831187c23 */ /* 0x000fc20008010859 */
[----:B------:R-:W2:Y:S01]  /*4590*/  MUFU.EX2 R8, R8 ;  /* 0x0000000800087308 */ /* 0x000ea20000000800 */
[----:B------:R-:W-:Y:S01]  /*45a0*/  FMNMX.FTZ R13, R43, R4, !PT ;  /* 0x000000042b0d7209 */ /* 0x000fe20007810000 */
[--C-:B------:R-:W-:Y:S01]  /*45b0*/  FFMA.FTZ R37, R69, UR40, -R89.reuse ;  /* 0x0000002845257c23 */ /* 0x100fe20008010859 */
[----:B------:R-:W-:-:S01]  /*45c0*/  FFMA.FTZ R45, R77, UR40, -R89 ;  /* 0x000000284d2d7c23 */ /* 0x000fc20008010859 */
[----:B------:R-:W-:Y:S01]  /*45d0*/  FFMA.FTZ R49, R81, UR40, -R89 ;  /* 0x0000002851317c23 */ /* 0x000fe20008010859 */
[----:B------:R-:W-:-:S03]  /*45e0*/  FMNMX.FTZ R4, R46, R13, !PT ;  /* 0x0000000d2e047209 */ /* 0x000fc60007810000 */
[----:B------:R3:W4:Y:S01]  /*45f0*/  MUFU.EX2 R9, R32 ;  /* 0x0000002000097308 */ /* 0x0007220000000800 */
[----:B------:R-:W-:-:S04]  /*4600*/  FMNMX.FTZ R15, R47, R4, !PT ;  /* 0x000000042f0f7209 */ /* 0x000fc80007810000 */
[----:B------:R-:W-:-:S03]  /*4610*/  FMNMX.FTZ R4, R50, R15, !PT ;  /* 0x0000000f32047209 */ /* 0x000fc60007810000 */
[----:B------:R-:W5:Y:S01]  /*4620*/  MUFU.EX2 R10, R10 ;  /* 0x0000000a000a7308 */ /* 0x000f620000000800 */
[----:B------:R-:W-:Y:S01]  /*4630*/  FMNMX.FTZ R15, R51, R4, !PT ;  /* 0x00000004330f7209 */ /* 0x000fe20007810000 */
[----:B---3--:R-:W-:-:S03]  /*4640*/  FFMA.FTZ R32, R64, UR40, -R89 ;  /* 0x0000002840207c23 */ /* 0x008fc60008010859 */
[----:B------:R-:W-:-:S03]  /*4650*/  FMNMX.FTZ R4, R54, R15, !PT ;  /* 0x0000000f36047209 */ /* 0x000fc60007810000 */
[----:B------:R3:W5:Y:S01]  /*4660*/  MUFU.EX2 R11, R36 ;  /* 0x00000024000b7308 */ /* 0x0007620000000800 */
[----:B------:R-:W-:-:S04]  /*4670*/  FMNMX.FTZ R21, R55, R4, !PT ;  /* 0x0000000437157209 */ /* 0x000fc80007810000 */
[----:B------:R-:W-:-:S03]  /*4680*/  FMNMX.FTZ R4, R58, R21, !PT ;  /* 0x000000153a047209 */ /* 0x000fc60007810000 */
[----:B------:R-:W5:Y:S01]  /*4690*/  MUFU.EX2 R12, R12 ;  /* 0x0000000c000c7308 */ /* 0x000f620000000800 */
[----:B------:R-:W-:Y:S01]  /*46a0*/  FMNMX.FTZ R21, R59, R4, !PT ;  /* 0x000000043b157209 */ /* 0x000fe20007810000 */
[----:B---3--:R-:W-:-:S03]  /*46b0*/  FFMA.FTZ R36, R68, UR40, -R89 ;  /* 0x0000002844247c23 */ /* 0x008fc60008010859 */
[----:B------:R-:W-:-:S03]  /*46c0*/  FMNMX.FTZ R4, R62, R21, !PT ;  /* 0x000000153e047209 */ /* 0x000fc60007810000 */
[----:B------:R3:W-:Y:S01]  /*46d0*/  MUFU.EX2 R13, R40 ;  /* 0x00000028000d7308 */ /* 0x0007e20000000800 */
[----:B------:R-:W-:-:S04]  /*46e0*/  FMNMX.FTZ R25, R63, R4, !PT ;  /* 0x000000043f197209 */ /* 0x000fc80007810000 */
[----:B------:R-:W-:-:S03]  /*46f0*/  FMNMX.FTZ R4, R66, R25, !PT ;  /* 0x0000001942047209 */ /* 0x000fc60007810000 */
[----:B------:R-:W-:Y:S01]  /*4700*/  MUFU.EX2 R14, R14 ;  /* 0x0000000e000e7308 */ /* 0x000fe20000000800 */
[----:B------:R-:W-:Y:S01]  /*4710*/  FMNMX.FTZ R25, R67, R4, !PT ;  /* 0x0000000443197209 */ /* 0x000fe20007810000 */
[----:B---3--:R-:W-:-:S03]  /*4720*/  FFMA.FTZ R40, R72, UR40, -R89 ;  /* 0x0000002848287c23 */ /* 0x008fc60008010859 */
[----:B------:R-:W-:-:S03]  /*4730*/  FMNMX.FTZ R4, R70, R25, !PT ;  /* 0x0000001946047209 */ /* 0x000fc60007810000 */
[----:B------:R-:W-:Y:S01]  /*4740*/  MUFU.EX2 R25, R52 ;  /* 0x0000003400197308 */ /* 0x000fe20000000800 */
[----:B------:R-:W-:-:S04]  /*4750*/  FMNMX.FTZ R29, R71, R4, !PT ;  /* 0x00000004471d7209 */ /* 0x000fc80007810000 */
        /* <DEDUP_REMOVED lines=10> */
[----:B------:R-:W-:Y:S01]  /*4800*/  FMNMX.FTZ R4, R86, R29, !PT ;  /* 0x0000001d56047209 */ /* 0x000fe20007810000 */
[----:B------:R-:W-:-:S02]  /*4810*/  FFMA.FTZ R29, R61, UR40, -R89 ;  /* 0x000000283d1d7c23 */ /* 0x000fc40008010859 */
[----:B------:R3:W-:Y:S01]  /*4820*/  MUFU.EX2 R21, R48 ;  /* 0x0000003000157308 */ /* 0x0007e20000000800 */
[----:B------:R-:W-:-:S05]  /*4830*/  FMNMX.FTZ R4, R87, R4, !PT ;  /* 0x0000000457047209 */ /* 0x000fca0007810000 */
[----:B------:R-:W0:Y:S02]  /*4840*/  SHFL.BFLY PT, R41, R4, 0x2, 0x1f ;  /* 0x0c401f0004297f89 */ /* 0x000e2400000e0000 */
[----:B------:R-:W-:Y:S01]  /*4850*/  MUFU.EX2 R24, R24 ;  /* 0x0000001800187308 */ /* 0x000fe20000000800 */
[----:B---3--:R-:W-:-:S07]  /*4860*/  FFMA.FTZ R48, R80, UR40, -R89 ;  /* 0x0000002850307c23 */ /* 0x008fce0008010859 */
        /* <DEDUP_REMOVED lines=10> */
[----:B------:R-:W-:-:S02]  /*4910*/  IMAD.U32 R53, RZ, RZ, UR40 ;  /* 0x00000028ff357e24 */ /* 0x000fc4000f8e00ff */
[----:B------:R-:W-:-:S01]  /*4920*/  FFMA.FTZ R52, R84, UR40, -R89 ;  /* 0x0000002854347c23 */ /* 0x000fc20008010859 */
[C---:B------:R-:W-:Y:S01]  /*4930*/  FSETP.NEU.FTZ.AND P1, PT, R4.reuse, -INF , PT ;  /* 0xff8000000400780b */ /* 0x040fe20003f3d000 */
[----:B------:R-:W-:-:S02]  /*4940*/  FFMA.FTZ R56, R4, R53, -8 ;  /* 0xc100000004387423 */ /* 0x000fc40000010035 */
[----:B------:R-:W-:Y:S01]  /*4950*/  MUFU.EX2 R32, R32 ;  /* 0x0000002000207308 */ /* 0x000fe20000000800 */
[----:B------:R-:W-:-:S02]  /*4960*/  FFMA.FTZ R53, R85, UR40, -R89 ;  /* 0x0000002855357c23 */ /* 0x000fc40008010859 */
        /* <DEDUP_REMOVED lines=8> */
[----:B------:R-:W-:Y:S01]  /*49f0*/  FADD.FTZ R42, R5, R6 ;  /* 0x00000006052a7221 */ /* 0x000fe20000010000 */
[----:B------:R-:W-:-:S01]  /*4a00*/  FFMA.FTZ R30, R34, UR40, -R57 ;  /* 0x00000028221e7c23 */ /* 0x000fc20008010839 */
[----:B------:R-:W-:Y:S01]  /*4a10*/  MUFU.EX2 R56, R56 ;  /* 0x0000003800387308 */ /* 0x000fe20000000800 */
[----:B------:R-:W-:-:S01]  /*4a20*/  FFMA.FTZ R34, R43, UR40, -R57 ;  /* 0x000000282b227c23 */ /* 0x000fc20008010839 */
[----:B-1----:R-:W-:Y:S01]  /*4a30*/  FADD.FTZ R43, R7, R42 ;  /* 0x0000002a072b7221 */ /* 0x002fe20000010000 */
[----:B------:R-:W-:-:S01]  /*4a40*/  FFMA.FTZ R35, R35, UR40, -R57 ;  /* 0x0000002823237c23 */ /* 0x000fc20008010839 */
[--C-:B------:R-:W-:Y:S01]  /*4a50*/  FFMA.FTZ R38, R38, UR40, -R57.reuse ;  /* 0x0000002826267c23 */ /* 0x100fe20008010839 */
[----:B------:R-:W-:-:S01]  /*4a60*/  FFMA.FTZ R39, R39, UR40, -R57 ;  /* 0x0000002827277c23 */ /* 0x000fc20008010839 */
[----:B--2---:R-:W-:Y:S01]  /*4a70*/  FADD.FTZ R42, R8, R43 ;  /* 0x0000002b082a7221 */ /* 0x004fe20000010000 */
[----:B------:R-:W-:-:S01]  /*4a80*/  FFMA.FTZ R46, R46, UR40, -R57 ;  /* 0x000000282e2e7c23 */ /* 0x000fc20008010839 */
[----:B------:R-:W0:Y:S01]  /*4a90*/  MUFU.EX2 R27, R27 ;  /* 0x0000001b001b7308 */ /* 0x000e220000000800 */
[----:B------:R-:W-:-:S01]  /*4aa0*/  FFMA.FTZ R47, R47, UR40, -R57 ;  /* 0x000000282f2f7c23 */ /* 0x000fc20008010839 */
[----:B----4-:R-:W-:Y:S01]  /*4ab0*/  FADD.FTZ R43, R9, R42 ;  /* 0x0000002a092b7221 */ /* 0x010fe20000010000 */
[----:B------:R-:W-:-:S01]  /*4ac0*/  FFMA.FTZ R50, R50, UR40, -R57 ;  /* 0x0000002832327c23 */ /* 0x000fc20008010839 */
[--C-:B------:R-:W-:Y:S01]  /*4ad0*/  FFMA.FTZ R51, R51, UR40, -R57.reuse ;  /* 0x0000002833337c23 */ /* 0x100fe20008010839 */
[----:B------:R-:W-:-:S01]  /*4ae0*/  FFMA.FTZ R54, R54, UR40, -R57 ;  /* 0x0000002836367c23 */ /* 0x000fc20008010839 */
[----:B-----5:R-:W-:Y:S01]  /*4af0*/  FADD.FTZ R42, R10, R43 ;  /* 0x0000002b0a2a7221 */ /* 0x020fe20000010000 */
[----:B------:R-:W-:-:S01]  /*4b00*/  FFMA.FTZ R55, R55, UR40, -R57 ;  /* 0x0000002837377c23 */ /* 0x000fc20008010839 */
[----:B------:R-:W1:Y:S01]  /*4b10*/  MUFU.EX2 R60, R60 ;  /* 0x0000003c003c7308 */ /* 0x000e620000000800 */
[----:B------:R-:W-:-:S01]  /*4b20*/  FFMA.FTZ R58, R58, UR40, -R57 ;  /* 0x000000283a3a7c23 */ /* 0x000fc20008010839 */
[----:B------:R-:W-:Y:S01]  /*4b30*/  FADD.FTZ R65, R11, R42 ;  /* 0x0000002a0b417221 */ /* 0x000fe20000010000 */
[----:B------:R-:W-:Y:S01]  /*4b40*/  F2FP.SATFINITE.E4M3.F32.PACK_AB_MERGE_C R11, R12, R11, RZ ;  /* 0x0000000b0c0b723e */ /* 0x000fe200048070ff */
[--C-:B------:R-:W-:Y:S01]  /*4b50*/  FFMA.FTZ R59, R59, UR40, -R57.reuse ;  /* 0x000000283b3b7c23 */ /* 0x100fe20008010839 */
[----:B------:R-:W-:-:S01]  /*4b60*/  FFMA.FTZ R62, R62, UR40, -R57 ;  /* 0x000000283e3e7c23 */ /* 0x000fc20008010839 */
[----:B------:R-:W-:Y:S01]  /*4b70*/  FADD.FTZ R64, R12, R65 ;  /* 0x000000410c407221 */ /* 0x000fe20000010000 */
[----:B------:R-:W-:Y:S01]  /*4b80*/  F2FP.SATFINITE.E4M3.F32.PACK_AB_MERGE_C R65, R8, R7, RZ ;  /* 0x000000070841723e */ /* 0x000fe200048070ff */
[----:B------:R-:W2:Y:S01]  /*4b90*/  MUFU.EX2 R61, R61 ;  /* 0x0000003d003d7308 */ /* 0x000ea20000000800 */
[----:B0-----:R-:W-:-:S01]  /*4ba0*/  FADD.FTZ R43, R56, R27 ;  /* 0x0000001b382b7221 */ /* 0x001fc20000010000 */
[----:B------:R-:W-:Y:S01]  /*4bb0*/  FFMA.FTZ R63, R63, UR40, -R57 ;  /* 0x000000283f3f7c23 */ /* 0x000fe20008010839 */
[----:B------:R-:W-:Y:S01]  /*4bc0*/  F2FP.SATFINITE.E4M3.F32.PACK_AB_MERGE_C R196, R6, R5, R65 ;  /* 0x0000000506c4723e */ /* 0x000fe20004807041 */
[--C-:B------:R-:W-:Y:S01]  /*4bd0*/  FFMA.FTZ R66, R66, UR40, -R57.reuse ;  /* 0x0000002842427c23 */ /* 0x100fe20008010839 */
[----:B------:R-:W-:-:S01]  /*4be0*/  FFMA.FTZ R67, R67, UR40, -R57 ;  /* 0x0000002843437c23 */ /* 0x000fc20008010839 */
[--C-:B------:R-:W-:Y:S01]  /*4bf0*/  FFMA.FTZ R70, R70, UR40, -R57.reuse ;  /* 0x0000002846467c23 */ /* 0x100fe20008010839 */
[----:B------:R-:W-:-:S01]  /*4c00*/  FFMA.FTZ R71, R71, UR40, -R57 ;  /* 0x0000002847477c23 */ /* 0x000fc20008010839 */
[----:B------:R-:W0:Y:S01]  /*4c10*/  MUFU.EX2 R30, R30 ;  /* 0x0000001e001e7308 */ /* 0x000e220000000800 */
[----:B-1----:R-:W-:-:S01]  /*4c20*/  FADD.FTZ R42, R60, R43 ;  /* 0x0000002b3c2a7221 */ /* 0x002fc20000010000 */
[----:B------:R-:W-:Y:S01]  /*4c30*/  FADD.FTZ R43, R13, R64 ;  /* 0x000000400d2b7221 */ /* 0x000fe20000010000 */
[----:B------:R-:W-:-:S01]  /*4c40*/  FFMA.FTZ R74, R74, UR40, -R57 ;  /* 0x000000284a4a7c23 */ /* 0x000fc20008010839 */
[--C-:B------:R-:W-:Y:S01]  /*4c50*/  FFMA.FTZ R75, R75, UR40, -R57.reuse ;  /* 0x000000284b4b7c23 */ /* 0x100fe20008010839 */
[----:B------:R-:W-:-:S01]  /*4c60*/  FFMA.FTZ R78, R78, UR40, -R57 ;  /* 0x000000284e4e7c23 */ /* 0x000fc20008010839 */
[----:B------:R-:W-:Y:S01]  /*4c70*/  FADD.FTZ R12, R14, R43 ;  /* 0x0000002b0e0c7221 */ /* 0x000fe20000010000 */
[----:B------:R-:W-:-:S01]  /*4c80*/  FFMA.FTZ R79, R79, UR40, -R57 ;  /* 0x000000284f4f7c23 */ /* 0x000fc20008010839 */
[----:B------:R-:W1:Y:S01]  /*4c90*/  MUFU.EX2 R35, R35 ;  /* 0x0000002300237308 */ /* 0x000e620000000800 */
[----:B--2---:R-:W-:-:S01]  /*4ca0*/  FADD.FTZ R7, R61, R42 ;  /* 0x0000002a3d077221 */ /* 0x004fc20000010000 */
[--C-:B------:R-:W-:Y:S01]  /*4cb0*/  FFMA.FTZ R82, R82, UR40, -R57.reuse ;  /* 0x0000002852527c23 */ /* 0x100fe20008010839 */
[----:B------:R-:W-:-:S01]  /*4cc0*/  FFMA.FTZ R83, R83, UR40, -R57 ;  /* 0x0000002853537c23 */ /* 0x000fc20008010839 */
[--C-:B------:R-:W-:Y:S01]  /*4cd0*/  FFMA.FTZ R86, R86, UR40, -R57.reuse ;  /* 0x0000002856567c23 */ /* 0x100fe20008010839 */
[----:B------:R-:W-:-:S01]  /*4ce0*/  FFMA.FTZ R57, R87, UR40, -R57 ;  /* 0x0000002857397c23 */ /* 0x000fc20008010839 */
[----:B------:R-:W-:-:S02]  /*4cf0*/  F2FP.SATFINITE.E4M3.F32.PACK_AB_MERGE_C R60, R61, R60, RZ ;  /* 0x0000003c3d3c723e */ /* 0x000fc400048070ff */
[----:B------:R-:W2:Y:S01]  /*4d00*/  MUFU.EX2 R38, R38 ;  /* 0x0000002600267308 */ /* 0x000ea20000000800 */
[----:B0-----:R-:W-:-:S01]  /*4d10*/  FADD.FTZ R8, R30, R7 ;  /* 0x000000071e087221 */ /* 0x001fc20000010000 */
[----:B------:R-:W-:Y:S01]  /*4d20*/  FADD.FTZ R7, R15, R12 ;  /* 0x0000000c0f077221 */ /* 0x000fe20000010000 */
[----:B------:R-:W-:Y:S02]  /*4d30*/  F2FP.SATFINITE.E4M3.F32.PACK_AB_MERGE_C R15, R20, R15, RZ ;  /* 0x0000000f140f723e */ /* 0x000fe400048070ff */
[----:B------:R-:W-:Y:S01]  /*4d40*/  F2FP.SATFINITE.E4M3.F32.PACK_AB_MERGE_C R198, R10, R9, R11 ;  /* 0x000000090ac6723e */ /* 0x000fe2000480700b */
[----:B------:R-:W-:-:S01]  /*4d50*/  FADD.FTZ R20, R20, R7 ;  /* 0x0000000714147221 */ /* 0x000fc20000010000 */
[----:B------:R-:W-:Y:S01]  /*4d60*/  F2FP.SATFINITE.E4M3.F32.PACK_AB_MERGE_C R192, R14, R13, R15 ;  /* 0x0000000d0ec0723e */ /* 0x000fe2000480700f */
[----:B------:R-:W0:Y:S01]  /*4d70*/  MUFU.EX2 R39, R39 ;  /* 0x0000002700277308 */ /* 0x000e220000000800 */
[----:B-1----:R-:W-:-:S01]  /*4d80*/  FADD.FTZ R5, R35, R8 ;  /* 0x0000000823057221 */ /* 0x002fc20000010000 */
[----:B------:R-:W-:Y:S01]  /*4d90*/  FADD.FTZ R7, R21, R20 ;  /* 0x0000001415077221 */ /* 0x000fe20000010000 */
[----:B------:R-:W-:-:S02]  /*4da0*/  F2FP.SATFINITE.E4M3.F32.PACK_AB_MERGE_C R8, R29, R2, RZ ;  /* 0x000000021d08723e */ /* 0x000fc400048070ff */
[----:B------:R-:W-:Y:S02]  /*4db0*/  F2FP.SATFINITE.E4M3.F32.PACK_AB_MERGE_C R197, R27, R56, R60 ;  /* 0x000000381bc5723e */ /* 0x000fe4000480703c */
[----:B------:R-:W-:Y:S01]  /*4dc0*/  F2FP.SATFINITE.E4M3.F32.PACK_AB_MERGE_C R188, R28, R3, R8 ;  /* 0x000000031cbc723e */ /* 0x000fe20004807008 */
[----:B------:R-:W1:Y:S01]  /*4dd0*/  MUFU.EX2 R31, R31 ;  /* 0x0000001f001f7308 */ /* 0x000e620000000800 */
[----:B--2---:R-:W-:-:S01]  /*4de0*/  FADD.FTZ R6, R38, R5 ;  /* 0x0000000526067221 */ /* 0x004fc20000010000 */
[----:B------:R-:W-:-:S06]  /*4df0*/  VIADD R8, R91, 0xfffffffe ;  /* 0xfffffffe5b087836 */ /* 0x000fcc0000000000 */
[----:B------:R-:W2:Y:S01]  /*4e00*/  MUFU.EX2 R34, R34 ;  /* 0x0000002200227308 */ /* 0x000ea20000000800 */
[----:B0-----:R-:W-:-:S01]  /*4e10*/  FADD.FTZ R6, R39, R6 ;  /* 0x0000000627067221 */ /* 0x001fc20000010000 */
[----:B------:R-:W-:-:S04]  /*4e20*/  F2FP.SATFINITE.E4M3.F32.PACK_AB_MERGE_C R38, R39, R38, RZ ;  /* 0x000000262726723e */ /* 0x000fc800048070ff */
[----:B------:R-:W-:Y:S02]  /*4e30*/  F2FP.SATFINITE.E4M3.F32.PACK_AB_MERGE_C R199, R35, R30, R38 ;  /* 0x0000001e23c7723e */ /* 0x000fe40004807026 */
[----:B------:R-:W0:Y:S01]  /*4e40*/  MUFU.EX2 R46, R46 ;  /* 0x0000002e002e7308 */ /* 0x000e220000000800 */
[----:B-1----:R-:W-:-:S01]  /*4e50*/  FADD.FTZ R5, R31, R6 ;  /* 0x000000061f057221 */ /* 0x002fc20000010000 */
[----:B------:R-:W-:Y:S01]  /*4e60*/  FADD.FTZ R6, R24, R7 ;  /* 0x0000000718067221 */ /* 0x000fe20000010000 */
[----:B------:R-:W-:-:S03]  /*4e70*/  F2FP.SATFINITE.E4M3.F32.PACK_AB_MERGE_C R7, R26, R25, RZ ;  /* 0x000000191a07723e */ /* 0x000fc600048070ff */
[----:B------:R-:W-:Y:S01]  /*4e80*/  FADD.FTZ R25, R25, R6 ;  /* 0x0000000619197221 */ /* 0x000fe20000010000 */
[----:B------:R-:W-:Y:S01]  /*4e90*/  F2FP.SATFINITE.E4M3.F32.PACK_AB_MERGE_C R194, R24, R21, R7 ;  /* 0x0000001518c2723e */ /* 0x000fe20004807007 */
[----:B------:R-:W1:Y:S01]  /*4ea0*/  MUFU.EX2 R47, R47 ;  /* 0x0000002f002f7308 */ /* 0x000e620000000800 */
[----:B--2---:R-:W-:-:S01]  /*4eb0*/  FADD.FTZ R5, R34, R5 ;  /* 0x0000000522057221 */ /* 0x004fc20000010000 */
[----:B------:R-:W-:-:S04]  /*4ec0*/  FADD.FTZ R26, R26, R25 ;  /* 0x000000191a1a7221 */ /* 0x000fc80000010000 */
[----:B------:R-:W-:Y:S02]  /*4ed0*/  FADD.FTZ R7, R3, R26 ;  /* 0x0000001a03077221 */ /* 0x000fe40000010000 */
[----:B------:R-:W2:Y:S01]  /*4ee0*/  MUFU.EX2 R50, R50 ;  /* 0x0000003200327308 */ /* 0x000ea20000000800 */
[----:B0-----:R-:W-:-:S01]  /*4ef0*/  FADD.FTZ R6, R46, R5 ;  /* 0x000000052e067221 */ /* 0x001fc20000010000 */
[----:B------:R-:W-:-:S06]  /*4f00*/  FADD.FTZ R7, R28, R7 ;  /* 0x000000071c077221 */ /* 0x000fcc0000010000 */
[----:B------:R-:W0:Y:S01]  /*4f10*/  MUFU.EX2 R51, R51 ;  /* 0x0000003300337308 */ /* 0x000e220000000800 */
[----:B-1----:R-:W-:-:S01]  /*4f20*/  FADD.FTZ R5, R47, R6 ;  /* 0x000000062f057221 */ /* 0x002fc20000010000 */
[----:B------:R-:W-:-:S04]  /*4f30*/  F2FP.SATFINITE.E4M3.F32.PACK_AB_MERGE_C R46, R47, R46, RZ ;  /* 0x0000002e2f2e723e */ /* 0x000fc800048070ff */
[----:B------:R-:W-:Y:S02]  /*4f40*/  F2FP.SATFINITE.E4M3.F32.PACK_AB_MERGE_C R193, R34, R31, R46 ;  /* 0x0000001f22c1723e */ /* 0x000fe4000480702e */
[----:B------:R-:W1:Y:S01]  /*4f50*/  MUFU.EX2 R54, R54 ;  /* 0x0000003600367308 */ /* 0x000e620000000800 */
[----:B--2---:R-:W-:-:S01]  /*4f60*/  FADD.FTZ R6, R50, R5 ;  /* 0x0000000532067221 */ /* 0x004fc20000010000 */
[----:B------:R-:W-:-:S04]  /*4f70*/  F2FP.SATFINITE.E4M3.F32.PACK_AB_MERGE_C R5, R37, R36, RZ ;  /* 0x000000242505723e */ /* 0x000fc800048070ff */
[----:B------:R-:W-:Y:S02]  /*4f80*/  F2FP.SATFINITE.E4M3.F32.PACK_AB_MERGE_C R190, R33, R32, R5 ;  /* 0x0000002021be723e */ /* 0x000fe40004807005 */
[----:B------:R-:W2:Y:S01]  /*4f90*/  MUFU.EX2 R55, R55 ;  /* 0x0000003700377308 */ /* 0x000ea20000000800 */
[----:B0-----:R-:W-:-:S07]  /*4fa0*/  FADD.FTZ R3, R51, R6 ;  /* 0x0000000633037221 */ /* 0x001fce0000010000 */
[----:B------:R-:W0:Y:S01]  /*4fb0*/  MUFU.EX2 R58, R58 ;  /* 0x0000003a003a7308 */ /* 0x000e220000000800 */
[----:B-1----:R-:W-:-:S07]  /*4fc0*/  FADD.FTZ R6, R54, R3 ;  /* 0x0000000336067221 */ /* 0x002fce0000010000 */
[----:B------:R-:W1:Y:S01]  /*4fd0*/  MUFU.EX2 R59, R59 ;  /* 0x0000003b003b7308 */ /* 0x000e620000000800 */
[----:B--2---:R-:W-:-:S01]  /*4fe0*/  FADD.FTZ R3, R55, R6 ;  /* 0x0000000637037221 */ /* 0x004fc20000010000 */
[----:B------:R-:W-:Y:S01]  /*4ff0*/  FADD.FTZ R6, R2, R7 ;  /* 0x0000000702067221 */ /* 0x000fe20000010000 */
[----:B------:R-:W-:-:S03]  /*5000*/  F2FP.SATFINITE.E4M3.F32.PACK_AB_MERGE_C R54, R55, R54, RZ ;  /* 0x000000363736723e */ /* 0x000fc600048070ff */
[----:B------:R-:W-:Y:S01]  /*5010*/  FADD.FTZ R29, R29, R6 ;  /* 0x000000061d1d7221 */ /* 0x000fe20000010000 */
[----:B------:R-:W-:Y:S01]  /*5020*/  F2FP.SATFINITE.E4M3.F32.PACK_AB_MERGE_C R195, R51, R50, R54 ;  /* 0x0000003233c3723e */ /* 0x000fe20004807036 */
[----:B------:R-:W2:Y:S01]  /*5030*/  MUFU.EX2 R62, R62 ;  /* 0x0000003e003e7308 */ /* 0x000ea20000000800 */
[----:B0-----:R-:W-:-:S01]  /*5040*/  FADD.FTZ R2, R58, R3 ;  /* 0x000000033a027221 */ /* 0x001fc20000010000 */
[----:B------:R-:W-:-:S04]  /*5050*/  FADD.FTZ R32, R32, R29 ;  /* 0x0000001d20207221 */ /* 0x000fc80000010000 */
[----:B------:R-:W-:Y:S02]  /*5060*/  FADD.FTZ R33, R33, R32 ;  /* 0x0000002021217221 */ /* 0x000fe40000010000 */
[----:B------:R-:W0:Y:S01]  /*5070*/  MUFU.EX2 R63, R63 ;  /* 0x0000003f003f7308 */ /* 0x000e220000000800 */
[----:B-1----:R-:W-:-:S01]  /*5080*/  FADD.FTZ R3, R59, R2 ;  /* 0x000000023b037221 */ /* 0x002fc20000010000 */
[----:B------:R-:W-:-:S04]  /*5090*/  FADD.FTZ R36, R36, R33 ;  /* 0x0000002124247221 */ /* 0x000fc80000010000 */
[----:B------:R-:W-:Y:S02]  /*50a0*/  FADD.FTZ R37, R37, R36 ;  /* 0x0000002425257221 */ /* 0x000fe40000010000 */
[----:B------:R-:W1:Y:S01]  /*50b0*/  MUFU.EX2 R66, R66 ;  /* 0x0000004200427308 */ /* 0x000e620000000800 */
[----:B--2---:R-:W-:-:S07]  /*50c0*/  FADD.FTZ R2, R62, R3 ;  /* 0x000000033e027221 */ /* 0x004fce0000010000 */
[----:B------:R-:W2:Y:S01]  /*50d0*/  MUFU.EX2 R67, R67 ;  /* 0x0000004300437308 */ /* 0x000ea20000000800 */
[----:B0-----:R-:W-:-:S01]  /*50e0*/  FADD.FTZ R3, R63, R2 ;  /* 0x000000023f037221 */ /* 0x001fc20000010000 */
        /* <DEDUP_REMOVED lines=21> */
[----:B0-----:R-:W-:-:S01]  /*5240*/  FADD.FTZ R2, R74, R71 ;  /* 0x000000474a027221 */ /* 0x001fc20000010000 */
        /* <DEDUP_REMOVED lines=17> */
[----:B------:R-:W-:Y:S02]  /*5360*/  FADD.FTZ R49, R49, R48 ;  /* 0x0000003031317221 */ /* 0x000fe40000010000 */
[----:B------:R-:W0:Y:S01]  /*5370*/  MUFU.EX2 R86, R86 ;  /* 0x0000005600567308 */ /* 0x000e220000000800 */
[----:B-1----:R-:W-:-:S01]  /*5380*/  FADD.FTZ R2, R82, R79 ;  /* 0x0000004f52027221 */ /* 0x002fc20000010000 */
[----:B------:R-:W-:-:S06]  /*5390*/  FADD.FTZ R52, R52, R49 ;  /* 0x0000003134347221 */ /* 0x000fcc0000010000 */
[----:B------:R-:W1:Y:S01]  /*53a0*/  MUFU.EX2 R57, R57 ;  /* 0x0000003900397308 */ /* 0x000e620000000800 */
[----:B--2---:R-:W-:-:S04]  /*53b0*/  FADD.FTZ R3, R83, R2 ;  /* 0x0000000253037221 */ /* 0x004fc80000010000 */
[----:B0-----:R-:W-:Y:S01]  /*53c0*/  FADD.FTZ R2, R86, R3 ;  /* 0x0000000356027221 */ /* 0x001fe20000010000 */
[----:B------:R-:W-:-:S01]  /*53d0*/  FADD.FTZ R3, R53, R52 ;  /* 0x0000003435037221 */ /* 0x000fc20000010000 */
[C---:B-1----:R-:W-:Y:S02]  /*53e0*/  F2FP.SATFINITE.E4M3.F32.PACK_AB_MERGE_C R5, R57.reuse, R86, RZ ;  /* 0x000000563905723e */ /* 0x042fe400048070ff */
[----:B------:R-:W-:-:S02]  /*53f0*/  FADD.FTZ R2, R57, R2 ;  /* 0x0000000239027221 */ /* 0x000fc40000010000 */
        /* <DEDUP_REMOVED lines=13> */
.L_x_1340:
[----:B------:R-:W-:Y:S02]  /*54d0*/  ULDC UR18, c[0x0][0x9e4] ;  /* 0x0002790000127ab9 */ /* 0x000fe40000000800 */
[----:B------:R-:W-:-:S11]  /*54e0*/  UISETP.NE.AND UP0, UPT, UR18, 0x1, UPT ;  /* 0x000000011200788c */ /* 0x000fd6000bf05270 */
[----:B------:R-:W-:Y:S02]  /*54f0*/  @UP0 ULDC.64 UR6, c[0x0][0x9e8] ;  /* 0x00027a0000060ab9 */ /* 0x000fe40000000a00 */
[----:B------:R-:W-:-:S04]  /*5500*/  UIMAD.WIDE.U32 UR10, UR15, UR6, URZ ;  /* 0x000000060f0a72a5 */ /* 0x000fc8000f8e003f */
[----:B------:R-:W-:-:S12]  /*5510*/  @UP0 USHF.R.U32.HI UR15, URZ, UR7, UR11 ;  /* 0x000000073f0f0299 */ /* 0x000fd8000801160b */
.L_x_1341:
[----:B------:R-:W-:-:S04]  /*5520*/  UIMAD UR15, UR15, UR18, UR18 ;  /* 0x000000120f0f72a4 */ /* 0x000fc8000f8e0212 */
[----:B------:R-:W-:-:S04]  /*5530*/  UISETP.LT.AND UP0, UPT, UR14, UR15, UPT ;  /* 0x0000000f0e00728c */ /* 0x000fc8000bf01270 */
[----:B------:R-:W-:-:S12]  /*5540*/  USEL UR14, UR14, UR15, UP0 ;  /* 0x0000000f0e0e7287 */ /* 0x000fd80008000000 */
.L_x_1339:
[----:B------:R-:W-:Y:S01]  /*5550*/  USHF.R.S32.HI UR6, URZ, 0x1f, UR14 ;  /* 0x0000001f3f067899 */ /* 0x000fe2000801140e */
[----:B------:R-:W-:Y:S02]  /*5560*/  CS2R R24, SRZ ;  /* 0x0000000000187805 */ /* 0x000fe4000001ff00 */
[----:B------:R-:W-:Y:S02]  /*5570*/  CS2R R26, SRZ ;  /* 0x00000000001a7805 */ /* 0x000fe4000001ff00 */
[----:B------:R-:W-:Y:S01]  /*5580*/  CS2R R28, SRZ ;  /* 0x00000000001c7805 */ /* 0x000fe2000001ff00 */
        /* <DEDUP_REMOVED lines=102> */
[----:B------:R-:W-:Y:S01]  /*5bf0*/  UMOV UR33, UR49 ;  /* 0x0000003100217c82 */ /* 0x000fe20008000000 */
[----:B------:R-:W-:Y:S01]  /*5c00*/  ULDC UR29, c[0x0][0x9e4] ;  /* 0x00027900001d7ab9 */ /* 0x000fe20000000800 */
[----:B------:R-:W-:Y:S01]  /*5c10*/  ULDC UR30, c[0x0][0x9dc] ;  /* 0x00027700001e7ab9 */ /* 0x000fe20000000800 */
[----:B------:R-:W-:-:S05]  /*5c20*/  ULDC UR31, c[0x0][0x9e0] ;  /* 0x00027800001f7ab9 */ /* 0x000fca0000000800 */
.L_x_1361:
[----:B------:R-:W-:Y:S01]  /*5c30*/  ISETP.NE.AND P2, PT, RZ, UR46, PT ;  /* 0x0000002eff007c0c */ /* 0x000fe2000bf45270 */
[----:B------:R-:W-:-:S04]  /*5c40*/  UISETP.NE.AND UP0, UPT, UR33, 0x1, UPT ;  /* 0x000000012100788c */ /* 0x000fc8000bf05270 */
[----:B------:R-:W-:-:S04]  /*5c50*/  USEL UR50, URZ, 0x1, UP0 ;  /* 0x000000013f327887 */ /* 0x000fc80008000000 */
[----:B------:R-:W-:-:S04]  /*5c60*/  ULOP3.LUT UR50, UR34, UR50, URZ, 0x3c, !UPT ;  /* 0x0000003222327292 */ /* 0x000fc8000f8e3c3f */
[----:B------:R-:W-:Y:S08]  /*5c70*/  @P2 BRA `(.L_x_1343) ;  /* 0x0000000000382947 */ /* 0x000ff00003800000 */
[----:B------:R-:W-:Y:S05]  /*5c80*/  @!P0 BRA `(.L_x_1344) ;  /* 0x0000000000048947 */ /* 0x000fea0003800000 */
[----:B------:R-:W-:Y:S01]  /*5c90*/  BPT.TRAP 0x1 ;  /* 0x000000040000795c */ /* 0x000fe20000300000 */
.L_x_1344:
        /* <DEDUP_REMOVED lines=9> */
.L_x_1345:
[----:B-1----:R-:W-:Y:S05]  /*5d30*/  @P1 BRA `(.L_x_1343) ;  /* 0x0000000000081947 */ /* 0x002fea0003800000 */
[----:B------:R-:W1:Y:S02]  /*5d40*/  SYNCS.PHASECHK.TRANS64.TRYWAIT P1, [UR6+0x2a830], R0 ;  /* 0x02a83000ff0075a7 */ /* 0x000e640008020146 */
[----:B-1----:R-:W-:Y:S05]  /*5d50*/  @!P1 BRA `(.L_x_1346) ;  /* 0x00000150001c9947 */ /* 0x002fea0003800000 */
.L_x_1343:
[----:B------:R-:W2:Y:S01]  /*5d60*/  S2R R4, SR_TID.X ;  /* 0x0000000000047919 */ /* 0x000ea20000002100 */
[----:B------:R-:W-:Y:S01]  /*5d70*/  UIADD3 UR49, UR33, 0x1, URZ ;  /* 0x0000000121317890 */ /* 0x000fe2000fffe03f */
[----:B------:R-:W-:Y:S01]  /*5d80*/  UMOV UR27, 0x80000020 ;  /* 0x80000020001b7882 */ /* 0x000fe20000000000 */
[----:B------:R-:W-:Y:S02]  /*5d90*/  UMOV UR7, 0x80000020 ;  /* 0x8000002000077882 */ /* 0x000fe40000000000 */
[----:B------:R-:W-:Y:S01]  /*5da0*/  UISETP.NE.AND UP0, UPT, UR49, 0x2, UPT ;  /* 0x000000023100788c */ /* 0x000fe2000bf05270 */
[----:B------:R-:W-:Y:S01]  /*5db0*/  UMOV UR11, 0x80000020 ;  /* 0x80000020000b7882 */ /* 0x000fe20000000000 */
[----:B------:R-:W-:Y:S02]  /*5dc0*/  UMOV UR15, 0x80000020 ;  /* 0x80000020000f7882 */ /* 0x000fe40000000000 */
[----:B------:R-:W-:Y:S01]  /*5dd0*/  USEL UR49, UR49, URZ, UP0 ;  /* 0x0000003f31317287 */ /* 0x000fe20008000000 */
[----:B------:R-:W-:Y:S01]  /*5de0*/  UMOV UR19, 0x80000020 ;  /* 0x8000002000137882 */ /* 0x000fe20000000000 */
[----:B------:R-:W-:-:S02]  /*5df0*/  UMOV UR23, 0x80000020 ;  /* 0x8000002000177882 */ /* 0x000fc40000000000 */
[----:B------:R-:W-:-:S04]  /*5e00*/  UIMAD UR26, UR49, 0x600, UR28 ;  /* 0x00000600311a78a4 */ /* 0x000fc8000f8e021c */
[----:B------:R-:W-:Y:S02]  /*5e10*/  UIADD3 UR6, UR26, 0x2, URZ ;  /* 0x000000021a067890 */ /* 0x000fe4000fffe03f */
[----:B------:R-:W-:Y:S02]  /*5e20*/  UIADD3 UR10, UR26, 0x200, URZ ;  /* 0x000002001a0a7890 */ /* 0x000fe4000fffe03f */
[----:B------:R-:W-:Y:S02]  /*5e30*/  UIADD3 UR14, UR26, 0x202, URZ ;  /* 0x000002021a0e7890 */ /* 0x000fe4000fffe03f */
[----:B------:R-:W-:Y:S02]  /*5e40*/  UIADD3 UR18, UR26, 0x400, URZ ;  /* 0x000004001a127890 */ /* 0x000fe4000fffe03f */
[----:B------:R-:W-:Y:S01]  /*5e50*/  UIADD3 UR22, UR26, 0x402, URZ ;  /* 0x000004021a167890 */ /* 0x000fe2000fffe03f */
[----:B--2---:R-:W-:-:S05]  /*5e60*/  SHF.R.U32.HI R4, RZ, 0x7, R4 ;  /* 0x00000007ff047819 */ /* 0x004fca0000011604 */
[----:B01----:R-:W-:-:S05]  /*5e70*/  VIADD R0, R4, 0x8 ;  /* 0x0000000804007836 */ /* 0x003fca0000000000 */
[----:B------:R0:W-:Y:S06]  /*5e80*/  BAR.SYNC.DEFER_BLOCKING R0, 0x100 ;  /* 0x000400000000751d */ /* 0x0001ec0000010000 */
        /* <DEDUP_REMOVED lines=21> */
.L_x_1348:
[----:B------:R-:W-:Y:S01]  /*5fe0*/  ULEA UR6, UR33, UR36, 0x3 ;  /* 0x0000002421067291 */ /* 0x000fe2000f8e183f */
[----:B------:R-:W-:-:S05]  /*5ff0*/  IMAD.U32 R0, RZ, RZ, UR34 ;  /* 0x00000022ff007e24 */ /* 0x000fca000f8e00ff */
[----:B------:R-:W-:-:S04]  /*6000*/  SHF.L.U32 R0, R0, 0x1f, RZ ;  /* 0x0000001f00007819 */ /* 0x000fc800000006ff */
[----:B------:R0:W1:Y:S01]  /*6010*/  SYNCS.PHASECHK.TRANS64.TRYWAIT P1, [UR6+0x2a850], R0 ;  /* 0x02a85000ff0075a7 */ /* 0x0000620008020146 */
[----:B------:R-:W-:Y:S05]  /*6020*/  @!P0 BRA `(.L_x_1349) ;  /* 0x0000000000048947 */ /* 0x000fea0003800000 */
[----:B------:R-:W-:Y:S01]  /*6030*/  BPT.TRAP 0x1 ;  /* 0x000000040000795c */ /* 0x000fe20000300000 */
.L_x_1349:
[----:B-1----:R-:W-:Y:S05]  /*6040*/  @P1 BRA `(.L_x_1347) ;  /* 0x0000000000081947 */ /* 0x002fea0003800000 */
[----:B------:R-:W1:Y:S02]  /*6050*/  SYNCS.PHASECHK.TRANS64.TRYWAIT P1, [UR6+0x2a850], R0 ;  /* 0x02a85000ff0075a7 */ /* 0x000e640008020146 */
[----:B-1----:R-:W-:Y:S05]  /*6060*/  @!P1 BRA `(.L_x_1350) ;  /* 0x0000014c00709947 */ /* 0x002fea0003800000 */
.L_x_1347:
[----:B------:R-:W-:Y:S01]  /*6070*/  UIADD3 UR6, UR36, 0x400, URZ ;  /* 0x0000040024067890 */ /* 0x000fe2000fffe03f */
[----:B------:R-:W-:Y:S01]  /*6080*/  WARPGROUP.ARRIVE ;  /* 0x00000000000079c5 */ /* 0x000fe20000000000 */
[----:B------:R-:W-:-:S05]  /*6090*/  UMOV UR7, 0x40000040 ;  /* 0x4000004000077882 */ /* 0x000fca0000000000 */
[----:B-1----:R-:W1:Y:S01]  /*60a0*/  S2R R4, SR_TID.X ;  /* 0x0000000000047919 */ /* 0x002e620000002100 */
        /* <DEDUP_REMOVED lines=8> */
[----:B-1----:R-:W-:-:S04]  /*6130*/  SHF.R.U32.HI R4, RZ, 0x7, R4 ;  /* 0x00000007ff047819 */ /* 0x002fc80000011604 */
[----:B0-----:R-:W-:Y:S01]  /*6140*/  IADD3 R0, -R4, 0xb, RZ ;  /* 0x0000000b04007810 */ /* 0x001fe20007ffe1ff */
[----:B------:R-:W-:Y:S02]  /*6150*/  WARPGROUP.DEPBAR.LE gsb0, 0x0 ;  /* 0x00008000000079c5 */ /* 0x000fe40000010000 */
[----:B------:R-:W-:-:S10]  /*6160*/  WARPGROUP.ARRIVE ;  /* 0x00000000000079c5 */ /* 0x000fd40000000000 */
        /* <DEDUP_REMOVED lines=15> */
.L_x_1351:
[----:B------:R-:W-:Y:S01]  /*6260*/  UISETP.NE.AND UP1, UPT, UR55, URZ, UPT ;  /* 0x0000003f3700728c */ /* 0x000fe2000bf25270 */
[----:B------:R-:W-:Y:S01]  /*6270*/  VIADD R13, R17, UR42 ;  /* 0x0000002a110d7c36 */ /* 0x000fe20008000000 */
[----:B------:R-:W-:Y:S01]  /*6280*/  UISETP.NE.AND UP0, UPT, UR54, URZ, UPT ;  /* 0x0000003f3600728c */ /* 0x000fe2000bf05270 */
[----:B------:R-:W-:Y:S02]  /*6290*/  IMAD.SHL.U32 R9, R8, 0x80, RZ ;  /* 0x0000008008097824 */ /* 0x000fe400078e00ff */
[----:B------:R-:W-:Y:S01]  /*62a0*/  IMAD.U32 R5, RZ, RZ, UR48 ;  /* 0x00000030ff057e24 */ /* 0x000fe2000f8e00ff */
[----:B------:R-:W-:Y:S02]  /*62b0*/  PLOP3.LUT P1, PT, PT, PT, UP1, 0x80, 0x0 ;  /* 0x000000000000781c */ /* 0x000fe40003f2f018 */
[----:B------:R-:W-:-:S03]  /*62c0*/  PLOP3.LUT P2, PT, PT, PT, UP1, 0x80, 0x0 ;  /* 0x000000000000781c */ /* 0x000fc60003f4f018 */
[----:B------:R-:W-:Y:S01]  /*62d0*/  @UP1 ULDC UR6, c[0x0][0x44c] ;  /* 0x0001130000061ab9 */ /* 0x000fe20000000800 */
[----:B------:R-:W-:-:S07]  /*62e0*/  @UP1 ULDC UR7, c[0x0][0x450] ;  /* 0x0001140000071ab9 */ /* 0x000fce0000000800 */
[----:B0-----:R-:W-:Y:S01]  /*62f0*/  @P1 IMAD.HI.U32 R0, R13, UR6, RZ ;  /* 0x000000060d001c27 */ /* 0x001fe2000f8e00ff */
[----:B------:R-:W-:Y:S01]  /*6300*/  ULEA UR6, UR49, UR36, 0x3 ;  /* 0x0000002431067291 */ /* 0x000fe2000f8e183f */
[----:B------:R-:W-:-:S03]  /*6310*/  PLOP3.LUT P1, PT, PT, PT, UP0, 0x40, 0x0 ;  /* 0x000000000000781c */ /* 0x000fc60003f2e808 */
[----:B------:R-:W-:Y:S01]  /*6320*/  @P2 SHF.R.U32.HI R13, RZ, UR7, R0 ;  /* 0x00000007ff0d2c19 */ /* 0x000fe20008011600 */
[----:B------:R-:W-:Y:S01]  /*6330*/  UIADD3 UR6, UR6, 0x2a840, URZ ;  /* 0x0002a84006067890 */ /* 0x000fe2000fffe03f */
[----:B------:R-:W-:-:S03]  /*6340*/  IADD3 R0, -R16, 0x1, -R9 ;  /* 0x0000000110007810 */ /* 0x000fc60007ffe909 */
[----:B------:R-:W0:Y:S01]  /*6350*/  SHFL.IDX PT, R15, R13, RZ, 0x1c1f ;  /* 0x001c1fff0d0f7589 */ /* 0x000e2200000e0000 */
[----:B------:R-:W-:Y:S01]  /*6360*/  UPRMT UR6, UR37, 0x654, UR6 ;  /* 0x0000065425067896 */ /* 0x000fe20008000006 */
[----:B------:R-:W-:-:S05]  /*6370*/  IADD3 R0, -R5, UR41, R0 ;  /* 0x0000002905007c10 */ /* 0x000fca000fffe100 */
[----:B------:R-:W-:-:S03]  /*6380*/  VIADD R12, R0, UR31 ;  /* 0x0000001f000c7c36 */ /* 0x000fc60008000000 */
[----:B------:R-:W-:Y:S01]  /*6390*/  SYNCS.ARRIVE.TRANS64.RED.A1T0 RZ, [UR6], RZ ;  /* 0x000000ffffff79a7 */ /* 0x000fe20008100406 */
[----:B------:R-:W-:-:S06]  /*63a0*/  ULOP3.LUT UR6, URZ, UR30, URZ, 0x33, !UPT ;  /* 0x0000001e3f067292 */ /* 0x000fcc000f8e333f */
[----:B------:R-:W-:Y:S02]  /*63b0*/  VIADD R11, R0, UR6 ;  /* 0x00000006000b7c36 */ /* 0x000fe40008000000 */
[--C-:B0-----:R-:W-:Y:S02]  /*63c0*/  IMAD.IADD R10, R12, 0x1, R15.reuse ;  /* 0x000000010c0a7824 */ /* 0x101fe400078e020f */
[----:B------:R-:W-:Y:S01]  /*63d0*/  IMAD.IADD R0, R11, 0x1, R15 ;  /* 0x000000010b007824 */ /* 0x000fe200078e020f */
[----:B------:R-:W-:Y:S06]  /*63e0*/  @P1 BRA `(.L_x_1352) ;  /* 0x00000000005c1947 */ /* 0x000fec0003800000 */
[----:B------:R-:W-:Y:S01]  /*63f0*/  IMAD.U32 R4, RZ, RZ, UR48 ;  /* 0x00000030ff047e24 */ /* 0x000fe2000f8e00ff */
[----:B------:R-:W-:Y:S04]  /*6400*/  BSSY B0, `(.L_x_1353) ;  /* 0x0000011000007945 */ /* 0x000fe80003800000 */
[----:B------:R-:W-:-:S04]  /*6410*/  IADD3 R15, -R4, UR41, R15 ;  /* 0x00000029040f7c10 */ /* 0x000fc8000fffe10f */
        /* <DEDUP_REMOVED lines=10> */
.L_x_1354:
[----:B------:R-:W-:-:S05]  /*64c0*/  IMAD.U32 R14, RZ, RZ, UR29 ;  /* 0x0000001dff0e7e24 */ /* 0x000fca000f8e00ff */
[----:B------:R-:W-:-:S13]  /*64d0*/  ISETP.NE.AND P1, PT, R14, 0x1, PT ;  /* 0x000000010e00780c */ /* 0x000fda0003f25270 */
[----:B------:R-:W0:Y:S02]  /*64e0*/  @P1 LDC.64 R4, c[0x0][0x9e8] ;  /* 0x00027a00ff041b82 */ /* 0x000e240000000a00 */
[----:B0-----:R-:W-:-:S05]  /*64f0*/  @P1 IMAD.HI.U32 R4, R15, R4, RZ ;  /* 0x000000040f041227 */ /* 0x001fca00078e00ff */
[----:B------:R-:W-:-:S07]  /*6500*/  @P1 SHF.R.U32.HI R15, RZ, R5, R4 ;  /* 0x00000005ff0f1219 */ /* 0x000fce0000011604 */
.L_x_1355:
[----:B------:R-:W-:Y:S05]  /*6510*/  BSYNC B0 ;  /* 0x0000000000007941 */ /* 0x000fea0003800000 */
.L_x_1353:
[----:B------:R-:W-:-:S04]  /*6520*/  IMAD R15, R15, R14, -R9 ;  /* 0x0000000e0f0f7224 */ /* 0x000fc800078e0a09 */
[----:B------:R-:W-:-:S05]  /*6530*/  IMAD.IADD R15, R15, 0x1, -R16 ;  /* 0x000000010f0f7824 */ /* 0x000fca00078e0a10 */
[----:B------:R-:W-:Y:S02]  /*6540*/  VIADDMNMX R10, R15, R14, R10, PT ;  /* 0x0000000e0f0a7246 */ /* 0x000fe4000380010a */
[----:B------:R-:W-:-:S07]  /*6550*/  VIMNMX R0, R0, R15, !PT ;  /* 0x0000000f00007248 */ /* 0x000fce0007fe0100 */
.L_x_1352:
        /* <DEDUP_REMOVED lines=13> */
[----:B------:R-:W-:Y:S01]  /*6630*/  FSEL R121, R121, -INF , !P2 ;  /* 0xff80000079797808 */ /* 0x000fe20005000000 */
[--C-:B0-----:R-:W-:Y:S01]  /*6640*/  IMAD.IADD R12, R12, 0x1, R4.reuse ;  /* 0x000000010c0c7824 */ /* 0x101fe200078e0204 */
[C---:B------:R-:W-:Y:S01]  /*6650*/  ISETP.GT.AND P5, PT, R0.reuse, 0x9, P1 ;  /* 0x000000090000780c */ /* 0x040fe20000fa4270 */
[----:B------:R-:W-:Y:S01]  /*6660*/  IMAD.IADD R11, R11, 0x1, R4 ;  /* 0x000000010b0b7824 */ /* 0x000fe200078e0204 */
        /* <DEDUP_REMOVED lines=99> */
.L_x_1358:
[----:B------:R-:W-:-:S05]  /*6ca0*/  IMAD.U32 R10, RZ, RZ, UR29 ;  /* 0x0000001dff0a7e24 */ /* 0x000fca000f8e00ff */
[----:B------:R-:W-:-:S13]  /*6cb0*/  ISETP.NE.AND P2, PT, R10, 0x1, PT ;  /* 0x000000010a00780c */ /* 0x000fda0003f45270 */
[----:B------:R-:W0:Y:S02]  /*6cc0*/  @P2 LDC.64 R4, c[0x0][0x9e8] ;  /* 0x00027a00ff042b82 */ /* 0x000e240000000a00 */
[----:B0-----:R-:W-:-:S05]  /*6cd0*/  @P2 IMAD.HI.U32 R4, R0, R4, RZ ;  /* 0x0000000400042227 */ /* 0x001fca00078e00ff */
[----:B------:R-:W-:-:S07]  /*6ce0*/  @P2 SHF.R.U32.HI R0, RZ, R5, R4 ;  /* 0x00000005ff002219 */ /* 0x000fce0000011604 */
.L_x_1359:
[----:B------:R-:W-:Y:S05]  /*6cf0*/  BSYNC B0 ;  /* 0x0000000000007941 */ /* 0x000fea0003800000 */
.L_x_1357:
[----:B------:R-:W-:-:S04]  /*6d00*/  IMAD R9, R0, R10, -R9 ;  /* 0x0000000a00097224 */ /* 0x000fc800078e0a09 */
[----:B------:R-:W-:-:S05]  /*6d10*/  IMAD.IADD R9, R9, 0x1, -R16 ;  /* 0x0000000109097824 */ /* 0x000fca00078e0a10 */
[----:B------:R-:W-:Y:S02]  /*6d20*/  VIADDMNMX R12, R9, R10, R12, PT ;  /* 0x0000000a090c7246 */ /* 0x000fe4000380010c */
[----:B------:R-:W-:-:S07]  /*6d30*/  VIMNMX R11, R11, R9, !PT ;  /* 0x000000090b0b7248 */ /* 0x000fce0007fe0100 */
.L_x_1356:
[----:B------:R-:W-:Y:S02]  /*6d40*/  FMNMX.FTZ R0, R120, R7, !PT ;  /* 0x0000000778007209 */ /* 0x000fe40007810000 */
        /* <DEDUP_REMOVED lines=18> */
[C---:B------:R-:W-:Y:S02]  /*6e70*/  ISETP.GT.AND P5, PT, R11.reuse, 0x1, P1 ;  /* 0x000000010b00780c */ /* 0x040fe40000fa4270 */
[----:B------:R-:W-:Y:S02]  /*6e80*/  FMNMX.FTZ R0, R140, R5, !PT ;  /* 0x000000058c007209 */ /* 0x000fe40007810000 */
[----:B------:R-:W-:Y:S02]  /*6e90*/  ISETP.GT.AND P6, PT, R11, 0x50, P1 ;  /* 0x000000500b00780c */ /* 0x000fe40000fc4270 */
[----:B------:R-:W-:Y:S02]  /*6ea0*/  FMNMX.FTZ R5, R141, R0, !PT ;  /* 0x000000008d057209 */ /* 0x000fe40007810000 */
[----:B------:R-:W-:-:S02]  /*6eb0*/  ISETP.LT.OR P5, PT, R12, 0x2, P5 ;  /* 0x000000020c00780c */ /* 0x000fc40002fa1670 */
[----:B------:R-:W-:Y:S02]  /*6ec0*/  FMNMX.FTZ R0, R144, R5, !PT ;  /* 0x0000000590007209 */ /* 0x000fe40007810000 */
[----:B------:R-:W-:Y:S02]  /*6ed0*/  ISETP.LT.OR P6, PT, R12, 0x51, P6 ;  /* 0x000000510c00780c */ /* 0x000fe400037c1670 */
[----:B------:R-:W-:Y:S02]  /*6ee0*/  FMNMX.FTZ R5, R145, R0, !PT ;  /* 0x0000000091057209 */ /* 0x000fe40007810000 */
[----:B------:R-:W-:Y:S02]  /*6ef0*/  FSEL R123, R123, -INF , !P5 ;  /* 0xff8000007b7b7808 */ /* 0x000fe40006800000 */
        /* <DEDUP_REMOVED lines=17> */
[----:B------:R-:W-:Y:S02]  /*7010*/  ISETP.GT.AND P6, PT, R11, RZ, P1 ;  /* 0x000000ff0b00720c */ /* 0x000fe40000fc4270 */
[----:B------:R-:W-:Y:S02]  /*7020*/  FMNMX.FTZ R5, R165, R0, !PT ;  /* 0x00000000a5057209 */ /* 0x000fe40007810000 */
[----:B------:R-:W-:-:S02]  /*7030*/  ISETP.LT.OR P5, PT, R12, 0x2a, P5 ;  /* 0x0000002a0c00780c */ /* 0x000fc40002fa1670 */
[----:B------:R-:W-:Y:S02]  /*7040*/  FMNMX.FTZ R0, R168, R5, !PT ;  /* 0x00000005a8007209 */ /* 0x000fe40007810000 */
[----:B------:R-:W-:Y:S02]  /*7050*/  ISETP.LT.OR P6, PT, R12, 0x1, P6 ;  /* 0x000000010c00780c */ /* 0x000fe400037c1670 */
[----:B------:R-:W-:Y:S02]  /*7060*/  FMNMX.FTZ R5, R169, R0, !PT ;  /* 0x00000000a9057209 */ /* 0x000fe40007810000 */
[----:B------:R-:W-:Y:S02]  /*7070*/  ISETP.GT.AND P2, PT, R11, 0x8, P1 ;  /* 0x000000080b00780c */ /* 0x000fe40000f44270 */
[----:B------:R-:W-:Y:S02]  /*7080*/  FMNMX.FTZ R0, R172, R5, !PT ;  /* 0x00000005ac007209 */ /* 0x000fe40007810000 */
[----:B------:R-:W-:-:S02]  /*7090*/  FSEL R143, R143, -INF , !P5 ;  /* 0xff8000008f8f7808 */ /* 0x000fc40006800000 */
[----:B------:R-:W-:Y:S02]  /*70a0*/  FMNMX.FTZ R5, R173, R0, !PT ;  /* 0x00000000ad057209 */ /* 0x000fe40007810000 */
[----:B------:R-:W-:Y:S02]  /*70b0*/  FSEL R13, R122, -INF , !P6 ;  /* 0xff8000007a0d7808 */ /* 0x000fe40007000000 */
[----:B------:R-:W-:Y:S02]  /*70c0*/  FMNMX.FTZ R0, R176, R5, !PT ;  /* 0x00000005b0007209 */ /* 0x000fe40007810000 */
[----:B------:R-:W-:Y:S02]  /*70d0*/  ISETP.GT.AND P5, PT, R11, 0x40, P1 ;  /* 0x000000400b00780c */ /* 0x000fe40000fa4270 */
[----:B------:R-:W-:Y:S02]  /*70e0*/  FMNMX.FTZ R5, R177, R0, !PT ;  /* 0x00000000b1057209 */ /* 0x000fe40007810000 */
[----:B------:R-:W-:-:S02]  /*70f0*/  ISETP.GT.AND P4, PT, R11, 0x9, P1 ;  /* 0x000000090b00780c */ /* 0x000fc40000f84270 */
[----:B------:R-:W-:Y:S02]  /*7100*/  FMNMX.FTZ R0, R180, R5, !PT ;  /* 0x00000005b4007209 */ /* 0x000fe40007810000 */
[C---:B------:R-:W-:Y:S02]  /*7110*/  ISETP.LT.OR P2, PT, R12.reuse, 0x9, P2 ;  /* 0x000000090c00780c */ /* 0x040fe40001741670 */
[----:B------:R-:W-:Y:S02]  /*7120*/  FMNMX.FTZ R4, R181, R0, !PT ;  /* 0x00000000b5047209 */ /* 0x000fe40007810000 */
[----:B------:R-:W-:Y:S02]  /*7130*/  FMNMX.FTZ R20, R13, R6, !PT ;  /* 0x000000060d147209 */ /* 0x000fe40007810000 */
[C---:B------:R-:W-:Y:S01]  /*7140*/  ISETP.LT.OR P5, PT, R12.reuse, 0x41, P5 ;  /* 0x000000410c00780c */ /* 0x040fe20002fa1670 */
[----:B------:R-:W0:Y:S01]  /*7150*/  SHFL.BFLY PT, R5, R4, 0x2, 0x1f ;  /* 0x0c401f0004057f89 */ /* 0x000e2200000e0000 */
[----:B------:R-:W-:-:S02]  /*7160*/  ISETP.LT.OR P4, PT, R12, 0xa, P4 ;  /* 0x0000000a0c00780c */ /* 0x000fc40002781670 */
[----:B------:R-:W-:Y:S02]  /*7170*/  ISETP.GT.AND P3, PT, R11, 0x10, P1 ;  /* 0x000000100b00780c */ /* 0x000fe40000f64270 */
[----:B------:R-:W-:Y:S02]  /*7180*/  FSEL R126, R126, -INF , !P2 ;  /* 0xff8000007e7e7808 */ /* 0x000fe40005000000 */
[----:B------:R-:W-:Y:S02]  /*7190*/  FMNMX.FTZ R15, R123, R20, !PT ;  /* 0x000000147b0f7209 */ /* 0x000fe40007810000 */
[----:B------:R-:W-:Y:S02]  /*71a0*/  FSEL R154, R154, -INF , !P5 ;  /* 0xff8000009a9a7808 */ /* 0x000fe40006800000 */
[----:B------:R-:W-:Y:S02]  /*71b0*/  FSEL R127, R127, -INF , !P4 ;  /* 0xff8000007f7f7808 */ /* 0x000fe40006000000 */
[----:B------:R-:W-:-:S02]  /*71c0*/  ISETP.GT.AND P2, PT, R11, 0x19, P1 ;  /* 0x000000190b00780c */ /* 0x000fc40000f44270 */
[----:B------:R-:W-:Y:S02]  /*71d0*/  ISETP.LT.OR P3, PT, R12, 0x11, P3 ;  /* 0x000000110c00780c */ /* 0x000fe40001f61670 */
[----:B------:R-:W-:Y:S02]  /*71e0*/  ISETP.GT.AND P4, PT, R11, 0x20, P1 ;  /* 0x000000200b00780c */ /* 0x000fe40000f84270 */
[----:B------:R-:W-:Y:S02]  /*71f0*/  FMNMX.FTZ R20, R126, R15, !PT ;  /* 0x0000000f7e147209 */ /* 0x000fe40007810000 */
[----:B------:R-:W-:Y:S02]  /*7200*/  FSEL R130, R130, -INF , !P3 ;  /* 0xff80000082827808 */ /* 0x000fe40005800000 */
[----:B------:R-:W-:Y:S02]  /*7210*/  ISETP.LT.OR P2, PT, R12, 0x1a, P2 ;  /* 0x0000001a0c00780c */ /* 0x000fe40001741670 */
[----:B0-----:R-:W-:-:S02]  /*7220*/  FMNMX.FTZ R5, R4, R5, !PT ;  /* 0x0000000504057209 */ /* 0x001fc40007810000 */
[----:B------:R-:W-:Y:S02]  /*7230*/  ISETP.LT.OR P4, PT, R12, 0x21, P4 ;  /* 0x000000210c00780c */ /* 0x000fe40002781670 */
[----:B------:R-:W-:Y:S01]  /*7240*/  FMNMX.FTZ R21, R127, R20, !PT ;  /* 0x000000147f157209 */ /* 0x000fe20007810000 */
[----:B------:R-:W0:Y:S01]  /*7250*/  SHFL.BFLY PT, R0, R5, 0x1, 0x1f ;  /* 0x0c201f0005007f89 */ /* 0x000e2200000e0000 */
[----:B------:R-:W-:Y:S02]  /*7260*/  FSEL R135, R135, -INF , !P2 ;  /* 0xff80000087877808 */ /* 0x000fe40005000000 */
[----:B------:R-:W-:Y:S02]  /*7270*/  FSEL R138, R138, -INF , !P4 ;  /* 0xff8000008a8a7808 */ /* 0x000fe40006000000 */
[C---:B------:R-:W-:Y:S02]  /*7280*/  ISETP.GT.AND P3, PT, R11.reuse, 0x21, P1 ;  /* 0x000000210b00780c */ /* 0x040fe40000f64270 */
[----:B------:R-:W-:-:S02]  /*7290*/  ISETP.GT.AND P2, PT, R11, 0x30, P1 ;  /* 0x000000300b00780c */ /* 0x000fc40000f44270 */
[----:B------:R-:W-:Y:S02]  /*72a0*/  ISETP.GT.AND P4, PT, R11, 0x31, P1 ;  /* 0x000000310b00780c */ /* 0x000fe40000f84270 */
[C---:B------:R-:W-:Y:S02]  /*72b0*/  ISETP.LT.OR P3, PT, R12.reuse, 0x22, P3 ;  /* 0x000000220c00780c */ /* 0x040fe40001f61670 */
[C---:B------:R-:W-:Y:S02]  /*72c0*/  ISETP.LT.OR P2, PT, R12.reuse, 0x31, P2 ;  /* 0x000000310c00780c */ /* 0x040fe40001741670 */
[----:B------:R-:W-:Y:S02]  /*72d0*/  ISETP.LT.OR P4, PT, R12, 0x32, P4 ;  /* 0x000000320c00780c */ /* 0x000fe40002781670 */
[----:B------:R-:W-:Y:S02]  /*72e0*/  FSEL R139, R139, -INF , !P3 ;  /* 0xff8000008b8b7808 */ /* 0x000fe40005800000 */
[----:B------:R-:W-:-:S02]  /*72f0*/  FSEL R146, R146, -INF , !P2 ;  /* 0xff80000092927808 */ /* 0x000fc40005000000 */
[----:B------:R-:W-:Y:S02]  /*7300*/  FSEL R147, R147, -INF , !P4 ;  /* 0xff80000093937808 */ /* 0x000fe40006000000 */
[----:B------:R-:W-:Y:S02]  /*7310*/  ISETP.GT.AND P3, PT, R11, 0x38, P1 ;  /* 0x000000380b00780c */ /* 0x000fe40000f64270 */
[----:B0-----:R-:W-:Y:S01]  /*7320*/  FMNMX.FTZ R0, R5, R0, !PT ;  /* 0x0000000005007209 */ /* 0x001fe20007810000 */
[----:B------:R-:W-:Y:S01]  /*7330*/  IMAD.U32 R5, RZ, RZ, UR40 ;  /* 0x00000028ff057e24 */ /* 0x000fe2000f8e00ff */
[----:B------:R-:W-:Y:S02]  /*7340*/  ISETP.GT.AND P2, PT, R11, 0x41, P1 ;  /* 0x000000410b00780c */ /* 0x000fe40000f44270 */
[C---:B------:R-:W-:Y:S01]  /*7350*/  FSETP.NEU.FTZ.AND P5, PT, R0.reuse, -INF , PT ;  /* 0xff8000000000780b */ /* 0x040fe20003fbd000 */
[----:B------:R-:W-:-:S01]  /*7360*/  FFMA.FTZ R4, R0, R5, -8 ;  /* 0xc100000000047423 */ /* 0x000fc20000010005 */
[----:B------:R-:W-:-:S02]  /*7370*/  ISETP.GT.AND P4, PT, R11, 0x48, P1 ;  /* 0x000000480b00780c */ /* 0x000fc40000f84270 */
[----:B------:R-:W-:Y:S02]  /*7380*/  ISETP.LT.OR P3, PT, R12, 0x39, P3 ;  /* 0x000000390c00780c */ /* 0x000fe40001f61670 */
[----:B------:R-:W-:Y:S02]  /*7390*/  FSEL R4, R4, RZ, P5 ;  /* 0x000000ff04047208 */ /* 0x000fe40002800000 */
[C---:B------:R-:W-:Y:S02]  /*73a0*/  ISETP.LT.OR P2, PT, R12.reuse, 0x42, P2 ;  /* 0x000000420c00780c */ /* 0x040fe40001741670 */
[----:B------:R-:W-:Y:S01]  /*73b0*/  ISETP.LT.OR P4, PT, R12, 0x49, P4 ;  /* 0x000000490c00780c */ /* 0x000fe20002781670 */
[----:B------:R-:W-:-:S01]  /*73c0*/  FFMA.FTZ R10, R120, UR40, -R4 ;  /* 0x00000028780a7c23 */ /* 0x000fc20008010804 */
[----:B------:R-:W-:Y:S01]  /*73d0*/  FMNMX.FTZ R120, R130, R21, !PT ;  /* 0x0000001582787209 */ /* 0x000fe20007810000 */
[----:B------:R-:W-:-:S01]  /*73e0*/  FFMA.FTZ R5, R121, UR40, -R4 ;  /* 0x0000002879057c23 */ /* 0x000fc20008010804 */
[----:B------:R-:W-:Y:S01]  /*73f0*/  FSEL R150, R150, -INF , !P3 ;  /* 0xff80000096967808 */ /* 0x000fe20005800000 */
        /* <DEDUP_REMOVED lines=8> */
[----:B------:R0:W-:Y:S01]  /*7480*/  MUFU.EX2 R15, R132 ;  /* 0x00000084000f7308 */ /* 0x0001e20000000800 */
[----:B------:R-:W-:Y:S01]  /*7490*/  FMNMX.FTZ R121, R135, R120, !PT ;  /* 0x0000007887797209 */ /* 0x000fe20007810000 */
[--C-:B------:R-:W-:Y:S01]  /*74a0*/  FFMA.FTZ R136, R136, UR40, -R4.reuse ;  /* 0x0000002888887c23 */ /* 0x100fe20008010804 */
[----:B------:R-:W-:Y:S01]  /*74b0*/  ISETP.GT.AND P3, PT, R11, 0x49, P1 ;  /* 0x000000490b00780c */ /* 0x000fe20000f64270 */
[--C-:B------:R-:W-:Y:S01]  /*74c0*/  FFMA.FTZ R120, R137, UR40, -R4.reuse ;  /* 0x0000002889787c23 */ /* 0x100fe20008010804 */
[----:B------:R-:W-:Y:S01]  /*74d0*/  FMNMX.FTZ R122, R138, R121, !PT ;  /* 0x000000798a7a7209 */ /* 0x000fe20007810000 */
[--C-:B------:R-:W-:Y:S01]  /*74e0*/  FFMA.FTZ R140, R140, UR40, -R4.reuse ;  /* 0x000000288c8c7c23 */ /* 0x100fe20008010804 */
[C---:B------:R-:W-:Y:S01]  /*74f0*/  ISETP.GT.AND P2, PT, R11.reuse, 0x51, P1 ;  /* 0x000000510b00780c */ /* 0x040fe20000f44270 */
[----:B------:R-:W-:Y:S01]  /*7500*/  MUFU.EX2 R21, R136 ;  /* 0x0000008800157308 */ /* 0x000fe20000000800 */
[----:B------:R-:W-:Y:S01]  /*7510*/  ISETP.GT.AND P4, PT, R11, 0x58, P1 ;  /* 0x000000580b00780c */ /* 0x000fe20000f84270 */
[--C-:B------:R-:W-:Y:S01]  /*7520*/  FFMA.FTZ R145, R145, UR40, -R4.reuse ;  /* 0x0000002891917c23 */ /* 0x100fe20008010804 */
[----:B------:R-:W-:Y:S01]  /*7530*/  FMNMX.FTZ R121, R139, R122, !PT ;  /* 0x0000007a8b797209 */ /* 0x000fe20007810000 */
[--C-:B------:R-:W-:Y:S01]  /*7540*/  FFMA.FTZ R149, R149, UR40, -R4.reuse ;  /* 0x0000002895957c23 */ /* 0x100fe20008010804 */
[C---:B------:R-:W-:Y:S01]  /*7550*/  ISETP.LT.OR P3, PT, R12.reuse, 0x4a, P3 ;  /* 0x0000004a0c00780c */ /* 0x040fe20001f61670 */
[--C-:B------:R-:W-:Y:S01]  /*7560*/  FFMA.FTZ R153, R153, UR40, -R4.reuse ;  /* 0x0000002899997c23 */ /* 0x100fe20008010804 */
[C---:B------:R-:W-:Y:S01]  /*7570*/  ISETP.LT.OR P2, PT, R12.reuse, 0x52, P2 ;  /* 0x000000520c00780c */ /* 0x040fe20001741670 */
[--C-:B------:R-:W-:Y:S01]  /*7580*/  FFMA.FTZ R157, R157, UR40, -R4.reuse ;  /* 0x000000289d9d7c23 */ /* 0x100fe20008010804 */
[----:B------:R-:W-:Y:S01]  /*7590*/  ISETP.LT.OR P4, PT, R12, 0x59, P4 ;  /* 0x000000590c00780c */ /* 0x000fe20002781670 */
[--C-:B------:R-:W-:Y:S01]  /*75a0*/  FFMA.FTZ R172, R172, UR40, -R4.reuse ;  /* 0x00000028acac7c23 */ /* 0x100fe20008010804 */
[----:B------:R-:W-:Y:S01]  /*75b0*/  FMNMX.FTZ R122, R142, R121, !PT ;  /* 0x000000798e7a7209 */ /* 0x000fe20007810000 */
[----:B------:R-:W-:Y:S01]  /*75c0*/  FFMA.FTZ R181, R181, UR40, -R4 ;  /* 0x00000028b5b57c23 */ /* 0x000fe20008010804 */
[----:B------:R-:W-:Y:S01]  /*75d0*/  FSEL R159, R159, -INF , !P3 ;  /* 0xff8000009f9f7808 */ /* 0x000fe20005800000 */
[----:B------:R-:W-:Y:S01]  /*75e0*/  MUFU.EX2 R121, R140 ;  /* 0x0000008c00797308 */ /* 0x000fe20000000800 */
[----:B------:R-:W-:-:S02]  /*75f0*/  FSEL R163, R163, -INF , !P2 ;  /* 0xff800000a3a37808 */ /* 0x000fc40005000000 */
[----:B------:R-:W-:Y:S02]  /*7600*/  FSEL R166, R166, -INF , !P4 ;  /* 0xff800000a6a67808 */ /* 0x000fe40006000000 */
[C---:B------:R-:W-:Y:S02]  /*7610*/  ISETP.GT.AND P3, PT, R11.reuse, 0x59, P1 ;  /* 0x000000590b00780c */ /* 0x040fe40000f64270 */
[C---:B------:R-:W-:Y:S01]  /*7620*/  ISETP.GT.AND P2, PT, R11.reuse, 0x61, P1 ;  /* 0x000000610b00780c */ /* 0x040fe20000f44270 */
[----:B------:R-:W-:Y:S01]  /*7630*/  MUFU.EX2 R10, R10 ;  /* 0x0000000a000a7308 */ /* 0x000fe20000000800 */
[----:B------:R-:W-:Y:S02]  /*7640*/  ISETP.GT.AND P4, PT, R11, 0x68, P1 ;  /* 0x000000680b00780c */ /* 0x000fe40000f84270 */
[----:B------:R-:W-:Y:S01]  /*7650*/  FMNMX.FTZ R125, R143, R122, !PT ;  /* 0x0000007a8f7d7209 */ /* 0x000fe20007810000 */
[----:B------:R-:W-:-:S01]  /*7660*/  FFMA.FTZ R122, R141, UR40, -R4 ;  /* 0x000000288d7a7c23 */ /* 0x000fc20008010804 */
[----:B------:R-:W-:-:S02]  /*7670*/  ISETP.LT.OR P3, PT, R12, 0x5a, P3 ;  /* 0x0000005a0c00780c */ /* 0x000fc40001f61670 */
[C---:B------:R-:W-:Y:S01]  /*7680*/  ISETP.LT.OR P2, PT, R12.reuse, 0x62, P2 ;  /* 0x000000620c00780c */ /* 0x040fe20001741670 */
[----:B------:R-:W-:Y:S01]  /*7690*/  MUFU.EX2 R5, R5 ;  /* 0x0000000500057308 */ /* 0x000fe20000000800 */
[----:B------:R-:W-:Y:S02]  /*76a0*/  ISETP.LT.OR P4, PT, R12, 0x69, P4 ;  /* 0x000000690c00780c */ /* 0x000fe40002781670 */
[----:B------:R-:W-:Y:S02]  /*76b0*/  FMNMX.FTZ R124, R146, R125, !PT ;  /* 0x0000007d927c7209 */ /* 0x000fe40007810000 */
[----:B------:R-:W-:Y:S02]  /*76c0*/  FSEL R167, R167, -INF , !P3 ;  /* 0xff800000a7a77808 */ /* 0x000fe40005800000 */
[----:B------:R-:W-:Y:S01]  /*76d0*/  FSEL R171, R171, -INF , !P2 ;  /* 0xff800000abab7808 */ /* 0x000fe20005000000 */
[----:B------:R-:W-:Y:S01]  /*76e0*/  MUFU.EX2 R9, R9 ;  /* 0x0000000900097308 */ /* 0x000fe20000000800 */
[----:B------:R-:W-:-:S02]  /*76f0*/  FSEL R174, R174, -INF , !P4 ;  /* 0xff800000aeae7808 */ /* 0x000fc40006000000 */
[----:B------:R-:W-:Y:S01]  /*7700*/  FMNMX.FTZ R125, R147, R124, !PT ;  /* 0x0000007c937d7209 */ /* 0x000fe20007810000 */
[----:B------:R-:W-:-:S01]  /*7710*/  FFMA.FTZ R124, R144, UR40, -R4 ;  /* 0x00000028907c7c23 */ /* 0x000fc20008010804 */
[C---:B------:R-:W-:Y:S02]  /*7720*/  ISETP.GT.AND P3, PT, R11.reuse, 0x69, P1 ;  /* 0x000000690b00780c */ /* 0x040fe40000f64270 */
[C---:B------:R-:W-:Y:S01]  /*7730*/  ISETP.GT.AND P2, PT, R11.reuse, 0x70, P1 ;  /* 0x000000700b00780c */ /* 0x040fe20000f44270 */
[----:B------:R-:W-:Y:S01]  /*7740*/  MUFU.EX2 R14, R14 ;  /* 0x0000000e000e7308 */ /* 0x000fe20000000800 */
[C---:B------:R-:W-:Y:S02]  /*7750*/  ISETP.GT.AND P4, PT, R11.reuse, 0x71, P1 ;  /* 0x000000710b00780c */ /* 0x040fe40000f84270 */
[C---:B------:R-:W-:Y:S02]  /*7760*/  ISETP.GT.AND P6, PT, R11.reuse, 0x78, P1 ;  /* 0x000000780b00780c */ /* 0x040fe40000fc4270 */
[----:B------:R-:W-:Y:S01]  /*7770*/  ISETP.GT.AND P1, PT, R11, 0x79, P1 ;  /* 0x000000790b00780c */ /* 0x000fe20000f24270 */
[----:B------:R-:W-:Y:S01]  /*7780*/  FFMA.FTZ R11, R128, UR40, -R4 ;  /* 0x00000028800b7c23 */ /* 0x000fe20008010804 */
[----:B------:R-:W-:Y:S01]  /*7790*/  FMNMX.FTZ R128, R150, R125, !PT ;  /* 0x0000007d96807209 */ /* 0x000fe20007810000 */
[----:B------:R-:W-:Y:S01]  /*77a0*/  MUFU.EX2 R20, R20 ;  /* 0x0000001400147308 */ /* 0x000fe20000000800 */
[----:B------:R-:W-:-:S02]  /*77b0*/  ISETP.LT.OR P3, PT, R12, 0x6a, P3 ;  /* 0x0000006a0c00780c */ /* 0x000fc40001f61670 */
[----:B------:R-:W-:Y:S02]  /*77c0*/  FMNMX.FTZ R125, R151, R128, !PT ;  /* 0x00000080977d7209 */ /* 0x000fe40007810000 */
[----:B------:R-:W-:Y:S02]  /*77d0*/  ISETP.LT.OR P2, PT, R12, 0x71, P2 ;  /* 0x000000710c00780c */ /* 0x000fe40001741670 */
[----:B------:R-:W-:Y:S01]  /*77e0*/  FMNMX.FTZ R128, R154, R125, !PT ;  /* 0x0000007d9a807209 */ /* 0x000fe20007810000 */
[----:B------:R-:W-:Y:S01]  /*77f0*/  MUFU.EX2 R11, R11 ;  /* 0x0000000b000b7308 */ /* 0x000fe20000000800 */
[C---:B------:R-:W-:Y:S02]  /*7800*/  ISETP.LT.OR P4, PT, R12.reuse, 0x72, P4 ;  /* 0x000000720c00780c */ /* 0x040fe40002781670 */
[C---:B------:R-:W-:Y:S02]  /*7810*/  ISETP.LT.OR P6, PT, R12.reuse, 0x79, P6 ;  /* 0x000000790c00780c */ /* 0x040fe400037c1670 */
[----:B------:R-:W-:Y:S01]  /*7820*/  ISETP.LT.OR P1, PT, R12, 0x7a, P1 ;  /* 0x0000007a0c00780c */ /* 0x000fe20000f21670 */
[--C-:B------:R-:W-:Y:S01]  /*7830*/  FFMA.FTZ R12, R129, UR40, -R4.reuse ;  /* 0x00000028810c7c23 */ /* 0x100fe20008010804 */
[----:B------:R-:W-:Y:S01]  /*7840*/  FMNMX.FTZ R129, R155, R128, !PT ;  /* 0x000000809b817209 */ /* 0x000fe20007810000 */
[----:B------:R1:W-:Y:S01]  /*7850*/  MUFU.EX2 R125, R145 ;  /* 0x00000091007d7308 */ /* 0x0003e20000000800 */
[----:B------:R-:W-:Y:S01]  /*7860*/  FSEL R175, R175, -INF , !P3 ;  /* 0xff800000afaf7808 */ /* 0x000fe20005800000 */
[--C-:B------:R-:W-:Y:S01]  /*7870*/  FFMA.FTZ R128, R148, UR40, -R4.reuse ;  /* 0x0000002894807c23 */ /* 0x100fe20008010804 */
[----:B0-----:R-:W-:Y:S01]  /*7880*/  FMNMX.FTZ R132, R158, R129, !PT ;  /* 0x000000819e847209 */ /* 0x001fe20007810000 */
[----:B------:R-:W-:Y:S01]  /*7890*/  FFMA.FTZ R148, R168, UR40, -R4 ;  /* 0x00000028a8947c23 */ /* 0x000fe20008010804 */
[----:B------:R-:W-:-:S02]  /*78a0*/  FSEL R178, R178, -INF , !P2 ;  /* 0xff800000b2b27808 */ /* 0x000fc40005000000 */
[----:B------:R-:W-:Y:S01]  /*78b0*/  FMNMX.FTZ R129, R159, R132, !PT ;  /* 0x000000849f817209 */ /* 0x000fe20007810000 */
[----:B------:R-:W-:Y:S01]  /*78c0*/  MUFU.EX2 R12, R12 ;  /* 0x0000000c000c7308 */ /* 0x000fe20000000800 */
[----:B------:R-:W-:Y:S01]  /*78d0*/  FSEL R179, R179, -INF , !P4 ;  /* 0xff800000b3b37808 */ /* 0x000fe20006000000 */
[--C-:B-1----:R-:W-:Y:S01]  /*78e0*/  FFMA.FTZ R145, R165, UR40, -R4.reuse ;  /* 0x00000028a5917c23 */ /* 0x102fe20008010804 */
[----:B------:R-:W-:Y:S01]  /*78f0*/  FMNMX.FTZ R132, R162, R129, !PT ;  /* 0x00000081a2847209 */ /* 0x000fe20007810000 */
[----:B------:R-:W-:Y:S01]  /*7900*/  IMAD.U32 R165, RZ, RZ, UR40 ;  /* 0x00000028ffa57e24 */ /* 0x000fe2000f8e00ff */
[----:B------:R-:W-:Y:S02]  /*7910*/  FSEL R182, R182, -INF , !P6 ;  /* 0xff800000b6b67808 */ /* 0x000fe40007000000 */
[----:B------:R-:W-:Y:S01]  /*7920*/  FMNMX.FTZ R133, R163, R132, !PT ;  /* 0x00000084a3857209 */ /* 0x000fe20007810000 */
[----:B------:R-:W-:-:S01]  /*7930*/  FFMA.FTZ R132, R152, UR40, -R4 ;  /* 0x0000002898847c23 */ /* 0x000fc20008010804 */
[----:B------:R-:W-:Y:S01]  /*7940*/  FSEL R183, R183, -INF , !P1 ;  /* 0xff800000b7b77808 */ /* 0x000fe20004800000 */
[----:B------:R0:W-:Y:S01]  /*7950*/  MUFU.EX2 R129, R149 ;  /* 0x0000009500817308 */ /* 0x0001e20000000800 */
[----:B------:R-:W-:-:S04]  /*7960*/  FMNMX.FTZ R136, R166, R133, !PT ;  /* 0x00000085a6887209 */ /* 0x000fc80007810000 */
[----:B------:R-:W-:-:S03]  /*7970*/  FMNMX.FTZ R133, R167, R136, !PT ;  /* 0x00000088a7857209 */ /* 0x000fc60007810000 */
[----:B------:R-:W-:Y:S01]  /*7980*/  MUFU.EX2 R120, R120 ;  /* 0x0000007800787308 */ /* 0x000fe20000000800 */
[----:B------:R-:W-:Y:S01]  /*7990*/  FMNMX.FTZ R136, R170, R133, !PT ;  /* 0x00000085aa887209 */ /* 0x000fe20007810000 */
[----:B0-----:R-:W-:-:S03]  /*79a0*/  FFMA.FTZ R149, R169, UR40, -R4 ;  /* 0x00000028a9957c23 */ /* 0x001fc60008010804 */
[----:B------:R-:W-:Y:S01]  /*79b0*/  FMNMX.FTZ R137, R171, R136, !PT ;  /* 0x00000088ab897209 */ /* 0x000fe20007810000 */
[----:B------:R-:W-:-:S01]  /*79c0*/  FFMA.FTZ R136, R156, UR40, -R4 ;  /* 0x000000289c887c23 */ /* 0x000fc20008010804 */
[----:B------:R-:W-:Y:S01]  /*79d0*/  FFMA.FTZ R156, R176, UR40, -R4 ;  /* 0x00000028b09c7c23 */ /* 0x000fe20008010804 */
        /* <DEDUP_REMOVED lines=8> */
[--C-:B------:R-:W-:Y:S01]  /*7a60*/  FFMA.FTZ R160, R180, UR40, -R4.reuse ;  /* 0x00000028b4a07c23 */ /* 0x100fe20008010804 */
[----:B------:R0:W-:Y:S01]  /*7a70*/  MUFU.EX2 R137, R157 ;  /* 0x0000009d00897308 */ /* 0x0001e20000000800 */
[----:B------:R-:W-:Y:S01]  /*7a80*/  FMNMX.FTZ R144, R182, R141, !PT ;  /* 0x0000008db6907209 */ /* 0x000fe20007810000 */
[----:B------:R-:W-:-:S03]  /*7a90*/  FFMA.FTZ R141, R161, UR40, -R4 ;  /* 0x00000028a18d7c23 */ /* 0x000fc60008010804 */
[----:B------:R-:W-:Y:S01]  /*7aa0*/  FMNMX.FTZ R152, R183, R144, !PT ;  /* 0x00000090b7987209 */ /* 0x000fe20007810000 */
[----:B------:R-:W-:-:S02]  /*7ab0*/  FFMA.FTZ R144, R164, UR40, -R4 ;  /* 0x00000028a4907c23 */ /* 0x000fc40008010804 */
[----:B------:R-:W-:Y:S01]  /*7ac0*/  MUFU.EX2 R124, R124 ;  /* 0x0000007c007c7308 */ /* 0x000fe20000000800 */
[----:B0-----:R-:W-:-:S01]  /*7ad0*/  FFMA.FTZ R157, R177, UR40, -R4 ;  /* 0x00000028b19d7c23 */ /* 0x001fc20008010804 */
[----:B------:R-:W0:Y:S01]  /*7ae0*/  SHFL.BFLY PT, R161, R152, 0x2, 0x1f ;  /* 0x0c401f0098a17f89 */ /* 0x000e2200000e0000 */
[----:B------:R-:W-:-:S05]  /*7af0*/  FSEL R4, R0, RZ, P5 ;  /* 0x000000ff00047208 */ /* 0x000fca0002800000 */
[----:B------:R-:W-:Y:S01]  /*7b00*/  FADD.FTZ R7, -R4, R7 ;  /* 0x0000000704077221 */ /* 0x000fe20000010100 */
[----:B------:R-:W-:Y:S03]  /*7b10*/  MUFU.EX2 R128, R128 ;  /* 0x0000008000807308 */ /* 0x000fe60000000800 */
[----:B------:R-:W-:-:S05]  /*7b20*/  FMUL.FTZ R7, R7, UR40 ;  /* 0x0000002807077c20 */ /* 0x000fca0008410000 */
[----:B------:R-:W-:Y:S08]  /*7b30*/  MUFU.EX2 R132, R132 ;  /* 0x0000008400847308 */ /* 0x000ff00000000800 */
[----:B------:R-:W1:Y:S01]  /*7b40*/  MUFU.EX2 R7, R7 ;  /* 0x0000000700077308 */ /* 0x000e620000000800 */
[----:B0-----:R-:W-:-:S05]  /*7b50*/  FMNMX.FTZ R161, R152, R161, !PT ;  /* 0x000000a198a17209 */ /* 0x001fca0007810000 */
[----:B------:R-:W0:Y:S02]  /*7b60*/  SHFL.BFLY PT, R164, R161, 0x1, 0x1f ;  /* 0x0c201f00a1a47f89 */ /* 0x000e2400000e0000 */
[----:B------:R1:W-:Y:S08]  /*7b70*/  MUFU.EX2 R152, R172 ;  /* 0x000000ac00987308 */ /* 0x0003f00000000800 */
[----:B------:R-:W-:Y:S01]  /*7b80*/  MUFU.EX2 R136, R136 ;  /* 0x0000008800887308 */ /* 0x000fe20000000800 */
[----:B-1----:R-:W-:-:S04]  /*7b90*/  FFMA.FTZ R172, R7, R3, R10 ;  /* 0x0000000307ac7223 */ /* 0x002fc8000001000a */
[----:B------:R-:W-:-:S03]  /*7ba0*/  FADD.FTZ R172, R5, R172 ;  /* 0x000000ac05ac7221 */ /* 0x000fc60000010000 */
[----:B------:R-:W-:Y:S01]  /*7bb0*/  MUFU.EX2 R140, R140 ;  /* 0x0000008c008c7308 */ /* 0x000fe20000000800 */
[----:B0-----:R-:W-:-:S07]  /*7bc0*/  FMNMX.FTZ R4, R161, R164, !PT ;  /* 0x000000a4a1047209 */ /* 0x001fce0007810000 */
[----:B------:R-:W-:Y:S01]  /*7bd0*/  MUFU.EX2 R141, R141 ;  /* 0x0000008d008d7308 */ /* 0x000fe20000000800 */
[C---:B------:R-:W-:Y:S01]  /*7be0*/  FSETP.NEU.FTZ.AND P1, PT, R4.reuse, -INF , PT ;  /* 0xff8000000400780b */ /* 0x040fe20003f3d000 */
[----:B------:R-:W-:-:S03]  /*7bf0*/  FFMA.FTZ R164, R4, R165, -8 ;  /* 0xc100000004a47423 */ /* 0x000fc600000100a5 */
[----:B------:R-:W-:Y:S02]  /*7c00*/  FSEL R165, R4, RZ, P1 ;  /* 0x000000ff04a57208 */ /* 0x000fe40000800000 */
[----:B------:R-:W-:Y:S01]  /*7c10*/  FSEL R164, R164, RZ, P1 ;  /* 0x000000ffa4a47208 */ /* 0x000fe20000800000 */
[----:B------:R-:W-:Y:S02]  /*7c20*/  MUFU.EX2 R144, R144 ;  /* 0x0000009000907308 */ /* 0x000fe40000000800 */
[----:B------:R-:W-:-:S02]  /*7c30*/  FADD.FTZ R165, -R165, R6 ;  /* 0x00000006a5a57221 */ /* 0x000fc40000010100 */
        /* <DEDUP_REMOVED lines=15> */
[----:B------:R-:W-:Y:S01]  /*7d30*/  FMUL.FTZ R150, R165, UR40 ;  /* 0x00000028a5967c20 */ /* 0x000fe20008410000 */
        /* <DEDUP_REMOVED lines=19> */
[----:B------:R-:W-:-:S05]  /*7e70*/  FFMA.FTZ R164, R183, UR40, -R164 ;  /* 0x00000028b7a47c23 */ /* 0x000fca00080108a4 */
[----:B------:R-:W1:Y:S08]  /*7e80*/  MUFU.EX2 R123, R123 ;  /* 0x0000007b007b7308 */ /* 0x000e700000000800 */
[----:B------:R-:W2:Y:S01]  /*7e90*/  MUFU.EX2 R126, R126 ;  /* 0x0000007e007e7308 */ /* 0x000ea20000000800 */
[----:B0-----:R-:W-:-:S04]  /*7ea0*/  FFMA.FTZ R3, R150, R2, R13 ;  /* 0x0000000296037223 */ /* 0x001fc8000001000d */
        /* <DEDUP_REMOVED lines=8> */
[----:B------:R-:W-:-:S04]  /*7f30*/  FADD.FTZ R2, R12, R3 ;  /* 0x000000030c027221 */ /* 0x000fc80000010000 */
[----:B------:R-:W-:Y:S02]  /*7f40*/  FADD.FTZ R3, R15, R2 ;  /* 0x000000020f037221 */ /* 0x000fe40000010000 */
        /* <DEDUP_REMOVED lines=9> */
[----:B--2---:R-:W-:-:S01]  /*7fe0*/  FADD.FTZ R155, R131, R172 ;  /* 0x000000ac839b7221 */ /* 0x004fc20000010000 */
[----:B------:R-:W-:-:S06]  /*7ff0*/  FADD.FTZ R3, R122, R3 ;  /* 0x000000037a037221 */ /* 0x000fcc0000010000 */
        /* <DEDUP_REMOVED lines=8> */
[----:B------:R-:W-:-:S06]  /*8080*/  FADD.FTZ R172, R124, R3 ;  /* 0x000000037cac7221 */ /* 0x000fcc0000010000 */
        /* <DEDUP_REMOVED lines=19> */
[----:B-1----:R-:W-:-:S07]  /*81c0*/  FADD.FTZ R3, R154, R3 ;  /* 0x000000039a037221 */ /* 0x002fce0000010000 */
        /* <DEDUP_REMOVED lines=23> */
[----:B--2---:R-:W-:-:S04]  /*8340*/  FADD.FTZ R3, R149, R2 ;  /* 0x0000000295037221 */ /* 0x004fc80000010000 */
[----:B------:R-:W-:-:S03]  /*8350*/  FADD.FTZ R2, R152, R3 ;  /* 0x0000000398027221 */ /* 0x000fc60000010000 */
        /* <DEDUP_REMOVED lines=24> */
.L_x_1360:
        /* <DEDUP_REMOVED lines=73> */
[-C--:B------:R-:W-:Y:S01]  /*8970*/  FMUL.FTZ R26, R26, R150.reuse ;  /* 0x000000961a1a7220 */ /* 0x080fe20000410000 */
        /* <DEDUP_REMOVED lines=65> */
.L_x_1342:
[----:B------:R-:W-:Y:S02]  /*8d90*/  UISETP.NE.AND UP1, UPT, UR55, URZ, UPT ;  /* 0x0000003f3700728c */ /* 0x000fe4000bf25270 */
[----:B------:R-:W-:Y:S02]  /*8da0*/  UISETP.NE.AND UP0, UPT, UR54, URZ, UPT ;  /* 0x0000003f3600728c */ /* 0x000fe4000bf05270 */
[----:B------:R-:W-:Y:S02]  /*8db0*/  UIADD3 UR10, UR42, 0x7f, URZ ;  /* 0x0000007f2a0a7890 */ /* 0x000fe4000fffe03f */
[----:B------:R-:W-:Y:S02]  /*8dc0*/  UIADD3 UR11, UR41, 0x1, -UR48 ;  /* 0x00000001290b7890 */ /* 0x000fe4000fffe830 */
[----:B------:R-:W-:-:S03]  /*8dd0*/  PLOP3.LUT P1, PT, PT, PT, UP0, 0x40, 0x0 ;  /* 0x000000000000781c */ /* 0x000fc60003f2e808 */
[----:B------:R-:W-:Y:S01]  /*8de0*/  @UP1 ULDC UR6, c[0x0][0x44c] ;  /* 0x0001130000061ab9 */ /* 0x000fe20000000800 */
[----:B------:R-:W-:Y:S01]  /*8df0*/  @UP1 ULDC UR14, c[0x0][0x450] ;  /* 0x00011400000e1ab9 */ /* 0x000fe20000000800 */
[----:B------:R-:W-:-:S04]  /*8e00*/  UIMAD.WIDE.U32 UR6, UR10, UR6, URZ ;  /* 0x000000060a0672a5 */ /* 0x000fc8000f8e003f */
[----:B------:R-:W-:-:S04]  /*8e10*/  @UP1 USHF.R.U32.HI UR10, URZ, UR14, UR7 ;  /* 0x0000000e3f0a1299 */ /* 0x000fc80008011607 */
[----:B------:R-:W-:-:S04]  /*8e20*/  UIADD3 UR10, UR11, UR10, URZ ;  /* 0x0000000a0b0a7290 */ /* 0x000fc8000fffe03f */
[----:B------:R-:W-:Y:S01]  /*8e30*/  UIADD3 UR30, UR10, -UR30, URZ ;  /* 0x8000001e0a1e7290 */ /* 0x000fe2000fffe03f */
[----:B------:R-:W-:Y:S11]  /*8e40*/  @P1 BRA `(.L_x_1362) ;  /* 0x0000000000501947 */ /* 0x000ff60003800000 */
[----:B------:R-:W-:Y:S02]  /*8e50*/  UMOV UR14, UR10 ;  /* 0x0000000a000e7c82 */ /* 0x000fe40008000000 */
        /* <DEDUP_REMOVED lines=11> */
.L_x_1363:
[----:B------:R-:W-:Y:S02]  /*8f10*/  ULDC UR15, c[0x0][0x9e4] ;  /* 0x00027900000f7ab9 */ /* 0x000fe40000000800 */
[----:B------:R-:W-:-:S11]  /*8f20*/  UISETP.NE.AND UP0, UPT, UR15, 0x1, UPT ;  /* 0x000000010f00788c */ /* 0x000fd6000bf05270 */
[----:B------:R-:W-:Y:S02]  /*8f30*/  @UP0 ULDC.64 UR6, c[0x0][0x9e8] ;  /* 0x00027a0000060ab9 */ /* 0x000fe40000000a00 */
[----:B------:R-:W-:-:S04]  /*8f40*/  UIMAD.WIDE.U32 UR10, UR14, UR6, URZ ;  /* 0x000000060e0a72a5 */ /* 0x000fc8000f8e003f */
[----:B------:R-:W-:-:S12]  /*8f50*/  @UP0 USHF.R.U32.HI UR14, URZ, UR7, UR11 ;  /* 0x000000073f0e0299 */ /* 0x000fd8000801160b */
.L_x_1364:
[----:B------:R-:W-:-:S04]  /*8f60*/  UIMAD UR14, UR14, UR15, URZ ;  /* 0x0000000f0e0e72a4 */ /* 0x000fc8000f8e023f */
[----:B------:R-:W-:-:S04]  /*8f70*/  UISETP.LT.AND UP0, UPT, UR30, UR14, UPT ;  /* 0x0000000e1e00728c */ /* 0x000fc8000bf01270 */
[----:B------:R-:W-:-:S12]  /*8f80*/  USEL UR30, UR30, UR14, !UP0 ;  /* 0x0000000e1e1e7287 */ /* 0x000fd8000c000000 */
.L_x_1362:
        /* <DEDUP_REMOVED lines=12> */
.L_x_1376:
[----:B------:R-:W-:Y:S01]  /*9050*/  ISETP.NE.AND P2, PT, RZ, UR46, PT ;  /* 0x0000002eff007c0c */ /* 0x000fe2000bf45270 */
[----:B------:R-:W-:-:S04]  /*9060*/  UISETP.NE.AND UP0, UPT, UR30, 0x1, UPT ;  /* 0x000000011e00788c */ /* 0x000fc8000bf05270 */
[----:B------:R-:W-:-:S04]  /*9070*/  USEL UR50, URZ, 0x1, UP0 ;  /* 0x000000013f327887 */ /* 0x000fc80008000000 */
[----:B------:R-:W-:-:S04]  /*9080*/  ULOP3.LUT UR50, UR31, UR50, URZ, 0x3c, !UPT ;  /* 0x000000321f327292 */ /* 0x000fc8000f8e3c3f */
[----:B------:R-:W-:Y:S08]  /*9090*/  @P2 BRA `(.L_x_1366) ;  /* 0x0000000000382947 */ /* 0x000ff00003800000 */
[----:B------:R-:W-:Y:S05]  /*90a0*/  @!P0 BRA `(.L_x_1367) ;  /* 0x0000000000048947 */ /* 0x000fea0003800000 */
[----:B------:R-:W-:Y:S01]  /*90b0*/  BPT.TRAP 0x1 ;  /* 0x000000040000795c */ /* 0x000fe20000300000 */
.L_x_1367:
        /* <DEDUP_REMOVED lines=9> */
.L_x_1368:
[----:B-1----:R-:W-:Y:S05]  /*9150*/  @P1 BRA `(.L_x_1366) ;  /* 0x0000000000081947 */ /* 0x002fea0003800000 */
[----:B------:R-:W1:Y:S02]  /*9160*/  SYNCS.PHASECHK.TRANS64.TRYWAIT P1, [UR6+0x2a830], R0 ;  /* 0x02a83000ff0075a7 */ /* 0x000e640008020146 */
[----:B-1----:R-:W-:Y:S05]  /*9170*/  @!P1 BRA `(.L_x_1369) ;  /* 0x0000011c00449947 */ /* 0x002fea0003800000 */
.L_x_1366:
        /* <DEDUP_REMOVED lines=40> */
.L_x_1371:
[----:B------:R-:W-:Y:S01]  /*9400*/  ULEA UR6, UR30, UR36, 0x3 ;  /* 0x000000241e067291 */ /* 0x000fe2000f8e183f */
[----:B------:R-:W-:-:S05]  /*9410*/  IMAD.U32 R0, RZ, RZ, UR31 ;  /* 0x0000001fff007e24 */ /* 0x000fca000f8e00ff */
[----:B------:R-:W-:-:S04]  /*9420*/  SHF.L.U32 R0, R0, 0x1f, RZ ;  /* 0x0000001f00007819 */ /* 0x000fc800000006ff */
[----:B------:R0:W1:Y:S01]  /*9430*/  SYNCS.PHASECHK.TRANS64.TRYWAIT P1, [UR6+0x2a850], R0 ;  /* 0x02a85000ff0075a7 */ /* 0x0000620008020146 */
[----:B------:R-:W-:Y:S05]  /*9440*/  @!P0 BRA `(.L_x_1372) ;  /* 0x0000000000048947 */ /* 0x000fea0003800000 */
[----:B------:R-:W-:Y:S01]  /*9450*/  BPT.TRAP 0x1 ;  /* 0x000000040000795c */ /* 0x000fe20000300000 */
.L_x_1372:
[----:B-1----:R-:W-:Y:S05]  /*9460*/  @P1 BRA `(.L_x_1370) ;  /* 0x0000000000081947 */ /* 0x002fea0003800000 */
[----:B------:R-:W1:Y:S02]  /*9470*/  SYNCS.PHASECHK.TRANS64.TRYWAIT P1, [UR6+0x2a850], R0 ;  /* 0x02a85000ff0075a7 */ /* 0x000e640008020146 */
[----:B-1----:R-:W-:Y:S05]  /*9480*/  @!P1 BRA `(.L_x_1373) ;  /* 0x0000011800989947 */ /* 0x002fea0003800000 */
.L_x_1370:
        /* <DEDUP_REMOVED lines=31> */
.L_x_1374:
        /* <DEDUP_REMOVED lines=87> */
[----:B------:R-:W-:Y:S01]  /*9bf0*/  FFMA.FTZ R10, R121, UR40, -R7 ;  /* 0x00000028790a7c23 */ /* 0x000fe20008010807 */
[----:B------:R-:W-:Y:S01]  /*9c00*/  FMUL.FTZ R5, R5, UR40 ;  /* 0x0000002805057c20 */ /* 0x000fe20008410000 */
[----:B------:R0:W-:Y:S01]  /*9c10*/  MUFU.EX2 R6, R13 ;  /* 0x0000000d00067308 */ /* 0x0001e20000000800 */
[----:B------:R-:W-:-:S01]  /*9c20*/  FFMA.FTZ R122, R122, UR40, -R161 ;  /* 0x000000287a7a7c23 */ /* 0x000fc200080108a1 */
        /* <DEDUP_REMOVED lines=12> */
[--C-:B------:R-:W-:Y:S01]  /*9cf0*/  FFMA.FTZ R149, R168, UR40, -R7.reuse ;  /* 0x00000028a8957c23 */ /* 0x100fe20008010807 */
[----:B------:R-:W-:-:S01]  /*9d00*/  FFMA.FTZ R20, R133, UR40, -R7 ;  /* 0x0000002885147c23 */ /* 0x000fc20008010807 */
[----:B------:R-:W-:Y:S01]  /*9d10*/  MUFU.EX2 R5, R5 ;  /* 0x0000000500057308 */ /* 0x000fe20000000800 */
[----:B------:R-:W-:-:S01]  /*9d20*/  FFMA.FTZ R129, R148, UR40, -R7 ;  /* 0x0000002894817c23 */ /* 0x000fc20008010807 */
[----:B------:R-:W-:Y:S01]  /*9d30*/  FFMA.FTZ R135, R135, UR40, -R161 ;  /* 0x0000002887877c23 */ /* 0x000fe200080108a1 */
[----:B------:R-:W-:-:S01]  /*9d40*/  FFMA.FTZ R148, R165, UR40, -R7 ;  /* 0x00000028a5947c23 */ /* 0x000fc20008010807 */
[----:B------:R-:W-:Y:S01]  /*9d50*/  FFMA.FTZ R21, R136, UR40, -R7 ;  /* 0x0000002888157c23 */ /* 0x000fe20008010807 */
        /* <DEDUP_REMOVED lines=12> */
[----:B------:R-:W-:-:S01]  /*9e20*/  FFMA.FTZ R147, R147, UR40, -R161 ;  /* 0x0000002893937c23 */ /* 0x000fc200080108a1 */
[--C-:B------:R-:W-:Y:S01]  /*9e30*/  FFMA.FTZ R150, R150, UR40, -R161.reuse ;  /* 0x0000002896967c23 */ /* 0x100fe200080108a1 */
[----:B------:R-:W-:-:S01]  /*9e40*/  FFMA.FTZ R151, R151, UR40, -R161 ;  /* 0x0000002897977c23 */ /* 0x000fc200080108a1 */
[----:B------:R-:W-:Y:S01]  /*9e50*/  FFMA.FTZ R133, R152, UR40, -R7 ;  /* 0x0000002898857c23 */ /* 0x000fe20008010807 */
[----:B------:R-:W-:-:S01]  /*9e60*/  FFMA.FTZ R154, R154, UR40, -R161 ;  /* 0x000000289a9a7c23 */ /* 0x000fc200080108a1 */
[----:B------:R-:W-:Y:S01]  /*9e70*/  FFMA.FTZ R136, R153, UR40, -R7 ;  /* 0x0000002899887c23 */ /* 0x000fe20008010807 */
[----:B------:R-:W-:-:S01]  /*9e80*/  FFMA.FTZ R155, R155, UR40, -R161 ;  /* 0x000000289b9b7c23 */ /* 0x000fc200080108a1 */
[----:B------:R-:W2:Y:S01]  /*9e90*/  MUFU.EX2 R123, R123 ;  /* 0x0000007b007b7308 */ /* 0x000ea20000000800 */
[----:B0-----:R-:W-:-:S01]  /*9ea0*/  FFMA.FTZ R2, R5, R2, R122 ;  /* 0x0000000205027223 */ /* 0x001fc2000001007a */
[----:B------:R-:W-:Y:S01]  /*9eb0*/  FFMA.FTZ R137, R156, UR40, -R7 ;  /* 0x000000289c897c23 */ /* 0x000fe20008010807 */
[----:B------:R-:W-:-:S01]  /*9ec0*/  FFMA.FTZ R158, R158, UR40, -R161 ;  /* 0x000000289e9e7c23 */ /* 0x000fc200080108a1 */
[----:B------:R-:W-:Y:S01]  /*9ed0*/  FFMA.FTZ R140, R157, UR40, -R7 ;  /* 0x000000289d8c7c23 */ /* 0x000fe20008010807 */
[----:B------:R-:W-:-:S01]  /*9ee0*/  FFMA.FTZ R159, R159, UR40, -R161 ;  /* 0x000000289f9f7c23 */ /* 0x000fc200080108a1 */
[----:B------:R-:W-:Y:S01]  /*9ef0*/  FFMA.FTZ R141, R160, UR40, -R7 ;  /* 0x00000028a08d7c23 */ /* 0x000fe20008010807 */
[----:B------:R-:W-:-:S01]  /*9f00*/  FFMA.FTZ R162, R162, UR40, -R161 ;  /* 0x00000028a2a27c23 */ /* 0x000fc200080108a1 */
[----:B------:R-:W0:Y:S01]  /*9f10*/  MUFU.EX2 R11, R11 ;  /* 0x0000000b000b7308 */ /* 0x000e220000000800 */
[----:B-1----:R-:W-:-:S01]  /*9f20*/  FADD.FTZ R168, R10, R3 ;  /* 0x000000030aa87221 */ /* 0x002fc20000010000 */
[----:B------:R-:W-:Y:S01]  /*9f30*/  FFMA.FTZ R163, R163, UR40, -R161 ;  /* 0x00000028a3a37c23 */ /* 0x000fe200080108a1 */
[----:B------:R-:W-:-:S01]  /*9f40*/  FFMA.FTZ R145, R164, UR40, -R7 ;  /* 0x00000028a4917c23 */ /* 0x000fc20008010807 */
[--C-:B------:R-:W-:Y:S01]  /*9f50*/  FFMA.FTZ R166, R166, UR40, -R161.reuse ;  /* 0x00000028a6a67c23 */ /* 0x100fe200080108a1 */
[----:B------:R-:W-:-:S01]  /*9f60*/  FFMA.FTZ R167, R167, UR40, -R161 ;  /* 0x00000028a7a77c23 */ /* 0x000fc200080108a1 */
[----:B------:R-:W-:Y:S01]  /*9f70*/  FFMA.FTZ R170, R170, UR40, -R161 ;  /* 0x00000028aaaa7c23 */ /* 0x000fe200080108a1 */
[----:B------:R-:W-:-:S01]  /*9f80*/  FFMA.FTZ R152, R169, UR40, -R7 ;  /* 0x00000028a9987c23 */ /* 0x000fc20008010807 */
[----:B------:R-:W1:Y:S01]  /*9f90*/  MUFU.EX2 R126, R126 ;  /* 0x0000007e007e7308 */ /* 0x000e620000000800 */
        /* <DEDUP_REMOVED lines=17> */
[----:B------:R-:W-:-:S06]  /*a0b0*/  FFMA.FTZ R161, R183, UR40, -R161 ;  /* 0x00000028b7a17c23 */ /* 0x000fcc00080108a1 */
        /* <DEDUP_REMOVED lines=116> */
.L_x_1375:
        /* <DEDUP_REMOVED lines=18> */
[----:B------:R-:W-:Y:S01]  /*a920*/  SYNCS.ARRIVE.TRANS64.RED.A1T0 RZ, [UR6], RZ ;  /* 0x000000ffffff79a7 */ /* 0x000fe20008100406 */
        /* <DEDUP_REMOVED lines=101> */
[----:B------:R-:W-:Y:S01]  /*af80*/  VIADD R8, R8, 0xffffffff ;  /* 0xffffffff08087836 */ /* 0x000fe20000000000 */
        /* <DEDUP_REMOVED lines=16> */
[----:B------:R-:W-:Y:S01]  /*b090*/  F2FP.SATFINITE.E4M3.F32.PACK_AB_MERGE_C R187, R179, R178, R161 ;  /* 0x000000b2b3bb723e */ /* 0x000fe200048070a1 */
[----:B------:R-:W-:Y:S06]  /*b0a0*/  @P1 BRA `(.L_x_1376) ;  /* 0xffffffdc00e81947 */ /* 0x000fec000383ffff */
.L_x_1365:
[----:B------:R-:W-:-:S13]  /*b0b0*/  ISETP.GE.AND P1, PT, R8, UR38, PT ;  /* 0x0000002608007c0c */ /* 0x000fda000bf26270 */
[----:B------:R-:W-:Y:S05]  /*b0c0*/  @!P1 BRA `(.L_x_1377) ;  /* 0x0000003000649947 */ /* 0x000fea0003800000 */
[----:B------:R-:W-:Y:S01]  /*b0d0*/  IMAD.MOV.U32 R6, RZ, RZ, R4 ;  /* 0x000000ffff067224 */ /* 0x000fe200078e0004 */
[----:B------:R-:W-:Y:S01]  /*b0e0*/  UMOV UR33, UR50 ;  /* 0x0000003200217c82 */ /* 0x000fe20008000000 */
[----:B------:R-:W-:Y:S01]  /*b0f0*/  IMAD.MOV.U32 R7, RZ, RZ, R0 ;  /* 0x000000ffff077224 */ /* 0x000fe200078e0000 */
[----:B------:R-:W-:Y:S01]  /*b100*/  UMOV UR32, UR49 ;  /* 0x0000003100207c82 */ /* 0x000fe20008000000 */
[----:B------:R-:W-:Y:S01]  /*b110*/  ULDC UR29, c[0x0][0x9e4] ;  /* 0x00027900001d7ab9 */ /* 0x000fe20000000800 */
[----:B------:R-:W-:Y:S01]  /*b120*/  ULDC UR31, c[0x0][0x9dc] ;  /* 0x00027700001f7ab9 */ /* 0x000fe20000000800 */
[----:B------:R-:W-:-:S05]  /*b130*/  ULDC UR30, c[0x0][0x9e0] ;  /* 0x00027800001e7ab9 */ /* 0x000fca0000000800 */
.L_x_1396:
        /* <DEDUP_REMOVED lines=9> */
.L_x_1379:
[----:B------:R-:W-:Y:S01]  /*b1d0*/  ULEA UR6, UR49, UR36, 0x3 ;  /* 0x0000002431067291 */ /* 0x000fe2000f8e183f */
[----:B------:R-:W-:-:S05]  /*b1e0*/  IMAD.U32 R0, RZ, RZ, UR50 ;  /* 0x00000032ff007e24 */ /* 0x000fca000f8e00ff */
[----:B------:R-:W-:-:S04]  /*b1f0*/  SHF.L.U32 R0, R0, 0x1f, RZ ;  /* 0x0000001f00007819 */ /* 0x000fc800000006ff */
[----:B------:R0:W1:Y:S01]  /*b200*/  SYNCS.PHASECHK.TRANS64.TRYWAIT P1, [UR6+0x2a830], R0 ;  /* 0x02a83000ff0075a7 */ /* 0x0000620008020146 */
[----:B------:R-:W-:Y:S05]  /*b210*/  @!P0 BRA `(.L_x_1380) ;  /* 0x0000000000048947 */ /* 0x000fea0003800000 */
[----:B------:R-:W-:Y:S01]  /*b220*/  BPT.TRAP 0x1 ;  /* 0x000000040000795c */ /* 0x000fe20000300000 */
.L_x_1380:
[----:B-1----:R-:W-:Y:S05]  /*b230*/  @P1 BRA `(.L_x_1378) ;  /* 0x0000000000081947 */ /* 0x002fea0003800000 */
[----:B------:R-:W1:Y:S02]  /*b240*/  SYNCS.PHASECHK.TRANS64.TRYWAIT P1, [UR6+0x2a830], R0 ;  /* 0x02a83000ff0075a7 */ /* 0x000e640008020146 */
[----:B-1----:R-:W-:Y:S05]  /*b250*/  @!P1 BRA `(.L_x_1381) ;  /* 0x000000fc003c9947 */ /* 0x002fea0003800000 */
.L_x_1378:
[----:B------:R-:W2:Y:S01]  /*b260*/  S2R R4, SR_TID.X ;  /* 0x0000000000047919 */ /* 0x000ea20000002100 */
[----:B------:R-:W-:Y:S01]  /*b270*/  UIMAD UR26, UR49, 0x600, UR28 ;  /* 0x00000600311a78a4 */ /* 0x000fe2000f8e021c */
[----:B------:R-:W-:Y:S01]  /*b280*/  UMOV UR27, 0x80000020 ;  /* 0x80000020001b7882 */ /* 0x000fe20000000000 */
[----:B------:R-:W-:Y:S02]  /*b290*/  UMOV UR7, 0x80000020 ;  /* 0x8000002000077882 */ /* 0x000fe40000000000 */
[----:B------:R-:W-:Y:S02]  /*b2a0*/  UIADD3 UR6, UR26, 0x2, URZ ;  /* 0x000000021a067890 */ /* 0x000fe4000fffe03f */
        /* <DEDUP_REMOVED lines=32> */
.L_x_1383:
[----:B------:R-:W-:Y:S01]  /*b4b0*/  ULEA UR6, UR32, UR36, 0x3 ;  /* 0x0000002420067291 */ /* 0x000fe2000f8e183f */
[----:B------:R-:W-:-:S05]  /*b4c0*/  IMAD.U32 R0, RZ, RZ, UR33 ;  /* 0x00000021ff007e24 */ /* 0x000fca000f8e00ff */
[----:B------:R-:W-:-:S04]  /*b4d0*/  SHF.L.U32 R0, R0, 0x1f, RZ ;  /* 0x0000001f00007819 */ /* 0x000fc800000006ff */
[----:B------:R0:W1:Y:S01]  /*b4e0*/  SYNCS.PHASECHK.TRANS64.TRYWAIT P1, [UR6+0x2a850], R0 ;  /* 0x02a85000ff0075a7 */ /* 0x0000620008020146 */
[----:B------:R-:W-:Y:S05]  /*b4f0*/  @!P0 BRA `(.L_x_1384) ;  /* 0x0000000000048947 */ /* 0x000fea0003800000 */
[----:B------:R-:W-:Y:S01]  /*b500*/  BPT.TRAP 0x1 ;  /* 0x000000040000795c */ /* 0x000fe20000300000 */
.L_x_1384:
[----:B-1----:R-:W-:Y:S05]  /*b510*/  @P1 BRA `(.L_x_1382) ;  /* 0x0000000000081947 */ /* 0x002fea0003800000 */
[----:B------:R-:W1:Y:S02]  /*b520*/  SYNCS.PHASECHK.TRANS64.TRYWAIT P1, [UR6+0x2a850], R0 ;  /* 0x02a85000ff0075a7 */ /* 0x000e640008020146 */
[----:B-1----:R-:W-:Y:S05]  /*b530*/  @!P1 BRA `(.L_x_1385) ;  /* 0x000000f8009c9947 */ /* 0x002fea0003800000 */
.L_x_1382:
        /* <DEDUP_REMOVED lines=31> */
.L_x_1386:
        /* <DEDUP_REMOVED lines=38> */
.L_x_1389:
[----:B------:R-:W-:-:S05]  /*b990*/  IMAD.U32 R14, RZ, RZ, UR29 ;  /* 0x0000001dff0e7e24 */ /* 0x000fca000f8e00ff */
[----:B------:R-:W-:-:S13]  /*b9a0*/  ISETP.NE.AND P1, PT, R14, 0x1, PT ;  /* 0x000000010e00780c */ /* 0x000fda0003f25270 */
[----:B------:R-:W0:Y:S02]  /*b9b0*/  @P1 LDC.64 R4, c[0x0][0x9e8] ;  /* 0x00027a00ff041b82 */ /* 0x000e240000000a00 */
[----:B0-----:R-:W-:-:S05]  /*b9c0*/  @P1 IMAD.HI.U32 R4, R15, R4, RZ ;  /* 0x000000040f041227 */ /* 0x001fca00078e00ff */
[----:B------:R-:W-:-:S07]  /*b9d0*/  @P1 SHF.R.U32.HI R15, RZ, R5, R4 ;  /* 0x00000005ff0f1219 */ /* 0x000fce0000011604 */
.L_x_1390:
[----:B------:R-:W-:Y:S05]  /*b9e0*/  BSYNC B0 ;  /* 0x0000000000007941 */ /* 0x000fea0003800000 */
.L_x_1388:
[----:B------:R-:W-:-:S04]  /*b9f0*/  IMAD R15, R15, R14, -R9 ;  /* 0x0000000e0f0f7224 */ /* 0x000fc800078e0a09 */
[----:B------:R-:W-:-:S05]  /*ba00*/  IMAD.IADD R15, R15, 0x1, -R16 ;  /* 0x000000010f0f7824 */ /* 0x000fca00078e0a10 */
[----:B------:R-:W-:Y:S02]  /*ba10*/  VIADDMNMX R10, R15, R14, R10, PT ;  /* 0x0000000e0f0a7246 */ /* 0x000fe4000380010a */
[----:B------:R-:W-:-:S07]  /*ba20*/  VIMNMX R0, R0, R15, !PT ;  /* 0x0000000f00007248 */ /* 0x000fce0007fe0100 */
.L_x_1387:
        /* <DEDUP_REMOVED lines=116> */
.L_x_1393:
[----:B------:R-:W-:-:S05]  /*c170*/  IMAD.U32 R10, RZ, RZ, UR29 ;  /* 0x0000001dff0a7e24 */ /* 0x000fca000f8e00ff */
[----:B------:R-:W-:-:S13]  /*c180*/  ISETP.NE.AND P2, PT, R10, 0x1, PT ;  /* 0x000000010a00780c */ /* 0x000fda0003f45270 */
[----:B------:R-:W0:Y:S02]  /*c190*/  @P2 LDC.64 R4, c[0x0][0x9e8] ;  /* 0x00027a00ff042b82 */ /* 0x000e240000000a00 */
[----:B0-----:R-:W-:-:S05]  /*c1a0*/  @P2 IMAD.HI.U32 R4, R0, R4, RZ ;  /* 0x0000000400042227 */ /* 0x001fca00078e00ff */
[----:B------:R-:W-:-:S07]  /*c1b0*/  @P2 SHF.R.U32.HI R0, RZ, R5, R4 ;  /* 0x00000005ff002219 */ /* 0x000fce0000011604 */
.L_x_1394:
[----:B------:R-:W-:Y:S05]  /*c1c0*/  BSYNC B0 ;  /* 0x0000000000007941 */ /* 0x000fea0003800000 */
.L_x_1392:
[----:B------:R-:W-:-:S04]  /*c1d0*/  IMAD R9, R0, R10, -R9 ;  /* 0x0000000a00097224 */ /* 0x000fc800078e0a09 */
[----:B------:R-:W-:-:S05]  /*c1e0*/  IMAD.IADD R9, R9, 0x1, -R16 ;  /* 0x0000000109097824 */ /* 0x000fca00078e0a10 */
[----:B------:R-:W-:Y:S02]  /*c1f0*/  VIADDMNMX R12, R9, R10, R12, PT ;  /* 0x0000000a090c7246 */ /* 0x000fe4000380010c */
[----:B------:R-:W-:-:S07]  /*c200*/  VIMNMX R11, R11, R9, !PT ;  /* 0x000000090b0b7248 */ /* 0x000fce0007fe0100 */
.L_x_1391:
        /* <DEDUP_REMOVED lines=378> */
.L_x_1395:
        /* <DEDUP_REMOVED lines=139> */
.L_x_1377:
[----:B------:R-:W-:Y:S06]  /*e260*/  BAR.ARV 0x8, 0x180 ;  /* 0x0206000000007b1d */ /* 0x000fec0000002000 */
[----:B------:R-:W-:Y:S05]  /*e270*/  @!P0 BRA `(.L_x_1397) ;  /* 0x0000000000048947 */ /* 0x000fea0003800000 */
[----:B------:R-:W-:Y:S01]  /*e280*/  BPT.TRAP 0x1 ;  /* 0x000000040000795c */ /* 0x000fe20000300000 */
.L_x_1397:
[----:B------:R-:W-:Y:S01]  /*e290*/  ULEA UR9, UR49, UR36, 0x3 ;  /* 0x0000002431097291 */ /* 0x000fe2000f8e183f */
[----:B------:R-:W-:-:S05]  /*e2a0*/  IMAD.U32 R5, RZ, RZ, UR50 ;  /* 0x00000032ff057e24 */ /* 0x000fca000f8e00ff */
[----:B------:R-:W-:-:S04]  /*e2b0*/  SHF.L.U32 R5, R5, 0x1f, RZ ;  /* 0x0000001f05057819 */ /* 0x000fc800000006ff */
[----:B------:R0:W1:Y:S01]  /*e2c0*/  SYNCS.PHASECHK.TRANS64.TRYWAIT P1, [UR9+0x2a850], R5 ;  /* 0x02a85005ff0075a7 */ /* 0x0000620008020149 */
[----:B------:R-:W-:Y:S05]  /*e2d0*/  @!P0 BRA `(.L_x_1398) ;  /* 0x0000000000048947 */ /* 0x000fea0003800000 */
[----:B------:R-:W-:Y:S01]  /*e2e0*/  BPT.TRAP 0x1 ;  /* 0x000000040000795c */ /* 0x000fe20000300000 */
.L_x_1398:
[----:B-1----:R-:W-:Y:S05]  /*e2f0*/  @P1 BRA `(.L_x_1399) ;  /* 0x0000000000081947 */ /* 0x002fea0003800000 */
[----:B------:R-:W1:Y:S02]  /*e300*/  SYNCS.PHASECHK.TRANS64.TRYWAIT P1, [UR9+0x2a850], R5 ;  /* 0x02a85005ff0075a7 */ /* 0x000e640008020149 */
[----:B-1----:R-:W-:Y:S05]  /*e310*/  @!P1 BRA `(.L_x_1400) ;  /* 0x000000cc003c9947 */ /* 0x002fea0003800000 */
.L_x_1399:
[----:B------:R-:W-:Y:S01]  /*e320*/  UIADD3 UR36, UR36, 0x400, URZ ;  /* 0x0000040024247890 */ /* 0x000fe2000fffe03f */
[----:B------:R-:W-:Y:S01]  /*e330*/  WARPGROUP.ARRIVE ;  /* 0x00000000000079c5 */ /* 0x000fe20000000000 */
[----:B------:R-:W-:Y:S01]  /*e340*/  UMOV UR7, 0x40000040 ;  /* 0x4000004000077882 */ /* 0x000fe20000000000 */
[----:B------:R-:W-:Y:S01]  /*e350*/  ULDC.64 UR10, c[0x0][0x9a0] ;  /* 0x00026800000a7ab9 */ /* 0x000fe20000000a00 */
[----:B------:R-:W-:Y:S01]  /*e360*/  USHF.R.U32.HI UR36, URZ, 0x4, UR36 ;  /* 0x000000043f247899 */ /* 0x000fe20008011624 */
[----:B01----:R-:W-:Y:S01]  /*e370*/  IMAD.MOV.U32 R5, RZ, RZ, 0x3f800000 ;  /* 0x3f800000ff057424 */ /* 0x003fe200078e00ff */
[----:B------:R-:W-:Y:S02]  /*e380*/  UISETP.NE.U32.AND UP0, UPT, UR10, URZ, UPT ;  /* 0x0000003f0a00728c */ /* 0x000fe4000bf05070 */
[----:B------:R-:W-:Y:S02]  /*e390*/  ULOP3.LUT UR36, UR36, 0x3fff, URZ, 0xc0, !UPT ;  /* 0x00003fff24247892 */ /* 0x000fe4000f8ec03f */
[----:B------:R-:W-:-:S02]  /*e3a0*/  UISETP.NE.AND.EX UP0, UPT, UR11, URZ, UPT, UP0 ;  /* 0x0000003f0b00728c */ /* 0x000fc4000bf05300 */
[----:B------:R-:W-:-:S04]  /*e3b0*/  ULOP3.LUT UR8, UR36, 0x10000, URZ, 0xfc, !UPT ;  /* 0x0001000024087892 */ /* 0x000fc8000f8efc3f */
[----:B------:R-:W-:Y:S01]  /*e3c0*/  UIMAD UR8, UR49, 0x600, UR8 ;  /* 0x00000600310878a4 */ /* 0x000fe2000f8e0208 */
[----:B------:R-:W-:-:S04]  /*e3d0*/  PLOP3.LUT P1, PT, PT, PT, UP0, 0x80, 0x0 ;  /* 0x000000000000781c */ /* 0x000fc80003f2f008 */
[----:B------:R-:W-:Y:S02]  /*e3e0*/  @UP0 ULDC.64 UR12, c[0x0][0x9c8] ;  /* 0x00027200000c0ab9 */ /* 0x000fe40000000a00 */
[----:B------:R-:W-:Y:S01]  /*e3f0*/  UMOV UR6, UR8 ;  /* 0x0000000800067c82 */ /* 0x000fe20008000000 */
[----:B------:R-:W-:-:S09]  /*e400*/  @UP0 UIMAD.WIDE.U32 UR4, UR53, UR12, URZ ;  /* 0x0000000c350402a5 */ /* 0x000fd2000f8e003f */
[----:B------:R-:W-:Y:S01]  /*e410*/  QGMMA.64x192x32.F32.E4M3.E4M3 R24, R196, gdesc[UR4], R24, gsb0 ;  /* 0x02e00004c4187df3 */ /* 0x000fe20008000818 */
[----:B------:R-:W-:Y:S01]  /*e420*/  UIADD3 UR6, UR8, 0x2, URZ ;  /* 0x0000000208067890 */ /* 0x000fe2000fffe03f */
[----:B------:R-:W-:Y:S01]  /*e430*/  UMOV UR7, 0x40000040 ;  /* 0x4000004000077882 */ /* 0x000fe20000000000 */
[----:B------:R-:W-:Y:S02]  /*e440*/  WARPGROUP.DEPBAR.LE gsb0, 0x0 ;  /* 0x00008000000079c5 */ /* 0x000fe40000010000 */
[----:B------:R-:W-:-:S15]  /*e450*/  WARPGROUP.ARRIVE ;  /* 0x00000000000079c5 */ /* 0x000fde0000000000 */
[----:B------:R-:W-:Y:S01]  /*e460*/  QGMMA.64x192x32.F32.E4M3.E4M3 R24, R192, gdesc[UR4], R24, gsb0 ;  /* 0x02e00004c0187df3 */ /* 0x000fe20008000818 */
[----:B------:R-:W-:-:S04]  /*e470*/  @UP0 USHF.R.S32.HI UR6, URZ, 0x1f, UR53 ;  /* 0x0000001f3f060899 */ /* 0x000fc80008011435 */
[----:B------:R-:W-:-:S04]  /*e480*/  @UP0 UIMAD UR6, UR6, UR12, URZ ;  /* 0x0000000c060602a4 */ /* 0x000fc8000f8e023f */
[----:B------:R-:W-:-:S04]  /*e490*/  @UP0 UIMAD UR6, UR53, UR13, UR6 ;  /* 0x0000000d350602a4 */ /* 0x000fc8000f8e0206 */
[----:B------:R-:W-:-:S03]  /*e4a0*/  @UP0 UIADD3 UR5, UR5, UR6, URZ ;  /* 0x0000000605050290 */ /* 0x000fc6000fffe03f */
[----:B------:R-:W-:Y:S02]  /*e4b0*/  @UP0 ULDC.64 UR6, c[0x0][0x9d0] ;  /* 0x0002740000060ab9 */ /* 0x000fe40000000a00 */
[----:B------:R-:W-:-:S04]  /*e4c0*/  @UP0 UIMAD.WIDE.U32 UR4, UR43, UR6, UR4 ;  /* 0x000000062b0402a5 */ /* 0x000fc8000f8e0004 */
[----:B------:R-:W-:Y:S02]  /*e4d0*/  @UP0 UIMAD UR5, UR43, UR7, UR5 ;  /* 0x000000072b0502a4 */ /* 0x000fe4000f8e0205 */
[----:B------:R-:W-:-:S04]  /*e4e0*/  @UP0 ULEA UR6, UP1, UR4, UR10, 0x2 ;  /* 0x0000000a04060291 */ /* 0x000fc8000f82103f */
[----:B------:R-:W-:Y:S02]  /*e4f0*/  @UP0 ULEA.HI.X UR7, UR4, UR11, UR5, 0x2, UP1 ;  /* 0x0000000b04070291 */ /* 0x000fe400088f1405 */
[----:B------:R-:W-:-:S04]  /*e500*/  IMAD.U32 R6, RZ, RZ, UR6 ;  /* 0x00000006ff067e24 */ /* 0x000fc8000f8e00ff */
[----:B------:R-:W-:-:S05]  /*e510*/  IMAD.U32 R7, RZ, RZ, UR7 ;  /* 0x00000007ff077e24 */ /* 0x000fca000f8e00ff */
[----:B------:R0:W2:Y:S01]  /*e520*/  @P1 LDG.E R5, desc[UR56][R6.64] ;  /* 0x0000003806051981 */ /* 0x0000a2000c1e1900 */
[----:B------:R-:W-:Y:S01]  /*e530*/  UIADD3 UR6, UR8, 0x4, URZ ;  /* 0x0000000408067890 */ /* 0x000fe2000fffe03f */
[----:B------:R-:W-:Y:S01]  /*e540*/  UMOV UR7, 0x40000040 ;  /* 0x4000004000077882 */ /* 0x000fe20000000000 */
        /* <DEDUP_REMOVED lines=44> */
.L_x_1401:
        /* <DEDUP_REMOVED lines=13> */
[----:B------:R-:W-:Y:S01]  /*e8e0*/  SYNCS.ARRIVE.TRANS64.RED.A1T0 RZ, [UR4], RZ ;  /* 0x000000ffffff79a7 */ /* 0x000fe20008100404 */
[----:B------:R-:W-:Y:S01]  /*e8f0*/  USEL UR4, URZ, 0x1, UP0 ;  /* 0x000000013f047887 */ /* 0x000fe20008000000 */
        /* <DEDUP_REMOVED lines=87> */
[----:B------:R-:W-:Y:S01]  /*ee70*/  FMUL.FTZ R9, R115, R4 ;  /* 0x0000000473097220 */ /* 0x000fe20000410000 */
[----:B------:R-:W-:-:S02]  /*ee80*/  UIADD3 UR51, UR51, 0x1, URZ ;  /* 0x0000000133337890 */ /* 0x000fc4000fffe03f */
[----:B------:R-:W-:Y:S02]  /*ee90*/  USEL UR49, UR49, URZ, UP0 ;  /* 0x0000003f31317287 */ /* 0x000fe40008000000 */
[----:B------:R-:W-:-:S12]  /*eea0*/  ULOP3.LUT UR50, UR50, UR4, URZ, 0x3c, !UPT ;  /* 0x0000000432327292 */ /* 0x000fd8000f8e3c3f */
.L_x_1323:
        /* <DEDUP_REMOVED lines=16> */
[----:B------:R-:W-:Y:S01]  /*efb0*/  IMAD.MOV.U32 R20, RZ, RZ, 0x2 ;  /* 0x00000002ff147424 */ /* 0x000fe200078e00ff */
[----:B------:R-:W-:Y:S01]  /*efc0*/  ULDC.64 UR12, c[0x0][0xc00] ;  /* 0x00030000000c7ab9 */ /* 0x000fe20000000a00 */
[----:B------:R-:W-:Y:S01]  /*efd0*/  ULDC.64 UR10, c[0x0][0xc00] ;  /* 0x00030000000a7ab9 */ /* 0x000fe20000000a00 */
[----:B0-----:R-:W-:-:S05]  /*efe0*/  IMAD.SHL.U32 R4, R10, 0x4, RZ ;  /* 0x000000040a047824 */ /* 0x001fca00078e00ff */
[----:B------:R-:W-:Y:S01]  /*eff0*/  LOP3.LUT R4, R4, 0xc, RZ, 0xc0, !PT ;  /* 0x0000000c04047812 */ /* 0x000fe200078ec0ff */
[----:B------:R-:W-:Y:S03]  /*f000*/  BAR.SYNC.DEFER_BLOCKING 0x1, 0x100 ;  /* 0x0044000000007b1d */ /* 0x000fe60000010000 */
[----:B------:R-:W-:-:S05]  /*f010*/  IADD3 R4, P0, R4, UR8, RZ ;  /* 0x0000000804047c10 */ /* 0x000fca000ff1e0ff */
[----:B------:R-:W-:-:S05]  /*f020*/  IMAD.X R5, RZ, RZ, UR9, P0 ;  /* 0x00000009ff057e24 */ /* 0x000fca00080e06ff */
[----:B------:R-:W2:Y:S01]  /*f030*/  LDG.E.CONSTANT R26, desc[UR56][R4.64] ;  /* 0x00000038041a7981 */ /* 0x000ea2000c1e9900 */
[----:B------:R-:W-:-:S03]  /*f040*/  LOP3.LUT P0, R6, R10, 0x3, RZ, 0xc0, !PT ;  /* 0x000000030a067812 */ /* 0x000fc6000780c0ff */
[----:B------:R-:W3:Y:S01]  /*f050*/  LDL R4, [R1+0x8] ;  /* 0x0000080001047983 */ /* 0x000ee20000100800 */
[----:B------:R-:W-:Y:S01]  /*f060*/  ISETP.EQ.OR P0, PT, R6, 0x3, !P0 ;  /* 0x000000030600780c */ /* 0x000fe20004702670 */
[----:B------:R-:W-:Y:S01]  /*f070*/  UMOV UR8, UR7 ;  /* 0x0000000700087c82 */ /* 0x000fe20008000000 */
[----:B-1----:R-:W-:Y:S01]  /*f080*/  UMOV UR9, UR4 ;  /* 0x0000000400097c82 */ /* 0x002fe20008000000 */
[----:B------:R-:W-:Y:S01]  /*f090*/  UIMAD.WIDE UR10, UR44, 0x4, UR10 ;  /* 0x000000042c0a78a5 */ /* 0x000fe2000f8e020a */
        /* <DEDUP_REMOVED lines=96> */
[----:B--2---:R-:W-:Y:S04]  /*f6a0*/  SHFL.IDX PT, R52, R49, R26, 0x1c1f ;  /* 0x001c1f1a31347589 */ /* 0x004fe800000e0000 */
[----:B------:R-:W-:Y:S04]  /*f6b0*/  SHFL.IDX PT, R54, R51, R26, 0x1c1f ;  /* 0x001c1f1a33367589 */ /* 0x000fe800000e0000 */
[----:B------:R-:W-:Y:S01]  /*f6c0*/  SHFL.IDX PT, R115, R115, R26, 0x1c1f ;  /* 0x001c1f1a73737589 */ /* 0x000fe200000e0000 */
[----:B---3--:R-:W-:-:S03]  /*f6d0*/  IMAD.WIDE R20, R4, R20, UR8 ;  /* 0x0000000804147e25 */ /* 0x008fc6000f8e0214 */
[----:B------:R-:W-:Y:S01]  /*f6e0*/  SHFL.IDX PT, R76, R65, R26, 0x1c1f ;  /* 0x001c1f1a414c7589 */ /* 0x000fe200000e0000 */
[----:B------:R-:W-:-:S03]  /*f6f0*/  IADD3 R173, P6, R20, 0x8020, RZ ;  /* 0x0000802014ad7810 */ /* 0x000fc60007fde0ff */
[----:B------:R-:W-:Y:S01]  /*f700*/  SHFL.IDX PT, R46, R91, R26, 0x1c1f ;  /* 0x001c1f1a5b2e7589 */ /* 0x000fe200000e0000 */
[C---:B------:R-:W-:Y:S02]  /*f710*/  IADD3 R177, P4, R20.reuse, 0x8060, RZ ;  /* 0x0000806014b17810 */ /* 0x040fe40007f9e0ff */
[----:B------:R-:W-:Y:S01]  /*f720*/  LOP3.LUT R0, R173, 0x380, RZ, 0xc0, !PT ;  /* 0x00000380ad007812 */ /* 0x000fe200078ec0ff */
[--C-:B------:R-:W-:Y:S01]  /*f730*/  IMAD.X R15, RZ, RZ, R21.reuse, P6 ;  /* 0x000000ffff0f7224 */ /* 0x100fe200030e0615 */
[----:B------:R-:W-:Y:S01]  /*f740*/  IADD3 R171, P5, R20, 0x8000, RZ ;  /* 0x0000800014ab7810 */ /* 0x000fe20007fbe0ff */
[--C-:B------:R-:W-:Y:S01]  /*f750*/  IMAD.X R25, RZ, RZ, R21.reuse, P4 ;  /* 0x000000ffff197224 */ /* 0x100fe200020e0615 */
[----:B------:R-:W-:Y:S01]  /*f760*/  SHF.R.U64 R0, R0, 0x3, RZ ;  /* 0x0000000300007819 */ /* 0x000fe200000012ff */
[----:B------:R-:W-:Y:S01]  /*f770*/  SHFL.IDX PT, R123, R123, R26, 0x1c1f ;  /* 0x001c1f1a7b7b7589 */ /* 0x000fe200000e0000 */
[C---:B------:R-:W-:Y:S01]  /*f780*/  IADD3 R119, P4, R20.reuse, 0x4020, RZ ;  /* 0x0000402014777810 */ /* 0x040fe20007f9e0ff */
[--C-:B------:R-:W-:Y:S01]  /*f790*/  IMAD.X R137, RZ, RZ, R21.reuse, P5 ;  /* 0x000000ffff897224 */ /* 0x100fe200028e0615 */
[----:B------:R-:W-:Y:S01]  /*f7a0*/  IADD3 R175, P3, R20, 0x8040, RZ ;  /* 0x0000804014af7810 */ /* 0x000fe20007f7e0ff */
[----:B------:R-:W-:Y:S01]  /*f7b0*/  SHFL.IDX PT, R65, R125, R26, 0x1c1f ;  /* 0x001c1f1a7d417589 */ /* 0x000fe200000e0000 */
[----:B------:R-:W-:Y:S01]  /*f7c0*/  LOP3.LUT R14, R0, R173, RZ, 0x3c, !PT ;  /* 0x000000ad000e7212 */ /* 0x000fe200078e3cff */
[--C-:B------:R-:W-:Y:S01]  /*f7d0*/  IMAD.X R11, RZ, RZ, R21.reuse, P4 ;  /* 0x000000ffff0b7224 */ /* 0x100fe200020e0615 */
[----:B------:R-:W-:Y:S01]  /*f7e0*/  LOP3.LUT R8, R171, 0x380, RZ, 0xc0, !PT ;  /* 0x00000380ab087812 */ /* 0x000fe200078ec0ff */
[----:B------:R-:W-:Y:S01]  /*f7f0*/  IMAD.X R135, RZ, RZ, R21, P3 ;  /* 0x000000ffff877224 */ /* 0x000fe200018e0615 */
[----:B------:R-:W-:Y:S01]  /*f800*/  LOP3.LUT R0, R119, 0x380, RZ, 0xc0, !PT ;  /* 0x0000038077007812 */ /* 0x000fe200078ec0ff */
[----:B------:R-:W-:Y:S01]  /*f810*/  SHFL.IDX PT, R127, R127, R26, 0x1c1f ;  /* 0x001c1f1a7f7f7589 */ /* 0x000fe200000e0000 */
[----:B------:R-:W-:-:S02]  /*f820*/  LOP3.LUT R6, R177, 0x380, RZ, 0xc0, !PT ;  /* 0x00000380b1067812 */ /* 0x000fc400078ec0ff */
[----:B------:R-:W-:Y:S01]  /*f830*/  LOP3.LUT R4, R175, 0x380, RZ, 0xc0, !PT ;  /* 0x00000380af047812 */ /* 0x000fe200078ec0ff */
[----:B------:R-:W-:Y:S01]  /*f840*/  SHFL.IDX PT, R143, R143, R26, 0x1c1f ;  /* 0x001c1f1a8f8f7589 */ /* 0x000fe200000e0000 */
[----:B------:R-:W-:Y:S02]  /*f850*/  SHF.R.U64 R8, R8, 0x3, RZ ;  /* 0x0000000308087819 */ /* 0x000fe400000012ff */
[----:B------:R-:W-:Y:S01]  /*f860*/  IADD3 R117, P3, R20, 0x4000, RZ ;  /* 0x0000400014757810 */ /* 0x000fe20007f7e0ff */
[----:B------:R-:W-:Y:S01]  /*f870*/  SHFL.IDX PT, R102, R73, R26, 0x1c1f ;  /* 0x001c1f1a49667589 */ /* 0x000fe200000e0000 */
[----:B------:R-:W-:Y:S02]  /*f880*/  SHF.R.U64 R0, R0, 0x3, RZ ;  /* 0x0000000300007819 */ /* 0x000fe400000012ff */
[----:B------:R-:W-:Y:S01]  /*f890*/  IADD3 R37, P6, R20, 0x20, RZ ;  /* 0x0000002014257810 */ /* 0x000fe20007fde0ff */
[--C-:B------:R-:W-:Y:S01]  /*f8a0*/  IMAD.X R141, RZ, RZ, R21.reuse, P3 ;  /* 0x000000ffff8d7224 */ /* 0x100fe200018e0615 */
[----:B------:R-:W-:Y:S01]  /*f8b0*/  SHF.R.U64 R6, R6, 0x3, RZ ;  /* 0x0000000306067819 */ /* 0x000fe200000012ff */
[----:B------:R-:W-:Y:S01]  /*f8c0*/  SHFL.IDX PT, R131, R131, R26, 0x1c1f ;  /* 0x001c1f1a83837589 */ /* 0x000fe200000e0000 */
[----:B------:R-:W-:Y:S01]  /*f8d0*/  SHF.R.U64 R4, R4, 0x3, RZ ;  /* 0x0000000304047819 */ /* 0x000fe200000012ff */
[----:B------:R-:W-:Y:S01]  /*f8e0*/  IMAD.X R9, RZ, RZ, R21, P6 ;  /* 0x000000ffff097224 */ /* 0x000fe200030e0615 */
[C---:B------:R-:W-:Y:S01]  /*f8f0*/  LOP3.LUT R5, R20.reuse, 0x380, RZ, 0xc0, !PT ;  /* 0x0000038014057812 */ /* 0x040fe200078ec0ff */
[----:B------:R-:W-:Y:S01]  /*f900*/  SHFL.IDX PT, R94, R81, R26, 0x1c1f ;  /* 0x001c1f1a515e7589 */ /* 0x000fe200000e0000 */
[----:B------:R-:W-:-:S02]  /*f910*/  IADD3 R169, P2, R20, 0x4060, RZ ;  /* 0x0000406014a97810 */ /* 0x000fc40007f5e0ff */
[----:B------:R-:W-:Y:S01]  /*f920*/  IADD3 R167, P1, R20, 0x4040, RZ ;  /* 0x0000404014a77810 */ /* 0x000fe20007f3e0ff */
[----:B------:R-:W-:Y:S01]  /*f930*/  SHFL.IDX PT, R81, R133, R26, 0x1c1f ;  /* 0x001c1f1a85517589 */ /* 0x000fe200000e0000 */
[----:B------:R-:W-:Y:S01]  /*f940*/  LOP3.LUT R136, R8, R171, RZ, 0x3c, !PT ;  /* 0x000000ab08887212 */ /* 0x000fe200078e3cff */
[--C-:B------:R-:W-:Y:S01]  /*f950*/  IMAD.X R13, RZ, RZ, R21.reuse, P2 ;  /* 0x000000ffff0d7224 */ /* 0x100fe200010e0615 */
[----:B------:R-:W-:Y:S01]  /*f960*/  LOP3.LUT R10, R0, R119, RZ, 0x3c, !PT ;  /* 0x00000077000a7212 */ /* 0x000fe200078e3cff */
[----:B------:R-:W-:Y:S01]  /*f970*/  IMAD.X R139, RZ, RZ, R21, P1 ;  /* 0x000000ffff8b7224 */ /* 0x000fe200008e0615 */
[----:B------:R-:W-:Y:S01]  /*f980*/  LOP3.LUT R8, R117, 0x380, RZ, 0xc0, !PT ;  /* 0x0000038075087812 */ /* 0x000fe200078ec0ff */
[----:B------:R-:W-:Y:S01]  /*f990*/  SHFL.IDX PT, R110, R67, R26, 0x1c1f ;  /* 0x001c1f1a436e7589 */ /* 0x000fe200000e0000 */
[----:B------:R-:W-:Y:S02]  /*f9a0*/  LOP3.LUT R24, R6, R177, RZ, 0x3c, !PT ;  /* 0x000000b106187212 */ /* 0x000fe400078e3cff */
[----:B------:R-:W-:Y:S01]  /*f9b0*/  LOP3.LUT R134, R4, R175, RZ, 0x3c, !PT ;  /* 0x000000af04867212 */ /* 0x000fe200078e3cff */
[----:B------:R-:W-:Y:S01]  /*f9c0*/  SHFL.IDX PT, R124, R101, R26, 0x1c1f ;  /* 0x001c1f1a657c7589 */ /* 0x000fe200000e0000 */
[----:B------:R-:W-:-:S02]  /*f9d0*/  LOP3.LUT R0, R37, 0x380, RZ, 0xc0, !PT ;  /* 0x0000038025007812 */ /* 0x000fc400078ec0ff */
[----:B------:R-:W-:Y:S01]  /*f9e0*/  SHF.R.U64 R5, R5, 0x3, RZ ;  /* 0x0000000305057819 */ /* 0x000fe200000012ff */
[----:B------:R-:W-:Y:S01]  /*f9f0*/  SHFL.IDX PT, R129, R129, R26, 0x1c1f ;  /* 0x001c1f1a81817589 */ /* 0x000fe200000e0000 */
[----:B------:R-:W-:Y:S02]  /*fa00*/  LOP3.LUT R6, R169, 0x380, RZ, 0xc0, !PT ;  /* 0x00000380a9067812 */ /* 0x000fe400078ec0ff */
[----:B------:R-:W-:Y:S01]  /*fa10*/  LOP3.LUT R4, R167, 0x380, RZ, 0xc0, !PT ;  /* 0x00000380a7047812 */ /* 0x000fe200078ec0ff */
[----:B------:R-:W-:Y:S01]  /*fa20*/  SHFL.IDX PT, R68, R57, R26, 0x1c1f ;  /* 0x001c1f1a39447589 */ /* 0x000fe200000e0000 */
[----:B------:R-:W-:Y:S02]  /*fa30*/  SHF.R.U64 R8, R8, 0x3, RZ ;  /* 0x0000000308087819 */ /* 0x000fe400000012ff */
[C---:B------:R-:W-:Y:S01]  /*fa40*/  IADD3 R87, P5, R20.reuse, 0x60, RZ ;  /* 0x0000006014577810 */ /* 0x040fe20007fbe0ff */
[----:B------:R-:W-:Y:S01]  /*fa50*/  SHFL.IDX PT, R119, R59, R26, 0x1c1f ;  /* 0x001c1f1a3b777589 */ /* 0x000fe200000e0000 */
[----:B------:R-:W-:-:S02]  /*fa60*/  IADD3 R61, P2, R20, 0x40, RZ ;  /* 0x00000040143d7810 */ /* 0x000fc40007f5e0ff */
[----:B------:R-:W-:Y:S01]  /*fa70*/  SHF.R.U64 R0, R0, 0x3, RZ ;  /* 0x0000000300007819 */ /* 0x000fe200000012ff */
[--C-:B------:R-:W-:Y:S01]  /*fa80*/  IMAD.X R7, RZ, RZ, R21.reuse, P5 ;  /* 0x000000ffff077224 */ /* 0x100fe200028e0615 */
[----:B------:R-:W-:Y:S01]  /*fa90*/  LOP3.LUT R20, R5, R20, RZ, 0x3c, !PT ;  /* 0x0000001405147212 */ /* 0x000fe200078e3cff */
[----:B------:R-:W-:Y:S01]  /*faa0*/  IMAD.X R5, RZ, RZ, R21, P2 ;  /* 0x000000ffff057224 */ /* 0x000fe200010e0615 */
[----:B------:R-:W-:Y:S01]  /*fab0*/  SHF.R.U64 R6, R6, 0x3, RZ ;  /* 0x0000000306067819 */ /* 0x000fe200000012ff */
[----:B------:R-:W-:Y:S01]  /*fac0*/  SHFL.IDX PT, R121, R121, R26, 0x1c1f ;  /* 0x001c1f1a79797589 */ /* 0x000fe200000e0000 */
[----:B------:R-:W-:Y:S02]  /*fad0*/  SHF.R.U64 R4, R4, 0x3, RZ ;  /* 0x0000000304047819 */ /* 0x000fe400000012ff */
[----:B------:R-:W-:Y:S01]  /*fae0*/  LOP3.LUT R140, R8, R117, RZ, 0x3c, !PT ;  /* 0x00000075088c7212 */ /* 0x000fe200078e3cff */
[----:B------:R-:W-:Y:S01]  /*faf0*/  SHFL.IDX PT, R59, R153, R26, 0x1c1f ;  /* 0x001c1f1a993b7589 */ /* 0x000fe200000e0000 */
[----:B------:R-:W-:-:S02]  /*fb00*/  LOP3.LUT R8, R0, R37, RZ, 0x3c, !PT ;  /* 0x0000002500087212 */ /* 0x000fc400078e3cff */
[----:B------:R-:W-:Y:S01]  /*fb10*/  LOP3.LUT R12, R6, R169, RZ, 0x3c, !PT ;  /* 0x000000a9060c7212 */ /* 0x000fe200078e3cff */
[----:B------:R-:W-:Y:S01]  /*fb20*/  SHFL.IDX PT, R132, R107, R26, 0x1c1f ;  /* 0x001c1f1a6b847589 */ /* 0x000fe200000e0000 */
[----:B------:R-:W-:Y:S02]  /*fb30*/  LOP3.LUT R138, R4, R167, RZ, 0x3c, !PT ;  /* 0x000000a7048a7212 */ /* 0x000fe400078e3cff */
[----:B------:R-:W-:Y:S01]  /*fb40*/  MOV R37, R20 ;  /* 0x0000001400257202 */ /* 0x000fe20000000f00 */
[----:B------:R-:W-:Y:S01]  /*fb50*/  SHFL.IDX PT, R117, R93, R26, 0x1c1f ;  /* 0x001c1f1a5d757589 */ /* 0x000fe200000e0000 */
[----:B------:R-:W-:Y:S02]  /*fb60*/  LOP3.LUT R21, R26, 0x2, RZ, 0x3c, !PT ;  /* 0x000000021a157812 */ /* 0x000fe400078e3cff */
[----:B------:R-:W-:Y:S01]  /*fb70*/  LOP3.LUT R6, R87, 0x380, RZ, 0xc0, !PT ;  /* 0x0000038057067812 */ /* 0x000fe200078ec0ff */
[----:B------:R-:W-:Y:S01]  /*fb80*/  SHFL.IDX PT, R145, R145, R26, 0x1c1f ;  /* 0x001c1f1a91917589 */ /* 0x000fe200000e0000 */
[----:B------:R-:W-:-:S02]  /*fb90*/  LOP3.LUT R4, R61, 0x380, RZ, 0xc0, !PT ;  /* 0x000003803d047812 */ /* 0x000fc400078ec0ff */
[----:B------:R-:W-:Y:S01]  /*fba0*/  MOV R136, R136 ;  /* 0x0000008800887202 */ /* 0x000fe20000000f00 */
[----:B------:R-:W0:Y:S01]  /*fbb0*/  SHFL.IDX PT, R20, R31, R21, 0x1c1f ;  /* 0x001c1f151f147589 */ /* 0x000e2200000e0000 */
[----:B------:R-:W-:Y:S02]  /*fbc0*/  MOV R138, R138 ;  /* 0x0000008a008a7202 */ /* 0x000fe40000000f00 */
[----:B------:R-:W-:Y:S01]  /*fbd0*/  MOV R137, R12 ;  /* 0x0000000c00897202 */ /* 0x000fe20000000f00 */
[----:B------:R-:W-:Y:S01]  /*fbe0*/  SHFL.IDX PT, R27, R27, R21, 0x1c1f ;  /* 0x001c1f151b1b7589 */ /* 0x000fe200000e0000 */
[----:B------:R-:W-:Y:S02]  /*fbf0*/  MOV R139, R10 ;  /* 0x0000000a008b7202 */ /* 0x000fe40000000f00 */
[----:B------:R-:W-:Y:S01]  /*fc00*/  MOV R134, R134 ;  /* 0x0000008600867202 */ /* 0x000fe20000000f00 */
[----:B------:R-:W-:Y:S01]  /*fc10*/  SHFL.IDX PT, R11, R35, R26, 0x1c1f ;  /* 0x001c1f1a230b7589 */ /* 0x000fe200000e0000 */
[----:B------:R-:W-:-:S02]  /*fc20*/  SHF.R.U64 R6, R6, 0x3, RZ ;  /* 0x0000000306067819 */ /* 0x000fc400000012ff */
[----:B------:R-:W-:Y:S01]  /*fc30*/  SHF.R.U64 R4, R4, 0x3, RZ ;  /* 0x0000000304047819 */ /* 0x000fe200000012ff */
[----:B------:R-:W1:Y:S01]  /*fc40*/  SHFL.IDX PT, R12, R28, R21, 0x1c1f ;  /* 0x001c1f151c0c7589 */ /* 0x000e6200000e0000 */
[----:B------:R-:W-:Y:S02]  /*fc50*/  MOV R135, R14 ;  /* 0x0000000e00877202 */ /* 0x000fe40000000f00 */
[----:B------:R-:W-:Y:S01]  /*fc60*/  MOV R0, R24 ;  /* 0x0000001800007202 */ /* 0x000fe20000000f00 */
[----:B------:R-:W-:Y:S01]  /*fc70*/  SHFL.IDX PT, R14, R113, R26, 0x1c1f ;  /* 0x001c1f1a710e7589 */ /* 0x000fe200000e0000 */
[----:B------:R-:W-:Y:S02]  /*fc80*/  LOP3.LUT R6, R6, R87, RZ, 0x3c, !PT ;  /* 0x0000005706067212 */ /* 0x000fe400078e3cff */
[----:B------:R-:W-:Y:S01]  /*fc90*/  LOP3.LUT R4, R4, R61, RZ, 0x3c, !PT ;  /* 0x0000003d04047212 */ /* 0x000fe200078e3cff */
[----:B------:R-:W2:Y:S01]  /*fca0*/  SHFL.IDX PT, R15, R36, R21, 0x1c1f ;  /* 0x001c1f15240f7589 */ /* 0x000ea200000e0000 */
[----:B------:R-:W-:-:S02]  /*fcb0*/  MOV R140, R140 ;  /* 0x0000008c008c7202 */ /* 0x000fc40000000f00 */
[----:B------:R-:W-:Y:S01]  /*fcc0*/  MOV R141, R6 ;  /* 0x00000006008d7202 */ /* 0x000fe20000000f00 */
[----:B------:R-:W3:Y:S01]  /*fcd0*/  SHFL.IDX PT, R10, R33, R26, 0x1c1f ;  /* 0x001c1f1a210a7589 */ /* 0x000ee200000e0000 */
[----:B------:R-:W-:Y:S02]  /*fce0*/  MOV R142, R4 ;  /* 0x00000004008e7202 */ /* 0x000fe40000000f00 */
[----:B------:R-:W-:Y:S01]  /*fcf0*/  MOV R61, R8 ;  /* 0x00000008003d7202 */ /* 0x000fe20000000f00 */
[----:B------:R-:W-:Y:S01]  /*fd00*/  SHFL.IDX PT, R24, R41, R26, 0x1c1f ;  /* 0x001c1f1a29187589 */ /* 0x000fe200000e0000 */
[----:B0-----:R-:W-:-:S03]  /*fd10*/  SEL R13, R115, R20, P0 ;  /* 0x00000014730d7207 */ /* 0x001fc60000000000 */
[----:B------:R-:W-:Y:S04]  /*fd20*/  SHFL.IDX PT, R41, R85, R26, 0x1c1f ;  /* 0x001c1f1a55297589 */ /* 0x000fe800000e0000 */
[----:B------:R-:W-:Y:S01]  /*fd30*/  SHFL.IDX PT, R33, R97, R26, 0x1c1f ;  /* 0x001c1f1a61217589 */ /* 0x000fe200000e0000 */
[----:B-1----:R-:W-:Y:S02]  /*fd40*/  SEL R9, R11, R12, P0 ;  /* 0x0000000c0b097207 */ /* 0x002fe40000000000 */
[----:B------:R-:W-:Y:S01]  /*fd50*/  SEL R11, R12, R11, P0 ;  /* 0x0000000b0c0b7207 */ /* 0x000fe20000000000 */
[----:B------:R-:W0:Y:S04]  /*fd60*/  SHFL.IDX PT, R49, R32, R21, 0x1c1f ;  /* 0x001c1f1520317589 */ /* 0x000e2800000e0000 */
[----:B------:R-:W-:Y:S01]  /*fd70*/  SHFL.IDX PT, R51, R40, R21, 0x1c1f ;  /* 0x001c1f1528337589 */ /* 0x000fe200000e0000 */
[----:B--2---:R-:W-:-:S02]  /*fd80*/  SEL R12, R14, R15, P0 ;  /* 0x0000000f0e0c7207 */ /* 0x004fc40000000000 */
[----:B------:R-:W-:Y:S01]  /*fd90*/  SEL R14, R15, R14, P0 ;  /* 0x0000000e0f0e7207 */ /* 0x000fe20000000000 */
[----:B------:R-:W-:Y:S01]  /*fda0*/  SHFL.IDX PT, R97, R71, R26, 0x1c1f ;  /* 0x001c1f1a47617589 */ /* 0x000fe200000e0000 */
[----:B------:R-:W-:Y:S02]  /*fdb0*/  SEL R15, R20, R115, P0 ;  /* 0x00000073140f7207 */ /* 0x000fe40000000000 */
[----:B---3--:R-:W-:Y:S01]  /*fdc0*/  SEL R8, R10, R27, P0 ;  /* 0x0000001b0a087207 */ /* 0x008fe20000000000 */
[----:B------:R-:W-:Y:S01]  /*fdd0*/  SHFL.IDX PT, R85, R64, R21, 0x1c1f ;  /* 0x001c1f1540557589 */ /* 0x000fe200000e0000 */
[----:B------:R-:W-:-:S03]  /*fde0*/  SEL R10, R27, R10, P0 ;  /* 0x0000000a1b0a7207 */ /* 0x000fc60000000000 */
[----:B------:R-:W-:Y:S04]  /*fdf0*/  SHFL.IDX PT, R71, R45, R21, 0x1c1f ;  /* 0x001c1f152d477589 */ /* 0x000fe800000e0000 */
[----:B------:R-:W1:Y:S04]  /*fe00*/  SHFL.IDX PT, R64, R39, R21, 0x1c1f ;  /* 0x001c1f1527407589 */ /* 0x000e6800000e0000 */
[----:B------:R-:W-:Y:S01]  /*fe10*/  SHFL.IDX PT, R91, R72, R21, 0x1c1f ;  /* 0x001c1f15485b7589 */ /* 0x000fe200000e0000 */
[----:B0-----:R-:W-:Y:S02]  /*fe20*/  SEL R20, R24, R49, P0 ;  /* 0x0000003118147207 */ /* 0x001fe40000000000 */
[----:B------:R-:W-:Y:S01]  /*fe30*/  SEL R24, R49, R24, P0 ;  /* 0x0000001831187207 */ /* 0x000fe20000000000 */
[----:B------:R-:W0:Y:S04]  /*fe40*/  SHFL.IDX PT, R42, R42, R21, 0x1c1f ;  /* 0x001c1f152a2a7589 */ /* 0x000e2800000e0000 */
[----:B------:R-:W-:Y:S04]  /*fe50*/  SHFL.IDX PT, R122, R84, R21, 0x1c1f ;  /* 0x001c1f15547a7589 */ /* 0x000fe800000e0000 */
[----:B------:R-:W-:Y:S04]  /*fe60*/  SHFL.IDX PT, R72, R47, R21, 0x1c1f ;  /* 0x001c1f152f487589 */ /* 0x000fe800000e0000 */
[----:B------:R2:W3:Y:S04]  /*fe70*/  SHFL.IDX PT, R84, R50, R21, 0x1c1f ;  /* 0x001c1f1532547589 */ /* 0x0004e800000e0000 */
[----:B------:R-:W-:Y:S01]  /*fe80*/  SHFL.IDX PT, R6, R105, R26, 0x1c1f ;  /* 0x001c1f1a69067589 */ /* 0x000fe200000e0000 */
[----:B-1----:R-:W-:-:S02]  /*fe90*/  SEL R27, R123, R64, P0 ;  /* 0x000000407b1b7207 */ /* 0x002fc40000000000 */
[----:B------:R-:W-:Y:S01]  /*fea0*/  SEL R49, R64, R123, P0 ;  /* 0x0000007b40317207 */ /* 0x000fe20000000000 */
[----:B------:R-:W-:Y:S01]  /*feb0*/  SHFL.IDX PT, R4, R109, R26, 0x1c1f ;  /* 0x001c1f1a6d047589 */ /* 0x000fe200000e0000 */
[----:B--2---:R-:W-:-:S03]  /*fec0*/  SEL R50, R52, R51, P0 ;  /* 0x0000003334327207 */ /* 0x004fc60000000000 */
[----:B------:R-:W-:Y:S01]  /*fed0*/  SHFL.IDX PT, R87, R75, R26, 0x1c1f ;  /* 0x001c1f1a4b577589 */ /* 0x000fe200000e0000 */
[----:B------:R-:W-:Y:S02]  /*fee0*/  SEL R52, R51, R52, P0 ;  /* 0x0000003433347207 */ /* 0x000fe40000000000 */
[----:B------:R-:W-:Y:S01]  /*fef0*/  SEL R51, R54, R71, P0 ;  /* 0x0000004736337207 */ /* 0x000fe20000000000 */
[----:B------:R-:W-:Y:S01]  /*ff00*/  SHFL.IDX PT, R105, R79, R26, 0x1c1f ;  /* 0x001c1f1a4f697589 */ /* 0x000fe200000e0000 */
[----:B0-----:R-:W-:-:S03]  /*ff10*/  SEL R64, R42, R65, P0 ;  /* 0x000000412a407207 */ /* 0x001fc60000000000 */
[----:B------:R-:W-:Y:S04]  /*ff20*/  SHFL.IDX PT, R126, R69, R21, 0x1c1f ;  /* 0x001c1f15457e7589 */ /* 0x000fe800000e0000 */
[----:B------:R-:W-:Y:S04]  /*ff30*/  SHFL.IDX PT, R109, R92, R21, 0x1c1f ;  /* 0x001c1f155c6d7589 */ /* 0x000fe800000e0000 */
[----:B------:R-:W-:Y:S04]  /*ff40*/  SHFL.IDX PT, R79, R30, R21, 0x1c1f ;  /* 0x001c1f151e4f7589 */ /* 0x000fe800000e0000 */
[----:B------:R3:W-:Y:S04]  /*ff50*/  SHFL.IDX PT, R92, R70, R21, 0x1c1f ;  /* 0x001c1f15465c7589 */ /* 0x0007e800000e0000 */
[----:B------:R-:W0:Y:S04]  /*ff60*/  SHFL.IDX PT, R75, R56, R21, 0x1c1f ;  /* 0x001c1f15384b7589 */ /* 0x000e2800000e0000 */
[----:B------:R-:W-:Y:S01]  /*ff70*/  SHFL.IDX PT, R30, R96, R21, 0x1c1f ;  /* 0x001c1f15601e7589 */ /* 0x000fe200000e0000 */
[----:B---3--:R-:W-:-:S03]  /*ff80*/  SEL R70, R143, R84, P0 ;  /* 0x000000548f467207 */ /* 0x008fc60000000000 */
[----:B------:R0:W-:Y:S04]  /*ff90*/  SHFL.IDX PT, R96, R74, R21, 0x1c1f ;  /* 0x001c1f154a607589 */ /* 0x0001e800000e0000 */
[----:B------:R-:W1:Y:S04]  /*ffa0*/  SHFL.IDX PT, R28, R100, R21, 0x1c1f ;  /* 0x001c1f15641c7589 */ /* 0x000e6800000e0000 */
[----:B------:R-:W-:Y:S04]  /*ffb0*/  SHFL.IDX PT, R133, R112, R21, 0x1c1f ;  /* 0x001c1f1570857589 */ /* 0x000fe800000e0000 */
[----:B------:R-:W-:Y:S04]  /*ffc0*/  SHFL.IDX PT, R113, R151, R26, 0x1c1f ;  /* 0x001c1f1a97717589 */ /* 0x000fe800000e0000 */
[----:B------:R-:W-:Y:S01]  /*ffd0*/  SHFL.IDX PT, R100, R78, R21, 0x1c1f ;  /* 0x001c1f154e647589 */ /* 0x000fe200000e0000 */
[----:B0-----:R-:W-:-:S02]  /*ffe0*/  SEL R74, R76, R75, P0 ;  /* 0x0000004b4c4a7207 */ /* 0x001fc40000000000 */
[----:B------:R-:W-:Y:S01]  /*fff0*/  SEL R76, R75, R76, P0 ;  /* 0x0000004c4b4c7207 */ /* 0x000fe20000000000 */
[----:B------:R0:W-:Y:S01]  /*10000*/  SHFL.IDX PT, R112, R90, R21, 0x1c1f ;  /* 0x001c1f155a707589 */ /* 0x0001e200000e0000 */
[----:B------:R-:W-:-:S03]  /*10010*/  SEL R75, R110, R79, P0 ;  /* 0x0000004f6e4b7207 */ /* 0x000fc60000000000 */
[----:B------:R-:W-:Y:S04]  /*10020*/  SHFL.IDX PT, R25, R43, R26, 0x1c1f ;  /* 0x001c1f1a2b197589 */ /* 0x000fe800000e0000 */
[----:B------:R-:W-:Y:S01]  /*10030*/  SHFL.IDX PT, R67, R48, R21, 0x1c1f ;  /* 0x001c1f1530437589 */ /* 0x000fe200000e0000 */
[----:B-1----:R-:W-:Y:S02]  /*10040*/  SEL R115, R33, R28, P0 ;  /* 0x0000001c21737207 */ /* 0x002fe40000000000 */
[----:B0-----:R-:W-:Y:S01]  /*10050*/  SEL R90, R94, R91, P0 ;  /* 0x0000005b5e5a7207 */ /* 0x001fe20000000000 */
[----:B------:R-:W-:Y:S04]  /*10060*/  SHFL.IDX PT, R101, R80, R21, 0x1c1f ;  /* 0x001c1f1550657589 */ /* 0x000fe800000e0000 */
[----:B------:R-:W0:Y:S04]  /*10070*/  SHFL.IDX PT, R43, R99, R26, 0x1c1f ;  /* 0x001c1f1a632b7589 */ /* 0x000e2800000e0000 */
[----:B------:R-:W-:Y:S04]  /*10080*/  SHFL.IDX PT, R144, R29, R21, 0x1c1f ;  /* 0x001c1f151d907589 */ /* 0x000fe800000e0000 */
[----:B------:R-:W-:Y:S04]  /*10090*/  SHFL.IDX PT, R32, R88, R21, 0x1c1f ;  /* 0x001c1f1558207589 */ /* 0x000fe800000e0000 */
[----:B------:R-:W-:Y:S04]  /*100a0*/  SHFL.IDX PT, R48, R34, R21, 0x1c1f ;  /* 0x001c1f1522307589 */ /* 0x000fe800000e0000 */
[----:B------:R1:W-:Y:S04]  /*100b0*/  SHFL.IDX PT, R40, R95, R21, 0x1c1f ;  /* 0x001c1f155f287589 */ /* 0x0003e800000e0000 */
[----:B------:R2:W3:Y:S04]  /*100c0*/  SHFL.IDX PT, R130, R53, R21, 0x1c1f ;  /* 0x001c1f1535827589 */ /* 0x0004e800000e0000 */
[----:B------:R-:W-:Y:S01]  /*100d0*/  SHFL.IDX PT, R125, R104, R21, 0x1c1f ;  /* 0x001c1f15687d7589 */ /* 0x000fe200000e0000 */
[----:B0-----:R-:W-:-:S02]  /*100e0*/  SEL R99, R43, R122, P0 ;  /* 0x0000007a2b637207 */ /* 0x001fc40000000000 */
[----:B-1----:R-:W-:Y:S01]  /*100f0*/  SEL R95, R129, R100, P0 ;  /* 0x00000064815f7207 */ /* 0x002fe20000000000 */
[----:B------:R0:W1:Y:S01]  /*10100*/  SHFL.IDX PT, R80, R55, R21, 0x1c1f ;  /* 0x001c1f1537507589 */ /* 0x00006200000e0000 */
[----:B--2---:R-:W-:-:S03]  /*10110*/  SEL R53, R71, R54, P0 ;  /* 0x0000003647357207 */ /* 0x004fc60000000000 */
[----:B------:R-:W-:Y:S01]  /*10120*/  SHFL.IDX PT, R62, R62, R21, 0x1c1f ;  /* 0x001c1f153e3e7589 */ /* 0x000fe200000e0000 */
[----:B------:R-:W-:Y:S02]  /*10130*/  SEL R54, R65, R42, P0 ;  /* 0x0000002a41367207 */ /* 0x000fe40000000000 */
[----:B------:R-:W-:Y:S01]  /*10140*/  SEL R65, R72, R127, P0 ;  /* 0x0000007f48417207 */ /* 0x000fe20000000000 */
[----:B------:R-:W-:Y:S01]  /*10150*/  SHFL.IDX PT, R147, R147, R26, 0x1c1f ;  /* 0x001c1f1a93937589 */ /* 0x000fe200000e0000 */
[----:B------:R-:W-:Y:S02]  /*10160*/  F2FP.BF16.F32.PACK_AB R42, R11, R10 ;  /* 0x0000000a0b2a723e */ /* 0x000fe400000010ff */
[----:B0-----:R-:W-:Y:S01]  /*10170*/  SEL R55, R127, R72, P0 ;  /* 0x000000487f377207 */ /* 0x001fe20000000000 */
[----:B------:R-:W-:Y:S01]  /*10180*/  SHFL.IDX PT, R63, R63, R26, 0x1c1f ;  /* 0x001c1f1a3f3f7589 */ /* 0x000fe200000e0000 */
[----:B------:R-:W-:Y:S02]  /*10190*/  SEL R72, R84, R143, P0 ;  /* 0x0000008f54487207 */ /* 0x000fe40000000000 */
[----:B------:R-:W-:Y:S01]  /*101a0*/  SEL R84, R85, R102, P0 ;  /* 0x0000006655547207 */ /* 0x000fe20000000000 */
[----:B------:R-:W-:Y:S01]  /*101b0*/  SHFL.IDX PT, R44, R161, R26, 0x1c1f ;  /* 0x001c1f1aa12c7589 */ /* 0x000fe200000e0000 */
[----:B---3--:R-:W-:-:S03]  /*101c0*/  SEL R69, R130, R119, P0 ;  /* 0x0000007782457207 */ /* 0x008fc60000000000 */
[----:B------:R0:W-:Y:S04]  /*101d0*/  SHFL.IDX PT, R45, R108, R21, 0x1c1f ;  /* 0x001c1f156c2d7589 */ /* 0x0001e800000e0000 */
[----:B------:R2:W-:Y:S01]  /*101e0*/  SHFL.IDX PT, R29, R116, R21, 0x1c1f ;  /* 0x001c1f15741d7589 */ /* 0x0005e200000e0000 */
[----:B-1----:R-:W-:Y:S02]  /*101f0*/  SEL R71, R145, R80, P0 ;  /* 0x0000005091477207 */ /* 0x002fe40000000000 */
[----:B------:R-:W-:Y:S01]  /*10200*/  SEL R73, R80, R145, P0 ;  /* 0x0000009150497207 */ /* 0x000fe20000000000 */
[----:B------:R-:W1:Y:S01]  /*10210*/  SHFL.IDX PT, R58, R58, R21, 0x1c1f ;  /* 0x001c1f153a3a7589 */ /* 0x000e6200000e0000 */
[----:B0-----:R-:W-:-:S03]  /*10220*/  SEL R108, R32, R41, P0 ;  /* 0x00000029206c7207 */ /* 0x001fc60000000000 */
[----:B------:R0:W-:Y:S01]  /*10230*/  SHFL.IDX PT, R88, R66, R21, 0x1c1f ;  /* 0x001c1f1542587589 */ /* 0x0001e200000e0000 */
[----:B--2---:R-:W-:-:S03]  /*10240*/  SEL R116, R30, R117, P0 ;  /* 0x000000751e747207 */ /* 0x004fc60000000000 */
[----:B------:R2:W3:Y:S04]  /*10250*/  SHFL.IDX PT, R31, R111, R21, 0x1c1f ;  /* 0x001c1f156f1f7589 */ /* 0x0004e800000e0000 */
[----:B------:R4:W-:Y:S01]  /*10260*/  SHFL.IDX PT, R60, R83, R26, 0x1c1f ;  /* 0x001c1f1a533c7589 */ /* 0x0009e200000e0000 */
[----:B0-----:R-:W-:-:S03]  /*10270*/  SEL R66, R68, R67, P0 ;  /* 0x0000004344427207 */ /* 0x001fc60000000000 */
[----:B------:R0:W-:Y:S01]  /*10280*/  SHFL.IDX PT, R38, R89, R26, 0x1c1f ;  /* 0x001c1f1a59267589 */ /* 0x0001e200000e0000 */
[----:B------:R-:W-:Y:S02]  /*10290*/  SEL R68, R67, R68, P0 ;  /* 0x0000004443447207 */ /* 0x000fe40000000000 */
[----:B--2---:R-:W-:Y:S01]  /*102a0*/  SEL R111, R59, R40, P0 ;  /* 0x000000283b6f7207 */ /* 0x004fe20000000000 */
[----:B------:R-:W-:Y:S01]  /*102b0*/  SHFL.IDX PT, R128, R159, R26, 0x1c1f ;  /* 0x001c1f1a9f807589 */ /* 0x000fe200000e0000 */
[----:B------:R-:W-:Y:S02]  /*102c0*/  SEL R67, R119, R130, P0 ;  /* 0x0000008277437207 */ /* 0x000fe40000000000 */
[----:B----4-:R-:W-:Y:S01]  /*102d0*/  SEL R83, R87, R126, P0 ;  /* 0x0000007e57537207 */ /* 0x010fe20000000000 */
[----:B------:R-:W-:Y:S01]  /*102e0*/  SHFL.IDX PT, R35, R163, R26, 0x1c1f ;  /* 0x001c1f1aa3237589 */ /* 0x000fe200000e0000 */
[----:B------:R-:W-:Y:S02]  /*102f0*/  SEL R130, R132, R133, P0 ;  /* 0x0000008584827207 */ /* 0x000fe40000000000 */
[----:B0-----:R-:W-:Y:S01]  /*10300*/  SEL R89, R92, R131, P0 ;  /* 0x000000835c597207 */ /* 0x001fe20000000000 */
[----:B------:R0:W2:Y:S01]  /*10310*/  SHFL.IDX PT, R93, R77, R21, 0x1c1f ;  /* 0x001c1f154d5d7589 */ /* 0x0000a200000e0000 */
[----:B------:R-:W-:-:S02]  /*10320*/  SEL R132, R133, R132, P0 ;  /* 0x0000008485847207 */ /* 0x000fc40000000000 */
[----:B-1----:R-:W-:Y:S01]  /*10330*/  SEL R78, R147, R58, P0 ;  /* 0x0000003a934e7207 */ /* 0x002fe20000000000 */
[----:B------:R1:W4:Y:S01]  /*10340*/  SHFL.IDX PT, R104, R82, R21, 0x1c1f ;  /* 0x001c1f1552687589 */ /* 0x00032200000e0000 */
[----:B------:R-:W-:Y:S02]  /*10350*/  SEL R80, R58, R147, P0 ;  /* 0x000000933a507207 */ /* 0x000fe40000000000 */
[----:B------:R-:W-:Y:S01]  /*10360*/  SEL R123, R6, R45, P0 ;  /* 0x0000002d067b7207 */ /* 0x000fe20000000000 */
[----:B------:R2:W4:Y:S01]  /*10370*/  SHFL.IDX PT, R39, R106, R21, 0x1c1f ;  /* 0x001c1f156a277589 */ /* 0x00052200000e0000 */
[----:B---3--:R-:W-:Y:S02]  /*10380*/  SEL R127, R44, R31, P0 ;  /* 0x0000001f2c7f7207 */ /* 0x008fe40000000000 */
[----:B0-----:R-:W-:Y:S01]  /*10390*/  SEL R77, R79, R110, P0 ;  /* 0x0000006e4f4d7207 */ /* 0x001fe20000000000 */
[----:B------:R0:W3:Y:S01]  /*103a0*/  SHFL.IDX PT, R34, R114, R21, 0x1c1f ;  /* 0x001c1f1572227589 */ /* 0x0000e200000e0000 */
[----:B------:R-:W-:-:S02]  /*103b0*/  SEL R110, R113, R112, P0 ;  /* 0x00000070716e7207 */ /* 0x000fc40000000000 */
[----:B-1----:R-:W-:Y:S01]  /*103c0*/  SEL R82, R102, R85, P0 ;  /* 0x0000005566527207 */ /* 0x002fe20000000000 */
[----:B------:R-:W-:Y:S01]  /*103d0*/  SHFL.IDX PT, R57, R157, R26, 0x1c1f ;  /* 0x001c1f1a9d397589 */ /* 0x000fe200000e0000 */
[----:B------:R-:W-:Y:S02]  /*103e0*/  SEL R85, R126, R87, P0 ;  /* 0x000000577e557207 */ /* 0x000fe40000000000 */
[----:B------:R-:W-:Y:S01]  /*103f0*/  SEL R87, R131, R92, P0 ;  /* 0x0000005c83577207 */ /* 0x000fe20000000000 */
[----:B------:R-:W-:Y:S01]  /*10400*/  SHFL.IDX PT, R165, R165, R26, 0x1c1f ;  /* 0x001c1f1aa5a57589 */ /* 0x000fe200000e0000 */
[----:B------:R-:W-:Y:S02]  /*10410*/  SEL R92, R91, R94, P0 ;  /* 0x0000005e5b5c7207 */ /* 0x000fe40000000000 */
[----:B------:R-:W-:Y:S01]  /*10420*/  SEL R94, R97, R96, P0 ;  /* 0x00000060615e7207 */ /* 0x000fe20000000000 */
[----:B------:R-:W1:Y:S01]  /*10430*/  SHFL.IDX PT, R118, R118, R21, 0x1c1f ;  /* 0x001c1f1576767589 */ /* 0x000e6200000e0000 */
[----:B------:R-:W-:-:S02]  /*10440*/  SEL R96, R96, R97, P0 ;  /* 0x0000006160607207 */ /* 0x000fc40000000000 */
[----:B------:R-:W-:Y:S01]  /*10450*/  SEL R97, R100, R129, P0 ;  /* 0x0000008164617207 */ /* 0x000fe20000000000 */
[----:B------:R-:W1:Y:S01]  /*10460*/  SHFL.IDX PT, R36, R103, R21, 0x1c1f ;  /* 0x001c1f1567247589 */ /* 0x000e6200000e0000 */
[----:B------:R-:W-:Y:S02]  /*10470*/  SEL R100, R101, R46, P0 ;  /* 0x0000002e65647207 */ /* 0x000fe40000000000 */
[----:B------:R-:W-:Y:S01]  /*10480*/  SEL R112, R112, R113, P0 ;  /* 0x0000007170707207 */ /* 0x000fe20000000000 */
[----:B------:R-:W-:Y:S01]  /*10490*/  SHFL.IDX PT, R149, R149, R26, 0x1c1f ;  /* 0x001c1f1a95957589 */ /* 0x000fe200000e0000 */
[----:B--2---:R-:W-:Y:S02]  /*104a0*/  SEL R106, R41, R32, P0 ;  /* 0x00000020296a7207 */ /* 0x004fe40000000000 */
[----:B------:R-:W-:Y:S01]  /*104b0*/  SEL R113, R40, R59, P0 ;  /* 0x0000003b28717207 */ /* 0x000fe20000000000 */
[----:B------:R2:W-:Y:S01]  /*104c0*/  SHFL.IDX PT, R120, R155, R26, 0x1c1f ;  /* 0x001c1f1a9b787589 */ /* 0x0005e200000e0000 */
[----:B------:R-:W-:-:S02]  /*104d0*/  F2FP.BF16.F32.PACK_AB R40, R9, R8 ;  /* 0x000000080928723e */ /* 0x000fc400000010ff */
[----:B------:R-:W-:Y:S01]  /*104e0*/  F2FP.BF16.F32.PACK_AB R41, R13, R12 ;  /* 0x0000000c0d29723e */ /* 0x000fe200000010ff */
[----:B------:R4:W1:Y:S01]  /*104f0*/  SHFL.IDX PT, R56, R86, R21, 0x1c1f ;  /* 0x001c1f1556387589 */ /* 0x00086200000e0000 */
[----:B------:R-:W-:Y:S02]  /*10500*/  SEL R79, R81, R62, P0 ;  /* 0x0000003e514f7207 */ /* 0x000fe40000000000 */
[----:B0-----:R-:W-:Y:S01]  /*10510*/  SEL R114, R117, R30, P0 ;  /* 0x0000001e75727207 */ /* 0x001fe20000000000 */
[----:B------:R0:W1:Y:S01]  /*10520*/  SHFL.IDX PT, R47, R98, R21, 0x1c1f ;  /* 0x001c1f15622f7589 */ /* 0x00006200000e0000 */
[----:B------:R-:W-:Y:S02]  /*10530*/  SEL R81, R62, R81, P0 ;  /* 0x000000513e517207 */ /* 0x000fe40000000000 */
[----:B--2---:R-:W-:Y:S02]  /*10540*/  SEL R26, R121, R48, P0 ;  /* 0x00000030791a7207 */ /* 0x004fe40000000000 */
[----:B------:R-:W-:-:S02]  /*10550*/  SEL R48, R48, R121, P0 ;  /* 0x0000007930307207 */ /* 0x000fc40000000000 */
[----:B----4-:R-:W-:Y:S02]  /*10560*/  SEL R86, R63, R88, P0 ;  /* 0x000000583f567207 */ /* 0x010fe40000000000 */
[----:B------:R-:W-:Y:S02]  /*10570*/  SEL R117, R28, R33, P0 ;  /* 0x000000211c757207 */ /* 0x000fe40000000000 */
[----:B0-----:R-:W-:Y:S02]  /*10580*/  SEL R98, R46, R101, P0 ;  /* 0x000000652e627207 */ /* 0x001fe40000000000 */
[----:B------:R-:W-:Y:S02]  /*10590*/  SEL R21, R25, R144, P0 ;  /* 0x0000009019157207 */ /* 0x000fe40000000000 */
[----:B------:R-:W-:Y:S02]  /*105a0*/  SEL R101, R122, R43, P0 ;  /* 0x0000002b7a657207 */ /* 0x000fe40000000000 */
[----:B------:R-:W-:-:S02]  /*105b0*/  SEL R25, R144, R25, P0 ;  /* 0x0000001990197207 */ /* 0x000fc40000000000 */
[----:B------:R-:W-:Y:S02]  /*105c0*/  F2FP.BF16.F32.PACK_AB R43, R15, R14 ;  /* 0x0000000e0f2b723e */ /* 0x000fe400000010ff */
[----:B------:R-:W-:Y:S02]  /*105d0*/  SEL R122, R124, R125, P0 ;  /* 0x0000007d7c7a7207 */ /* 0x000fe40000000000 */
[----:B------:R-:W-:Y:S01]  /*105e0*/  SEL R124, R125, R124, P0 ;  /* 0x0000007c7d7c7207 */ /* 0x000fe20000000000 */
[----:B------:R0:W-:Y:S01]  /*105f0*/  STSM.16.M88.4 [R37], R40 ;  /* 0x0000002825007844 */ /* 0x0001e20000000200 */
        /* <DEDUP_REMOVED lines=9> */
[----:B---3--:R-:W-:Y:S02]  /*10690*/  SEL R4, R35, R34, P0 ;  /* 0x0000002223047207 */ /* 0x008fe40000000000 */
[----:B------:R-:W-:Y:S02]  /*106a0*/  SEL R6, R34, R35, P0 ;  /* 0x0000002322067207 */ /* 0x000fe40000000000 */
[----:B------:R-:W-:Y:S02]  /*106b0*/  F2FP.BF16.F32.PACK_AB R28, R21, R20 ;  /* 0x00000014151c723e */ /* 0x000fe400000010ff */
[----:B------:R-:W-:Y:S02]  /*106c0*/  F2FP.BF16.F32.PACK_AB R29, R27, R26 ;  /* 0x0000001a1b1d723e */ /* 0x000fe400000010ff */
[----:B------:R-:W-:Y:S02]  /*106d0*/  F2FP.BF16.F32.PACK_AB R30, R25, R24 ;  /* 0x00000018191e723e */ /* 0x000fe400000010ff */
[----:B------:R-:W-:-:S02]  /*106e0*/  F2FP.BF16.F32.PACK_AB R31, R49, R48 ;  /* 0x00000030311f723e */ /* 0x000fc400000010ff */
[----:B-1----:R-:W-:Y:S02]  /*106f0*/  SEL R5, R165, R118, P0 ;  /* 0x00000076a5057207 */ /* 0x002fe40000000000 */
[----:B------:R-:W-:Y:S01]  /*10700*/  SEL R7, R118, R165, P0 ;  /* 0x000000a576077207 */ /* 0x000fe20000000000 */
[----:B------:R1:W-:Y:S01]  /*10710*/  STSM.16.M88.4 [R61], R28 ;  /* 0x0000001c3d007844 */ /* 0x0003e20000000200 */
[----:B------:R-:W-:Y:S02]  /*10720*/  SEL R93, R93, R60, P0 ;  /* 0x0000003c5d5d7207 */ /* 0x000fe40000000000 */
[----:B------:R-:W-:Y:S02]  /*10730*/  SEL R104, R104, R105, P0 ;  /* 0x0000006968687207 */ /* 0x000fe40000000000 */
[----:B------:R-:W-:Y:S02]  /*10740*/  SEL R109, R109, R38, P0 ;  /* 0x000000266d6d7207 */ /* 0x000fe40000000000 */
[----:B------:R-:W-:-:S02]  /*10750*/  SEL R119, R57, R36, P0 ;  /* 0x0000002439777207 */ /* 0x000fc40000000000 */
[----:B------:R-:W-:Y:S02]  /*10760*/  SEL R121, R36, R57, P0 ;  /* 0x0000003924797207 */ /* 0x000fe40000000000 */
[----:B------:R-:W-:Y:S02]  /*10770*/  SEL R128, R39, R128, P0 ;  /* 0x0000008027807207 */ /* 0x000fe40000000000 */
[----:B------:R-:W-:Y:S02]  /*10780*/  F2FP.BF16.F32.PACK_AB R32, R51, R50 ;  /* 0x000000323320723e */ /* 0x000fe400000010ff */
[----:B------:R-:W-:Y:S02]  /*10790*/  F2FP.BF16.F32.PACK_AB R34, R53, R52 ;  /* 0x000000343522723e */ /* 0x000fe400000010ff */
[----:B------:R-:W-:Y:S02]  /*107a0*/  F2FP.BF16.F32.PACK_AB R35, R65, R64 ;  /* 0x000000404123723e */ /* 0x000fe400000010ff */
[----:B------:R-:W-:-:S02]  /*107b0*/  F2FP.BF16.F32.PACK_AB R33, R55, R54 ;  /* 0x000000363721723e */ /* 0x000fc400000010ff */
[----:B------:R-:W-:Y:S02]  /*107c0*/  SEL R103, R149, R56, P0 ;  /* 0x0000003895677207 */ /* 0x000fe40000000000 */
[----:B------:R-:W-:Y:S01]  /*107d0*/  SEL R105, R56, R149, P0 ;  /* 0x0000009538697207 */ /* 0x000fe20000000000 */
[----:B------:R-:W-:Y:S01]  /*107e0*/  STSM.16.M88.4 [R142], R32 ;  /* 0x000000208e007844 */ /* 0x000fe20000000200 */
[----:B------:R-:W-:Y:S02]  /*107f0*/  SEL R118, R120, R47, P0 ;  /* 0x0000002f78767207 */ /* 0x000fe40000000000 */
[----:B------:R-:W-:Y:S02]  /*10800*/  F2FP.BF16.F32.PACK_AB R36, R67, R66 ;  /* 0x000000424324723e */ /* 0x000fe400000010ff */
[----:B------:R-:W-:Y:S02]  /*10810*/  F2FP.BF16.F32.PACK_AB R38, R69, R68 ;  /* 0x000000444526723e */ /* 0x000fe400000010ff */
[----:B------:R-:W-:-:S02]  /*10820*/  F2FP.BF16.F32.PACK_AB R39, R73, R72 ;  /* 0x000000484927723e */ /* 0x000fc400000010ff */
[----:B0-----:R-:W-:Y:S02]  /*10830*/  F2FP.BF16.F32.PACK_AB R37, R71, R70 ;  /* 0x000000464725723e */ /* 0x001fe400000010ff */
[----:B------:R-:W-:Y:S02]  /*10840*/  SEL R120, R47, R120, P0 ;  /* 0x000000782f787207 */ /* 0x000fe40000000000 */
[----:B------:R-:W-:Y:S01]  /*10850*/  F2FP.BF16.F32.PACK_AB R40, R75, R74 ;  /* 0x0000004a4b28723e */ /* 0x000fe200000010ff */
[----:B------:R-:W-:Y:S01]  /*10860*/  STSM.16.M88.4 [R141], R36 ;  /* 0x000000248d007844 */ /* 0x000fe20000000200 */
[----:B------:R-:W-:Y:S02]  /*10870*/  F2FP.BF16.F32.PACK_AB R42, R77, R76 ;  /* 0x0000004c4d2a723e */ /* 0x000fe400000010ff */
[----:B------:R-:W-:Y:S02]  /*10880*/  F2FP.BF16.F32.PACK_AB R43, R81, R80 ;  /* 0x00000050512b723e */ /* 0x000fe400000010ff */
[----:B------:R-:W-:-:S02]  /*10890*/  F2FP.BF16.F32.PACK_AB R41, R79, R78 ;  /* 0x0000004e4f29723e */ /* 0x000fc400000010ff */
[----:B------:R-:W-:Y:S02]  /*108a0*/  F2FP.BF16.F32.PACK_AB R44, R83, R82 ;  /* 0x00000052532c723e */ /* 0x000fe400000010ff */
[----:B------:R-:W-:Y:S01]  /*108b0*/  F2FP.BF16.F32.PACK_AB R46, R85, R84 ;  /* 0x00000054552e723e */ /* 0x000fe200000010ff */
        /* <DEDUP_REMOVED lines=10> */
[----:B------:R-:W-:Y:S01]  /*10960*/  STSM.16.M88.4 [R138], R56 ;  /* 0x000000388a007844 */ /* 0x000fe20000000200 */
[----:B------:R-:W-:Y:S02]  /*10970*/  F2FP.BF16.F32.PACK_AB R63, R105, R104 ;  /* 0x00000068693f723e */ /* 0x000fe400000010ff */
[----:B-1----:R-:W-:Y:S02]  /*10980*/  F2FP.BF16.F32.PACK_AB R61, R103, R102 ;  /* 0x00000066673d723e */ /* 0x002fe400000010ff */
[----:B------:R-:W-:-:S02]  /*10990*/  F2FP.BF16.F32.PACK_AB R28, R107, R106 ;  /* 0x0000006a6b1c723e */ /* 0x000fc400000010ff */
[----:B------:R-:W-:Y:S01]  /*109a0*/  F2FP.BF16.F32.PACK_AB R30, R109, R108 ;  /* 0x0000006c6d1e723e */ /* 0x000fe200000010ff */
[----:B------:R-:W-:Y:S01]  /*109b0*/  STSM.16.M88.4 [R137], R60 ;  /* 0x0000003c89007844 */ /* 0x000fe20000000200 */
[----:B------:R-:W-:Y:S01]  /*109c0*/  F2FP.BF16.F32.PACK_AB R31, R113, R112 ;  /* 0x00000070711f723e */ /* 0x000fe200000010ff */
[----:B0-----:R-:W-:Y:S01]  /*109d0*/  IMAD.U32 R44, RZ, RZ, UR10 ;  /* 0x0000000aff2c7e24 */ /* 0x001fe2000f8e00ff */
[----:B------:R-:W-:Y:S01]  /*109e0*/  F2FP.BF16.F32.PACK_AB R29, R111, R110 ;  /* 0x0000006e6f1d723e */ /* 0x000fe200000010ff */
[----:B------:R-:W-:Y:S01]  /*109f0*/  IMAD.U32 R45, RZ, RZ, UR11 ;  /* 0x0000000bff2d7e24 */ /* 0x000fe2000f8e00ff */
[----:B------:R-:W-:Y:S01]  /*10a00*/  F2FP.BF16.F32.PACK_AB R32, R115, R114 ;  /* 0x000000727320723e */ /* 0x000fe200000010ff */
[----:B------:R-:W-:Y:S01]  /*10a10*/  ULDC.64 UR10, c[0x0][0xc08] ;  /* 0x00030200000a7ab9 */ /* 0x000fe20000000a00 */
[----:B------:R-:W-:Y:S01]  /*10a20*/  F2FP.BF16.F32.PACK_AB R34, R117, R116 ;  /* 0x000000747522723e */ /* 0x000fe200000010ff */
[----:B------:R-:W-:Y:S01]  /*10a30*/  STSM.16.M88.4 [R136], R28 ;  /* 0x0000001c88007844 */ /* 0x000fe20000000200 */
[----:B------:R-:W-:-:S02]  /*10a40*/  F2FP.BF16.F32.PACK_AB R35, R121, R120 ;  /* 0x000000787923723e */ /* 0x000fc400000010ff */
[----:B------:R-:W-:Y:S02]  /*10a50*/  F2FP.BF16.F32.PACK_AB R33, R119, R118 ;  /* 0x000000767721723e */ /* 0x000fe400000010ff */
[----:B------:R-:W-:Y:S02]  /*10a60*/  F2FP.BF16.F32.PACK_AB R36, R123, R122 ;  /* 0x0000007a7b24723e */ /* 0x000fe400000010ff */
[----:B------:R-:W-:Y:S01]  /*10a70*/  F2FP.BF16.F32.PACK_AB R38, R125, R124 ;  /* 0x0000007c7d26723e */ /* 0x000fe200000010ff */
[----:B------:R-:W-:Y:S01]  /*10a80*/  STSM.16.M88.4 [R135], R32 ;  /* 0x0000002087007844 */ /* 0x000fe20000000200 */
[----:B------:R-:W-:Y:S02]  /*10a90*/  F2FP.BF16.F32.PACK_AB R39, R129, R128 ;  /* 0x000000808127723e */ /* 0x000fe400000010ff */
[----:B------:R-:W-:Y:S02]  /*10aa0*/  F2FP.BF16.F32.PACK_AB R37, R127, R126 ;  /* 0x0000007e7f25723e */ /* 0x000fe400000010ff */
[----:B------:R-:W-:-:S02]  /*10ab0*/  F2FP.BF16.F32.PACK_AB R41, R5, R4 ;  /* 0x000000040529723e */ /* 0x000fc400000010ff */
[----:B------:R-:W-:Y:S01]  /*10ac0*/  F2FP.BF16.F32.PACK_AB R42, R133, R132 ;  /* 0x00000084852a723e */ /* 0x000fe200000010ff */
[----:B------:R-:W-:Y:S01]  /*10ad0*/  STSM.16.M88.4 [R134], R36 ;  /* 0x0000002486007844 */ /* 0x000fe20000000200 */
[----:B------:R-:W-:Y:S02]  /*10ae0*/  F2FP.BF16.F32.PACK_AB R43, R7, R6 ;  /* 0x00000006072b723e */ /* 0x000fe400000010ff */
[----:B------:R-:W-:Y:S02]  /*10af0*/  F2FP.BF16.F32.PACK_AB R40, R131, R130 ;  /* 0x000000828328723e */ /* 0x000fe400000010ff */
[----:B------:R-:W-:-:S03]  /*10b00*/  ISETP.NE.U32.AND P0, PT, RZ, UR12, PT ;  /* 0x0000000cff007c0c */ /* 0x000fc6000bf05070 */
[----:B------:R0:W-:Y:S01]  /*10b10*/  STSM.16.M88.4 [R0], R40 ;  /* 0x0000002800007844 */ /* 0x0001e20000000200 */
[----:B------:R-:W-:Y:S01]  /*10b20*/  ISETP.NE.AND.EX P0, PT, RZ, UR13, PT, P0 ;  /* 0x0000000dff007c0c */ /* 0x000fe2000bf05300 */
[----:B------:R-:W-:Y:S08]  /*10b30*/  BAR.SYNC.DEFER_BLOCKING 0x1, 0x100 ;  /* 0x0044000000007b1d */ /* 0x000ff00000010000 */
[----:B0-----:R-:W0:Y:S04]  /*10b40*/  LDC R0, c[0x0][0xbe8] ;  /* 0x0002fa00ff007b82 */ /* 0x001e280000000800 */
[----:B------:R-:W2:Y:S01]  /*10b50*/  @P0 LDG.E R46, desc[UR56][R44.64] ;  /* 0x000000382c2e0981 */ /* 0x000ea2000c1e1900 */
[----:B------:R-:W-:-:S02]  /*10b60*/  UISETP.NE.U32.AND UP0, UPT, UR10, URZ, UPT ;  /* 0x0000003f0a00728c */ /* 0x000fc4000bf05070 */
[----:B------:R-:W-:Y:S02]  /*10b70*/  UISETP.GT.AND UP1, UPT, UR47, 0x1, UPT ;  /* 0x000000012f00788c */ /* 0x000fe4000bf24270 */
[----:B------:R-:W-:Y:S01]  /*10b80*/  UISETP.NE.AND.EX UP0, UPT, UR11, URZ, UPT, UP0 ;  /* 0x0000003f0b00728c */ /* 0x000fe2000bf05300 */
[----:B------:R-:W-:Y:S01]  /*10b90*/  UMOV UR19, 0x9b8 ;  /* 0x000009b800137882 */ /* 0x000fe20000000000 */
[----:B------:R-:W-:Y:S01]  /*10ba0*/  ULDC UR4, c[0x0][0xa88] ;  /* 0x0002a20000047ab9 */ /* 0x000fe20000000800 */
[----:B0-----:R-:W-:Y:S01]  /*10bb0*/  ISETP.NE.AND P1, PT, R0, 0x1, PT ;  /* 0x000000010000780c */ /* 0x001fe20003f25270 */
[----:B------:R-:W-:Y:S02]  /*10bc0*/  USEL UR19, UR19, 0x978, UP1 ;  /* 0x0000097813137887 */ /* 0x000fe40008800000 */
[----:B------:R-:W-:Y:S01]  /*10bd0*/  PLOP3.LUT P4, PT, PT, PT, UP0, 0x80, 0x0 ;  /* 0x000000000000781c */ /* 0x000fe20003f8f008 */
[----:B------:R-:W-:-:S04]  /*10be0*/  IMAD.U32 R33, RZ, RZ, UR4 ;  /* 0x00000004ff217e24 */ /* 0x000fc8000f8e00ff */
[----:B------:R-:W-:Y:S02]  /*10bf0*/  @UP0 ULDC.64 UR10, c[0x0][0xc08] ;  /* 0x00030200000a0ab9 */ /* 0x000fe40000000a00 */
[----:B------:R-:W-:-:S03]  /*10c00*/  @UP0 UIMAD.WIDE UR10, UR44, 0x4, UR10 ;  /* 0x000000042c0a08a5 */ /* 0x000fc6000f8e020a */
[----:B------:R-:W0:Y:S08]  /*10c10*/  @P1 LDC R30, c[0x0][0xbec] ;  /* 0x0002fb00ff1e1b82 */ /* 0x000e300000000800 */
[----:B------:R-:W1:Y:S01]  /*10c20*/  @P1 LDC R35, c[0x0][0xbf0] ;  /* 0x0002fc00ff231b82 */ /* 0x000e620000000800 */
[----:B------:R-:W-:Y:S01]  /*10c30*/  UISETP.NE.U32.AND UP0, UPT, UR12, URZ, UPT ;  /* 0x0000003f0c00728c */ /* 0x000fe2000bf05070 */
[----:B------:R-:W-:-:S02]  /*10c40*/  IMAD.U32 R28, RZ, RZ, UR10 ;  /* 0x0000000aff1c7e24 */ /* 0x000fc4000f8e00ff */
[----:B------:R-:W-:Y:S01]  /*10c50*/  IMAD.U32 R29, RZ, RZ, UR11 ;  /* 0x0000000bff1d7e24 */ /* 0x000fe2000f8e00ff */
[----:B------:R-:W-:Y:S01]  /*10c60*/  UISETP.NE.AND.EX UP0, UPT, UR13, URZ, UPT, UP0 ;  /* 0x0000003f0d00728c */ /* 0x000fe2000bf05300 */
[----:B------:R-:W-:Y:S01]  /*10c70*/  ULDC.64 UR10, c[0x0][UR19+0x218] ;  /* 0x00008600130a7abb */ /* 0x000fe20008000a00 */
[----:B------:R-:W-:Y:S01]  /*10c80*/  UMOV UR4, URZ ;  /* 0x0000003f00047c82 */ /* 0x000fe20008000000 */
[----:B------:R-:W-:Y:S01]  /*10c90*/  UIMAD.WIDE.U32 UR12, UR10, UR43, URZ ;  /* 0x0000002b0a0c72a5 */ /* 0x000fe2000f8e003f */
[----:B------:R-:W-:Y:S01]  /*10ca0*/  VIADD R37, R17, UR42 ;  /* 0x0000002a11257c36 */ /* 0x000fe20008000000 */
[----:B------:R-:W-:Y:S01]  /*10cb0*/  UIMAD UR20, UR11, UR43, URZ ;  /* 0x0000002b0b1472a4 */ /* 0x000fe2000f8e023f */
[----:B------:R0:W5:Y:S01]  /*10cc0*/  @P4 LDG.E R33, desc[UR56][R28.64] ;  /* 0x000000381c214981 */ /* 0x000162000c1e1900 */
[----:B------:R-:W-:Y:S01]  /*10cd0*/  USHF.R.S32.HI UR21, URZ, 0x1f, UR44 ;  /* 0x0000001f3f157899 */ /* 0x000fe2000801142c */
[----:B------:R-:W-:Y:S01]  /*10ce0*/  IMAD.MOV.U32 R31, RZ, RZ, R37 ;  /* 0x000000ffff1f7224 */ /* 0x000fe200078e0025 */
[----:B------:R-:W-:-:S02]  /*10cf0*/  USEL UR10, UR44, URZ, !UP0 ;  /* 0x0000003f2c0a7287 */ /* 0x000fc4000c000000 */
[----:B------:R-:W-:Y:S01]  /*10d00*/  USEL UR18, UR39, URZ, UP1 ;  /* 0x0000003f27127287 */ /* 0x000fe20008800000 */
[----:B------:R-:W-:Y:S01]  /*10d10*/  ULDC.64 UR14, c[0x0][UR19+0x220] ;  /* 0x00008800130e7abb */ /* 0x000fe20008000a00 */
[----:B------:R-:W-:Y:S01]  /*10d20*/  UIADD3 UR20, UR13, UR20, URZ ;  /* 0x000000140d147290 */ /* 0x000fe2000fffe03f */
[----:B0-----:R-:W-:Y:S01]  /*10d30*/  @P1 IMAD.HI.U32 R28, R37, R30, RZ ;  /* 0x0000001e251c1227 */ /* 0x001fe200078e00ff */
[----:B------:R-:W-:Y:S01]  /*10d40*/  ULDC.64 UR16, c[0x0][UR19+0x228] ;  /* 0x00008a0013107abb */ /* 0x000fe20008000a00 */
[----:B------:R-:W-:Y:S02]  /*10d50*/  USEL UR11, UR21, URZ, !UP0 ;  /* 0x0000003f150b7287 */ /* 0x000fe4000c000000 */
[----:B------:R-:W-:Y:S01]  /*10d60*/  UIMAD UR13, UR15, UR10, URZ ;  /* 0x0000000a0f0d72a4 */ /* 0x000fe2000f8e023f */
[----:B-1----:R-:W-:Y:S01]  /*10d70*/  @P1 SHF.R.U32.HI R31, RZ, R35, R28 ;  /* 0x00000023ff1f1219 */ /* 0x002fe2000001161c */
[----:B------:R-:W-:Y:S02]  /*10d80*/  UIMAD.WIDE.U32 UR22, UR16, UR18, URZ ;  /* 0x00000012101672a5 */ /* 0x000fe4000f8e003f */
[----:B------:R-:W-:-:S02]  /*10d90*/  UIMAD UR18, UR17, UR18, URZ ;  /* 0x00000012111272a4 */ /* 0x000fc4000f8e023f */
[----:B------:R-:W-:Y:S01]  /*10da0*/  UIMAD.WIDE.U32 UR16, UR14, UR10, URZ ;  /* 0x0000000a0e1072a5 */ /* 0x000fe2000f8e003f */
[----:B------:R-:W-:Y:S01]  /*10db0*/  IMAD.MOV R35, RZ, RZ, -R31 ;  /* 0x000000ffff237224 */ /* 0x000fe200078e0a1f */
[----:B------:R-:W-:Y:S01]  /*10dc0*/  UIMAD UR11, UR14, UR11, UR13 ;  /* 0x0000000b0e0b72a4 */ /* 0x000fe2000f8e020d */
[----:B------:R-:W-:Y:S01]  /*10dd0*/  IMAD.U32 R28, RZ, RZ, UR22 ;  /* 0x00000016ff1c7e24 */ /* 0x000fe2000f8e00ff */
[----:B------:R-:W-:Y:S02]  /*10de0*/  UIADD3 UR18, UR23, UR18, URZ ;  /* 0x0000001217127290 */ /* 0x000fe4000fffe03f */
[----:B------:R-:W-:Y:S01]  /*10df0*/  IMAD.U32 R29, RZ, RZ, UR23 ;  /* 0x00000017ff1d7e24 */ /* 0x000fe2000f8e00ff */
[----:B------:R-:W-:Y:S01]  /*10e00*/  UIADD3 UR11, UR17, UR11, URZ ;  /* 0x0000000b110b7290 */ /* 0x000fe2000fffe03f */
[----:B------:R-:W-:Y:S01]  /*10e10*/  IMAD R35, R0, R35, R37 ;  /* 0x0000002300237224 */ /* 0x000fe200078e0225 */
[----:B------:R-:W-:Y:S01]  /*10e20*/  SHF.R.S32.HI R29, RZ, 0x1f, R31 ;  /* 0x0000001fff1d7819 */ /* 0x000fe2000001141f */
        /* <DEDUP_REMOVED lines=9> */
[----:B------:R-:W-:Y:S01]  /*10ec0*/  ULDC.64 UR12, c[0x0][UR19+0x210] ;  /* 0x00008400130c7abb */ /* 0x000fe20008000a00 */
[----:B------:R-:W-:Y:S01]  /*10ed0*/  @!UP1 ULDC UR17, c[0x0][0xb54] ;  /* 0x0002d50000119ab9 */ /* 0x000fe20000000800 */
[----:B------:R-:W-:-:S02]  /*10ee0*/  IMAD R31, R35, UR13, RZ ;  /* 0x0000000d231f7c24 */ /* 0x000fc4000f8e02ff */
[----:B------:R-:W-:Y:S02]  /*10ef0*/  IADD3.X R29, R29, UR11, R32, P2, P3 ;  /* 0x0000000b1d1d7c10 */ /* 0x000fe400097e6420 */
        /* <DEDUP_REMOVED lines=10> */
.L_x_1404:
[----:B------:R-:W2:Y:S01]  /*10fa0*/  LDL R35, [R1+0x4] ;  /* 0x0000040001237983 */ /* 0x000ea20000100800 */
[----:B-----5:R-:W-:Y:S01]  /*10fb0*/  IMAD R60, R33, R0, RZ ;  /* 0x00000000213c7224 */ /* 0x020fe200078e02ff */
[----:B------:R-:W-:Y:S02]  /*10fc0*/  LOP3.LUT P0, RZ, R218, 0x3, RZ, 0xc0, !PT ;  /* 0x00000003daff7812 */ /* 0x000fe4000780c0ff */
[----:B------:R-:W-:Y:S01]  /*10fd0*/  SHFL.IDX PT, R28, R32, RZ, 0x1c1f ;  /* 0x001c1fff201c7589 */ /* 0x000fe200000e0000 */
[----:B------:R-:W-:-:S03]  /*10fe0*/  PLOP3.LUT P3, PT, PT, PT, UP1, 0x80, 0x0 ;  /* 0x000000000000781c */ /* 0x000fc60003f6f018 */
[----:B------:R-:W0:Y:S04]  /*10ff0*/  SHFL.IDX PT, R29, R34, RZ, 0x1c1f ;  /* 0x001c1fff221d7589 */ /* 0x000e2800000e0000 */
[----:B------:R-:W-:Y:S04]  /*11000*/  SHFL.IDX PT, R30, R32, 0x1, 0x1c1f ;  /* 0x003c1f00201e7f89 */ /* 0x000fe800000e0000 */
[----:B------:R-:W1:Y:S01]  /*11010*/  SHFL.IDX PT, R31, R34, 0x1, 0x1c1f ;  /* 0x003c1f00221f7f89 */ /* 0x000e6200000e0000 */
[----:B--2---:R-:W-:-:S04]  /*11020*/  VIADD R35, R35, UR42 ;  /* 0x0000002a23237c36 */ /* 0x004fc80008000000 */
[C---:B------:R-:W-:Y:S01]  /*11030*/  VIADD R33, R35.reuse, 0x8 ;  /* 0x0000000823217836 */ /* 0x040fe20000000000 */
[----:B------:R-:W-:-:S04]  /*11040*/  ISETP.GE.OR P2, PT, R35, R60, P0 ;  /* 0x0000003c2300720c */ /* 0x000fc80000746670 */
[----:B------:R-:W-:-:S09]  /*11050*/  ISETP.GE.OR P0, PT, R33, R60, P0 ;  /* 0x0000003c2100720c */ /* 0x000fd20000706670 */
[----:B0-----:R0:W-:Y:S01]  /*11060*/  @!P2 ST.E desc[UR56][R28.64], R2 ;  /* 0x000000021c00a985 */ /* 0x0011e2000c101938 */
[----:B------:R-:W-:-:S03]  /*11070*/  ISETP.GE.AND P2, PT, R35, R60, PT ;  /* 0x0000003c2300720c */ /* 0x000fc60003f46270 */
[----:B-1----:R0:W-:Y:S01]  /*11080*/  @!P0 ST.E desc[UR56][R30.64], R3 ;  /* 0x000000031e008985 */ /* 0x0021e2000c101938 */
[----:B------:R-:W-:Y:S01]  /*11090*/  ISETP.GE.AND P0, PT, R33, R60, PT ;  /* 0x0000003c2100720c */ /* 0x000fe20003f06270 */
[----:B------:R-:W-:-:S12]  /*110a0*/  @P3 BRA `(.L_x_1405) ;  /* 0x0000000c00443947 */ /* 0x000fd80003800000 */
[----:B0-----:R-:W-:Y:S01]  /*110b0*/  IMAD.SHL.U32 R2, R18, 0x8, RZ ;  /* 0x0000000812027824 */ /* 0x001fe200078e00ff */
[----:B------:R-:W0:Y:S01]  /*110c0*/  @P1 LDC R21, c[0x0][0xbec] ;  /* 0x0002fb00ff151b82 */ /* 0x000e220000000800 */
[----:B------:R-:W-:Y:S01]  /*110d0*/  IMAD.MOV.U32 R5, RZ, RZ, 0x2 ;  /* 0x00000002ff057424 */ /* 0x000fe200078e00ff */
[----:B------:R-:W-:Y:S01]  /*110e0*/  ULDC.64 UR12, c[0x0][0xaa0] ;  /* 0x0002a800000c7ab9 */ /* 0x000fe20000000a00 */
[----:B------:R-:W-:-:S04]  /*110f0*/  IMAD R4, R217, 0x40, R2 ;  /* 0x00000040d9047824 */ /* 0x000fc800078e0202 */
[----:B------:R-:W-:Y:S01]  /*11100*/  IMAD.WIDE R4, R4, R5, UR8 ;  /* 0x0000000804047e25 */ /* 0x000fe2000f8e0205 */
[----:B------:R-:W1:Y:S02]  /*11110*/  @P1 LDC R61, c[0x0][0xbf0] ;  /* 0x0002fc00ff3d1b82 */ /* 0x000e640000000800 */
[C---:B------:R-:W-:Y:S01]  /*11120*/  IADD3 R33, P2, R4.reuse, 0x5000, RZ ;  /* 0x0000500004217810 */ /* 0x040fe20007f5e0ff */
[----:B------:R-:W-:Y:S01]  /*11130*/  UIMAD UR11, UR14, UR12, URZ ;  /* 0x0000000c0e0b72a4 */ /* 0x000fe2000f8e023f */
[C---:B------:R-:W-:Y:S02]  /*11140*/  IADD3 R9, P4, R4.reuse, 0x1000, RZ ;  /* 0x0000100004097810 */ /* 0x040fe40007f9e0ff */
[----:B------:R-:W-:Y:S02]  /*11150*/  LOP3.LUT R32, R33, 0x380, RZ, 0xc0, !PT ;  /* 0x0000038021207812 */ /* 0x000fe400078ec0ff */
[----:B------:R-:W-:Y:S02]  /*11160*/  IADD3 R13, P3, R4, 0x2000, RZ ;  /* 0x00002000040d7810 */ /* 0x000fe40007f7e0ff */
[----:B------:R-:W-:-:S02]  /*11170*/  SHF.R.U64 R32, R32, 0x3, RZ ;  /* 0x0000000320207819 */ /* 0x000fc400000012ff */
[----:B------:R-:W-:Y:S02]  /*11180*/  IADD3 R25, P6, R4, 0x3000, RZ ;  /* 0x0000300004197810 */ /* 0x000fe40007fde0ff */
[----:B------:R-:W-:Y:S01]  /*11190*/  LOP3.LUT R32, R32, R33, RZ, 0x3c, !PT ;  /* 0x0000002120207212 */ /* 0x000fe200078e3cff */
[--C-:B------:R-:W-:Y:S01]  /*111a0*/  IMAD.X R33, RZ, RZ, R5.reuse, P2 ;  /* 0x000000ffff217224 */ /* 0x100fe200010e0605 */
[C---:B------:R-:W-:Y:S02]  /*111b0*/  IADD3 R6, P2, R4.reuse, 0xb000, RZ ;  /* 0x0000b00004067810 */ /* 0x040fe40007f5e0ff */
[----:B------:R-:W-:Y:S02]  /*111c0*/  IADD3 R29, P5, R4, 0x4000, RZ ;  /* 0x00004000041d7810 */ /* 0x000fe40007fbe0ff */
[----:B------:R-:W-:Y:S01]  /*111d0*/  LOP3.LUT R3, R6, 0x380, RZ, 0xc0, !PT ;  /* 0x0000038006037812 */ /* 0x000fe200078ec0ff */
[----:B------:R-:W-:Y:S01]  /*111e0*/  UIMAD.WIDE.U32 UR8, UR4, UR12, URZ ;  /* 0x0000000c040872a5 */ /* 0x000fe2000f8e003f */
[----:B------:R-:W-:Y:S01]  /*111f0*/  LOP3.LUT R8, R9, 0x380, RZ, 0xc0, !PT ;  /* 0x0000038009087812 */ /* 0x000fe200078ec0ff */
[----:B------:R-:W-:Y:S01]  /*11200*/  UIMAD UR11, UR4, UR13, UR11 ;  /* 0x0000000d040b72a4 */ /* 0x000fe2000f8e020b */
[----:B------:R-:W-:Y:S01]  /*11210*/  SHF.R.U64 R3, R3, 0x3, RZ ;  /* 0x0000000303037819 */ /* 0x000fe200000012ff */
[----:B------:R-:W-:Y:S01]  /*11220*/  IMAD.X R57, RZ, RZ, R5, P2 ;  /* 0x000000ffff397224 */ /* 0x000fe200010e0605 */
[----:B------:R-:W-:Y:S01]  /*11230*/  LOP3.LUT R12, R13, 0x380, RZ, 0xc0, !PT ;  /* 0x000003800d0c7812 */ /* 0x000fe200078ec0ff */
[----:B------:R-:W5:Y:S01]  /*11240*/  LD.E.128 R32, desc[UR56][R32.64] ;  /* 0x0000003820207980 */ /* 0x000f62000c101d00 */
[----:B------:R-:W-:-:S02]  /*11250*/  LOP3.LUT R24, R25, 0x380, RZ, 0xc0, !PT ;  /* 0x0000038019187812 */ /* 0x000fc400078ec0ff */
[----:B------:R-:W-:Y:S01]  /*11260*/  LOP3.LUT R28, R29, 0x380, RZ, 0xc0, !PT ;  /* 0x000003801d1c7812 */ /* 0x000fe200078ec0ff */
[----:B------:R-:W-:Y:S01]  /*11270*/  UIADD3 UR9, UR9, UR11, URZ ;  /* 0x0000000b09097290 */ /* 0x000fe2000fffe03f */
[----:B------:R-:W-:Y:S01]  /*11280*/  LOP3.LUT R56, R3, R6, RZ, 0x3c, !PT ;  /* 0x0000000603387212 */ /* 0x000fe200078e3cff */
[----:B------:R-:W-:Y:S01]  /*11290*/  IMAD R3, R18, 0x20, R217 ;  /* 0x0000002012037824 */ /* 0x000fe200078e02d9 */
[----:B------:R-:W-:Y:S01]  /*112a0*/  SHF.R.U64 R8, R8, 0x3, RZ ;  /* 0x0000000308087819 */ /* 0x000fe200000012ff */
[----:B------:R-:W-:Y:S01]  /*112b0*/  ULDC.64 UR12, c[0x0][0xae8] ;  /* 0x0002ba00000c7ab9 */ /* 0x000fe20000000a00 */
[----:B------:R-:W-:Y:S02]  /*112c0*/  SHF.R.U64 R12, R12, 0x3, RZ ;  /* 0x000000030c0c7819 */ /* 0x000fe400000012ff */
[----:B------:R-:W-:Y:S02]  /*112d0*/  SHF.R.U64 R24, R24, 0x3, RZ ;  /* 0x0000000318187819 */ /* 0x000fe400000012ff */
[----:B------:R-:W-:Y:S01]  /*112e0*/  SHF.R.U64 R28, R28, 0x3, RZ ;  /* 0x000000031c1c7819 */ /* 0x000fe200000012ff */
[----:B------:R-:W-:Y:S01]  /*112f0*/  UIMAD.WIDE.U32 UR8, UR43, UR12, UR8 ;  /* 0x0000000c2b0872a5 */ /* 0x000fe2000f8e0008 */
[----:B------:R-:W-:Y:S01]  /*11300*/  VIADD R64, R3, UR42 ;  /* 0x0000002a03407c36 */ /* 0x000fe20008000000 */
        /* <DEDUP_REMOVED lines=8> */
[----:B------:R-:W-:Y:S01]  /*11390*/  USHF.R.S32.HI UR4, URZ, 0x1f, UR10 ;  /* 0x0000001f3f047899 */ /* 0x000fe2000801140a */
[C---:B------:R-:W-:Y:S01]  /*113a0*/  IADD3 R37, P0, R4.reuse, 0x6000, RZ ;  /* 0x0000600004257810 */ /* 0x040fe20007f1e0ff */
[----:B------:R-:W-:Y:S01]  /*113b0*/  UIMAD UR9, UR43, UR13, UR9 ;  /* 0x0000000d2b0972a4 */ /* 0x000fe2000f8e0209 */
[----:B------:R-:W-:Y:S01]  /*113c0*/  IADD3 R41, P4, R4, 0x7000, RZ ;  /* 0x0000700004297810 */ /* 0x000fe20007f9e0ff */
[----:B0-----:R-:W-:Y:S01]  /*113d0*/  @P1 IMAD.HI.U32 R20, R64, R21, RZ ;  /* 0x0000001540141227 */ /* 0x001fe200078e00ff */
[C---:B------:R-:W-:Y:S01]  /*113e0*/  IADD3 R45, P3, R4.reuse, 0x8000, RZ ;  /* 0x00008000042d7810 */ /* 0x040fe20007f7e0ff */
[----:B------:R-:W-:Y:S01]  /*113f0*/  ULDC.64 UR12, c[0x0][0xaf0] ;  /* 0x0002bc00000c7ab9 */ /* 0x000fe20000000a00 */
[C---:B------:R-:W-:Y:S01]  /*11400*/  IADD3 R49, P6, R4.reuse, 0x9000, RZ ;  /* 0x0000900004317810 */ /* 0x040fe20007fde0ff */
[----:B------:R-:W-:Y:S01]  /*11410*/  IMAD.MOV.U32 R3, RZ, RZ, R64 ;  /* 0x000000ffff037224 */ /* 0x000fe200078e0040 */
[----:B------:R-:W-:Y:S01]  /*11420*/  IADD3 R53, P5, R4, 0xa000, RZ ;  /* 0x0000a00004357810 */ /* 0x000fe20007fbe0ff */
[----:B------:R-:W-:Y:S01]  /*11430*/  UIMAD UR4, UR4, UR12, URZ ;  /* 0x0000000c040472a4 */ /* 0x000fe2000f8e023f */
[----:B------:R-:W-:Y:S01]  /*11440*/  LOP3.LUT R36, R37, 0x380, RZ, 0xc0, !PT ;  /* 0x0000038025247812 */ /* 0x000fe200078ec0ff */
[----:B------:R-:W5:Y:S01]  /*11450*/  LD.E.128 R8, desc[UR56][R8.64] ;  /* 0x0000003808087980 */ /* 0x000f62000c101d00 */
[----:B------:R-:W-:-:S02]  /*11460*/  LOP3.LUT R40, R41, 0x380, RZ, 0xc0, !PT ;  /* 0x0000038029287812 */ /* 0x000fc400078ec0ff */
[----:B------:R-:W-:Y:S01]  /*11470*/  LOP3.LUT R44, R45, 0x380, RZ, 0xc0, !PT ;  /* 0x000003802d2c7812 */ /* 0x000fe200078ec0ff */
[----:B------:R-:W5:Y:S01]  /*11480*/  LD.E.128 R12, desc[UR56][R12.64] ;  /* 0x000000380c0c7980 */ /* 0x000f62000c101d00 */
[----:B------:R-:W-:Y:S02]  /*11490*/  LOP3.LUT R48, R49, 0x380, RZ, 0xc0, !PT ;  /* 0x0000038031307812 */ /* 0x000fe400078ec0ff */
[----:B------:R-:W-:Y:S02]  /*114a0*/  LOP3.LUT R52, R53, 0x380, RZ, 0xc0, !PT ;  /* 0x0000038035347812 */ /* 0x000fe400078ec0ff */
[----:B------:R-:W-:Y:S01]  /*114b0*/  LOP3.LUT R7, R4, 0x380, RZ, 0xc0, !PT ;  /* 0x0000038004077812 */ /* 0x000fe200078ec0ff */
[----:B------:R-:W-:Y:S01]  /*114c0*/  UIMAD UR4, UR10, UR13, UR4 ;  /* 0x0000000d0a0472a4 */ /* 0x000fe2000f8e0204 */
[----:B-1----:R-:W-:Y:S01]  /*114d0*/  @P1 SHF.R.U32.HI R3, RZ, R61, R20 ;  /* 0x0000003dff031219 */ /* 0x002fe20000011614 */
[----:B------:R-:W-:Y:S01]  /*114e0*/  UIMAD.WIDE.U32 UR10, UR10, UR12, UR8 ;  /* 0x0000000c0a0a72a5 */ /* 0x000fe2000f8e0008 */
[----:B------:R-:W-:Y:S01]  /*114f0*/  SHF.R.U64 R36, R36, 0x3, RZ ;  /* 0x0000000324247819 */ /* 0x000fe200000012ff */
[----:B------:R-:W5:Y:S01]  /*11500*/  LD.E.128 R24, desc[UR56][R24.64] ;  /* 0x0000003818187980 */ /* 0x000f62000c101d00 */
[----:B------:R-:W-:-:S02]  /*11510*/  SHF.R.U64 R40, R40, 0x3, RZ ;  /* 0x0000000328287819 */ /* 0x000fc400000012ff */
[----:B------:R-:W-:Y:S01]  /*11520*/  SHF.R.U64 R44, R44, 0x3, RZ ;  /* 0x000000032c2c7819 */ /* 0x000fe200000012ff */
[----:B------:R-:W5:Y:S01]  /*11530*/  LD.E.128 R28, desc[UR56][R28.64] ;  /* 0x000000381c1c7980 */ /* 0x000f62000c101d00 */
[----:B------:R-:W-:Y:S02]  /*11540*/  SHF.R.U64 R48, R48, 0x3, RZ ;  /* 0x0000000330307819 */ /* 0x000fe400000012ff */
[----:B------:R-:W-:Y:S01]  /*11550*/  SHF.R.U64 R52, R52, 0x3, RZ ;  /* 0x0000000334347819 */ /* 0x000fe200000012ff */
[----:B------:R-:W5:Y:S01]  /*11560*/  LD.E.128 R56, desc[UR56][R56.64] ;  /* 0x0000003838387980 */ /* 0x000f62000c101d00 */
[----:B------:R-:W-:Y:S02]  /*11570*/  SHF.R.U64 R7, R7, 0x3, RZ ;  /* 0x0000000307077819 */ /* 0x000fe400000012ff */
[--C-:B------:R-:W-:Y:S01]  /*11580*/  SHF.R.S32.HI R61, RZ, 0x1f, R3.reuse ;  /* 0x0000001fff3d7819 */ /* 0x100fe20000011403 */
[----:B------:R-:W-:Y:S01]  /*11590*/  UIADD3 UR4, UR11, UR4, URZ ;  /* 0x000000040b047290 */ /* 0x000fe2000fffe03f */
[----:B------:R-:W-:Y:S01]  /*115a0*/  LOP3.LUT R36, R36, R37, RZ, 0x3c, !PT ;  /* 0x0000002524247212 */ /* 0x000fe200078e3cff */
[----:B------:R-:W-:Y:S01]  /*115b0*/  IMAD.MOV R63, RZ, RZ, -R3 ;  /* 0x000000ffff3f7224 */ /* 0x000fe200078e0a03 */
        /* <DEDUP_REMOVED lines=10> */
[----:B------:R-:W-:Y:S01]  /*11660*/  ULDC.64 UR8, c[0x0][0xae0] ;  /* 0x0002b80000087ab9 */ /* 0x000fe20000000a00 */
[----:B------:R-:W-:Y:S01]  /*11670*/  IMAD.U32 R21, RZ, RZ, UR11 ;  /* 0x0000000bff157e24 */ /* 0x000fe2000f8e00ff */
[----:B------:R-:W5:Y:S01]  /*11680*/  LD.E.128 R36, desc[UR56][R36.64] ;  /* 0x0000003824247980 */ /* 0x000f62000c101d00 */
[----:B------:R-:W-:-:S02]  /*11690*/  IMAD R62, R61, UR8, RZ ;  /* 0x000000083d3e7c24 */ /* 0x000fc4000f8e02ff */
[----:B------:R-:W-:Y:S01]  /*116a0*/  IMAD R61, R0, R63, R64 ;  /* 0x0000003f003d7224 */ /* 0x000fe200078e0240 */
[----:B------:R-:W5:Y:S01]  /*116b0*/  LD.E.128 R4, desc[UR56][R4.64] ;  /* 0x0000003804047980 */ /* 0x000f62000c101d00 */
[----:B------:R-:W-:Y:S02]  /*116c0*/  IMAD.U32 R20, RZ, RZ, UR10 ;  /* 0x0000000aff147e24 */ /* 0x000fe4000f8e00ff */
[----:B------:R-:W-:Y:S01]  /*116d0*/  IMAD.U32 R21, RZ, RZ, UR4 ;  /* 0x00000004ff157e24 */ /* 0x000fe2000f8e00ff */
[----:B------:R-:W5:Y:S01]  /*116e0*/  LD.E.128 R40, desc[UR56][R40.64] ;  /* 0x0000003828287980 */ /* 0x000f62000c101d00 */
[----:B------:R-:W-:-:S03]  /*116f0*/  SHF.R.S32.HI R0, RZ, 0x1f, R61 ;  /* 0x0000001fff007819 */ /* 0x000fc6000001143d */
[----:B------:R-:W5:Y:S01]  /*11700*/  LD.E.128 R44, desc[UR56][R44.64] ;  /* 0x000000382c2c7980 */ /* 0x000f62000c101d00 */
[----:B------:R-:W-:-:S03]  /*11710*/  IMAD R63, R3, UR9, R62 ;  /* 0x00000009033f7c24 */ /* 0x000fc6000f8e023e */
[----:B------:R-:W5:Y:S01]  /*11720*/  LD.E.128 R48, desc[UR56][R48.64] ;  /* 0x0000003830307980 */ /* 0x000f62000c101d00 */
[----:B------:R-:W-:Y:S01]  /*11730*/  IMAD.WIDE.U32 R20, R3, UR8, R20 ;  /* 0x0000000803147c25 */ /* 0x000fe2000f8e0014 */
[----:B------:R-:W-:Y:S02]  /*11740*/  ULDC.64 UR8, c[0x0][0xad8] ;  /* 0x0002b60000087ab9 */ /* 0x000fe40000000a00 */
[----:B------:R-:W5:Y:S01]  /*11750*/  LD.E.128 R52, desc[UR56][R52.64] ;  /* 0x0000003834347980 */ /* 0x000f62000c101d00 */
[----:B------:R-:W-:Y:S01]  /*11760*/  @!PT LDS RZ, [RZ] ;  /* 0x00000000fffff984 */ /* 0x000fe20000000800 */
[----:B------:R-:W-:Y:S01]  /*11770*/  @!PT LDS RZ, [RZ] ;  /* 0x00000000fffff984 */ /* 0x000fe20000000800 */
[----:B------:R-:W-:Y:S01]  /*11780*/  @!PT LDS RZ, [RZ] ;  /* 0x00000000fffff984 */ /* 0x000fe20000000800 */
[----:B------:R-:W-:Y:S01]  /*11790*/  @!PT LDS RZ, [RZ] ;  /* 0x00000000fffff984 */ /* 0x000fe20000000800 */
[----:B------:R0:W-:Y:S06]  /*117a0*/  MEMBAR.ALL.CTA ;  /* 0x0000000000007992 */ /* 0x0001ec0000008000 */
[----:B0-----:R-:W0:Y:S01]  /*117b0*/  FENCE.VIEW.ASYNC.S ;  /* 0x00000000000073c6 */ /* 0x001e220000000000 */
[----:B------:R-:W-:-:S02]  /*117c0*/  VIADD R67, R217, UR42 ;  /* 0x0000002ad9437c36 */ /* 0x000fc40008000000 */
[----:B------:R-:W-:Y:S02]  /*117d0*/  IMAD.IADD R21, R21, 0x1, R63 ;  /* 0x0000000115157824 */ /* 0x000fe400078e023f */
[----:B------:R-:W-:Y:S02]  /*117e0*/  IMAD R0, R0, UR8, RZ ;  /* 0x0000000800007c24 */ /* 0x000fe4000f8e02ff */
[----:B------:R-:W-:Y:S01]  /*117f0*/  VIADD R3, R67, 0x20 ;  /* 0x0000002043037836 */ /* 0x000fe20000000000 */
[----:B------:R-:W-:Y:S01]  /*11800*/  UIADD3 UR7, UR7, 0x2a820, URZ ;  /* 0x0002a82007077890 */ /* 0x000fe2000fffe03f */
[C---:B------:R-:W-:Y:S02]  /*11810*/  IMAD R63, R61.reuse, UR9, R0 ;  /* 0x000000093d3f7c24 */ /* 0x040fe4000f8e0200 */
[----:B------:R-:W-:Y:S01]  /*11820*/  IMAD.WIDE.U32 R20, R61, UR8, R20 ;  /* 0x000000083d147c25 */ /* 0x000fe2000f8e0014 */
[-C--:B------:R-:W-:Y:S01]  /*11830*/  ISETP.GE.AND P2, PT, R67, R60.reuse, PT ;  /* 0x0000003c4300720c */ /* 0x080fe20003f46270 */
[----:B------:R-:W-:Y:S01]  /*11840*/  ULDC.64 UR8, c[0x0][0xa80] ;  /* 0x0002a00000087ab9 */ /* 0x000fe20000000a00 */
[----:B------:R-:W-:Y:S01]  /*11850*/  ISETP.GE.AND P0, PT, R3, R60, PT ;  /* 0x0000003c0300720c */ /* 0x000fe20003f06270 */
[----:B------:R-:W-:Y:S01]  /*11860*/  VIADD R61, R67, 0x40 ;  /* 0x00000040433d7836 */ /* 0x000fe20000000000 */
[----:B------:R-:W-:Y:S01]  /*11870*/  UPRMT UR7, URZ, 0x654, UR7 ;  /* 0x000006543f077896 */ /* 0x000fe20008000007 */
[----:B------:R-:W-:Y:S01]  /*11880*/  IMAD.IADD R3, R21, 0x1, R63 ;  /* 0x0000000115037824 */ /* 0x000fe200078e023f */
[----:B------:R-:W-:-:S02]  /*11890*/  LEA R0, P3, R20, UR8, 0x1 ;  /* 0x0000000814007c11 */ /* 0x000fc4000f8608ff */
[----:B------:R-:W-:Y:S02]  /*118a0*/  ISETP.GE.AND P1, PT, R61, R60, PT ;  /* 0x0000003c3d00720c */ /* 0x000fe40003f26270 */
[----:B------:R-:W-:Y:S01]  /*118b0*/  LEA.HI.X R61, R20, UR9, R3, 0x1, P3 ;  /* 0x00000009143d7c11 */ /* 0x000fe200098f0c03 */
[C---:B------:R-:W-:Y:S02]  /*118c0*/  VIADD R68, R2.reuse, 0x40 ;  /* 0x0000004002447836 */ /* 0x040fe40000000000 */
[----:B------:R-:W-:Y:S01]  /*118d0*/  VIADD R70, R2, 0x80 ;  /* 0x0000008002467836 */ /* 0x000fe20000000000 */
[----:B0-----:R-:W-:Y:S01]  /*118e0*/  SYNCS.ARRIVE.TRANS64.RED.A1T0 RZ, [UR7], RZ ;  /* 0x000000ffffff79a7 */ /* 0x001fe20008100407 */
[----:B------:R0:W1:Y:S01]  /*118f0*/  SHFL.IDX PT, R65, R0, RZ, 0x181f ;  /* 0x00181fff00417589 */ /* 0x00006200000e0000 */
[----:B------:R-:W-:Y:S03]  /*11900*/  BSSY B1, `(.L_x_1406) ;  /* 0x0000013000017945 */ /* 0x000fe60003800000 */
[----:B------:R0:W2:Y:S01]  /*11910*/  SHFL.IDX PT, R3, R61, RZ, 0x181f ;  /* 0x00181fff3d037589 */ /* 0x0000a200000e0000 */
[----:B------:R-:W-:-:S02]  /*11920*/  SHF.R.S32.HI R66, RZ, 0x1f, R2 ;  /* 0x0000001fff427819 */ /* 0x000fc40000011402 */
        /* <DEDUP_REMOVED lines=12> */
[----:B-----5:R3:W-:Y:S01]  /*119f0*/  @!P4 ST.E.128 desc[UR56][R20.64], R4 ;  /* 0x000000041400c985 */ /* 0x0207e2000c101d38 */
[----:B------:R-:W-:-:S03]  /*11a00*/  @!P2 LEA.HI.X R65, R70, R3, R71, 0x1, P6 ;  /* 0x000000034641a211 */ /* 0x000fc600030f0c47 */
[----:B------:R3:W-:Y:S04]  /*11a10*/  @!P3 ST.E.128 desc[UR56][R62.64], R28 ;  /* 0x0000001c3e00b985 */ /* 0x0007e8000c101d38 */
[----:B------:R3:W-:Y:S02]  /*11a20*/  @!P2 ST.E.128 desc[UR56][R64.64], R44 ;  /* 0x0000002c4000a985 */ /* 0x0007e4000c101d38 */
.L_x_1407:
[----:B------:R-:W-:Y:S05]  /*11a30*/  BSYNC B1 ;  /* 0x0000000000017941 */ /* 0x000fea0003800000 */
.L_x_1406:
[----:B--2---:R2:W4:Y:S01]  /*11a40*/  SHFL.IDX PT, R3, R61, 0x1, 0x181f ;  /* 0x00381f003d037f89 */ /* 0x00452200000e0000 */
[----:B------:R-:W-:Y:S03]  /*11a50*/  BSSY B1, `(.L_x_1408) ;  /* 0x0000010000017945 */ /* 0x000fe60003800000 */
[----:B---3--:R2:W3:Y:S01]  /*11a60*/  SHFL.IDX PT, R21, R0, 0x1, 0x181f ;  /* 0x00381f0000157f89 */ /* 0x0084e200000e0000 */
[----:B------:R-:W-:Y:S05]  /*11a70*/  @P0 BRA `(.L_x_1409) ;  /* 0x0000000000340947 */ /* 0x000fea0003800000 */
[----:B------:R-:W-:Y:S02]  /*11a80*/  ULDC UR4, c[0x0][0xac8] ;  /* 0x0002b20000047ab9 */ /* 0x000fe40000000800 */
[----:B------:R-:W-:Y:S02]  /*11a90*/  ISETP.GE.AND P4, PT, R2, UR4, PT ;  /* 0x0000000402007c0c */ /* 0x000fe4000bf86270 */
[----:B------:R-:W-:Y:S02]  /*11aa0*/  ISETP.GE.AND P5, PT, R68, UR4, PT ;  /* 0x0000000444007c0c */ /* 0x000fe4000bfa6270 */
[----:B------:R-:W-:-:S09]  /*11ab0*/  ISETP.GE.AND P6, PT, R70, UR4, PT ;  /* 0x0000000446007c0c */ /* 0x000fd2000bfc6270 */
[-C--:B---3-5:R-:W-:Y:S02]  /*11ac0*/  @!P4 LEA R4, P0, R2, R21.reuse, 0x1 ;  /* 0x000000150204c211 */ /* 0x0a8fe400078008ff */
[-C--:B------:R-:W-:Y:S02]  /*11ad0*/  @!P5 LEA R6, P2, R68, R21.reuse, 0x1 ;  /* 0x000000154406d211 */ /* 0x080fe400078408ff */
[----:B------:R-:W-:Y:S02]  /*11ae0*/  @!P6 LEA R20, P3, R70, R21, 0x1 ;  /* 0x000000154614e211 */ /* 0x000fe400078608ff */
[-C--:B----4-:R-:W-:Y:S02]  /*11af0*/  @!P4 LEA.HI.X R5, R2, R3.reuse, R66, 0x1, P0 ;  /* 0x000000030205c211 */ /* 0x090fe400000f0c42 */
[-C--:B------:R-:W-:Y:S02]  /*11b00*/  @!P5 LEA.HI.X R7, R68, R3.reuse, R69, 0x1, P2 ;  /* 0x000000034407d211 */ /* 0x080fe400010f0c45 */
[----:B------:R-:W-:Y:S01]  /*11b10*/  @!P6 LEA.HI.X R21, R70, R3, R71, 0x1, P3 ;  /* 0x000000034615e211 */ /* 0x000fe200018f0c47 */
[----:B------:R3:W-:Y:S04]  /*11b20*/  @!P4 ST.E.128 desc[UR56][R4.64], R8 ;  /* 0x000000080400c985 */ /* 0x0007e8000c101d38 */
[----:B------:R3:W-:Y:S04]  /*11b30*/  @!P5 ST.E.128 desc[UR56][R6.64], R32 ;  /* 0x000000200600d985 */ /* 0x0007e8000c101d38 */
[----:B------:R3:W-:Y:S02]  /*11b40*/  @!P6 ST.E.128 desc[UR56][R20.64], R48 ;  /* 0x000000301400e985 */ /* 0x0007e4000c101d38 */
.L_x_1409:
[----:B------:R-:W-:Y:S05]  /*11b50*/  BSYNC B1 ;  /* 0x0000000000017941 */ /* 0x000fea0003800000 */
.L_x_1408:
[----:B----4-:R4:W0:Y:S01]  /*11b60*/  SHFL.IDX PT, R3, R61, 0x2, 0x181f ;  /* 0x00581f003d037f89 */ /* 0x01082200000e0000 */
[----:B------:R-:W-:Y:S03]  /*11b70*/  BSSY B1, `(.L_x_1410) ;  /* 0x0000010000017945 */ /* 0x000fe60003800000 */
[----:B---3-5:R4:W3:Y:S01]  /*11b80*/  SHFL.IDX PT, R9, R0, 0x2, 0x181f ;  /* 0x00581f0000097f89 */ /* 0x0288e200000e0000 */
        /* <DEDUP_REMOVED lines=14> */
.L_x_1411:
[----:B------:R-:W-:Y:S05]  /*11c70*/  BSYNC B1 ;  /* 0x0000000000017941 */ /* 0x000fea0003800000 */
.L_x_1410:
[----:B0-----:R-:W-:Y:S01]  /*11c80*/  VIADD R3, R67, 0x60 ;  /* 0x0000006043037836 */ /* 0x001fe20000000000 */
[----:B--2-4-:R-:W0:Y:S04]  /*11c90*/  SHFL.IDX PT, R61, R61, 0x3, 0x181f ;  /* 0x00781f003d3d7f89 */ /* 0x014e2800000e0000 */
[----:B------:R-:W-:Y:S01]  /*11ca0*/  ISETP.GE.AND P0, PT, R3, R60, PT ;  /* 0x0000003c0300720c */ /* 0x000fe20003f06270 */
[----:B---3--:R2:W3:-:S12]  /*11cb0*/  SHFL.IDX PT, R9, R0, 0x3, 0x181f ;  /* 0x00781f0000097f89 */ /* 0x0084d800000e0000 */
[----:B--2---:R-:W-:Y:S05]  /*11cc0*/  @P0 BRA `(.L_x_1412) ;  /* 0x0000001c00f40947 */ /* 0x004fea0003800000 */
[----:B------:R-:W-:Y:S02]  /*11cd0*/  ULDC UR4, c[0x0][0xac8] ;  /* 0x0002b20000047ab9 */ /* 0x000fe40000000800 */
[----:B------:R-:W-:Y:S02]  /*11ce0*/  ISETP.GE.AND P2, PT, R2, UR4, PT ;  /* 0x0000000402007c0c */ /* 0x000fe4000bf46270 */
[----:B------:R-:W-:-:S11]  /*11cf0*/  ISETP.GE.AND P3, PT, R68, UR4, PT ;  /* 0x0000000444007c0c */ /* 0x000fd6000bf66270 */
[-C--:B---3--:R-:W-:Y:S02]  /*11d00*/  @!P2 LEA R4, P0, R2, R9.reuse, 0x1 ;  /* 0x000000090204a211 */ /* 0x088fe400078008ff */
        /* <DEDUP_REMOVED lines=11> */
.L_x_1405:
[----:B------:R-:W-:Y:S01]  /*11dc0*/  ULDC.64 UR12, c[0x0][0xb08] ;  /* 0x0002c200000c7ab9 */ /* 0x000fe20000000a00 */
[----:B0-----:R-:W0:Y:S01]  /*11dd0*/  @P1 LDC R2, c[0x0][0xbec] ;  /* 0x0002fb00ff021b82 */ /* 0x001e220000000800 */
[----:B------:R-:W-:Y:S01]  /*11de0*/  UIMAD UR11, UR14, UR12, URZ ;  /* 0x0000000c0e0b72a4 */ /* 0x000fe2000f8e023f */
[----:B------:R-:W-:Y:S01]  /*11df0*/  IMAD.MOV.U32 R29, RZ, RZ, R37 ;  /* 0x000000ffff1d7224 */ /* 0x000fe200078e0025 */
[----:B------:R-:W-:Y:S01]  /*11e00*/  UIMAD.WIDE.U32 UR8, UR4, UR12, URZ ;  /* 0x0000000c040872a5 */ /* 0x000fe2000f8e003f */
[----:B------:R-:W-:Y:S01]  /*11e10*/  BSSY B1, `(.L_x_1413) ;  /* 0x000009e000017945 */ /* 0x000fe20003800000 */
[----:B------:R-:W-:Y:S01]  /*11e20*/  UIMAD UR11, UR4, UR13, UR11 ;  /* 0x0000000d040b72a4 */ /* 0x000fe2000f8e020b */
[----:B------:R-:W-:Y:S01]  /*11e30*/  SHF.R.S32.HI R39, RZ, 0x1f, R210 ;  /* 0x0000001fff277819 */ /* 0x000fe200000114d2 */
[----:B------:R-:W-:Y:S01]  /*11e40*/  USHF.R.S32.HI UR4, URZ, 0x1f, UR10 ;  /* 0x0000001f3f047899 */ /* 0x000fe2000801140a */
[----:B------:R-:W1:Y:S01]  /*11e50*/  @P1 LDC R3, c[0x0][0xbf0] ;  /* 0x0002fc00ff031b82 */ /* 0x000e620000000800 */
        /* <DEDUP_REMOVED lines=14> */
[----:B0-----:R-:W-:Y:S01]  /*11f40*/  @P1 IMAD.HI.U32 R2, R37, R2, RZ ;  /* 0x0000000225021227 */ /* 0x001fe200078e00ff */
[----:B------:R-:W-:Y:S01]  /*11f50*/  SYNCS.ARRIVE.TRANS64.RED.A1T0 RZ, [UR7], RZ ;  /* 0x000000ffffff79a7 */ /* 0x000fe20008100407 */
[----:B------:R-:W-:Y:S01]  /*11f60*/  SHF.R.S32.HI R47, RZ, 0x1f, R16 ;  /* 0x0000001fff2f7819 */ /* 0x000fe20000011410 */
[----:B------:R-:W-:Y:S02]  /*11f70*/  UIMAD UR4, UR10, UR13, UR4 ;  /* 0x0000000d0a0472a4 */ /* 0x000fe4000f8e0204 */
[----:B------:R-:W-:-:S03]  /*11f80*/  UIMAD.WIDE.U32 UR10, UR10, UR12, UR8 ;  /* 0x0000000c0a0a72a5 */ /* 0x000fc6000f8e0008 */
[----:B------:R-:W-:Y:S01]  /*11f90*/  ULDC.64 UR12, c[0x0][0xb48] ;  /* 0x0002d200000c7ab9 */ /* 0x000fe20000000a00 */
[----:B------:R-:W-:Y:S01]  /*11fa0*/  UIADD3 UR9, UR11, UR4, URZ ;  /* 0x000000040b097290 */ /* 0x000fe2000fffe03f */
[----:B-1----:R-:W-:Y:S02]  /*11fb0*/  @P1 SHF.R.U32.HI R29, RZ, R3, R2 ;  /* 0x00000003ff1d1219 */ /* 0x002fe40000011602 */
[----:B------:R-:W-:Y:S01]  /*11fc0*/  UMOV UR8, UR10 ;  /* 0x0000000a00087c82 */ /* 0x000fe20008000000 */
[----:B------:R-:W-:Y:S01]  /*11fd0*/  ULDC.64 UR10, c[0x0][0xb30] ;  /* 0x0002cc00000a7ab9 */ /* 0x000fe20000000a00 */
[----:B------:R-:W-:Y:S01]  /*11fe0*/  UIMAD.WIDE.U32 UR8, UR39, UR12, UR8 ;  /* 0x0000000c270872a5 */ /* 0x000fe2000f8e0008 */
[--C-:B------:R-:W-:Y:S01]  /*11ff0*/  IMAD.MOV R31, RZ, RZ, -R29.reuse ;  /* 0x000000ffff1f7224 */ /* 0x100fe200078e0a1d */
[----:B------:R-:W-:Y:S02]  /*12000*/  SHF.R.S32.HI R2, RZ, 0x1f, R29 ;  /* 0x0000001fff027819 */ /* 0x000fe4000001141d */
[----:B------:R-:W-:Y:S01]  /*12010*/  UIMAD UR39, UR39, UR13, UR9 ;  /* 0x0000000d272772a4 */ /* 0x000fe2000f8e0209 */
[----:B------:R-:W-:-:S02]  /*12020*/  IMAD R31, R0, R31, R37 ;  /* 0x0000001f001f7224 */ /* 0x000fc400078e0225 */
[----:B------:R-:W-:Y:S02]  /*12030*/  IMAD R0, R2, UR10, RZ ;  /* 0x0000000a02007c24 */ /* 0x000fe4000f8e02ff */
[----:B------:R-:W-:Y:S02]  /*12040*/  IMAD.U32 R3, RZ, RZ, UR9 ;  /* 0x00000009ff037e24 */ /* 0x000fe4000f8e00ff */
        /* <DEDUP_REMOVED lines=13> */
[----:B------:R-:W-:Y:S01]  /*12120*/  LEA.HI.X R34, R2, UR9, R3, 0x2, P1 ;  /* 0x0000000902227c11 */ /* 0x000fe200088f1403 */
[----:B------:R0:W1:Y:S04]  /*12130*/  SHFL.IDX PT, R37, R0, RZ, 0x1c1f ;  /* 0x001c1fff00257589 */ /* 0x00006800000e0000 */
[----:B------:R0:W2:Y:S01]  /*12140*/  SHFL.IDX PT, R35, R34, RZ, 0x1c1f ;  /* 0x001c1fff22237589 */ /* 0x0000a200000e0000 */
[----:B------:R-:W-:Y:S05]  /*12150*/  @P2 BRA `(.L_x_1414) ;  /* 0x0000000400a42947 */ /* 0x000fea0003800000 */
[----:B------:R-:W-:Y:S01]  /*12160*/  ULDC UR4, c[0x0][0xac8] ;  /* 0x0002b20000047ab9 */ /* 0x000fe20000000800 */
[C---:B------:R-:W-:Y:S01]  /*12170*/  VIADD R36, R16.reuse, 0x20 ;  /* 0x0000002010247836 */ /* 0x040fe20000000000 */
[C---:B------:R-:W-:Y:S01]  /*12180*/  ISETP.GE.AND P4, PT, R16.reuse, UR4, PT ;  /* 0x0000000410007c0c */ /* 0x040fe2000bf86270 */
[----:B------:R-:W-:Y:S01]  /*12190*/  VIADD R38, R16, 0x28 ;  /* 0x0000002810267836 */ /* 0x000fe20000000000 */
[----:B------:R-:W-:Y:S01]  /*121a0*/  ISETP.GE.AND P3, PT, R216, UR4, PT ;  /* 0x00000004d8007c0c */ /* 0x000fe2000bf66270 */
[----:B------:R-:W-:Y:S01]  /*121b0*/  VIADD R40, R16, 0x30 ;  /* 0x0000003010287836 */ /* 0x000fe20000000000 */
[----:B------:R-:W-:Y:S02]  /*121c0*/  ISETP.GE.AND P2, PT, R215, UR4, PT ;  /* 0x00000004d7007c0c */ /* 0x000fe4000bf46270 */
[----:B------:R-:W-:-:S07]  /*121d0*/  SHF.R.S32.HI R33, RZ, 0x1f, R22 ;  /* 0x0000001fff217819 */ /* 0x000fce0000011416 */
[-C--:B-1----:R-:W-:Y:S02]  /*121e0*/  @!P4 LEA R2, P1, R16, R37.reuse, 0x2 ;  /* 0x000000251002c211 */ /* 0x082fe400078210ff */
[----:B------:R-:W-:Y:S02]  /*121f0*/  @!P3 LEA R28, P5, R216, R37, 0x2 ;  /* 0x00000025d81cb211 */ /* 0x000fe400078a10ff */
[-C--:B--2---:R-:W-:Y:S02]  /*12200*/  @!P4 LEA.HI.X R3, R16, R35.reuse, R47, 0x2, P1 ;  /* 0x000000231003c211 */ /* 0x084fe400008f142f */
[----:B------:R-:W-:Y:S02]  /*12210*/  ISETP.GE.AND P1, PT, R22, UR4, PT ;  /* 0x0000000416007c0c */ /* 0x000fe4000bf26270 */
[----:B------:R-:W-:Y:S01]  /*12220*/  @!P3 LEA.HI.X R29, R216, R35, R46, 0x2, P5 ;  /* 0x00000023d81db211 */ /* 0x000fe200028f142e */
[----:B------:R1:W-:Y:S01]  /*12230*/  @!P4 ST.E.64 desc[UR56][R2.64], R8 ;  /* 0x000000080200c985 */ /* 0x0003e2000c101b38 */
[----:B------:R-:W-:-:S02]  /*12240*/  ISETP.GE.AND P5, PT, R36, UR4, PT ;  /* 0x0000000424007c0c */ /* 0x000fc4000bfa6270 */
[----:B------:R-:W-:Y:S01]  /*12250*/  ISETP.GE.AND P4, PT, R38, UR4, PT ;  /* 0x0000000426007c0c */ /* 0x000fe2000bf86270 */
[----:B------:R2:W-:Y:S01]  /*12260*/  @!P3 ST.E.64 desc[UR56][R28.64], R10 ;  /* 0x0000000a1c00b985 */ /* 0x0005e2000c101b38 */
[----:B------:R-:W-:-:S04]  /*12270*/  @!P2 LEA R30, P3, R215, R37, 0x2 ;  /* 0x00000025d71ea211 */ /* 0x000fc800078610ff */
[----:B------:R-:W-:Y:S02]  /*12280*/  @!P2 LEA.HI.X R31, R215, R35, R45, 0x2, P3 ;  /* 0x00000023d71fa211 */ /* 0x000fe400018f142d */
[----:B------:R-:W-:Y:S02]  /*12290*/  @!P1 LEA R32, P6, R22, R37, 0x2 ;  /* 0x0000002516209211 */ /* 0x000fe400078c10ff */
[----:B------:R-:W-:Y:S01]  /*122a0*/  ISETP.GE.AND P3, PT, R40, UR4, PT ;  /* 0x0000000428007c0c */ /* 0x000fe2000bf66270 */
[----:B------:R3:W-:Y:S01]  /*122b0*/  @!P2 ST.E.64 desc[UR56][R30.64], R20 ;  /* 0x000000141e00a985 */ /* 0x0007e2000c101b38 */
[----:B------:R-:W-:Y:S02]  /*122c0*/  @!P1 LEA.HI.X R33, R22, R35, R33, 0x2, P6 ;  /* 0x0000002316219211 */ /* 0x000fe400030f1421 */
[----:B-1----:R-:W-:Y:S02]  /*122d0*/  SHF.R.S32.HI R3, RZ, 0x1f, R36 ;  /* 0x0000001fff037819 */ /* 0x002fe40000011424 */
[----:B------:R-:W-:Y:S01]  /*122e0*/  @!P5 LEA R2, P6, R36, R37, 0x2 ;  /* 0x000000252402d211 */ /* 0x000fe200078c10ff */
[----:B------:R-:W-:Y:S01]  /*122f0*/  @!P1 ST.E.64 desc[UR56][R32.64], R24 ;  /* 0x0000001820009985 */ /* 0x000fe2000c101b38 */
[----:B------:R-:W-:-:S02]  /*12300*/  ISETP.GE.AND P2, PT, R19, UR4, PT ;  /* 0x0000000413007c0c */ /* 0x000fc4000bf46270 */
[----:B------:R-:W-:Y:S02]  /*12310*/  @!P5 LEA.HI.X R3, R36, R35, R3, 0x2, P6 ;  /* 0x000000232403d211 */ /* 0x000fe400030f1403 */
[----:B------:R-:W-:Y:S02]  /*12320*/  SHF.R.S32.HI R9, RZ, 0x1f, R38 ;  /* 0x0000001fff097819 */ /* 0x000fe40000011426 */
[----:B------:R-:W-:Y:S01]  /*12330*/  @!P4 LEA R8, P6, R38, R37, 0x2 ;  /* 0x000000252608c211 */ /* 0x000fe200078c10ff */
[----:B------:R1:W-:Y:S01]  /*12340*/  @!P5 ST.E.64 desc[UR56][R2.64], R50 ;  /* 0x000000320200d985 */ /* 0x0003e2000c101b38 */
[----:B------:R-:W-:Y:S02]  /*12350*/  ISETP.GE.AND P1, PT, R214, UR4, PT ;  /* 0x00000004d6007c0c */ /* 0x000fe4000bf26270 */
[----:B------:R-:W-:Y:S02]  /*12360*/  @!P4 LEA.HI.X R9, R38, R35, R9, 0x2, P6 ;  /* 0x000000232609c211 */ /* 0x000fe400030f1409 */
[----:B--2---:R-:W-:-:S02]  /*12370*/  SHF.R.S32.HI R11, RZ, 0x1f, R40 ;  /* 0x0000001fff0b7819 */ /* 0x004fc40000011428 */
[C---:B------:R-:W-:Y:S01]  /*12380*/  @!P3 LEA R10, P6, R40.reuse, R37, 0x2 ;  /* 0x00000025280ab211 */ /* 0x040fe200078c10ff */
[----:B------:R2:W-:Y:S01]  /*12390*/  @!P4 ST.E.64 desc[UR56][R8.64], R52 ;  /* 0x000000340800c985 */ /* 0x0005e2000c101b38 */
[----:B------:R-:W-:Y:S02]  /*123a0*/  SHF.R.S32.HI R36, RZ, 0x1f, R19 ;  /* 0x0000001fff247819 */ /* 0x000fe40000011413 */
[----:B------:R-:W-:Y:S02]  /*123b0*/  @!P3 LEA.HI.X R11, R40, R35, R11, 0x2, P6 ;  /* 0x00000023280bb211 */ /* 0x000fe400030f140b */
[----:B------:R-:W-:Y:S02]  /*123c0*/  ISETP.GE.AND P4, PT, R213, UR4, PT ;  /* 0x00000004d5007c0c */ /* 0x000fe4000bf86270 */
[----:B------:R-:W-:Y:S01]  /*123d0*/  @!P2 LEA R28, P5, R19, R37, 0x2 ;  /* 0x00000025131ca211 */ /* 0x000fe200078a10ff */
[----:B------:R4:W-:Y:S01]  /*123e0*/  @!P3 ST.E.64 desc[UR56][R10.64], R66 ;  /* 0x000000420a00b985 */ /* 0x0009e2000c101b38 */
[----:B------:R-:W-:-:S02]  /*123f0*/  ISETP.GE.AND P3, PT, R212, UR4, PT ;  /* 0x00000004d4007c0c */ /* 0x000fc4000bf66270 */
[----:B------:R-:W-:Y:S02]  /*12400*/  @!P2 LEA.HI.X R29, R19, R35, R36, 0x2, P5 ;  /* 0x00000023131da211 */ /* 0x000fe400028f1424 */
[----:B---3--:R-:W-:-:S03]  /*12410*/  @!P1 LEA R20, P5, R214, R37, 0x2 ;  /* 0x00000025d6149211 */ /* 0x008fc600078a10ff */
[----:B------:R-:W-:Y:S01]  /*12420*/  @!P2 ST.E.64 desc[UR56][R28.64], R68 ;  /* 0x000000441c00a985 */ /* 0x000fe2000c101b38 */
[----:B------:R-:W-:Y:S02]  /*12430*/  @!P1 LEA.HI.X R21, R214, R35, R44, 0x2, P5 ;  /* 0x00000023d6159211 */ /* 0x000fe400028f142c */
[----:B------:R-:W-:Y:S02]  /*12440*/  ISETP.GE.AND P2, PT, R211, UR4, PT ;  /* 0x00000004d3007c0c */ /* 0x000fe4000bf46270 */
[C---:B-1----:R-:W-:Y:S01]  /*12450*/  @!P4 LEA R2, P6, R213.reuse, R37, 0x2 ;  /* 0x00000025d502c211 */ /* 0x042fe200078c10ff */
[----:B------:R1:W-:Y:S01]  /*12460*/  @!P1 ST.E.64 desc[UR56][R20.64], R74 ;  /* 0x0000004a14009985 */ /* 0x0003e2000c101b38 */
[----:B------:R-:W-:Y:S02]  /*12470*/  ISETP.GE.AND P1, PT, R210, UR4, PT ;  /* 0x00000004d2007c0c */ /* 0x000fe4000bf26270 */
[----:B------:R-:W-:Y:S02]  /*12480*/  @!P4 LEA.HI.X R3, R213, R35, R43, 0x2, P6 ;  /* 0x00000023d503c211 */ /* 0x000fe400030f142b */
[----:B--2---:R-:W-:-:S02]  /*12490*/  @!P3 LEA R8, P6, R212, R37, 0x2 ;  /* 0x00000025d408b211 */ /* 0x004fc400078c10ff */
[----:B------:R-:W-:Y:S01]  /*124a0*/  ISETP.GE.AND P5, PT, R209, UR4, PT ;  /* 0x00000004d1007c0c */ /* 0x000fe2000bfa6270 */
[----:B------:R2:W-:Y:S01]  /*124b0*/  @!P4 ST.E.64 desc[UR56][R2.64], R76 ;  /* 0x0000004c0200c985 */ /* 0x0005e2000c101b38 */
[----:B------:R-:W-:Y:S02]  /*124c0*/  @!P3 LEA.HI.X R9, R212, R35, R42, 0x2, P6 ;  /* 0x00000023d409b211 */ /* 0x000fe400030f142a */
[----:B----4-:R-:W-:-:S03]  /*124d0*/  @!P2 LEA R10, P4, R211, R37, 0x2 ;  /* 0x00000025d30aa211 */ /* 0x010fc600078810ff */
[----:B------:R3:W-:Y:S01]  /*124e0*/  @!P3 ST.E.64 desc[UR56][R8.64], R82 ;  /* 0x000000520800b985 */ /* 0x0007e2000c101b38 */
[----:B------:R-:W-:Y:S02]  /*124f0*/  @!P2 LEA.HI.X R11, R211, R35, R41, 0x2, P4 ;  /* 0x00000023d30ba211 */ /* 0x000fe400020f1429 */
[----:B------:R-:W-:Y:S02]  /*12500*/  ISETP.GE.AND P3, PT, R208, UR4, PT ;  /* 0x00000004d0007c0c */ /* 0x000fe4000bf66270 */
[C---:B------:R-:W-:Y:S01]  /*12510*/  @!P1 LEA R24, P4, R210.reuse, R37, 0x2 ;  /* 0x00000025d2189211 */ /* 0x040fe200078810ff */
[----:B------:R4:W-:Y:S01]  /*12520*/  @!P2 ST.E.64 desc[UR56][R10.64], R84 ;  /* 0x000000540a00a985 */ /* 0x0009e2000c101b38 */
[----:B------:R-:W-:Y:S02]  /*12530*/  ISETP.GE.AND P2, PT, R207, UR4, PT ;  /* 0x00000004cf007c0c */ /* 0x000fe4000bf46270 */
[----:B------:R-:W-:Y:S02]  /*12540*/  @!P1 LEA.HI.X R25, R210, R35, R39, 0x2, P4 ;  /* 0x00000023d2199211 */ /* 0x000fe400020f1427 */
[----:B-1----:R-:W-:-:S03]  /*12550*/  @!P5 LEA R20, P6, R209, R37, 0x2 ;  /* 0x00000025d114d211 */ /* 0x002fc600078c10ff */
[----:B------:R1:W-:Y:S01]  /*12560*/  @!P1 ST.E.64 desc[UR56][R24.64], R90 ;  /* 0x0000005a18009985 */ /* 0x0003e2000c101b38 */
[----:B------:R-:W-:Y:S02]  /*12570*/  ISETP.GE.AND P1, PT, R206, UR4, PT ;  /* 0x00000004ce007c0c */ /* 0x000fe4000bf26270 */
[----:B------:R-:W-:Y:S02]  /*12580*/  @!P5 LEA.HI.X R21, R209, R35, R229, 0x2, P6 ;  /* 0x00000023d115d211 */ /* 0x000fe400030f14e5 */
[CC--:B--2---:R-:W-:Y:S02]  /*12590*/  @!P3 LEA R2, P4, R208.reuse, R37.reuse, 0x2 ;  /* 0x00000025d002b211 */ /* 0x0c4fe400078810ff */
[----:B---3--:R-:W-:Y:S01]  /*125a0*/  @!P2 LEA R8, P6, R207, R37, 0x2 ;  /* 0x00000025cf08a211 */ /* 0x008fe200078c10ff */
[----:B------:R2:W-:Y:S01]  /*125b0*/  @!P5 ST.E.64 desc[UR56][R20.64], R92 ;  /* 0x0000005c1400d985 */ /* 0x0005e2000c101b38 */
[----:B------:R-:W-:Y:S02]  /*125c0*/  @!P3 LEA.HI.X R3, R208, R35, R228, 0x2, P4 ;  /* 0x00000023d003b211 */ /* 0x000fe400020f14e4 */
[----:B------:R-:W-:-:S02]  /*125d0*/  ISETP.GE.AND P5, PT, R205, UR4, PT ;  /* 0x00000004cd007c0c */ /* 0x000fc4000bfa6270 */
[----:B------:R-:W-:Y:S01]  /*125e0*/  ISETP.GE.AND P4, PT, R204, UR4, PT ;  /* 0x00000004cc007c0c */ /* 0x000fe2000bf86270 */
[----:B------:R3:W-:Y:S01]  /*125f0*/  @!P3 ST.E.64 desc[UR56][R2.64], R98 ;  /* 0x000000620200b985 */ /* 0x0007e2000c101b38 */
[----:B------:R-:W-:Y:S02]  /*12600*/  @!P2 LEA.HI.X R9, R207, R35, R227, 0x2, P6 ;  /* 0x00000023cf09a211 */ /* 0x000fe400030f14e3 */
[----:B----4-:R-:W-:-:S03]  /*12610*/  @!P1 LEA R10, P3, R206, R37, 0x2 ;  /* 0x00000025ce0a9211 */ /* 0x010fc600078610ff */
[----:B------:R4:W-:Y:S01]  /*12620*/  @!P2 ST.E.64 desc[UR56][R8.64], R100 ;  /* 0x000000640800a985 */ /* 0x0009e2000c101b38 */
[----:B------:R-:W-:Y:S02]  /*12630*/  @!P1 LEA.HI.X R11, R206, R35, R226, 0x2, P3 ;  /* 0x00000023ce0b9211 */ /* 0x000fe400018f14e2 */
[----:B------:R-:W-:Y:S02]  /*12640*/  ISETP.GE.AND P2, PT, R203, UR4, PT ;  /* 0x00000004cb007c0c */ /* 0x000fe4000bf46270 */
[CC--:B-1----:R-:W-:Y:S01]  /*12650*/  @!P5 LEA R24, P6, R205.reuse, R37.reuse, 0x2 ;  /* 0x00000025cd18d211 */ /* 0x0c2fe200078c10ff */
[----:B------:R1:W-:Y:S01]  /*12660*/  @!P1 ST.E.64 desc[UR56][R10.64], R106 ;  /* 0x0000006a0a009985 */ /* 0x0003e2000c101b38 */
[----:B------:R-:W-:Y:S02]  /*12670*/  ISETP.GE.AND P1, PT, R202, UR4, PT ;  /* 0x00000004ca007c0c */ /* 0x000fe4000bf26270 */
[----:B--2---:R-:W-:Y:S02]  /*12680*/  @!P4 LEA R20, P3, R204, R37, 0x2 ;  /* 0x00000025cc14c211 */ /* 0x004fe400078610ff */
[----:B------:R-:W-:-:S02]  /*12690*/  @!P5 LEA.HI.X R25, R205, R35, R225, 0x2, P6 ;  /* 0x00000023cd19d211 */ /* 0x000fc400030f14e1 */
[----:B------:R-:W-:Y:S02]  /*126a0*/  @!P4 LEA.HI.X R21, R204, R35, R224, 0x2, P3 ;  /* 0x00000023cc15c211 */ /* 0x000fe400018f14e0 */
[----:B------:R-:W-:Y:S01]  /*126b0*/  ISETP.GE.AND P6, PT, R200, UR4, PT ;  /* 0x00000004c8007c0c */ /* 0x000fe2000bfc6270 */
[----:B------:R2:W-:Y:S01]  /*126c0*/  @!P5 ST.E.64 desc[UR56][R24.64], R108 ;  /* 0x0000006c1800d985 */ /* 0x0005e2000c101b38 */
[----:B---3--:R-:W-:Y:S02]  /*126d0*/  @!P2 LEA R2, P3, R203, R37, 0x2 ;  /* 0x00000025cb02a211 */ /* 0x008fe400078610ff */
[----:B------:R-:W-:Y:S01]  /*126e0*/  ISETP.GE.AND P5, PT, R201, UR4, PT ;  /* 0x00000004c9007c0c */ /* 0x000fe2000bfa6270 */
[----:B------:R3:W-:Y:S01]  /*126f0*/  @!P4 ST.E.64 desc[UR56][R20.64], R114 ;  /* 0x000000721400c985 */ /* 0x0007e2000c101b38 */
[----:B------:R-:W-:Y:S02]  /*12700*/  ISETP.GE.AND P4, PT, R23, UR4, PT ;  /* 0x0000000417007c0c */ /* 0x000fe4000bf86270 */
[----:B------:R-:W-:-:S02]  /*12710*/  @!P2 LEA.HI.X R3, R203, R35, R223, 0x2, P3 ;  /* 0x00000023cb03a211 */ /* 0x000fc400018f14df */
[----:B----4-:R-:W-:-:S03]  /*12720*/  @!P1 LEA R8, P3, R202, R37, 0x2 ;  /* 0x00000025ca089211 */ /* 0x010fc600078610ff */
[----:B------:R3:W-:Y:S01]  /*12730*/  @!P2 ST.E.64 desc[UR56][R2.64], R116 ;  /* 0x000000740200a985 */ /* 0x0007e2000c101b38 */
[----:B------:R-:W-:-:S03]  /*12740*/  @!P1 LEA.HI.X R9, R202, R35, R222, 0x2, P3 ;  /* 0x00000023ca099211 */ /* 0x000fc600018f14de */
[-C--:B-1----:R-:W-:Y:S02]  /*12750*/  @!P5 LEA R10, P2, R201, R37.reuse, 0x2 ;  /* 0x00000025c90ad211 */ /* 0x082fe400078410ff */
[----:B------:R3:W-:Y:S01]  /*12760*/  @!P1 ST.E.64 desc[UR56][R8.64], R122 ;  /* 0x0000007a08009985 */ /* 0x0007e2000c101b38 */
[CC--:B--2---:R-:W-:Y:S02]  /*12770*/  @!P6 LEA R24, P1, R200.reuse, R37.reuse, 0x2 ;  /* 0x00000025c818e211 */ /* 0x0c4fe400078210ff */
[----:B------:R-:W-:Y:S02]  /*12780*/  @!P4 LEA R28, P3, R23, R37, 0x2 ;  /* 0x00000025171cc211 */ /* 0x000fe400078610ff */
[-C--:B------:R-:W-:Y:S02]  /*12790*/  @!P5 LEA.HI.X R11, R201, R35.reuse, R221, 0x2, P2 ;  /* 0x00000023c90bd211 */ /* 0x080fe400010f14dd */
[-C--:B------:R-:W-:Y:S02]  /*127a0*/  @!P6 LEA.HI.X R25, R200, R35.reuse, R220, 0x2, P1 ;  /* 0x00000023c819e211 */ /* 0x080fe400008f14dc */
[----:B------:R-:W-:Y:S01]  /*127b0*/  @!P4 LEA.HI.X R29, R23, R35, R219, 0x2, P3 ;  /* 0x00000023171dc211 */ /* 0x000fe200018f14db */
[----:B------:R3:W-:Y:S04]  /*127c0*/  @!P5 ST.E.64 desc[UR56][R10.64], R124 ;  /* 0x0000007c0a00d985 */ /* 0x0007e8000c101b38 */
[----:B------:R3:W-:Y:S04]  /*127d0*/  @!P6 ST.E.64 desc[UR56][R24.64], R130 ;  /* 0x000000821800e985 */ /* 0x0007e8000c101b38 */
[----:B------:R3:W-:Y:S02]  /*127e0*/  @!P4 ST.E.64 desc[UR56][R28.64], R132 ;  /* 0x000000841c00c985 */ /* 0x0007e4000c101b38 */
.L_x_1414:
[----:B------:R-:W-:Y:S05]  /*127f0*/  BSYNC B1 ;  /* 0x0000000000017941 */ /* 0x000fea0003800000 */
.L_x_1413:
[----:B0-----:R-:W0:Y:S04]  /*12800*/  SHFL.IDX PT, R34, R34, 0x1, 0x1c1f ;  /* 0x003c1f0022227f89 */ /* 0x001e2800000e0000 */
[----:B---3--:R3:W4:Y:S01]  /*12810*/  SHFL.IDX PT, R25, R0, 0x1, 0x1c1f ;  /* 0x003c1f0000197f89 */ /* 0x00872200000e0000 */
[----:B------:R-:W-:Y:S05]  /*12820*/  @P0 BRA `(.L_x_1412) ;  /* 0x00000014001c0947 */ /* 0x000fea0003800000 */
[----:B------:R-:W-:Y:S01]  /*12830*/  ULDC UR4, c[0x0][0xac8] ;  /* 0x0002b20000047ab9 */ /* 0x000fe20000000800 */
[C---:B---3--:R-:W-:Y:S01]  /*12840*/  VIADD R0, R16.reuse, 0x20 ;  /* 0x0000002010007836 */ /* 0x048fe20000000000 */
[C---:B------:R-:W-:Y:S01]  /*12850*/  ISETP.GE.AND P3, PT, R16.reuse, UR4, PT ;  /* 0x0000000410007c0c */ /* 0x040fe2000bf66270 */
[----:B------:R-:W-:Y:S01]  /*12860*/  VIADD R21, R16, 0x28 ;  /* 0x0000002810157836 */ /* 0x000fe20000000000 */
[----:B------:R-:W-:Y:S01]  /*12870*/  ISETP.GE.AND P5, PT, R216, UR4, PT ;  /* 0x00000004d8007c0c */ /* 0x000fe2000bfa6270 */
[----:B------:R-:W-:Y:S01]  /*12880*/  VIADD R28, R16, 0x30 ;  /* 0x00000030101c7836 */ /* 0x000fe20000000000 */
[----:B------:R-:W-:Y:S02]  /*12890*/  ISETP.GE.AND P2, PT, R0, UR4, PT ;  /* 0x0000000400007c0c */ /* 0x000fe4000bf46270 */
[----:B------:R-:W-:Y:S02]  /*128a0*/  ISETP.GE.AND P4, PT, R21, UR4, PT ;  /* 0x0000000415007c0c */ /* 0x000fe4000bf86270 */
[----:B------:R-:W-:-:S02]  /*128b0*/  SHF.R.S32.HI R11, RZ, 0x1f, R0 ;  /* 0x0000001fff0b7819 */ /* 0x000fc40000011400 */
[----:B------:R-:W-:Y:S02]  /*128c0*/  SHF.R.S32.HI R24, RZ, 0x1f, R21 ;  /* 0x0000001fff187819 */ /* 0x000fe40000011415 */
[----:B------:R-:W-:Y:S02]  /*128d0*/  SHF.R.S32.HI R29, RZ, 0x1f, R22 ;  /* 0x0000001fff1d7819 */ /* 0x000fe40000011416 */
[-C--:B----4-:R-:W-:Y:S02]  /*128e0*/  @!P3 LEA R2, P0, R16, R25.reuse, 0x2 ;  /* 0x000000191002b211 */ /* 0x090fe400078010ff */
[----:B------:R-:W-:Y:S02]  /*128f0*/  @!P5 LEA R8, P1, R216, R25, 0x2 ;  /* 0x00000019d808d211 */ /* 0x000fe400078210ff */
[-C--:B0-----:R-:W-:Y:S02]  /*12900*/  @!P3 LEA.HI.X R3, R16, R34.reuse, R47, 0x2, P0 ;  /* 0x000000221003b211 */ /* 0x081fe400000f142f */
[----:B------:R-:W-:-:S02]  /*12910*/  @!P5 LEA.HI.X R9, R216, R34, R46, 0x2, P1 ;  /* 0x00000022d809d211 */ /* 0x000fc400008f142e */
[----:B------:R-:W-:Y:S01]  /*12920*/  ISETP.GE.AND P0, PT, R28, UR4, PT ;  /* 0x000000041c007c0c */ /* 0x000fe2000bf06270 */
[----:B------:R0:W-:Y:S01]  /*12930*/  @!P3 ST.E.64 desc[UR56][R2.64], R12 ;  /* 0x0000000c0200b985 */ /* 0x0001e2000c101b38 */
[----:B------:R-:W-:Y:S02]  /*12940*/  ISETP.GE.AND P3, PT, R215, UR4, PT ;  /* 0x00000004d7007c0c */ /* 0x000fe4000bf66270 */
[-C--:B------:R-:W-:Y:S01]  /*12950*/  @!P2 LEA R10, P6, R0, R25.reuse, 0x2 ;  /* 0x00000019000aa211 */ /* 0x080fe200078c10ff */
[----:B------:R3:W-:Y:S01]  /*12960*/  @!P5 ST.E.64 desc[UR56][R8.64], R14 ;  /* 0x0000000e0800d985 */ /* 0x0007e2000c101b38 */
[----:B------:R-:W-:Y:S02]  /*12970*/  ISETP.GE.AND P5, PT, R22, UR4, PT ;  /* 0x0000000416007c0c */ /* 0x000fe4000bfa6270 */
[----:B------:R-:W-:Y:S02]  /*12980*/  @!P2 LEA.HI.X R11, R0, R34, R11, 0x2, P6 ;  /* 0x00000022000ba211 */ /* 0x000fe400030f140b */
[----:B------:R-:W-:-:S02]  /*12990*/  @!P4 LEA R20, P1, R21, R25, 0x2 ;  /* 0x000000191514c211 */ /* 0x000fc400078210ff */
[----:B------:R-:W-:Y:S02]  /*129a0*/  SHF.R.S32.HI R0, RZ, 0x1f, R19 ;  /* 0x0000001fff007819 */ /* 0x000fe40000011413 */
[-C--:B------:R-:W-:Y:S02]  /*129b0*/  @!P4 LEA.HI.X R21, R21, R34.reuse, R24, 0x2, P1 ;  /* 0x000000221515c211 */ /* 0x080fe400008f1418 */
[CC--:B0-----:R-:W-:Y:S02]  /*129c0*/  @!P3 LEA R2, P6, R215.reuse, R25.reuse, 0x2 ;  /* 0x00000019d702b211 */ /* 0x0c1fe400078c10ff */
[----:B---3--:R-:W-:Y:S02]  /*129d0*/  SHF.R.S32.HI R9, RZ, 0x1f, R28 ;  /* 0x0000001fff097819 */ /* 0x008fe4000001141c */
[----:B------:R-:W-:Y:S02]  /*129e0*/  @!P3 LEA.HI.X R3, R215, R34, R45, 0x2, P6 ;  /* 0x00000022d703b211 */ /* 0x000fe400030f142d */
[----:B------:R-:W-:-:S02]  /*129f0*/  @!P0 LEA R12, P6, R28, R25, 0x2 ;  /* 0x000000191c0c8211 */ /* 0x000fc400078c10ff */
[----:B------:R-:W-:Y:S01]  /*12a00*/  @!P5 LEA R8, P1, R22, R25, 0x2 ;  /* 0x000000191608d211 */ /* 0x000fe200078210ff */
[----:B------:R-:W-:Y:S01]  /*12a10*/  @!P3 ST.E.64 desc[UR56][R2.64], R26 ;  /* 0x0000001a0200b985 */ /* 0x000fe2000c101b38 */
[-C--:B------:R-:W-:Y:S02]  /*12a20*/  @!P0 LEA.HI.X R13, R28, R34.reuse, R9, 0x2, P6 ;  /* 0x000000221c0d8211 */ /* 0x080fe400030f1409 */
[----:B------:R-:W-:Y:S02]  /*12a30*/  @!P5 LEA.HI.X R9, R22, R34, R29, 0x2, P1 ;  /* 0x000000221609d211 */ /* 0x000fe400008f141d */
[----:B------:R-:W-:Y:S02]  /*12a40*/  ISETP.GE.AND P1, PT, R19, UR4, PT ;  /* 0x0000000413007c0c */ /* 0x000fe4000bf26270 */
[----:B------:R-:W-:Y:S01]  /*12a50*/  ISETP.GE.AND P3, PT, R213, UR4, PT ;  /* 0x00000004d5007c0c */ /* 0x000fe2000bf66270 */
[----:B------:R0:W-:Y:S04]  /*12a60*/  @!P5 ST.E.64 desc[UR56][R8.64], R48 ;  /* 0x000000300800d985 */ /* 0x0001e8000c101b38 */
[----:B------:R3:W-:Y:S01]  /*12a70*/  @!P2 ST.E.64 desc[UR56][R10.64], R54 ;  /* 0x000000360a00a985 */ /* 0x0007e2000c101b38 */
[----:B------:R-:W-:-:S03]  /*12a80*/  ISETP.GE.AND P2, PT, R214, UR4, PT ;  /* 0x00000004d6007c0c */ /* 0x000fc6000bf46270 */
[----:B------:R-:W-:Y:S01]  /*12a90*/  @!P4 ST.E.64 desc[UR56][R20.64], R64 ;  /* 0x000000401400c985 */ /* 0x000fe2000c101b38 */
[----:B------:R-:W-:Y:S02]  /*12aa0*/  ISETP.GE.AND P4, PT, R212, UR4, PT ;  /* 0x00000004d4007c0c */ /* 0x000fe4000bf86270 */
[-C--:B------:R-:W-:Y:S01]  /*12ab0*/  @!P1 LEA R14, P5, R19, R25.reuse, 0x2 ;  /* 0x00000019130e9211 */ /* 0x080fe200078a10ff */
[----:B------:R4:W-:Y:S01]  /*12ac0*/  @!P0 ST.E.64 desc[UR56][R12.64], R70 ;  /* 0x000000460c008985 */ /* 0x0009e2000c101b38 */
[----:B------:R-:W-:Y:S02]  /*12ad0*/  ISETP.GE.AND P0, PT, R211, UR4, PT ;  /* 0x00000004d3007c0c */ /* 0x000fe4000bf06270 */
[----:B------:R-:W-:Y:S02]  /*12ae0*/  @!P1 LEA.HI.X R15, R19, R34, R0, 0x2, P5 ;  /* 0x00000022130f9211 */ /* 0x000fe400028f1400 */
[-C--:B0-----:R-:W-:Y:S02]  /*12af0*/  @!P3 LEA R8, P6, R213, R25.reuse, 0x2 ;  /* 0x00000019d508b211 */ /* 0x081fe400078c10ff */
[----:B------:R-:W-:Y:S01]  /*12b00*/  @!P2 LEA R2, P5, R214, R25, 0x2 ;  /* 0x00000019d602a211 */ /* 0x000fe200078a10ff */
[----:B------:R0:W-:Y:S01]  /*12b10*/  @!P1 ST.E.64 desc[UR56][R14.64], R72 ;  /* 0x000000480e009985 */ /* 0x0001e2000c101b38 */
[----:B------:R-:W-:-:S02]  /*12b20*/  ISETP.GE.AND P1, PT, R210, UR4, PT ;  /* 0x00000004d2007c0c */ /* 0x000fc4000bf26270 */
[-C--:B------:R-:W-:Y:S02]  /*12b30*/  @!P2 LEA.HI.X R3, R214, R34.reuse, R44, 0x2, P5 ;  /* 0x00000022d603a211 */ /* 0x080fe400028f142c */
[CC--:B---3--:R-:W-:Y:S02]  /*12b40*/  @!P4 LEA R10, P5, R212.reuse, R25.reuse, 0x2 ;  /* 0x00000019d40ac211 */ /* 0x0c8fe400078a10ff */
[-C--:B------:R-:W-:Y:S01]  /*12b50*/  @!P3 LEA.HI.X R9, R213, R34.reuse, R43, 0x2, P6 ;  /* 0x00000022d509b211 */ /* 0x080fe200030f142b */
[----:B------:R3:W-:Y:S01]  /*12b60*/  @!P2 ST.E.64 desc[UR56][R2.64], R78 ;  /* 0x0000004e0200a985 */ /* 0x0007e2000c101b38 */
[----:B------:R-:W-:Y:S02]  /*12b70*/  ISETP.GE.AND P2, PT, R209, UR4, PT ;  /* 0x00000004d1007c0c */ /* 0x000fe4000bf46270 */
[----:B------:R-:W-:Y:S01]  /*12b80*/  @!P4 LEA.HI.X R11, R212, R34, R42, 0x2, P5 ;  /* 0x00000022d40bc211 */ /* 0x000fe200028f142a */
[----:B------:R5:W-:Y:S01]  /*12b90*/  @!P3 ST.E.64 desc[UR56][R8.64], R80 ;  /* 0x000000500800b985 */ /* 0x000be2000c101b38 */
[----:B----4-:R-:W-:-:S02]  /*12ba0*/  @!P0 LEA R12, P5, R211, R25, 0x2 ;  /* 0x00000019d30c8211 */ /* 0x010fc400078a10ff */
[----:B------:R-:W-:Y:S01]  /*12bb0*/  ISETP.GE.AND P3, PT, R208, UR4, PT ;  /* 0x00000004d0007c0c */ /* 0x000fe2000bf66270 */
[----:B------:R4:W-:Y:S01]  /*12bc0*/  @!P4 ST.E.64 desc[UR56][R10.64], R86 ;  /* 0x000000560a00c985 */ /* 0x0009e2000c101b38 */
[CC--:B0-----:R-:W-:Y:S02]  /*12bd0*/  @!P1 LEA R14, P6, R210.reuse, R25.reuse, 0x2 ;  /* 0x00000019d20e9211 */ /* 0x0c1fe400078c10ff */
[-C--:B------:R-:W-:Y:S02]  /*12be0*/  @!P0 LEA.HI.X R13, R211, R34.reuse, R41, 0x2, P5 ;  /* 0x00000022d30d8211 */ /* 0x080fe400028f1429 */
[----:B------:R-:W-:Y:S02]  /*12bf0*/  ISETP.GE.AND P4, PT, R207, UR4, PT ;  /* 0x00000004cf007c0c */ /* 0x000fe4000bf86270 */
[----:B------:R-:W-:Y:S01]  /*12c00*/  @!P2 LEA R20, P5, R209, R25, 0x2 ;  /* 0x00000019d114a211 */ /* 0x000fe200078a10ff */
[----:B------:R0:W-:Y:S01]  /*12c10*/  @!P0 ST.E.64 desc[UR56][R12.64], R88 ;  /* 0x000000580c008985 */ /* 0x0001e2000c101b38 */
[----:B------:R-:W-:-:S02]  /*12c20*/  @!P1 LEA.HI.X R15, R210, R34, R39, 0x2, P6 ;  /* 0x00000022d20f9211 */ /* 0x000fc400030f1427 */
[----:B------:R-:W-:Y:S02]  /*12c30*/  @!P2 LEA.HI.X R21, R209, R34, R229, 0x2, P5 ;  /* 0x00000022d115a211 */ /* 0x000fe400028f14e5 */
[----:B------:R-:W-:Y:S01]  /*12c40*/  ISETP.GE.AND P0, PT, R206, UR4, PT ;  /* 0x00000004ce007c0c */ /* 0x000fe2000bf06270 */
[----:B------:R1:W-:Y:S01]  /*12c50*/  @!P1 ST.E.64 desc[UR56][R14.64], R94 ;  /* 0x0000005e0e009985 */ /* 0x0003e2000c101b38 */
[----:B---3--:R-:W-:-:S03]  /*12c60*/  @!P3 LEA R2, P1, R208, R25, 0x2 ;  /* 0x00000019d002b211 */ /* 0x008fc600078210ff */
[----:B------:R-:W-:Y:S01]  /*12c70*/  @!P2 ST.E.64 desc[UR56][R20.64], R96 ;  /* 0x000000601400a985 */ /* 0x000fe2000c101b38 */
[----:B------:R-:W-:Y:S02]  /*12c80*/  ISETP.GE.AND P2, PT, R205, UR4, PT ;  /* 0x00000004cd007c0c */ /* 0x000fe4000bf46270 */
[CC--:B-----5:R-:W-:Y:S02]  /*12c90*/  @!P4 LEA R8, P5, R207.reuse, R25.reuse, 0x2 ;  /* 0x00000019cf08c211 */ /* 0x0e0fe400078a10ff */
[-C--:B------:R-:W-:Y:S02]  /*12ca0*/  @!P3 LEA.HI.X R3, R208, R34.reuse, R228, 0x2, P1 ;  /* 0x00000022d003b211 */ /* 0x080fe400008f14e4 */
[----:B------:R-:W-:Y:S02]  /*12cb0*/  ISETP.GE.AND P1, PT, R204, UR4, PT ;  /* 0x00000004cc007c0c */ /* 0x000fe4000bf26270 */
[----:B------:R-:W-:Y:S01]  /*12cc0*/  @!P4 LEA.HI.X R9, R207, R34, R227, 0x2, P5 ;  /* 0x00000022cf09c211 */ /* 0x000fe200028f14e3 */
[----:B------:R3:W-:Y:S01]  /*12cd0*/  @!P3 ST.E.64 desc[UR56][R2.64], R102 ;  /* 0x000000660200b985 */ /* 0x0007e2000c101b38 */
[----:B----4-:R-:W-:-:S02]  /*12ce0*/  @!P0 LEA R10, P6, R206, R25, 0x2 ;  /* 0x00000019ce0a8211 */ /* 0x010fc400078c10ff */
[----:B------:R-:W-:Y:S01]  /*12cf0*/  ISETP.GE.AND P3, PT, R203, UR4, PT ;  /* 0x00000004cb007c0c */ /* 0x000fe2000bf66270 */
[----:B------:R4:W-:Y:S01]  /*12d00*/  @!P4 ST.E.64 desc[UR56][R8.64], R104 ;  /* 0x000000680800c985 */ /* 0x0009e2000c101b38 */
[-C--:B------:R-:W-:Y:S02]  /*12d10*/  @!P0 LEA.HI.X R11, R206, R34.reuse, R226, 0x2, P6 ;  /* 0x00000022ce0b8211 */ /* 0x080fe400030f14e2 */
[C---:B0-----:R-:W-:Y:S02]  /*12d20*/  @!P2 LEA R12, P4, R205.reuse, R25, 0x2 ;  /* 0x00000019cd0ca211 */ /* 0x041fe400078810ff */
[----:B------:R-:W-:Y:S01]  /*12d30*/  ISETP.GE.AND P5, PT, R202, UR4, PT ;  /* 0x00000004ca007c0c */ /* 0x000fe2000bfa6270 */
[----:B------:R0:W-:Y:S01]  /*12d40*/  @!P0 ST.E.64 desc[UR56][R10.64], R110 ;  /* 0x0000006e0a008985 */ /* 0x0001e2000c101b38 */
[----:B------:R-:W-:Y:S02]  /*12d50*/  @!P2 LEA.HI.X R13, R205, R34, R225, 0x2, P4 ;  /* 0x00000022cd0da211 */ /* 0x000fe400020f14e1 */
[----:B------:R-:W-:-:S02]  /*12d60*/  ISETP.GE.AND P4, PT, R201, UR4, PT ;  /* 0x00000004c9007c0c */ /* 0x000fc4000bf86270 */
[----:B------:R-:W-:Y:S01]  /*12d70*/  ISETP.GE.AND P0, PT, R200, UR4, PT ;  /* 0x00000004c8007c0c */ /* 0x000fe2000bf06270 */
[----:B------:R2:W-:Y:S01]  /*12d80*/  @!P2 ST.E.64 desc[UR56][R12.64], R112 ;  /* 0x000000700c00a985 */ /* 0x0005e2000c101b38 */
[CC--:B-1----:R-:W-:Y:S02]  /*12d90*/  @!P1 LEA R14, P6, R204.reuse, R25.reuse, 0x2 ;  /* 0x00000019cc0e9211 */ /* 0x0c2fe400078c10ff */
[C---:B---3--:R-:W-:Y:S02]  /*12da0*/  @!P3 LEA R2, P2, R203.reuse, R25, 0x2 ;  /* 0x00000019cb02b211 */ /* 0x048fe400078410ff */
[-C--:B------:R-:W-:Y:S02]  /*12db0*/  @!P1 LEA.HI.X R15, R204, R34.reuse, R224, 0x2, P6 ;  /* 0x00000022cc0f9211 */ /* 0x080fe400030f14e0 */
[----:B------:R-:W-:-:S03]  /*12dc0*/  @!P3 LEA.HI.X R3, R203, R34, R223, 0x2, P2 ;  /* 0x00000022cb03b211 */ /* 0x000fc600010f14df */
[----:B------:R1:W-:Y:S01]  /*12dd0*/  @!P1 ST.E.64 desc[UR56][R14.64], R118 ;  /* 0x000000760e009985 */ /* 0x0003e2000c101b38 */
[-C--:B----4-:R-:W-:Y:S02]  /*12de0*/  @!P5 LEA R8, P1, R202, R25.reuse, 0x2 ;  /* 0x00000019ca08d211 */ /* 0x090fe400078210ff */
[CC--:B0-----:R-:W-:Y:S01]  /*12df0*/  @!P4 LEA R10, P2, R201.reuse, R25.reuse, 0x2 ;  /* 0x00000019c90ac211 */ /* 0x0c1fe200078410ff */
[----:B------:R1:W-:Y:S01]  /*12e00*/  @!P3 ST.E.64 desc[UR56][R2.64], R120 ;  /* 0x000000780200b985 */ /* 0x0003e2000c101b38 */
[----:B------:R-:W-:Y:S02]  /*12e10*/  @!P0 LEA R20, P6, R200, R25, 0x2 ;  /* 0x00000019c8148211 */ /* 0x000fe400078c10ff */
[-C--:B------:R-:W-:Y:S02]  /*12e20*/  @!P5 LEA.HI.X R9, R202, R34.reuse, R222, 0x2, P1 ;  /* 0x00000022ca09d211 */ /* 0x080fe400008f14de */
[-C--:B------:R-:W-:Y:S02]  /*12e30*/  @!P4 LEA.HI.X R11, R201, R34.reuse, R221, 0x2, P2 ;  /* 0x00000022c90bc211 */ /* 0x080fe400010f14dd */
[----:B------:R-:W-:Y:S01]  /*12e40*/  @!P0 LEA.HI.X R21, R200, R34, R220, 0x2, P6 ;  /* 0x00000022c8158211 */ /* 0x000fe200030f14dc */
[----:B------:R1:W-:Y:S04]  /*12e50*/  @!P5 ST.E.64 desc[UR56][R8.64], R126 ;  /* 0x0000007e0800d985 */ /* 0x0003e8000c101b38 */
[----:B------:R1:W-:Y:S04]  /*12e60*/  @!P4 ST.E.64 desc[UR56][R10.64], R128 ;  /* 0x000000800a00c985 */ /* 0x0003e8000c101b38 */
[----:B------:R1:W-:Y:S01]  /*12e70*/  @!P0 ST.E.64 desc[UR56][R20.64], R4 ;  /* 0x0000000414008985 */ /* 0x0003e2000c101b38 */
[----:B------:R-:W-:-:S13]  /*12e80*/  ISETP.GE.AND P0, PT, R23, UR4, PT ;  /* 0x0000000417007c0c */ /* 0x000fda000bf06270 */
[----:B-12---:R-:W-:Y:S05]  /*12e90*/  @P0 BRA `(.L_x_1412) ;  /* 0x0000000c00800947 */ /* 0x006fea0003800000 */
[----:B------:R-:W-:-:S04]  /*12ea0*/  LEA R2, P0, R23, R25, 0x2 ;  /* 0x0000001917027211 */ /* 0x000fc800078010ff */
[----:B------:R-:W-:-:S05]  /*12eb0*/  LEA.HI.X R3, R23, R34, R219, 0x2, P0 ;  /* 0x0000002217037211 */ /* 0x000fca00000f14db */
[----:B------:R0:W-:Y:S01]  /*12ec0*/  ST.E.64 desc[UR56][R2.64], R6 ;  /* 0x0000000602007985 */ /* 0x0001e2000c101b38 */
[----:B------:R-:W-:Y:S05]  /*12ed0*/  BRA `(.L_x_1412) ;  /* 0x0000000c00707947 */ /* 0x000fea0003800000 */
.L_x_1403:
        /* <DEDUP_REMOVED lines=9> */
[----:B------:R-:W-:Y:S01]  /*12f70*/  UISETP.NE.U32.AND UP1, UPT, UR8, URZ, UPT ;  /* 0x0000003f0800728c */ /* 0x000fe2000bf25070 */
[----:B------:R-:W-:Y:S02]  /*12f80*/  ULDC UR4, c[0x0][0xa88] ;  /* 0x0002a20000047ab9 */ /* 0x000fe40000000800 */
[----:B------:R-:W2:Y:S01]  /*12f90*/  @P1 LDG.E R6, desc[UR56][R2.64] ;  /* 0x0000003802061981 */ /* 0x000ea2000c1e1900 */
[----:B------:R-:W-:Y:S01]  /*12fa0*/  UISETP.NE.AND.EX UP1, UPT, UR9, URZ, UPT, UP1 ;  /* 0x0000003f0900728c */ /* 0x000fe2000bf25310 */
[----:B------:R-:W-:Y:S01]  /*12fb0*/  IMAD.U32 R0, RZ, RZ, UR4 ;  /* 0x00000004ff007e24 */ /* 0x000fe2000f8e00ff */
[----:B------:R-:W0:Y:S04]  /*12fc0*/  S2R R7, SR_TID.X ;  /* 0x0000000000077919 */ /* 0x000e280000002100 */
        /* <DEDUP_REMOVED lines=9> */
[----:B--2---:R-:W-:Y:S01]  /*13060*/  @P1 R2UR UR4, R6 ;  /* 0x00000000060412ca */ /* 0x004fe200000e0000 */
[----:B-1----:R-:W-:-:S14]  /*13070*/  @P2 BRA `(.L_x_1415) ;  /* 0x0000000000102947 */ /* 0x002fdc0003800000 */
[----:B------:R-:W-:Y:S05]  /*13080*/  @!P1 BRA `(.L_x_1415) ;  /* 0x00000000000c9947 */ /* 0x000fea0003800000 */
[----:B------:R-:W2:Y:S04]  /*13090*/  LDG.E R5, desc[UR56][R2.64] ;  /* 0x0000003802057981 */ /* 0x000ea8000c1e1900 */
[----:B-----5:R-:W2:Y:S02]  /*130a0*/  LDG.E R0, desc[UR56][R2.64+0x4] ;  /* 0x0000043802007981 */ /* 0x020ea4000c1e1900 */
[----:B--2---:R-:W-:-:S07]  /*130b0*/  IMAD.IADD R0, R0, 0x1, -R5 ;  /* 0x0000000100007824 */ /* 0x004fce00078e0a05 */
.L_x_1415:
[----:B------:R-:W-:Y:S01]  /*130c0*/  USHF.R.S32.HI UR12, URZ, 0x1f, UR44 ;  /* 0x0000001f3f0c7899 */ /* 0x000fe2000801142c */
[----:B------:R-:W-:Y:S01]  /*130d0*/  BSSY B1, `(.L_x_1416) ;  /* 0x000003a000017945 */ /* 0x000fe20003800000 */
[----:B------:R-:W-:Y:S02]  /*130e0*/  USHF.R.S32.HI UR18, URZ, 0x1f, UR4 ;  /* 0x0000001f3f127899 */ /* 0x000fe40008011404 */
[----:B------:R-:W-:Y:S02]  /*130f0*/  USEL UR7, UR44, URZ, !UP0 ;  /* 0x0000003f2c077287 */ /* 0x000fe4000c000000 */
[----:B------:R-:W-:Y:S01]  /*13100*/  USEL UR12, UR12, URZ, !UP0 ;  /* 0x0000003f0c0c7287 */ /* 0x000fe2000c000000 */
[----:B------:R-:W-:Y:S11]  /*13110*/  @P0 BRA `(.L_x_1417) ;  /* 0x0000000000d40947 */ /* 0x000ff60003800000 */
[----:B------:R-:W0:Y:S01]  /*13120*/  S2R R3, SR_TID.X ;  /* 0x0000000000037919 */ /* 0x000e220000002100 */
[----:B------:R-:W1:Y:S01]  /*13130*/  LDC R9, c[0x0][0xbe8] ;  /* 0x0002fa00ff097b82 */ /* 0x000e620000000800 */
[----:B------:R-:W-:Y:S02]  /*13140*/  IMAD.U32 R4, RZ, RZ, UR42 ;  /* 0x0000002aff047e24 */ /* 0x000fe4000f8e00ff */
[----:B-1---5:R-:W-:-:S03]  /*13150*/  IMAD R2, R0, R9, RZ ;  /* 0x0000000900027224 */ /* 0x022fc600078e02ff */
[----:B0-----:R-:W-:-:S04]  /*13160*/  IADD3 R4, R4, -0x80, R3 ;  /* 0xffffff8004047810 */ /* 0x001fc80007ffe003 */
[----:B------:R-:W-:-:S13]  /*13170*/  ISETP.GE.AND P0, PT, R4, R2, PT ;  /* 0x000000020400720c */ /* 0x000fda0003f06270 */
[----:B------:R-:W-:Y:S05]  /*13180*/  @P0 BRA `(.L_x_1417) ;  /* 0x0000000000b80947 */ /* 0x000fea0003800000 */
[----:B------:R-:W-:Y:S01]  /*13190*/  ISETP.NE.AND P0, PT, R9, 0x1, PT ;  /* 0x000000010900780c */ /* 0x000fe20003f05270 */
[----:B------:R-:W-:Y:S01]  /*131a0*/  UISETP.GT.AND UP2, UPT, UR47, 0x1, UPT ;  /* 0x000000012f00788c */ /* 0x000fe2000bf44270 */
[----:B------:R-:W-:Y:S01]  /*131b0*/  IMAD.MOV.U32 R5, RZ, RZ, R4 ;  /* 0x000000ffff057224 */ /* 0x000fe200078e0004 */
[----:B------:R-:W-:Y:S02]  /*131c0*/  UMOV UR8, 0x9b8 ;  /* 0x000009b800087882 */ /* 0x000fe40000000000 */
        /* <DEDUP_REMOVED lines=19> */
[----:B------:R-:W-:Y:S02]  /*13300*/  IMAD.U32 R3, RZ, RZ, UR23 ;  /* 0x00000017ff037e24 */ /* 0x000fe4000f8e00ff */
[----:B------:R-:W-:Y:S01]  /*13310*/  IMAD.U32 R6, RZ, RZ, UR8 ;  /* 0x00000008ff067e24 */ /* 0x000fe2000f8e00ff */
[----:B------:R-:W-:Y:S01]  /*13320*/  ULDC.64 UR8, c[0x0][UR19+0x210] ;  /* 0x0000840013087abb */ /* 0x000fe20008000a00 */
[----:B-1----:R-:W-:Y:S01]  /*13330*/  @P0 SHF.R.U32.HI R5, RZ, R7, R2 ;  /* 0x00000007ff050219 */ /* 0x002fe20000011602 */
[----:B------:R-:W-:-:S04]  /*13340*/  IMAD.U32 R2, RZ, RZ, UR22 ;  /* 0x00000016ff027e24 */ /* 0x000fc8000f8e00ff */
[--C-:B------:R-:W-:Y:S01]  /*13350*/  IMAD.MOV R7, RZ, RZ, -R5.reuse ;  /* 0x000000ffff077224 */ /* 0x100fe200078e0a05 */
[----:B------:R-:W-:Y:S01]  /*13360*/  IADD3 R2, P0, P1, R5, UR10, R2 ;  /* 0x0000000a05027c10 */ /* 0x000fe2000f91e002 */
[----:B------:R-:W-:Y:S01]  /*13370*/  UIADD3.X UR10, UR13, UR11, UR18, UP0, UP1 ;  /* 0x0000000b0d0a7290 */ /* 0x000fe200087e2412 */
[----:B------:R-:W-:Y:S01]  /*13380*/  SHF.R.S32.HI R5, RZ, 0x1f, R5 ;  /* 0x0000001fff057819 */ /* 0x000fe20000011405 */
        /* <DEDUP_REMOVED lines=14> */
.L_x_1417:
[----:B------:R-:W-:Y:S05]  /*13470*/  BSYNC B1 ;  /* 0x0000000000017941 */ /* 0x000fea0003800000 */
.L_x_1416:
[----:B------:R-:W-:-:S06]  /*13480*/  UISETP.GT.AND UP0, UPT, UR47, 0x1, UPT ;  /* 0x000000012f00788c */ /* 0x000fcc000bf04270 */
[----:B------:R-:W-:-:S13]  /*13490*/  PLOP3.LUT P0, PT, PT, PT, UP0, 0x80, 0x0 ;  /* 0x000000000000781c */ /* 0x000fda0003f0f008 */
[----:B------:R-:W-:Y:S05]  /*134a0*/  @P0 BRA `(.L_x_1412) ;  /* 0x0000000400fc0947 */ /* 0x000fea0003800000 */
[----:B------:R-:W1:Y:S01]  /*134b0*/  LDC R11, c[0x0][0xbe8] ;  /* 0x0002fa00ff0b7b82 */ /* 0x000e620000000800 */
[----:B------:R-:W-:Y:S01]  /*134c0*/  ULDC.64 UR14, c[0x0][0xaa0] ;  /* 0x0002a800000e7ab9 */ /* 0x000fe20000000a00 */
[----:B------:R-:W-:Y:S01]  /*134d0*/  IMAD R2, R18, 0x20, R217 ;  /* 0x0000002012027824 */ /* 0x000fe200078e02d9 */
[----:B------:R-:W-:Y:S01]  /*134e0*/  UIMAD UR10, UR18, UR14, URZ ;  /* 0x0000000e120a72a4 */ /* 0x000fe2000f8e023f */
[----:B------:R-:W-:Y:S01]  /*134f0*/  VIADD R8, R217, UR42 ;  /* 0x0000002ad9087c36 */ /* 0x000fe20008000000 */
[----:B------:R-:W-:Y:S01]  /*13500*/  UIMAD.WIDE.U32 UR8, UR4, UR14, URZ ;  /* 0x0000000e040872a5 */ /* 0x000fe2000f8e003f */
[----:B------:R-:W-:Y:S01]  /*13510*/  VIADD R6, R2, UR42 ;  /* 0x0000002a02067c36 */ /* 0x000fe20008000000 */
[----:B------:R-:W-:Y:S01]  /*13520*/  UIMAD UR10, UR4, UR15, UR10 ;  /* 0x0000000f040a72a4 */ /* 0x000fe2000f8e020a */
[----:B------:R-:W-:Y:S02]  /*13530*/  BSSY B1, `(.L_x_1418) ;  /* 0x0000040000017945 */ /* 0x000fe40003800000 */
[----:B0-----:R-:W-:Y:S01]  /*13540*/  IMAD.MOV.U32 R5, RZ, RZ, R6 ;  /* 0x000000ffff057224 */ /* 0x001fe200078e0006 */
[----:B------:R-:W-:-:S03]  /*13550*/  UIADD3 UR9, UR9, UR10, URZ ;  /* 0x0000000a09097290 */ /* 0x000fc6000fffe03f */
[----:B------:R-:W-:Y:S02]  /*13560*/  ULDC.64 UR10, c[0x0][0xae8] ;  /* 0x0002ba00000a7ab9 */ /* 0x000fe40000000a00 */
[----:B------:R-:W-:-:S04]  /*13570*/  UIMAD.WIDE.U32 UR8, UR43, UR10, UR8 ;  /* 0x0000000a2b0872a5 */ /* 0x000fc8000f8e0008 */
[----:B------:R-:W-:-:S03]  /*13580*/  UIMAD UR9, UR43, UR11, UR9 ;  /* 0x0000000b2b0972a4 */ /* 0x000fc6000f8e0209 */
[----:B------:R-:W-:Y:S01]  /*13590*/  ULDC.64 UR10, c[0x0][0xaf0] ;  /* 0x0002bc00000a7ab9 */ /* 0x000fe20000000a00 */
[----:B-1----:R-:W-:Y:S01]  /*135a0*/  ISETP.NE.AND P0, PT, R11, 0x1, PT ;  /* 0x000000010b00780c */ /* 0x002fe20003f05270 */
[----:B------:R-:W-:Y:S02]  /*135b0*/  UIMAD UR12, UR12, UR10, URZ ;  /* 0x0000000a0c0c72a4 */ /* 0x000fe4000f8e023f */
[----:B------:R-:W-:Y:S02]  /*135c0*/  UIMAD.WIDE.U32 UR8, UR7, UR10, UR8 ;  /* 0x0000000a070872a5 */ /* 0x000fe4000f8e0008 */
[----:B------:R-:W-:-:S03]  /*135d0*/  UIMAD UR4, UR7, UR11, UR12 ;  /* 0x0000000b070472a4 */ /* 0x000fc6000f8e020c */
[----:B------:R-:W-:Y:S01]  /*135e0*/  ULDC.64 UR10, c[0x0][0xae0] ;  /* 0x0002b800000a7ab9 */ /* 0x000fe20000000a00 */
[----:B------:R-:W-:-:S04]  /*135f0*/  UIADD3 UR4, UR9, UR4, URZ ;  /* 0x0000000409047290 */ /* 0x000fc8000fffe03f */
        /* <DEDUP_REMOVED lines=9> */
[----:B------:R-:W-:Y:S02]  /*13690*/  IMAD R7, R11, R7, R6 ;  /* 0x000000070b077224 */ /* 0x000fe400078e0206 */
[----:B------:R-:W-:Y:S01]  /*136a0*/  IMAD.U32 R2, RZ, RZ, UR8 ;  /* 0x00000008ff027e24 */ /* 0x000fe2000f8e00ff */
[----:B------:R-:W-:Y:S01]  /*136b0*/  ULDC.64 UR8, c[0x0][0xad8] ;  /* 0x0002b60000087ab9 */ /* 0x000fe20000000a00 */
[C---:B------:R-:W-:Y:S01]  /*136c0*/  IMAD R9, R5.reuse, UR11, R4 ;  /* 0x0000000b05097c24 */ /* 0x040fe2000f8e0204 */
[----:B------:R-:W-:Y:S01]  /*136d0*/  SHF.R.S32.HI R4, RZ, 0x1f, R7 ;  /* 0x0000001fff047819 */ /* 0x000fe20000011407 */
[----:B------:R-:W-:-:S04]  /*136e0*/  IMAD.WIDE.U32 R2, R5, UR10, R2 ;  /* 0x0000000a05027c25 */ /* 0x000fc8000f8e0002 */
[----:B------:R-:W-:Y:S02]  /*136f0*/  IMAD.IADD R3, R3, 0x1, R9 ;  /* 0x0000000103037824 */ /* 0x000fe400078e0209 */
[----:B------:R-:W-:Y:S02]  /*13700*/  IMAD R6, R4, UR8, RZ ;  /* 0x0000000804067c24 */ /* 0x000fe4000f8e02ff */
[----:B-----5:R-:W-:Y:S02]  /*13710*/  IMAD R11, R0, R11, RZ ;  /* 0x0000000b000b7224 */ /* 0x020fe400078e02ff */
[C---:B------:R-:W-:Y:S02]  /*13720*/  VIADD R4, R8.reuse, 0x40 ;  /* 0x0000004008047836 */ /* 0x040fe40000000000 */
[C---:B------:R-:W-:Y:S01]  /*13730*/  IMAD R5, R7.reuse, UR9, R6 ;  /* 0x0000000907057c24 */ /* 0x040fe2000f8e0206 */
[-C--:B------:R-:W-:Y:S01]  /*13740*/  ISETP.GE.AND P2, PT, R8, R11.reuse, PT ;  /* 0x0000000b0800720c */ /* 0x080fe20003f46270 */
[----:B------:R-:W-:Y:S01]  /*13750*/  IMAD.WIDE.U32 R2, R7, UR8, R2 ;  /* 0x0000000807027c25 */ /* 0x000fe2000f8e0002 */
[----:B------:R-:W-:Y:S01]  /*13760*/  ULDC.64 UR8, c[0x0][0xa80] ;  /* 0x0002a00000087ab9 */ /* 0x000fe20000000a00 */
[----:B------:R-:W-:-:S02]  /*13770*/  ISETP.GE.AND P1, PT, R4, R11, PT ;  /* 0x0000000b0400720c */ /* 0x000fc40003f26270 */
        /* <DEDUP_REMOVED lines=27> */
.L_x_1419:
[----:B------:R-:W-:Y:S05]  /*13930*/  BSYNC B1 ;  /* 0x0000000000017941 */ /* 0x000fea0003800000 */
.L_x_1418:
        /* <DEDUP_REMOVED lines=17> */
.L_x_1421:
[----:B------:R-:W-:Y:S05]  /*13a50*/  BSYNC B1 ;  /* 0x0000000000017941 */ /* 0x000fea0003800000 */
.L_x_1420:
        /* <DEDUP_REMOVED lines=17> */
.L_x_1423:
[----:B------:R-:W-:Y:S05]  /*13b70*/  BSYNC B1 ;  /* 0x0000000000017941 */ /* 0x000fea0003800000 */
.L_x_1422:
        /* <DEDUP_REMOVED lines=18> */
.L_x_1412:
[----:B------:R-:W-:Y:S05]  /*13ca0*/  BSYNC B0 ;  /* 0x0000000000007941 */ /* 0x000fea0003800000 */
.L_x_1402:
[----:B------:R-:W-:Y:S02]  /*13cb0*/  ULDC UR4, c[0x0][0xc3c] ;  /* 0x00030f0000047ab9 */ /* 0x000fe40000000800 */
[----:B------:R-:W-:-:S06]  /*13cc0*/  UISETP.GE.AND UP0, UPT, UR53, UR4, UPT ;  /* 0x000000043500728c */ /* 0x000fcc000bf06270 */
[----:B------:R-:W-:-:S13]  /*13cd0*/  PLOP3.LUT P0, PT, PT, PT, UP0, 0x80, 0x0 ;  /* 0x000000000000781c */ /* 0x000fda0003f0f008 */
[----:B------:R-:W-:Y:S05]  /*13ce0*/  @!P0 BRA `(.L_x_1424) ;  /* 0xfffffed000b08947 */ /* 0x000fea000383ffff */
[----:B------:R-:W-:Y:S05]  /*13cf0*/  EXIT ;  /* 0x000000000000794d */ /* 0x000fea0003800000 */
.L_x_1311:
        /* <DEDUP_REMOVED lines=10> */
[----:B------:R-:W0:Y:S02]  /*13da0*/  @P0 LDS.128 R24, [R2+0x2a8d0] ;  /* 0x02a8d00002180984 */ /* 0x000e240000000c00 */
[----:B0-----:R-:W-:Y:S01]  /*13db0*/  @P0 R2UR UR40, R27 ;  /* 0x000000001b2802ca */ /* 0x001fe200000e0000 */
[----:B------:R-:W-:Y:S06]  /*13dc0*/  @P0 BAR.ARV 0x4, 0x180 ;  /* 0x0106000000000b1d */ /* 0x000fec0000002000 */
[----:B------:R-:W-:Y:S08]  /*13dd0*/  @P0 BRA `(.L_x_1425) ;  /* 0x0000000c00b80947 */ /* 0x000ff00003800000 */
[----:B------:R-:W0:Y:S01]  /*13de0*/  S2R R4, SR_TID.X ;  /* 0x0000000000047919 */ /* 0x000e220000002100 */
[----:B------:R-:W-:Y:S01]  /*13df0*/  ULDC UR4, c[0x0][0xc3c] ;  /* 0x00030f0000047ab9 */ /* 0x000fe20000000800 */
[----:B------:R-:W-:Y:S02]  /*13e00*/  IMAD.MOV.U32 R0, RZ, RZ, RZ ;  /* 0x000000ffff007224 */ /* 0x000fe400078e00ff */
[----:B------:R-:W-:Y:S01]  /*13e10*/  IMAD.MOV.U32 R9, RZ, RZ, RZ ;  /* 0x000000ffff097224 */ /* 0x000fe200078e00ff */
[----:B0-----:R-:W-:-:S04]  /*13e20*/  LOP3.LUT R7, R4, 0x1f, RZ, 0xc0, !PT ;  /* 0x0000001f04077812 */ /* 0x001fc800078ec0ff */
[----:B------:R-:W-:-:S04]  /*13e30*/  ISETP.NE.AND P0, PT, R7, 0x1f, PT ;  /* 0x0000001f0700780c */ /* 0x000fc80003f05270 */
[----:B------:R-:W-:-:S13]  /*13e40*/  ISETP.GE.OR P1, PT, R7, UR4, !P0 ;  /* 0x0000000407007c0c */ /* 0x000fda000c726670 */
[----:B------:R-:W0:Y:S08]  /*13e50*/  @!P1 LDC.64 R4, c[0x0][0xc80] ;  /* 0x00032000ff049b82 */ /* 0x000e300000000a00 */
[----:B------:R-:W1:Y:S01]  /*13e60*/  @!P1 LDC.64 R2, c[0x0][0xc78] ;  /* 0x00031e00ff029b82 */ /* 0x000e620000000a00 */
[----:B0-----:R-:W-:-:S05]  /*13e70*/  @!P1 IMAD.WIDE.U32 R4, R7, 0x4, R4 ;  /* 0x0000000407049825 */ /* 0x001fca00078e0004 */
[----:B------:R-:W2:Y:S01]  /*13e80*/  @!P1 LDG.E R0, desc[UR56][R4.64] ;  /* 0x0000003804009981 */ /* 0x000ea2000c1e1900 */
[----:B-1----:R-:W-:-:S05]  /*13e90*/  @!P1 IMAD.WIDE.U32 R2, R7, 0x4, R2 ;  /* 0x0000000407029825 */ /* 0x002fca00078e0002 */
        /* <DEDUP_REMOVED lines=21> */
[----:B------:R-:W1:Y:S01]  /*13ff0*/  S2R R11, SR_CTAID.X ;  /* 0x00000000000b7919 */ /* 0x000e620000002500 */
[----:B0-----:R-:W-:Y:S02]  /*14000*/  SEL R5, R4, RZ, P5 ;  /* 0x000000ff04057207 */ /* 0x001fe40002800000 */
[----:B------:R-:W0:Y:S03]  /*14010*/  LDC R4, c[0x0][0xc38] ;  /* 0x00030e00ff047b82 */ /* 0x000e260000000800 */
[----:B------:R-:W-:-:S05]  /*14020*/  IMAD.IADD R13, R2, 0x1, R5 ;  /* 0x00000001020d7824 */ /* 0x000fca00078e0205 */
[----:B------:R-:W0:Y:S02]  /*14030*/  SHFL.IDX PT, R5, R13, 0x1f, 0x1f ;  /* 0x03e01f000d057f89 */ /* 0x000e2400000e0000 */
[----:B0-----:R-:W-:-:S05]  /*14040*/  IMAD R6, R5, R4, RZ ;  /* 0x0000000405067224 */ /* 0x001fca00078e02ff */
[----:B-1----:R-:W-:Y:S01]  /*14050*/  ISETP.GT.AND P6, PT, R6, R11, PT ;  /* 0x0000000b0600720c */ /* 0x002fe20003fc4270 */
[----:B------:R-:W-:-:S12]  /*14060*/  IMAD.MOV.U32 R3, RZ, RZ, R6 ;  /* 0x000000ffff037224 */ /* 0x000fd800078e0006 */
[----:B------:R-:W-:Y:S05]  /*14070*/  @P6 BRA `(.L_x_1426) ;  /* 0x0000000000a46947 */ /* 0x000fea0003800000 */
[----:B------:R-:W-:Y:S01]  /*14080*/  IMAD.MOV.U32 R6, RZ, RZ, R3 ;  /* 0x000000ffff067224 */ /* 0x000fe200078e0003 */
[----:B------:R-:W-:Y:S01]  /*14090*/  UMOV UR4, URZ ;  /* 0x0000003f00047c82 */ /* 0x000fe20008000000 */
[----:B------:R-:W-:-:S05]  /*140a0*/  ULDC UR5, c[0x0][0xc3c] ;  /* 0x00030f0000057ab9 */ /* 0x000fca0000000800 */
.L_x_1428:
[----:B------:R-:W-:-:S04]  /*140b0*/  UIADD3 UR4, UR4, 0x1f, URZ ;  /* 0x0000001f04047890 */ /* 0x000fc8000fffe03f */
[----:B------:R-:W-:-:S06]  /*140c0*/  UISETP.GE.AND UP0, UPT, UR4, UR5, UPT ;  /* 0x000000050400728c */ /* 0x000fcc000bf06270 */
[----:B------:R-:W-:-:S13]  /*140d0*/  PLOP3.LUT P6, PT, PT, PT, UP0, 0x40, 0x0 ;  /* 0x000000000000781c */ /* 0x000fda0003fce808 */
[----:B------:R-:W-:Y:S05]  /*140e0*/  @!P6 BRA `(.L_x_1427) ;  /* 0x0000000800c8e947 */ /* 0x000fea0003800000 */
[----:B------:R-:W-:Y:S02]  /*140f0*/  VIADD R9, R7, UR4 ;  /* 0x0000000407097c36 */ /* 0x000fe40008000000 */
[----:B------:R-:W-:-:S03]  /*14100*/  IMAD.MOV.U32 R0, RZ, RZ, RZ ;  /* 0x000000ffff007224 */ /* 0x000fc600078e00ff */
[----:B------:R-:W-:-:S13]  /*14110*/  ISETP.GE.OR P6, PT, R9, UR5, !P0 ;  /* 0x0000000509007c0c */ /* 0x000fda000c7c6670 */
[----:B------:R-:W0:Y:S08]  /*14120*/  @!P6 LDC.64 R4, c[0x0][0xc80] ;  /* 0x00032000ff04eb82 */ /* 0x000e300000000a00 */
[----:B------:R-:W1:Y:S01]  /*14130*/  @!P6 LDC.64 R2, c[0x0][0xc78] ;  /* 0x00031e00ff02eb82 */ /* 0x000e620000000a00 */
[----:B0-----:R-:W-:-:S05]  /*14140*/  @!P6 IMAD.WIDE R4, R9, 0x4, R4 ;  /* 0x000000040904e825 */ /* 0x001fca00078e0204 */
[----:B------:R0:W2:Y:S01]  /*14150*/  @!P6 LDG.E R0, desc[UR56][R4.64] ;  /* 0x000000380400e981 */ /* 0x0000a2000c1e1900 */
[----:B-1----:R-:W-:-:S04]  /*14160*/  @!P6 IMAD.WIDE R2, R9, 0x4, R2 ;  /* 0x000000040902e825 */ /* 0x002fc800078e0202 */
[----:B------:R-:W-:Y:S01]  /*14170*/  IMAD.MOV.U32 R9, RZ, RZ, RZ ;  /* 0x000000ffff097224 */ /* 0x000fe200078e00ff */
[----:B0-----:R-:W0:Y:S05]  /*14180*/  LDC R4, c[0x0][0xc38] ;  /* 0x00030e00ff047b82 */ /* 0x001e2a0000000800 */
[----:B------:R-:W2:Y:S02]  /*14190*/  @!P6 LDG.E R9, desc[UR56][R2.64] ;  /* 0x000000380209e981 */ /* 0x000ea4000c1e1900 */
[----:B--2---:R-:W-:-:S05]  /*141a0*/  IMAD R15, R0, R9, RZ ;  /* 0x00000009000f7224 */ /* 0x004fca00078e02ff */
        /* <DEDUP_REMOVED lines=20> */
[----:B------:R-:W-:Y:S02]  /*142f0*/  IMAD.MOV.U32 R13, RZ, RZ, R2 ;  /* 0x000000ffff0d7224 */ /* 0x000fe400078e0002 */
[----:B------:R-:W-:-:S07]  /*14300*/  IMAD.MOV.U32 R3, RZ, RZ, R5 ;  /* 0x000000ffff037224 */ /* 0x000fce00078e0005 */
.L_x_1426:
[----:B------:R-:W-:Y:S02]  /*14310*/  IMAD.IADD R24, R6, 0x1, -R3 ;  /* 0x0000000106187824 */ /* 0x000fe400078e0a03 */
[----:B------:R-:W-:Y:S02]  /*14320*/  IMAD.MOV.U32 R3, RZ, RZ, RZ ;  /* 0x000000ffff037224 */ /* 0x000fe400078e00ff */
[----:B------:R-:W-:-:S05]  /*14330*/  IMAD R2, R13, R4, R24 ;  /* 0x000000040d027224 */ /* 0x000fca00078e0218 */
[----:B------:R-:W-:-:S13]  /*14340*/  ISETP.GT.AND P0, PT, R2, R11, PT ;  /* 0x0000000b0200720c */ /* 0x000fda0003f04270 */
[----:B------:R-:W-:Y:S02]  /*14350*/  VOTEU.ANY UR6, UPT, !P0 ;  /* 0x0000000000067886 */ /* 0x000fe400040e0100 */
[----:B------:R-:W-:Y:S02]  /*14360*/  UPOPC UR5, UR6 ;  /* 0x00000006000572bf */ /* 0x000fe40008000000 */
[----:B------:R-:W-:Y:S02]  /*14370*/  ISETP.NE.AND P0, PT, RZ, UR6, PT ;  /* 0x00000006ff007c0c */ /* 0x000fe4000bf05270 */
[----:B------:R-:W-:Y:S02]  /*14380*/  UIADD3 UR40, UR5, UR4, URZ ;  /* 0x0000000405287290 */ /* 0x000fe4000fffe03f */
[----:B------:R-:W-:Y:S02]  /*14390*/  IMAD.U32 R2, RZ, RZ, UR5 ;  /* 0x00000005ff027e24 */ /* 0x000fe4000f8e00ff */
[----:B------:R-:W-:-:S03]  /*143a0*/  IMAD.U32 R5, RZ, RZ, UR5 ;  /* 0x00000005ff057e24 */ /* 0x000fc6000f8e00ff */
[----:B------:R-:W0:Y:S04]  /*143b0*/  SHFL.IDX PT, R9, R9, R2, 0x1f ;  /* 0x00001f0209097589 */ /* 0x000e2800000e0000 */
[----:B------:R1:W2:Y:S01]  /*143c0*/  SHFL.IDX PT, R0, R0, R5, 0x1f ;  /* 0x00001f0500007589 */ /* 0x0002a200000e0000 */
[----:B0-----:R-:W-:Y:S01]  /*143d0*/  ISETP.NE.AND P1, PT, R9, 0x1, PT ;  /* 0x000000010900780c */ /* 0x001fe20003f25270 */
[----:B-1----:R-:W-:-:S12]  /*143e0*/  @!P0 BRA `(.L_x_1429) ;  /* 0x00000000000c8947 */ /* 0x002fd80003800000 */
[----:B------:R-:W-:-:S06]  /*143f0*/  UIADD3 UR4, UR5, -0x1, URZ ;  /* 0xffffffff05047890 */ /* 0x000fcc000fffe03f */
[----:B------:R-:W-:-:S05]  /*14400*/  IMAD.U32 R2, RZ, RZ, UR4 ;  /* 0x00000004ff027e24 */ /* 0x000fca000f8e00ff */
[----:B------:R0:W1:Y:S02]  /*14410*/  SHFL.IDX PT, R3, R13, R2, 0x1f ;  /* 0x00001f020d037589 */ /* 0x00006400000e0000 */
.L_x_1429:
[----:B-1----:R-:W-:-:S04]  /*14420*/  IMAD R24, R3, R4, R24 ;  /* 0x0000000403187224 */ /* 0x002fc800078e0218 */
[----:B------:R-:W-:Y:S01]  /*14430*/  IMAD.IADD R5, R11, 0x1, -R24 ;  /* 0x000000010b057824 */ /* 0x000fe200078e0a18 */
[----:B------:R-:W-:Y:S06]  /*14440*/  @!P1 BRA `(.L_x_1430) ;  /* 0x0000000000e89947 */ /* 0x000fec0003800000 */
[-C--:B--2---:R-:W-:Y:S02]  /*14450*/  IABS R12, R0.reuse ;  /* 0x00000000000c7213 */ /* 0x084fe40000000000 */
[----:B------:R-:W-:Y:S02]  /*14460*/  IABS R4, R9 ;  /* 0x0000000900047213 */ /* 0x000fe40000000000 */
[----:B------:R-:W1:Y:S01]  /*14470*/  I2F.RP R6, R12 ;  /* 0x0000000c00067306 */ /* 0x000e620000209400 */
[----:B------:R-:W-:-:S07]  /*14480*/  IABS R10, R0 ;  /* 0x00000000000a7213 */ /* 0x000fce0000000000 */
[----:B------:R-:W2:Y:S08]  /*14490*/  I2F.RP R8, R4 ;  /* 0x0000000400087306 */ /* 0x000eb00000209400 */
[----:B-1----:R-:W0:Y:S08]  /*144a0*/  MUFU.RCP R6, R6 ;  /* 0x0000000600067308 */ /* 0x002e300000001000 */
[----:B--2---:R-:W-:Y:S01]  /*144b0*/  MUFU.RCP R8, R8 ;  /* 0x0000000800087308 */ /* 0x004fe20000001000 */
[----:B0-----:R-:W-:Y:S01]  /*144c0*/  VIADD R2, R6, 0xffffffe ;  /* 0x0ffffffe06027836 */ /* 0x001fe20000000000 */
[----:B------:R-:W-:-:S06]  /*144d0*/  IABS R6, R5 ;  /* 0x0000000500067213 */ /* 0x000fcc0000000000 */
[----:B------:R0:W1:Y:S02]  /*144e0*/  F2I.FTZ.U32.TRUNC.NTZ R3, R2 ;  /* 0x0000000200037305 */ /* 0x000064000021f000 */
[----:B0-----:R-:W-:Y:S02]  /*144f0*/  IMAD.MOV.U32 R2, RZ, RZ, RZ ;  /* 0x000000ffff027224 */ /* 0x001fe400078e00ff */
[----:B-1----:R-:W-:-:S04]  /*14500*/  IMAD.MOV R11, RZ, RZ, -R3 ;  /* 0x000000ffff0b7224 */ /* 0x002fc800078e0a03 */
[----:B------:R-:W-:-:S04]  /*14510*/  IMAD R11, R11, R12, RZ ;  /* 0x0000000c0b0b7224 */ /* 0x000fc800078e02ff */
[----:B------:R-:W-:-:S04]  /*14520*/  IMAD.HI.U32 R3, R3, R11, R2 ;  /* 0x0000000b03037227 */ /* 0x000fc800078e0002 */
[----:B------:R-:W-:Y:S02]  /*14530*/  IMAD.MOV R11, RZ, RZ, -R10 ;  /* 0x000000ffff0b7224 */ /* 0x000fe400078e0a0a */
[----:B------:R-:W-:-:S04]  /*14540*/  IMAD.HI.U32 R2, R3, R6, RZ ;  /* 0x0000000603027227 */ /* 0x000fc800078e00ff */
[----:B------:R-:W-:Y:S01]  /*14550*/  IMAD R3, R2, R11, R6 ;  /* 0x0000000b02037224 */ /* 0x000fe200078e0206 */
[----:B------:R-:W-:Y:S01]  /*14560*/  LOP3.LUT R6, R5, R0, RZ, 0x3c, !PT ;  /* 0x0000000005067212 */ /* 0x000fe200078e3cff */
[----:B------:R-:W-:-:S03]  /*14570*/  VIADD R10, R8, 0xffffffe ;  /* 0x0ffffffe080a7836 */ /* 0x000fc60000000000 */
[----:B------:R-:W-:Y:S02]  /*14580*/  ISETP.GT.U32.AND P1, PT, R12, R3, PT ;  /* 0x000000030c00720c */ /* 0x000fe40003f24070 */
[----:B------:R-:W-:-:S11]  /*14590*/  ISETP.GE.AND P2, PT, R6, RZ, PT ;  /* 0x000000ff0600720c */ /* 0x000fd60003f46270 */
[----:B------:R-:W-:Y:S02]  /*145a0*/  @!P1 IMAD.IADD R3, R3, 0x1, -R12 ;  /* 0x0000000103039824 */ /* 0x000fe400078e0a0c */
[----:B------:R-:W-:Y:S01]  /*145b0*/  @!P1 VIADD R2, R2, 0x1 ;  /* 0x0000000102029836 */ /* 0x000fe20000000000 */
[----:B------:R-:W-:Y:S02]  /*145c0*/  ISETP.NE.AND P1, PT, R0, RZ, PT ;  /* 0x000000ff0000720c */ /* 0x000fe40003f25270 */
[----:B------:R-:W-:Y:S02]  /*145d0*/  ISETP.GE.U32.AND P0, PT, R3, R12, PT ;  /* 0x0000000c0300720c */ /* 0x000fe40003f06070 */
[----:B------:R-:W0:Y:S11]  /*145e0*/  F2I.FTZ.U32.TRUNC.NTZ R3, R10 ;  /* 0x0000000a00037305 */ /* 0x000e36000021f000 */
        /* <DEDUP_REMOVED lines=21> */
[----:B------:R-:W-:Y:S01]  /*14740*/  ISETP.GE.AND P2, PT, R3, RZ, PT ;  /* 0x000000ff0300720c */ /* 0x000fe20003f46270 */
[----:B------:R-:W-:-:S06]  /*14750*/  IMAD.MOV R3, RZ, RZ, -R8 ;  /* 0x000000ffff037224 */ /* 0x000fcc00078e0a08 */
[----:B------:R-:W-:-:S06]  /*14760*/  @P0 VIADD R2, R2, 0x1 ;  /* 0x0000000102020836 */ /* 0x000fcc0000000000 */
[----:B------:R-:W-:Y:S01]  /*14770*/  @!P2 IMAD.MOV R2, RZ, RZ, -R2 ;  /* 0x000000ffff02a224 */ /* 0x000fe200078e0a02 */
[----:B------:R-:W-:-:S05]  /*14780*/  @!P1 LOP3.LUT R2, RZ, R9, RZ, 0x33, !PT ;  /* 0x00000009ff029212 */ /* 0x000fca00078e33ff */
[----:B------:R-:W-:-:S04]  /*14790*/  IMAD.MOV R26, RZ, RZ, -R2 ;  /* 0x000000ffff1a7224 */ /* 0x000fc800078e0a02 */
[C---:B------:R-:W-:Y:S02]  /*147a0*/  IMAD R26, R9.reuse, R26, R8 ;  /* 0x0000001a091a7224 */ /* 0x040fe400078e0208 */
[----:B------:R-:W-:Y:S02]  /*147b0*/  IMAD R9, R9, 0x1000000, R2 ;  /* 0x0100000009097824 */ /* 0x000fe400078e0202 */
[----:B------:R-:W-:Y:S02]  /*147c0*/  IMAD R2, R0, R3, R5 ;  /* 0x0000000300027224 */ /* 0x000fe400078e0205 */
[----:B------:R-:W-:Y:S01]  /*147d0*/  IMAD R26, R26, 0x10000, R9 ;  /* 0x000100001a1a7824 */ /* 0x000fe200078e0209 */
[----:B------:R-:W-:Y:S06]  /*147e0*/  BRA `(.L_x_1431) ;  /* 0x0000000000fc7947 */ /* 0x000fec0003800000 */
.L_x_1430:
[----:B------:R-:W-:Y:S02]  /*147f0*/  ULDC.64 UR4, c[0x0][0xc90] ;  /* 0x0003240000047ab9 */ /* 0x000fe40000000a00 */
[----:B------:R-:W-:-:S06]  /*14800*/  UIMAD.WIDE UR4, UR40, 0x4, UR4 ;  /* 0x00000004280478a5 */ /* 0x000fcc000f8e0204 */
[----:B0-----:R-:W-:Y:S02]  /*14810*/  IMAD.U32 R2, RZ, RZ, UR4 ;  /* 0x00000004ff027e24 */ /* 0x001fe4000f8e00ff */
[----:B------:R-:W-:-:S05]  /*14820*/  IMAD.U32 R3, RZ, RZ, UR5 ;  /* 0x00000005ff037e24 */ /* 0x000fca000f8e00ff */
[----:B------:R0:W2:Y:S01]  /*14830*/  LDG.E R13, desc[UR56][R2.64] ;  /* 0x00000038020d7981 */ /* 0x0000a2000c1e1900 */
[----:B------:R-:W-:Y:S01]  /*14840*/  IABS R15, R5 ;  /* 0x00000005000f7213 */ /* 0x000fe20000000000 */
[----:B0-----:R-:W-:Y:S02]  /*14850*/  IMAD.MOV.U32 R2, RZ, RZ, RZ ;  /* 0x000000ffff027224 */ /* 0x001fe400078e00ff */
[----:B--2---:R-:W-:-:S05]  /*14860*/  IMAD R6, R0, R13, RZ ;  /* 0x0000000d00067224 */ /* 0x004fca00078e02ff */
[-C--:B------:R-:W-:Y:S02]  /*14870*/  IABS R10, R6.reuse ;  /* 0x00000006000a7213 */ /* 0x080fe40000000000 */
[----:B------:R-:W-:Y:S02]  /*14880*/  IABS R12, R6 ;  /* 0x00000006000c7213 */ /* 0x000fe40000000000 */
[----:B------:R-:W0:Y:S08]  /*14890*/  I2F.RP R8, R10 ;  /* 0x0000000a00087306 */ /* 0x000e300000209400 */
[----:B0-----:R-:W0:Y:S02]  /*148a0*/  MUFU.RCP R8, R8 ;  /* 0x0000000800087308 */ /* 0x001e240000001000 */
[----:B0-----:R-:W-:-:S06]  /*148b0*/  VIADD R9, R8, 0xffffffe ;  /* 0x0ffffffe08097836 */ /* 0x001fcc0000000000 */
[----:B------:R-:W0:Y:S02]  /*148c0*/  F2I.FTZ.U32.TRUNC.NTZ R3, R9 ;  /* 0x0000000900037305 */ /* 0x000e24000021f000 */
[----:B0-----:R-:W-:-:S04]  /*148d0*/  IMAD.MOV R11, RZ, RZ, -R3 ;  /* 0x000000ffff0b7224 */ /* 0x001fc800078e0a03 */
[----:B------:R-:W-:-:S04]  /*148e0*/  IMAD R11, R11, R10, RZ ;  /* 0x0000000a0b0b7224 */ /* 0x000fc800078e02ff */
[----:B------:R-:W-:-:S04]  /*148f0*/  IMAD.HI.U32 R2, R3, R11, R2 ;  /* 0x0000000b03027227 */ /* 0x000fc800078e0002 */
[----:B------:R-:W-:Y:S02]  /*14900*/  IMAD.MOV R3, RZ, RZ, -R12 ;  /* 0x000000ffff037224 */ /* 0x000fe400078e0a0c */
        /* <DEDUP_REMOVED lines=12> */
[----:B------:R-:W-:Y:S02]  /*149d0*/  IMAD R11, R13, R2, RZ ;  /* 0x000000020d0b7224 */ /* 0x000fe400078e02ff */
[----:B------:R-:W-:Y:S02]  /*149e0*/  IMAD.MOV R2, RZ, RZ, -R2 ;  /* 0x000000ffff027224 */ /* 0x000fe400078e0a02 */
[----:B------:R-:W-:Y:S02]  /*149f0*/  IMAD.MOV R3, RZ, RZ, -R11 ;  /* 0x000000ffff037224 */ /* 0x000fe400078e0a0b */
[----:B------:R-:W-:Y:S02]  /*14a00*/  IMAD R6, R6, R2, R5 ;  /* 0x0000000206067224 */ /* 0x000fe400078e0205 */
[----:B------:R-:W-:Y:S01]  /*14a10*/  IMAD.MOV.U32 R2, RZ, RZ, RZ ;  /* 0x000000ffff027224 */ /* 0x000fe200078e00ff */
[----:B------:R-:W-:-:S04]  /*14a20*/  VIADDMNMX R13, R3, R4, R13, PT ;  /* 0x00000004030d7246 */ /* 0x000fc8000380010d */
[-C--:B------:R-:W-:Y:S01]  /*14a30*/  IABS R8, R13.reuse ;  /* 0x0000000d00087213 */ /* 0x080fe20000000000 */
[----:B------:R-:W-:Y:S01]  /*14a40*/  IMAD.MOV R26, RZ, RZ, -R13 ;  /* 0x000000ffff1a7224 */ /* 0x000fe200078e0a0d */
[----:B------:R-:W-:Y:S02]  /*14a50*/  IABS R10, R13 ;  /* 0x0000000d000a7213 */ /* 0x000fe40000000000 */
[----:B------:R-:W0:Y:S08]  /*14a60*/  I2F.RP R4, R8 ;  /* 0x0000000800047306 */ /* 0x000e300000209400 */
[----:B0-----:R-:W0:Y:S02]  /*14a70*/  MUFU.RCP R4, R4 ;  /* 0x0000000400047308 */ /* 0x001e240000001000 */
[----:B0-----:R-:W-:-:S06]  /*14a80*/  VIADD R3, R4, 0xffffffe ;  /* 0x0ffffffe04037836 */ /* 0x001fcc0000000000 */
[----:B------:R-:W0:Y:S02]  /*14a90*/  F2I.FTZ.U32.TRUNC.NTZ R3, R3 ;  /* 0x0000000300037305 */ /* 0x000e24000021f000 */
[----:B0-----:R-:W-:-:S04]  /*14aa0*/  IMAD.MOV R9, RZ, RZ, -R3 ;  /* 0x000000ffff097224 */ /* 0x001fc800078e0a03 */
[----:B------:R-:W-:Y:S01]  /*14ab0*/  IMAD.MOV.U32 R5, RZ, RZ, R9 ;  /* 0x000000ffff057224 */ /* 0x000fe200078e0009 */
[----:B------:R-:W-:-:S03]  /*14ac0*/  IABS R9, R6 ;  /* 0x0000000600097213 */ /* 0x000fc60000000000 */
        /* <DEDUP_REMOVED lines=11> */
[----:B------:R-:W-:Y:S02]  /*14b80*/  ISETP.GE.AND P2, PT, R3, RZ, PT ;  /* 0x000000ff0300720c */ /* 0x000fe40003f46270 */
[----:B------:R-:W-:-:S05]  /*14b90*/  IADD3 R3, R11, 0x1000000, R6 ;  /* 0x010000000b037810 */ /* 0x000fca0007ffe006 */
[----:B------:R-:W-:-:S06]  /*14ba0*/  @P0 VIADD R2, R2, 0x1 ;  /* 0x0000000102020836 */ /* 0x000fcc0000000000 */
[----:B------:R-:W-:Y:S01]  /*14bb0*/  @!P2 IMAD.MOV R2, RZ, RZ, -R2 ;  /* 0x000000ffff02a224 */ /* 0x000fe200078e0a02 */
[----:B------:R-:W-:-:S05]  /*14bc0*/  @!P1 LOP3.LUT R2, RZ, R13, RZ, 0x33, !PT ;  /* 0x0000000dff029212 */ /* 0x000fca00078e33ff */
[----:B------:R-:W-:-:S07]  /*14bd0*/  IMAD R26, R2, R26, R3 ;  /* 0x0000001a021a7224 */ /* 0x000fce00078e0203 */
.L_x_1431:
[----:B------:R-:W-:-:S05]  /*14be0*/  LOP3.LUT R25, RZ, R2, RZ, 0x33, !PT ;  /* 0x00000002ff197212 */ /* 0x000fca00078e33ff */
[----:B------:R-:W-:Y:S01]  /*14bf0*/  IMAD.IADD R25, R0, 0x1, R25 ;  /* 0x0000000100197824 */ /* 0x000fe200078e0219 */
[----:B------:R-:W-:Y:S06]  /*14c00*/  BRA `(.L_x_1432) ;  /* 0x0000000000107947 */ /* 0x000fec0003800000 */
.L_x_1427:
[----:B------:R-:W-:Y:S01]  /*14c10*/  IMAD.MOV.U32 R24, RZ, RZ, R11 ;  /* 0x000000ffff187224 */ /* 0x000fe200078e000b */
[----:B------:R-:W-:Y:S01]  /*14c20*/  ULDC UR40, c[0x0][0xc3c] ;  /* 0x00030f0000287ab9 */ /* 0x000fe20000000800 */
[----:B------:R-:W-:Y:S02]  /*14c30*/  IMAD.MOV.U32 R25, RZ, RZ, RZ ;  /* 0x000000ffff197224 */ /* 0x000fe400078e00ff */
[----:B------:R-:W-:-:S07]  /*14c40*/  IMAD.MOV.U32 R26, RZ, RZ, RZ ;  /* 0x000000ffff1a7224 */ /* 0x000fce00078e00ff */
.L_x_1432:
[----:B------:R-:W-:Y:S01]  /*14c50*/  ISETP.NE.AND P0, PT, R7, RZ, PT ;  /* 0x000000ff0700720c */ /* 0x000fe20003f05270 */
[----:B------:R-:W-:-:S12]  /*14c60*/  IMAD.U32 R27, RZ, RZ, UR40 ;  /* 0x00000028ff1b7e24 */ /* 0x000fd8000f8e00ff */
[----:B------:R-:W0:Y:S01]  /*14c70*/  @!P0 S2R R3, SR_CgaCtaId ;  /* 0x0000000000038919 */ /* 0x000e220000008800 */
[----:B------:R-:W-:-:S04]  /*14c80*/  @!P0 MOV R0, 0x400 ;  /* 0x0000040000008802 */ /* 0x000fc80000000f00 */
[----:B0-----:R-:W-:-:S05]  /*14c90*/  @!P0 LEA R0, R3, R0, 0x18 ;  /* 0x0000000003008211 */ /* 0x001fca00078ec0ff */
[----:B------:R0:W-:Y:S01]  /*14ca0*/  @!P0 STS.128 [R0+0x2a8d0], R24 ;  /* 0x02a8d01800008388 */ /* 0x0001e20000000c00 */
[----:B------:R-:W-:Y:S06]  /*14cb0*/  BAR.ARV 0x5, 0x180 ;  /* 0x0146000000007b1d */ /* 0x000fec0000002000 */
.L_x_1425:
[----:B------:R-:W-:Y:S01]  /*14cc0*/  ULDC UR4, c[0x0][0xc3c] ;  /* 0x00030f0000047ab9 */ /* 0x000fe20000000800 */
[----:B------:R1:W-:Y:S01]  /*14cd0*/  STL [R1], RZ ;  /* 0x000000ff01007387 */ /* 0x0003e20000100800 */
[----:B------:R-:W-:Y:S01]  /*14ce0*/  UISETP.GE.AND UP0, UPT, UR40, UR4, UPT ;  /* 0x000000042800728c */ /* 0x000fe2000bf06270 */
[----:B------:R-:W-:Y:S02]  /*14cf0*/  IMAD.MOV.U32 R22, RZ, RZ, 0x1 ;  /* 0x00000001ff167424 */ /* 0x000fe400078e00ff */
[----:B------:R-:W-:-:S03]  /*14d00*/  IMAD.MOV.U32 R18, RZ, RZ, RZ ;  /* 0x000000ffff127224 */ /* 0x000fc600078e00ff */
[----:B------:R-:W-:-:S13]  /*14d10*/  PLOP3.LUT P0, PT, PT, PT, UP0, 0x80, 0x0 ;  /* 0x000000000000781c */ /* 0x000fda0003f0f008 */
[----:B-1----:R-:W-:Y:S05]  /*14d20*/  @P0 BRA `(.L_x_1433) ;  /* 0x0000005800f40947 */ /* 0x002fea0003800000 */
[----:B------:R-:W1:Y:S01]  /*14d30*/  S2R R10, SR_TID.X ;  /* 0x00000000000a7919 */ /* 0x000e620000002100 */
[----:B------:R-:W2:Y:S01]  /*14d40*/  S2UR UR4, SR_CgaCtaId ;  /* 0x00000000000479c3 */ /* 0x000ea20000008800 */
[----:B------:R-:W-:Y:S01]  /*14d50*/  IMAD.MOV.U32 R28, RZ, RZ, 0x20 ;  /* 0x00000020ff1c7424 */ /* 0x000fe200078e00ff */
[----:B------:R-:W-:Y:S01]  /*14d60*/  ULOP3.LUT UR43, UR45, 0x2, URZ, 0xfc, !UPT ;  /* 0x000000022d2b7892 */ /* 0x000fe2000f8efc3f */
[----:B------:R3:W-:Y:S01]  /*14d70*/  STL [R1], RZ ;  /* 0x000000ff01007387 */ /* 0x0007e20000100800 */
[----:B------:R-:W-:Y:S01]  /*14d80*/  IMAD.MOV.U32 R33, RZ, RZ, 0x40 ;  /* 0x00000040ff217424 */ /* 0x000fe200078e00ff */
[----:B------:R-:W-:Y:S01]  /*14d90*/  ULOP3.LUT UR44, UR45, 0x1, URZ, 0xfc, !UPT ;  /* 0x000000012d2c7892 */ /* 0x000fe2000f8efc3f */
[----:B------:R-:W-:Y:S01]  /*14da0*/  IMAD.MOV.U32 R22, RZ, RZ, 0x1 ;  /* 0x00000001ff167424 */ /* 0x000fe200078e00ff */
[----:B------:R-:W-:Y:S01]  /*14db0*/  ULDC UR46, c[0x0][0xc] ;  /* 0x00000300002e7ab9 */ /* 0x000fe20000000800 */
[----:B------:R-:W-:Y:S02]  /*14dc0*/  IMAD.MOV.U32 R18, RZ, RZ, RZ ;  /* 0x000000ffff127224 */ /* 0x000fe400078e00ff */
[----:B--2---:R-:W-:-:S02]  /*14dd0*/  IMAD.U32 R30, RZ, RZ, UR4 ;  /* 0x00000004ff1e7e24 */ /* 0x004fc4000f8e00ff */
[C---:B-1----:R-:W-:Y:S01]  /*14de0*/  IMAD.SHL.U32 R34, R10.reuse, 0x40, RZ ;  /* 0x000000400a227824 */ /* 0x042fe200078e00ff */
[----:B------:R-:W-:Y:S01]  /*14df0*/  SHF.R.U32.HI R3, RZ, 0x1, R10 ;  /* 0x00000001ff037819 */ /* 0x000fe2000001160a */
[C---:B------:R-:W-:Y:S01]  /*14e00*/  IMAD.SHL.U32 R2, R10.reuse, 0x80, RZ ;  /* 0x000000800a027824 */ /* 0x040fe200078e00ff */
[C---:B------:R-:W-:Y:S01]  /*14e10*/  LOP3.LUT R9, R10.reuse, 0x7f, RZ, 0xc0, !PT ;  /* 0x0000007f0a097812 */ /* 0x040fe200078ec0ff */
[----:B------:R-:W-:Y:S01]  /*14e20*/  IMAD.SHL.U32 R23, R10, 0x10, RZ ;  /* 0x000000100a177824 */ /* 0x000fe200078e00ff */
[----:B0-----:R-:W-:Y:S01]  /*14e30*/  LOP3.LUT R0, R34, 0x180, RZ, 0xc0, !PT ;  /* 0x0000018022007812 */ /* 0x001fe200078ec0ff */
[----:B------:R-:W-:Y:S01]  /*14e40*/  IMAD.SHL.U32 R7, R10, 0x2, RZ ;  /* 0x000000020a077824 */ /* 0x000fe200078e00ff */
[----:B------:R-:W-:Y:S02]  /*14e50*/  LOP3.LUT R4, R2, 0x380, RZ, 0xc0, !PT ;  /* 0x0000038002047812 */ /* 0x000fe400078ec0ff */
[----:B------:R-:W-:Y:S01]  /*14e60*/  LOP3.LUT R0, R0, 0x30, R3, 0xf8, !PT ;  /* 0x0000003000007812 */ /* 0x000fe200078ef803 */
[----:B------:R-:W-:Y:S01]  /*14e70*/  IMAD.SHL.U32 R3, R10, 0x8, RZ ;  /* 0x000000080a037824 */ /* 0x000fe200078e00ff */
[----:B------:R-:W-:-:S02]  /*14e80*/  LOP3.LUT R2, R2, 0x400, RZ, 0xc0, !PT ;  /* 0x0000040002027812 */ /* 0x000fc400078ec0ff */
[----:B------:R-:W-:Y:S02]  /*14e90*/  SHF.R.U32.HI R5, RZ, 0x5, R9 ;  /* 0x00000005ff057819 */ /* 0x000fe40000011609 */
[----:B------:R-:W-:Y:S02]  /*14ea0*/  LOP3.LUT R8, R23, 0x40, RZ, 0xc0, !PT ;  /* 0x0000004017087812 */ /* 0x000fe400078ec0ff */
[----:B------:R-:W-:Y:S01]  /*14eb0*/  LOP3.LUT R4, R4, 0x10, R10, 0xf8, !PT ;  /* 0x0000001004047812 */ /* 0x000fe200078ef80a */
[C---:B------:R-:W-:Y:S01]  /*14ec0*/  IMAD R2, R5.reuse, 0x800, R2 ;  /* 0x0000080005027824 */ /* 0x040fe200078e0202 */
[----:B------:R-:W-:Y:S01]  /*14ed0*/  LOP3.LUT R3, R0, 0x30, R3, 0x78, !PT ;  /* 0x0000003000037812 */ /* 0x000fe200078e7803 */
[----:B------:R-:W-:Y:S01]  /*14ee0*/  IMAD R31, R5, 0x200, R8 ;  /* 0x00000200051f7824 */ /* 0x000fe200078e0208 */
[----:B------:R-:W-:Y:S01]  /*14ef0*/  LOP3.LUT R6, R23, 0x1b0, RZ, 0xc0, !PT ;  /* 0x000001b017067812 */ /* 0x000fe200078ec0ff */
[----:B------:R-:W-:Y:S01]  /*14f00*/  IMAD.SHL.U32 R0, R10, 0x20, RZ ;  /* 0x000000200a007824 */ /* 0x000fe200078e00ff */
[----:B------:R-:W-:-:S02]  /*14f10*/  LOP3.LUT R5, R4, 0x70, R23, 0x78, !PT ;  /* 0x0000007004057812 */ /* 0x000fc400078e7817 */
[----:B------:R-:W-:Y:S02]  /*14f20*/  LOP3.LUT R34, R3, 0x640, R34, 0xf8, !PT ;  /* 0x0000064003227812 */ /* 0x000fe400078ef822 */
[----:B------:R-:W-:Y:S01]  /*14f30*/  LOP3.LUT R6, R6, 0x30, R7, 0x78, !PT ;  /* 0x0000003006067812 */ /* 0x000fe200078e7807 */
[----:B------:R-:W-:Y:S01]  /*14f40*/  IMAD.IADD R32, R2, 0x1, R5 ;  /* 0x0000000102207824 */ /* 0x000fe200078e0205 */
[----:B------:R-:W-:Y:S02]  /*14f50*/  MOV R3, 0x400 ;  /* 0x0000040000037802 */ /* 0x000fe40000000f00 */
[----:B------:R-:W-:Y:S01]  /*14f60*/  R2P PR, R10, 0x6 ;  /* 0x000000060a007804 */ /* 0x000fe20000000000 */
[----:B------:R-:W-:Y:S01]  /*14f70*/  IMAD.IADD R31, R6, 0x1, R31 ;  /* 0x00000001061f7824 */ /* 0x000fe200078e021f */
[----:B------:R-:W-:Y:S02]  /*14f80*/  LOP3.LUT R0, R0, 0x60, RZ, 0xc0, !PT ;  /* 0x0000006000007812 */ /* 0x000fe400078ec0ff */
[----:B------:R-:W-:-:S02]  /*14f90*/  SHF.R.U32.HI R2, RZ, 0x2, R9 ;  /* 0x00000002ff027819 */ /* 0x000fc40000011609 */
[----:B------:R-:W-:Y:S02]  /*14fa0*/  LEA R16, R30, R3, 0x18 ;  /* 0x000000031e107211 */ /* 0x000fe400078ec0ff */
[----:B------:R-:W-:Y:S02]  /*14fb0*/  LOP3.LUT R23, R23, 0x30, RZ, 0xc0, !PT ;  /* 0x0000003017177812 */ /* 0x000fe400078ec0ff */
[----:B------:R-:W-:Y:S01]  /*14fc0*/  LOP3.LUT R3, R2, R0, RZ, 0xfc, !PT ;  /* 0x0000000002037212 */ /* 0x000fe200078efcff */
[----:B------:R-:W-:Y:S01]  /*14fd0*/  IMAD.IADD R36, R16, 0x1, R31 ;  /* 0x0000000110247824 */ /* 0x000fe200078e021f */
[----:B------:R-:W-:Y:S02]  /*14fe0*/  SEL R28, R28, 0xffffffe0, !P1 ;  /* 0xffffffe01c1c7807 */ /* 0x000fe40004800000 */
[----:B------:R-:W-:Y:S02]  /*14ff0*/  SEL R33, R33, 0xffffffc0, !P2 ;  /* 0xffffffc021217807 */ /* 0x000fe40005000000 */
[----:B------:R-:W-:-:S02]  /*15000*/  LOP3.LUT R2, R23, 0x40, RZ, 0xfc, !PT ;  /* 0x0000004017027812 */ /* 0x000fc400078efcff */
[----:B---3--:R-:W-:-:S07]  /*15010*/  LOP3.LUT R0, R23, 0x80, RZ, 0xfc, !PT ;  /* 0x0000008017007812 */ /* 0x008fce00078efcff */
.L_x_1515:
[----:B------:R-:W-:Y:S01]  /*15020*/  ULDC.64 UR4, c[0x0][0xa28] ;  /* 0x00028a0000047ab9 */ /* 0x000fe20000000a00 */
[----:B------:R-:W-:Y:S01]  /*15030*/  ULDC.64 UR6, c[0x0][0xa18] ;  /* 0x0002860000067ab9 */ /* 0x000fe20000000a00 */
[----:B------:R-:W-:Y:S02]  /*15040*/  UISETP.NE.U32.AND UP0, UPT, UR4, URZ, UPT ;  /* 0x0000003f0400728c */ /* 0x000fe4000bf05070 */
[----:B------:R-:W-:Y:S02]  /*15050*/  UISETP.NE.U32.AND UP2, UPT, UR6, URZ, UPT ;  /* 0x0000003f0600728c */ /* 0x000fe4000bf45070 */
[----:B------:R-:W-:Y:S02]  /*15060*/  UISETP.NE.AND.EX UP0, UPT, UR5, URZ, UPT, UP0 ;  /* 0x0000003f0500728c */ /* 0x000fe4000bf05300 */
[----:B------:R-:W-:Y:S01]  /*15070*/  UISETP.NE.AND.EX UP2, UPT, UR7, URZ, UPT, UP2 ;  /* 0x0000003f0700728c */ /* 0x000fe2000bf45320 */
[----:B------:R-:W-:Y:S02]  /*15080*/  ULDC.64 UR4, c[0x0][0xa00] ;  /* 0x0002800000047ab9 */ /* 0x000fe40000000a00 */
[----:B------:R-:W-:Y:S01]  /*15090*/  ULDC.64 UR6, c[0x0][0xa00] ;  /* 0x0002800000067ab9 */ /* 0x000fe20000000a00 */
[----:B------:R-:W-:Y:S01]  /*150a0*/  UISETP.NE.U32.AND UP1, UPT, UR4, URZ, UPT ;  /* 0x0000003f0400728c */ /* 0x000fe2000bf25070 */
[----:B------:R-:W-:Y:S01]  /*150b0*/  PLOP3.LUT P0, PT, PT, PT, UP0, 0x80, 0x0 ;  /* 0x000000000000781c */ /* 0x000fe20003f0f008 */
[----:B------:R-:W-:-:S02]  /*150c0*/  UIMAD.WIDE UR6, UR40, 0x4, UR6 ;  /* 0x00000004280678a5 */ /* 0x000fc4000f8e0206 */
[----:B------:R-:W-:Y:S01]  /*150d0*/  UISETP.NE.AND.EX UP3, UPT, UR5, URZ, UPT, UP1 ;  /* 0x0000003f0500728c */ /* 0x000fe2000bf65310 */
[----:B------:R-:W-:Y:S02]  /*150e0*/  UMOV UR38, URZ ;  /* 0x0000003f00267c82 */ /* 0x000fe40008000000 */
[----:B------:R-:W-:Y:S01]  /*150f0*/  @UP0 ULDC.64 UR4, c[0x0][0xa28] ;  /* 0x00028a0000040ab9 */ /* 0x000fe20000000a00 */
[----:B------:R-:W-:Y:S01]  /*15100*/  ULDC.64 UR8, c[0x0][0xa20] ;  /* 0x0002880000087ab9 */ /* 0x000fe20000000a00 */
[----:B------:R-:W-:Y:S01]  /*15110*/  @UP0 UIMAD.WIDE UR4, UR40, 0x4, UR4 ;  /* 0x00000004280408a5 */ /* 0x000fe2000f8e0204 */
[----:B------:R-:W-:Y:S01]  /*15120*/  PLOP3.LUT P1, PT, PT, PT, UP3, 0x80, 0x0 ;  /* 0x000000000000781c */ /* 0x000fe20003f2f038 */
[----:B------:R-:W-:Y:S01]  /*15130*/  ULDC UR36, c[0x0][0x2f0] ;  /* 0x0000bc0000247ab9 */ /* 0x000fe20000000800 */
[----:B------:R-:W-:Y:S01]  /*15140*/  PLOP3.LUT P2, PT, PT, PT, UP3, 0x80, 0x0 ;  /* 0x000000000000781c */ /* 0x000fe20003f4f038 */
[----:B------:R-:W-:Y:S01]  /*15150*/  UMOV UR39, URZ ;  /* 0x0000003f00277c82 */ /* 0x000fe20008000000 */
[----:B------:R-:W-:Y:S01]  /*15160*/  UP2UR UR47, UPR, URZ, 0x8 ;  /* 0x000000083f2f7883 */ /* 0x000fe20008000000 */
[----:B0-----:R-:W-:-:S02]  /*15170*/  IMAD.U32 R2, RZ, RZ, UR4 ;  /* 0x00000004ff027e24 */ /* 0x001fc4000f8e00ff */
[----:B------:R-:W-:Y:S01]  /*15180*/  IMAD.U32 R3, RZ, RZ, UR5 ;  /* 0x00000005ff037e24 */ /* 0x000fe2000f8e00ff */
[----:B------:R-:W-:-:S04]  /*15190*/  @UP2 ULDC.64 UR4, c[0x0][0xa18] ;  /* 0x0002860000042ab9 */ /* 0x000fc80000000a00 */
[----:B------:R0:W2:Y:S01]  /*151a0*/  @P0 LDG.E R0, desc[UR56][R2.64] ;  /* 0x0000003802000981 */ /* 0x0000a2000c1e1900 */
[----:B------:R-:W-:Y:S01]  /*151b0*/  @UP2 UIMAD.WIDE UR4, UR40, 0x4, UR4 ;  /* 0x00000004280428a5 */ /* 0x000fe2000f8e0204 */
[----:B0-----:R-:W-:Y:S02]  /*151c0*/  IMAD.U32 R2, RZ, RZ, UR6 ;  /* 0x00000006ff027e24 */ /* 0x001fe4000f8e00ff */
[----:B------:R-:W-:-:S05]  /*151d0*/  IMAD.U32 R3, RZ, RZ, UR7 ;  /* 0x00000007ff037e24 */ /* 0x000fca000f8e00ff */
[----:B------:R0:W3:Y:S01]  /*151e0*/  @P1 LDG.E R4, desc[UR56][R2.64] ;  /* 0x0000003802041981 */ /* 0x0000e2000c1e1900 */
[----:B------:R-:W-:Y:S01]  /*151f0*/  PLOP3.LUT P1, PT, PT, PT, UP2, 0x80, 0x0 ;  /* 0x000000000000781c */ /* 0x000fe20003f2f028 */
[----:B0-----:R-:W-:Y:S02]  /*15200*/  IMAD.U32 R2, RZ, RZ, UR4 ;  /* 0x00000004ff027e24 */ /* 0x001fe4000f8e00ff */
[----:B------:R-:W-:Y:S01]  /*15210*/  IMAD.U32 R3, RZ, RZ, UR5 ;  /* 0x00000005ff037e24 */ /* 0x000fe2000f8e00ff */
[----:B------:R-:W-:-:S09]  /*15220*/  ULDC.64 UR4, c[0x0][0x418] ;  /* 0x0001060000047ab9 */ /* 0x000fd20000000a00 */
[----:B------:R-:W4:Y:S01]  /*15230*/  @P1 LDG.E R5, desc[UR56][R2.64] ;  /* 0x0000003802051981 */ /* 0x000f22000c1e1900 */
[----:B------:R-:W-:-:S03]  /*15240*/  UISETP.NE.U32.AND UP0, UPT, UR4, URZ, UPT ;  /* 0x0000003f0400728c */ /* 0x000fc6000bf05070 */
[----:B------:R-:W-:Y:S01]  /*15250*/  ULDC UR4, c[0x0][0x424] ;  /* 0x0001090000047ab9 */ /* 0x000fe20000000800 */
[----:B------:R-:W-:-:S04]  /*15260*/  UISETP.NE.AND.EX UP0, UPT, UR5, URZ, UPT, UP0 ;  /* 0x0000003f0500728c */ /* 0x000fc8000bf05300 */
[----:B------:R-:W-:-:S04]  /*15270*/  USEL UR4, UR4, 0x1, UP0 ;  /* 0x0000000104047887 */ /* 0x000fc80008000000 */
[----:B------:R-:W-:Y:S01]  /*15280*/  UIMAD UR36, UR4, UR36, URZ ;  /* 0x00000024042472a4 */ /* 0x000fe2000f8e023f */
[----:B--2---:R-:W-:Y:S02]  /*15290*/  @P0 R2UR UR38, R0 ;  /* 0x00000000002602ca */ /* 0x004fe400000e0000 */
[----:B------:R-:W-:-:S04]  /*152a0*/  ISETP.NE.U32.AND P0, PT, RZ, UR8, PT ;  /* 0x00000008ff007c0c */ /* 0x000fc8000bf05070 */
[----:B------:R-:W-:Y:S02]  /*152b0*/  ISETP.NE.AND.EX P0, PT, RZ, UR9, PT, P0 ;  /* 0x00000009ff007c0c */ /* 0x000fe4000bf05300 */
[----:B---3--:R-:W-:Y:S02]  /*152c0*/  @P2 R2UR UR39, R4 ;  /* 0x00000000042722ca */ /* 0x008fe400000e0000 */
[----:B----4-:R-:W-:Y:S01]  /*152d0*/  @P1 R2UR UR41, R5 ;  /* 0x00000000052912ca */ /* 0x010fe200000e0000 */
[----:B------:R-:W-:-:S14]  /*152e0*/  @P1 BRA `(.L_x_1434) ;  /* 0x00000000002c1947 */ /* 0x000fdc0003800000 */
[----:B------:R-:W-:Y:S01]  /*152f0*/  UISETP.NE.AND UP0, UPT, UR47, URZ, UPT ;  /* 0x0000003f2f00728c */ /* 0x000fe2000bf05270 */
[----:B------:R-:W-:-:S05]  /*15300*/  ULDC UR41, c[0x0][0x288] ;  /* 0x0000a20000297ab9 */ /* 0x000fca0000000800 */
[----:B------:R-:W-:-:S13]  /*15310*/  PLOP3.LUT P1, PT, PT, PT, UP0, 0x40, 0x0 ;  /* 0x000000000000781c */ /* 0x000fda0003f2e808 */
[----:B------:R-:W-:Y:S05]  /*15320*/  @P1 BRA `(.L_x_1434) ;  /* 0x00000000001c1947 */ /* 0x000fea0003800000 */
[----:B------:R-:W-:Y:S02]  /*15330*/  IMAD.U32 R2, RZ, RZ, UR6 ;  /* 0x00000006ff027e24 */ /* 0x000fe4000f8e00ff */
[----:B------:R-:W-:-:S05]  /*15340*/  IMAD.U32 R3, RZ, RZ, UR7 ;  /* 0x00000007ff037e24 */ /* 0x000fca000f8e00ff */
[----:B------:R-:W2:Y:S04]  /*15350*/  LDG.E R0, desc[UR56][R2.64] ;  /* 0x0000003802007981 */ /* 0x000ea8000c1e1900 */
[----:B------:R-:W3:Y:S01]  /*15360*/  LDG.E R4, desc[UR56][R2.64+0x4] ;  /* 0x0000043802047981 */ /* 0x000ee2000c1e1900 */
[----:B--2---:R-:W-:Y:S02]  /*15370*/  R2UR UR4, R0 ;  /* 0x00000000000472ca */ /* 0x004fe400000e0000 */
[----:B---3--:R-:W-:-:S13]  /*15380*/  R2UR UR41, R4 ;  /* 0x00000000042972ca */ /* 0x008fda00000e0000 */
[----:B------:R-:W-:-:S12]  /*15390*/  UIADD3 UR41, -UR4, UR41, URZ ;  /* 0x0000002904297290 */ /* 0x000fd8000fffe13f */
.L_x_1434:
        /* <DEDUP_REMOVED lines=8> */
.L_x_1435:
        /* <DEDUP_REMOVED lines=13> */
.L_x_1436:
[----:B------:R-:W-:Y:S01]  /*154f0*/  ULDC UR4, c[0x0][0x448] ;  /* 0x0001120000047ab9 */ /* 0x000fe20000000800 */
[----:B------:R-:W-:Y:S01]  /*15500*/  IMAD.SHL.U32 R19, R25, 0x80, RZ ;  /* 0x0000008019137824 */ /* 0x000fe200078e00ff */
[----:B------:R-:W-:Y:S02]  /*15510*/  UISETP.NE.AND UP0, UPT, UR4, 0x1, UPT ;  /* 0x000000010400788c */ /* 0x000fe4000bf05270 */
[----:B------:R-:W-:Y:S01]  /*15520*/  UIADD3 UR36, -UR38, UR36, URZ ;  /* 0x0000002426247290 */ /* 0x000fe2000fffe13f */
[----:B------:R-:W-:Y:S01]  /*15530*/  VIADD R0, R19, 0x7f ;  /* 0x0000007f13007836 */ /* 0x000fe20000000000 */
[----:B------:R-:W-:Y:S02]  /*15540*/  UP2UR UR48, UPR, URZ, 0x1 ;  /* 0x000000013f307883 */ /* 0x000fe40008000000 */
[----:B------:R-:W-:Y:S01]  /*15550*/  PLOP3.LUT P0, PT, PT, PT, UP0, 0x80, 0x0 ;  /* 0x000000000000781c */ /* 0x000fe20003f0f008 */
[----:B------:R-:W-:Y:S01]  /*15560*/  UIADD3 UR6, UR36, 0x1, -UR41 ;  /* 0x0000000124067890 */ /* 0x000fe2000fffe829 */
[----:B------:R-:W-:-:S03]  /*15570*/  PLOP3.LUT P1, PT, PT, PT, UP0, 0x80, 0x0 ;  /* 0x000000000000781c */ /* 0x000fc60003f2f008 */
[----:B------:R-:W-:-:S08]  /*15580*/  @UP0 ULDC UR4, c[0x0][0x44c] ;  /* 0x0001130000040ab9 */ /* 0x000fd00000000800 */
[----:B------:R-:W-:Y:S01]  /*15590*/  @P0 IMAD.HI.U32 R2, R0, UR4, RZ ;  /* 0x0000000400020c27 */ /* 0x000fe2000f8e00ff */
[----:B------:R-:W-:-:S04]  /*155a0*/  @UP0 ULDC UR4, c[0x0][0x450] ;  /* 0x0001140000040ab9 */ /* 0x000fc80000000800 */
[----:B------:R-:W-:Y:S01]  /*155b0*/  @P1 SHF.R.U32.HI R0, RZ, UR4, R2 ;  /* 0x00000004ff001c19 */ /* 0x000fe20008011602 */
[----:B------:R-:W-:Y:S02]  /*155c0*/  ULDC.64 UR4, c[0x0][0x9e0] ;  /* 0x0002780000047ab9 */ /* 0x000fe40000000a00 */
[----:B------:R-:W-:Y:S01]  /*155d0*/  UISETP.GE.AND UP0, UPT, UR5, 0x1, UPT ;  /* 0x000000010500788c */ /* 0x000fe2000bf06270 */
[----:B------:R-:W-:-:S05]  /*155e0*/  R2UR UR7, R0 ;  /* 0x00000000000772ca */ /* 0x000fca00000e0000 */
[----:B------:R-:W-:-:S08]  /*155f0*/  PLOP3.LUT P1, PT, PT, PT, UP0, 0x80, 0x0 ;  /* 0x000000000000781c */ /* 0x000fd00003f2f008 */
[----:B------:R-:W-:-:S04]  /*15600*/  UIADD3 UR6, UR6, UR7, URZ ;  /* 0x0000000706067290 */ /* 0x000fc8000fffe03f */
[----:B------:R-:W-:-:S06]  /*15610*/  UIADD3 UR4, UR6, UR4, URZ ;  /* 0x0000000406047290 */ /* 0x000fcc000fffe03f */
[----:B------:R-:W-:Y:S01]  /*15620*/  IMAD.U32 R0, RZ, RZ, UR4 ;  /* 0x00000004ff007e24 */ /* 0x000fe2000f8e00ff */
[----:B------:R-:W-:Y:S06]  /*15630*/  @!P1 BRA `(.L_x_1437) ;  /* 0x0000000000409947 */ /* 0x000fec0003800000 */
        /* <DEDUP_REMOVED lines=10> */
.L_x_1438:
[----:B------:R-:W-:-:S11]  /*156e0*/  UISETP.NE.AND UP0, UPT, UR5, 0x1, UPT ;  /* 0x000000010500788c */ /* 0x000fd6000bf05270 */
[----:B------:R-:W-:Y:S02]  /*156f0*/  @UP0 ULDC.64 UR8, c[0x0][0x9e8] ;  /* 0x00027a0000080ab9 */ /* 0x000fe40000000a00 */
[----:B------:R-:W-:-:S04]  /*15700*/  UIMAD.WIDE.U32 UR6, UR4, UR8, URZ ;  /* 0x00000008040672a5 */ /* 0x000fc8000f8e003f */
[----:B------:R-:W-:-:S12]  /*15710*/  @UP0 USHF.R.U32.HI UR4, URZ, UR9, UR7 ;  /* 0x000000093f040299 */ /* 0x000fd80008011607 */
.L_x_1439:
[----:B------:R-:W-:-:S06]  /*15720*/  UIMAD UR4, UR4, UR5, UR5 ;  /* 0x00000005040472a4 */ /* 0x000fcc000f8e0205 */
[----:B------:R-:W-:-:S07]  /*15730*/  VIMNMX R0, R0, UR4, PT ;  /* 0x0000000400007c48 */ /* 0x000fce000bfe0100 */
.L_x_1437:
[----:B------:R-:W-:Y:S01]  /*15740*/  UISETP.NE.AND UP0, UPT, UR48, URZ, UPT ;  /* 0x0000003f3000728c */ /* 0x000fe2000bf05270 */
[----:B------:R-:W-:Y:S01]  /*15750*/  R2UR UR9, R19 ;  /* 0x00000000130972ca */ /* 0x000fe200000e0000 */
[----:B------:R-:W-:Y:S01]  /*15760*/  UIADD3 UR4, UR36, 0x7f, URZ ;  /* 0x0000007f24047890 */ /* 0x000fe2000fffe03f */
[----:B------:R-:W-:-:S03]  /*15770*/  VIADD R0, R0, 0x7f ;  /* 0x0000007f00007836 */ /* 0x000fc60000000000 */
[----:B------:R-:W-:Y:S02]  /*15780*/  USHF.R.S32.HI UR8, URZ, 0x1f, UR4 ;  /* 0x0000001f3f087899 */ /* 0x000fe40008011404 */
[----:B------:R-:W-:Y:S02]  /*15790*/  SHF.R.S32.HI R3, RZ, 0x1f, R0 ;  /* 0x0000001fff037819 */ /* 0x000fe40000011400 */
[----:B------:R-:W-:Y:S01]  /*157a0*/  ULEA.HI UR8, UR8, UR4, URZ, 0x7 ;  /* 0x0000000408087291 */ /* 0x000fe2000f8f383f */
[----:B------:R-:W-:Y:S01]  /*157b0*/  @UP0 ULDC UR6, c[0x0][0x44c] ;  /* 0x0001130000060ab9 */ /* 0x000fe20000000800 */
[----:B------:R-:W-:Y:S02]  /*157c0*/  @UP0 ULDC UR10, c[0x0][0x450] ;  /* 0x00011400000a0ab9 */ /* 0x000fe40000000800 */
[----:B------:R-:W-:Y:S01]  /*157d0*/  UIMAD.WIDE.U32 UR6, UR9, UR6, URZ ;  /* 0x00000006090672a5 */ /* 0x000fe2000f8e003f */
[----:B------:R-:W-:Y:S01]  /*157e0*/  LEA.HI R3, R3, R0, RZ, 0x7 ;  /* 0x0000000003037211 */ /* 0x000fe200078f38ff */
[----:B------:R-:W-:-:S02]  /*157f0*/  USHF.R.S32.HI UR8, URZ, 0x7, UR8 ;  /* 0x000000073f087899 */ /* 0x000fc40008011408 */
[----:B------:R-:W-:Y:S01]  /*15800*/  @UP0 USHF.R.U32.HI UR9, URZ, UR10, UR7 ;  /* 0x0000000a3f090299 */ /* 0x000fe20008011607 */
[----:B------:R-:W-:Y:S01]  /*15810*/  SHF.R.S32.HI R3, RZ, 0x7, R3 ;  /* 0x00000007ff037819 */ /* 0x000fe20000011403 */
[----:B------:R-:W-:Y:S02]  /*15820*/  ULDC UR4, c[0x0][0x9dc] ;  /* 0x0002770000047ab9 */ /* 0x000fe40000000800 */
[----:B------:R-:W-:Y:S01]  /*15830*/  UIADD3 UR9, UR9, UR36, -UR41 ;  /* 0x0000002409097290 */ /* 0x000fe2000fffe829 */
[----:B------:R-:W-:-:S03]  /*15840*/  VIMNMX R35, R3, UR8, PT ;  /* 0x0000000803237c48 */ /* 0x000fc6000bfe0100 */
        /* <DEDUP_REMOVED lines=12> */
.L_x_1441:
[----:B------:R-:W-:-:S11]  /*15910*/  UISETP.NE.AND UP0, UPT, UR5, 0x1, UPT ;  /* 0x000000010500788c */ /* 0x000fd6000bf05270 */
[----:B------:R-:W-:Y:S02]  /*15920*/  @UP0 ULDC.64 UR10, c[0x0][0x9e8] ;  /* 0x00027a00000a0ab9 */ /* 0x000fe40000000a00 */
[----:B------:R-:W-:-:S04]  /*15930*/  UIMAD.WIDE.U32 UR6, UR9, UR10, URZ ;  /* 0x0000000a090672a5 */ /* 0x000fc8000f8e003f */
[----:B------:R-:W-:-:S12]  /*15940*/  @UP0 USHF.R.U32.HI UR9, URZ, UR11, UR7 ;  /* 0x0000000b3f090299 */ /* 0x000fd80008011607 */
.L_x_1442:
[----:B------:R-:W-:-:S04]  /*15950*/  UIMAD UR5, UR9, UR5, URZ ;  /* 0x00000005090572a4 */ /* 0x000fc8000f8e023f */
[----:B------:R-:W-:-:S04]  /*15960*/  UISETP.LT.AND UP0, UPT, UR4, UR5, UPT ;  /* 0x000000050400728c */ /* 0x000fc8000bf01270 */
[----:B------:R-:W-:-:S12]  /*15970*/  USEL UR4, UR4, UR5, !UP0 ;  /* 0x0000000504047287 */ /* 0x000fd8000c000000 */
.L_x_1440:
[----:B------:R-:W-:Y:S01]  /*15980*/  USHF.R.S32.HI UR5, URZ, 0x1f, UR4 ;  /* 0x0000001f3f057899 */ /* 0x000fe20008011404 */
[----:B------:R-:W-:-:S03]  /*15990*/  R2UR UR7, R26 ;  /* 0x000000001a0772ca */ /* 0x000fc600000e0000 */
[----:B------:R-:W-:-:S04]  /*159a0*/  ULEA.HI UR5, UR5, UR4, URZ, 0x7 ;  /* 0x0000000405057291 */ /* 0x000fc8000f8f383f */
[----:B------:R-:W-:-:S04]  /*159b0*/  USHF.R.S32.HI UR6, URZ, 0x7, UR5 ;  /* 0x000000073f067899 */ /* 0x000fc80008011405 */
[----:B------:R-:W-:Y:S02]  /*159c0*/  UISETP.LT.AND UP0, UPT, URZ, UR6, UPT ;  /* 0x000000063f00728c */ /* 0x000fe4000bf01270 */
[----:B------:R-:W-:Y:S02]  /*159d0*/  ULOP3.LUT UR5, UR7, 0xff000000, URZ, 0xc0, !UPT ;  /* 0xff00000007057892 */ /* 0x000fe4000f8ec03f */
[----:B------:R-:W-:Y:S02]  /*159e0*/  USEL UR11, URZ, UR6, !UP0 ;  /* 0x000000063f0b7287 */ /* 0x000fe4000c000000 */
[----:B------:R-:W-:Y:S02]  /*159f0*/  ULOP3.LUT UR4, UR7, 0xff0000, URZ, 0xc0, !UPT ;  /* 0x00ff000007047892 */ /* 0x000fe4000f8ec03f */
[----:B------:R-:W-:Y:S02]  /*15a00*/  USHF.R.U32.HI UR5, URZ, 0x8, UR5 ;  /* 0x000000083f057899 */ /* 0x000fe40008011605 */
[----:B------:R-:W-:-:S02]  /*15a10*/  ISETP.GT.AND P0, PT, R35, UR11, PT ;  /* 0x0000000b23007c0c */ /* 0x000fc4000bf04270 */
[----:B------:R-:W-:-:S03]  /*15a20*/  ULEA.HI UR5, UR4, UR5, URZ, 0x10 ;  /* 0x0000000504057291 */ /* 0x000fc6000f8f803f */
[----:B------:R-:W-:Y:S01]  /*15a30*/  UMOV UR4, URZ ;  /* 0x0000003f00047c82 */ /* 0x000fe20008000000 */
[----:B------:R-:W-:-:S07]  /*15a40*/  ULOP3.LUT UR42, UR5, 0xff, URZ, 0xc0, !UPT ;  /* 0x000000ff052a7892 */ /* 0x000fce000f8ec03f */
[----:B------:R-:W-:Y:S05]  /*15a50*/  @!P0 BRA `(.L_x_1443) ;  /* 0x0000000000908947 */ /* 0x000fea0003800000 */
[----:B------:R-:W-:Y:S01]  /*15a60*/  USHF.R.U32.HI UR6, URZ, 0x10, UR5 ;  /* 0x000000103f067899 */ /* 0x000fe20008011605 */
[----:B------:R-:W-:-:S03]  /*15a70*/  UMOV UR4, URZ ;  /* 0x0000003f00047c82 */ /* 0x000fc60008000000 */
[----:B------:R-:W-:-:S11]  /*15a80*/  UISETP.NE.AND UP0, UPT, UR6, URZ, UPT ;  /* 0x0000003f0600728c */ /* 0x000fd6000bf05270 */
[----:B------:R-:W-:Y:S02]  /*15a90*/  @!UP0 ULDC UR6, c[0x0][0x9f0] ;  /* 0x00027c0000068ab9 */ /* 0x000fe40000000800 */
[----:B------:R-:W-:-:S04]  /*15aa0*/  IABS R0, UR6 ;  /* 0x0000000600007c13 */ /* 0x000fc80008000000 */
[----:B------:R-:W-:Y:S01]  /*15ab0*/  R2UR UR12, R0 ;  /* 0x00000000000c72ca */ /* 0x000fe200000e0000 */
[----:B------:R-:W-:-:S05]  /*15ac0*/  IMAD.U32 R0, RZ, RZ, UR6 ;  /* 0x00000006ff007e24 */ /* 0x000fca000f8e00ff */
[----:B------:R-:W-:-:S04]  /*15ad0*/  IADD3 R0, R0, -0x1, R35 ;  /* 0xffffffff00007810 */ /* 0x000fc80007ffe023 */
[----:B------:R-:W-:Y:S02]  /*15ae0*/  R2UR UR7, R0 ;  /* 0x00000000000772ca */ /* 0x000fe400000e0000 */
[----:B------:R-:W-:Y:S01]  /*15af0*/  IABS R0, UR6 ;  /* 0x0000000600007c13 */ /* 0x000fe20008000000 */
[----:B------:R-:W0:Y:S10]  /*15b00*/  I2F.RP R2, UR12 ;  /* 0x0000000c00027d06 */ /* 0x000e340008209400 */
[----:B------:R-:W-:Y:S01]  /*15b10*/  UIADD3 UR7, -UR11, UR7, URZ ;  /* 0x000000070b077290 */ /* 0x000fe2000fffe13f */
[----:B0-----:R-:W0:Y:S02]  /*15b20*/  MUFU.RCP R2, R2 ;  /* 0x0000000200027308 */ /* 0x001e240000001000 */
[----:B0-----:R-:W-:-:S02]  /*15b30*/  VIADD R3, R2, 0xffffffe ;  /* 0x0ffffffe02037836 */ /* 0x001fc40000000000 */
[----:B------:R-:W-:Y:S01]  /*15b40*/  IMAD.MOV R2, RZ, RZ, -R0 ;  /* 0x000000ffff027224 */ /* 0x000fe200078e0a00 */
[----:B------:R-:W-:Y:S01]  /*15b50*/  IABS R0, UR7 ;  /* 0x0000000700007c13 */ /* 0x000fe20008000000 */
[----:B------:R-:W-:Y:S02]  /*15b60*/  ULOP3.LUT UR7, UR7, UR6, URZ, 0x3c, !UPT ;  /* 0x0000000607077292 */ /* 0x000fe4000f8e3c3f */
[----:B------:R-:W0:Y:S01]  /*15b70*/  F2I.FTZ.U32.TRUNC.NTZ R3, R3 ;  /* 0x0000000300037305 */ /* 0x000e22000021f000 */
[----:B------:R-:W-:Y:S02]  /*15b80*/  R2UR UR9, R0 ;  /* 0x00000000000972ca */ /* 0x000fe400000e0000 */
[----:B------:R-:W-:Y:S02]  /*15b90*/  R2UR UR10, R2 ;  /* 0x00000000020a72ca */ /* 0x000fe400000e0000 */
[----:B0-----:R-:W-:-:S13]  /*15ba0*/  R2UR UR5, R3 ;  /* 0x00000000030572ca */ /* 0x001fda00000e0000 */
[----:B------:R-:W-:-:S04]  /*15bb0*/  UIADD3 UR8, URZ, -UR5, URZ ;  /* 0x800000053f087290 */ /* 0x000fc8000fffe03f */
[----:B------:R-:W-:-:S04]  /*15bc0*/  UIMAD UR8, UR8, UR12, URZ ;  /* 0x0000000c080872a4 */ /* 0x000fc8000f8e023f */
[----:B------:R-:W-:-:S04]  /*15bd0*/  UIMAD.WIDE.U32 UR4, UR5, UR8, UR4 ;  /* 0x00000008050472a5 */ /* 0x000fc8000f8e0004 */
[----:B------:R-:W-:-:S04]  /*15be0*/  UIMAD.WIDE.U32 UR4, UR5, UR9, URZ ;  /* 0x00000009050472a5 */ /* 0x000fc8000f8e003f */
        /* <DEDUP_REMOVED lines=11> */
.L_x_1443:
[----:B------:R-:W-:Y:S01]  /*15ca0*/  UIMAD UR42, UR42, UR4, UR11 ;  /* 0x000000042a2a72a4 */ /* 0x000fe2000f8e020b */
[----:B------:R-:W-:Y:S05]  /*15cb0*/  BSSY B7, `(.L_x_1444) ;  /* 0x00003c8000077945 */ /* 0x000fea0003800000 */
[----:B------:R-:W-:-:S05]  /*15cc0*/  IMAD.U32 R0, RZ, RZ, UR42 ;  /* 0x0000002aff007e24 */ /* 0x000fca000f8e00ff */
[----:B------:R-:W-:-:S04]  /*15cd0*/  VIADDMNMX R35, R0, UR4, R35, PT ;  /* 0x0000000400237c46 */ /* 0x000fc8000b800123 */
[----:B------:R-:W-:-:S13]  /*15ce0*/  ISETP.GT.AND P0, PT, R35, UR42, PT ;  /* 0x0000002a23007c0c */ /* 0x000fda000bf04270 */
[----:B------:R-:W-:Y:S05]  /*15cf0*/  @P0 BRA `(.L_x_1445) ;  /* 0x0000000000440947 */ /* 0x000fea0003800000 */
[----:B------:R-:W0:Y:S02]  /*15d00*/  S2R R2, SR_TID.X ;  /* 0x0000000000027919 */ /* 0x000e240000002100 */
[----:B0-----:R-:W-:-:S04]  /*15d10*/  LOP3.LUT R2, R2, 0x7f, RZ, 0xc0, !PT ;  /* 0x0000007f02027812 */ /* 0x001fc800078ec0ff */
[----:B------:R-:W-:-:S13]  /*15d20*/  ISETP.NE.AND P0, PT, R2, RZ, PT ;  /* 0x000000ff0200720c */ /* 0x000fda0003f05270 */
[----:B------:R-:W-:Y:S05]  /*15d30*/  @P0 BRA `(.L_x_1446) ;  /* 0x0000003800fc0947 */ /* 0x000fea0003800000 */
[----:B------:R-:W0:Y:S01]  /*15d40*/  S2R R5, SR_LANEID ;  /* 0x0000000000057919 */ /* 0x000e220000000000 */
[----:B------:R-:W-:Y:S01]  /*15d50*/  VOTEU.ANY UR4, UPT, PT ;  /* 0x0000000000047886 */ /* 0x000fe200038e0100 */
[----:B------:R-:W1:Y:S01]  /*15d60*/  LDC.64 R2, c[0x0][0xc60] ;  /* 0x00031800ff027b82 */ /* 0x000e620000000a00 */
[----:B------:R-:W0:Y:S02]  /*15d70*/  FLO.U32 R0, UR4 ;  /* 0x0000000400007d00 */ /* 0x000e2400080e0000 */
[----:B0-----:R-:W-:-:S06]  /*15d80*/  ISETP.EQ.U32.AND P0, PT, R0, R5, PT ;  /* 0x000000050000720c */ /* 0x001fcc0003f02070 */
[----:B------:R-:W1:Y:S07]  /*15d90*/  POPC R5, UR4 ;  /* 0x0000000400057d09 */ /* 0x000e6e0008000000 */
[----:B-1----:R-:W2:Y:S01]  /*15da0*/  @P0 ATOMG.E.ADD.STRONG.GPU PT, R3, desc[UR56][R2.64], R5 ;  /* 0x00000005020309a8 */ /* 0x002ea200081ee1f8 */
[----:B------:R-:W0:Y:S02]  /*15db0*/  S2R R4, SR_LTMASK ;  /* 0x0000000000047919 */ /* 0x000e240000003900 */
[----:B0-----:R-:W-:-:S04]  /*15dc0*/  LOP3.LUT R4, R4, UR4, RZ, 0xc0, !PT ;  /* 0x0000000404047c12 */ /* 0x001fc8000f8ec0ff */
[----:B------:R-:W0:Y:S01]  /*15dd0*/  POPC R7, R4 ;  /* 0x0000000400077309 */ /* 0x000e220000000000 */
[----:B--2---:R-:W0:Y:S02]  /*15de0*/  SHFL.IDX PT, R0, R3, R0, 0x1f ;  /* 0x00001f0003007589 */ /* 0x004e2400000e0000 */
[----:B0-----:R-:W-:Y:S01]  /*15df0*/  IADD3 R24, R0, UR46, R7 ;  /* 0x0000002e00187c10 */ /* 0x001fe2000fffe007 */
[----:B------:R-:W-:Y:S06]  /*15e00*/  BRA `(.L_x_1446) ;  /* 0x0000003800c87947 */ /* 0x000fec0003800000 */
.L_x_1445:
        /* <DEDUP_REMOVED lines=20> */
.L_x_1448:
[----:B------:R-:W-:Y:S05]  /*15f50*/  BSYNC B6 ;  /* 0x0000000000067941 */ /* 0x000fea0003800000 */
.L_x_1447:
        /* <DEDUP_REMOVED lines=22> */
.L_x_1450:
[----:B------:R-:W-:Y:S05]  /*160c0*/  BSYNC B6 ;  /* 0x0000000000067941 */ /* 0x000fea0003800000 */
.L_x_1449:
        /* <DEDUP_REMOVED lines=20> */
.L_x_1452:
[----:B------:R-:W-:Y:S05]  /*16210*/  BSYNC B6 ;  /* 0x0000000000067941 */ /* 0x000fea0003800000 */
.L_x_1451:
        /* <DEDUP_REMOVED lines=19> */
.L_x_1454:
[----:B------:R-:W-:Y:S05]  /*16350*/  BSYNC B6 ;  /* 0x0000000000067941 */ /* 0x000fea0003800000 */
.L_x_1453:
[----:B------:R-:W-:Y:S01]  /*16360*/  ULDC.64 UR4, c[0x0][0x9f8] ;  /* 0x00027e0000047ab9 */ /* 0x000fe20000000a00 */
[----:B------:R-:W-:Y:S01]  /*16370*/  IMAD.U32 R25, RZ, RZ, UR40 ;  /* 0x00000028ff197e24 */ /* 0x000fe2000f8e00ff */
[----:B------:R-:W-:Y:S01]  /*16380*/  UISETP.NE.U32.AND UP0, UPT, UR4, URZ, UPT ;  /* 0x0000003f0400728c */ /* 0x000fe2000bf05070 */
[----:B------:R-:W0:Y:S01]  /*16390*/  S2R R20, SR_TID.X ;  /* 0x0000000000147919 */ /* 0x000e220000002100 */
[----:B------:R-:W1:Y:S02]  /*163a0*/  LDC R10, c[0x0][0x430] ;  /* 0x00010c00ff0a7b82 */ /* 0x000e640000000800 */
[----:B------:R-:W-:Y:S01]  /*163b0*/  UISETP.NE.AND.EX UP0, UPT, UR5, URZ, UPT, UP0 ;  /* 0x0000003f0500728c */ /* 0x000fe2000bf05300 */
[----:B------:R-:W2:Y:S05]  /*163c0*/  S2R R17, SR_TID.X ;  /* 0x0000000000117919 */ /* 0x000eaa0000002100 */
[----:B------:R-:W-:Y:S01]  /*163d0*/  PLOP3.LUT P0, PT, PT, PT, UP0, 0x80, 0x0 ;  /* 0x000000000000781c */ /* 0x000fe20003f0f008 */
[----:B------:R-:W3:Y:S04]  /*163e0*/  LDC R37, c[0x0][0x2f4] ;  /* 0x0000bd00ff257b82 */ /* 0x000ee80000000800 */
[----:B------:R-:W-:-:S02]  /*163f0*/  @UP0 ULDC.64 UR4, c[0x0][0x9f8] ;  /* 0x00027e0000040ab9 */ /* 0x000fc40000000a00 */
[----:B------:R-:W-:-:S06]  /*16400*/  @UP0 UIMAD.WIDE UR4, UR40, 0x4, UR4 ;  /* 0x00000004280408a5 */ /* 0x000fcc000f8e0204 */
[----:B------:R-:W-:Y:S02]  /*16410*/  IMAD.U32 R2, RZ, RZ, UR4 ;  /* 0x00000004ff027e24 */ /* 0x000fe4000f8e00ff */
[----:B------:R-:W-:-:S05]  /*16420*/  IMAD.U32 R3, RZ, RZ, UR5 ;  /* 0x00000005ff037e24 */ /* 0x000fca000f8e00ff */
[----:B------:R4:W4:Y:S01]  /*16430*/  @P0 LDG.E R25, desc[UR56][R2.64] ;  /* 0x0000003802190981 */ /* 0x000922000c1e1900 */
[----:B-1----:R-:W-:Y:S01]  /*16440*/  ISETP.NE.AND P1, PT, R10, 0x1, PT ;  /* 0x000000010a00780c */ /* 0x002fe20003f25270 */
[----:B0-----:R-:W-:Y:S01]  /*16450*/  IMAD.SHL.U32 R20, R20, 0x20, RZ ;  /* 0x0000002014147824 */ /* 0x001fe200078e00ff */
[----:B------:R-:W-:Y:S02]  /*16460*/  LEA R7, R35, 0xffffff80, 0x7 ;  /* 0xffffff8023077811 */ /* 0x000fe400078e38ff */
[----:B------:R-:W-:Y:S02]  /*16470*/  LOP3.LUT R29, R29, 0xffffffef, RZ, 0xc0, !PT ;  /* 0xffffffef1d1d7812 */ /* 0x000fe400078ec0ff */
[----:B--2---:R-:W-:Y:S02]  /*16480*/  LOP3.LUT R17, R17, 0x7f, RZ, 0xc0, !PT ;  /* 0x0000007f11117812 */ /* 0x004fe400078ec0ff */
[----:B------:R-:W-:Y:S02]  /*16490*/  LOP3.LUT R20, R20, 0x60, RZ, 0xc0, !PT ;  /* 0x0000006014147812 */ /* 0x000fe400078ec0ff */
[----:B------:R-:W-:-:S03]  /*164a0*/  SHF.R.U32.HI R17, RZ, 0x2, R17 ;  /* 0x00000002ff117819 */ /* 0x000fc60000011611 */
[----:B------:R-:W0:Y:S01]  /*164b0*/  @P1 LDC R0, c[0x0][0x434] ;  /* 0x00010d00ff001b82 */ /* 0x000e220000000800 */
[----:B---3--:R-:W-:Y:S02]  /*164c0*/  ISETP.GE.AND P3, PT, R23, R37, PT ;  /* 0x000000251700720c */ /* 0x008fe40003f66270 */
[----:B------:R-:W-:Y:S02]  /*164d0*/  LOP3.LUT R4, R7, R17, R20, 0xfe, !PT ;  /* 0x0000001107047212 */ /* 0x000fe400078efe14 */
[----:B------:R-:W-:Y:S02]  /*164e0*/  @P1 LOP3.LUT R29, R29, 0x10, RZ, 0xfc, !PT ;  /* 0x000000101d1d1812 */ /* 0x000fe400078efcff */
[C---:B------:R-:W-:Y:S01]  /*164f0*/  ISETP.GE.AND P0, PT, R4.reuse, UR36, PT ;  /* 0x0000002404007c0c */ /* 0x040fe2000bf06270 */
[----:B------:R-:W1:Y:S01]  /*16500*/  @P1 LDC R5, c[0x0][0x438] ;  /* 0x00010e00ff051b82 */ /* 0x000e620000000800 */
[----:B------:R-:W-:-:S04]  /*16510*/  VIADD R9, R4, UR38 ;  /* 0x0000002604097c36 */ /* 0x000fc80008000000 */
[----:B------:R-:W-:-:S07]  /*16520*/  IMAD.MOV.U32 R8, RZ, RZ, R9 ;  /* 0x000000ffff087224 */ /* 0x000fce00078e0009 */
[----:B----4-:R-:W2:Y:S01]  /*16530*/  @!P0 LDC.64 R2, c[0x0][0x428] ;  /* 0x00010a00ff028b82 */ /* 0x010ea20000000a00 */
[----:B0-----:R-:W-:-:S05]  /*16540*/  @P1 IMAD.HI.U32 R0, R9, R0, RZ ;  /* 0x0000000009001227 */ /* 0x001fca00078e00ff */
[----:B-1----:R-:W-:Y:S02]  /*16550*/  @P1 SHF.R.U32.HI R8, RZ, R5, R0 ;  /* 0x00000005ff081219 */ /* 0x002fe40000011600 */
[----:B------:R-:W0:Y:S03]  /*16560*/  @!P0 LDC.64 R4, c[0x0][0x418] ;  /* 0x00010600ff048b82 */ /* 0x000e260000000a00 */
[----:B------:R-:W-:-:S04]  /*16570*/  IMAD.MOV R6, RZ, RZ, -R8 ;  /* 0x000000ffff067224 */ /* 0x000fc800078e0a08 */
[----:B------:R-:W-:Y:S01]  /*16580*/  IMAD R6, R10, R6, R9 ;  /* 0x000000060a067224 */ /* 0x000fe200078e0209 */
[----:B------:R-:W-:Y:S02]  /*16590*/  @!P0 SHF.R.S32.HI R9, RZ, 0x1f, R8 ;  /* 0x0000001fff098819 */ /* 0x000fe40000011408 */
[----:B------:R-:W-:Y:S02]  /*165a0*/  LOP3.LUT R11, R23, 0x40, RZ, 0xfc, !PT ;  /* 0x00000040170b7812 */ /* 0x000fe400078efcff */
[----:B------:R-:W-:Y:S01]  /*165b0*/  LOP3.LUT R29, R29, 0xfffffffb, RZ, 0xc0, !PT ;  /* 0xfffffffb1d1d7812 */ /* 0x000fe200078ec0ff */
[----:B------:R-:W-:-:S03]  /*165c0*/  IMAD.U32 R12, RZ, RZ, UR43 ;  /* 0x0000002bff0c7e24 */ /* 0x000fc6000f8e00ff */
[----:B------:R-:W-:Y:S02]  /*165d0*/  @P3 LOP3.LUT R29, R29, 0x4, RZ, 0xfc, !PT ;  /* 0x000000041d1d3812 */ /* 0x000fe400078efcff */
[----:B------:R-:W-:Y:S02]  /*165e0*/  ISETP.NE.AND P2, PT, R12, 0x3, PT ;  /* 0x000000030c00780c */ /* 0x000fe40003f45270 */
[----:B------:R-:W-:Y:S02]  /*165f0*/  LOP3.LUT R29, R29, 0xfffffff7, RZ, 0xc0, !PT ;  /* 0xfffffff71d1d7812 */ /* 0x000fe400078ec0ff */
[----:B------:R-:W-:Y:S02]  /*16600*/  LOP3.LUT R10, R23, 0x80, RZ, 0xfc, !PT ;  /* 0x00000080170a7812 */ /* 0x000fe400078efcff */
[----:B------:R-:W-:Y:S01]  /*16610*/  LOP3.LUT R29, R29, 0xfffffffd, RZ, 0xc0, !PT ;  /* 0xfffffffd1d1d7812 */ /* 0x000fe200078ec0ff */
[----:B------:R-:W-:Y:S01]  /*16620*/  UMOV UR4, 0xffffffff ;  /* 0xffffffff00047882 */ /* 0x000fe20000000000 */
[----:B------:R-:W-:Y:S01]  /*16630*/  SHF.R.S32.HI R27, RZ, 0x1f, R25 ;  /* 0x0000001fff1b7819 */ /* 0x000fe20000011419 */
[----:B--2---:R-:W-:-:S04]  /*16640*/  @!P0 IMAD.WIDE.U32 R8, R25, R2, R8 ;  /* 0x0000000219088225 */ /* 0x004fc800078e0008 */
[----:B------:R-:W-:-:S04]  /*16650*/  @!P0 IMAD R2, R27, R2, RZ ;  /* 0x000000021b028224 */ /* 0x000fc800078e02ff */
[----:B------:R-:W-:Y:S01]  /*16660*/  @!P0 IMAD R3, R25, R3, R2 ;  /* 0x0000000319038224 */ /* 0x000fe200078e0202 */
[----:B0-----:R-:W-:-:S03]  /*16670*/  @!P0 LEA R2, P1, R8, R4, 0x2 ;  /* 0x0000000408028211 */ /* 0x001fc600078210ff */
[----:B------:R-:W-:-:S05]  /*16680*/  @!P0 IMAD.IADD R0, R9, 0x1, R3 ;  /* 0x0000000109008824 */ /* 0x000fca00078e0203 */
[----:B------:R-:W-:Y:S01]  /*16690*/  @!P0 LEA.HI.X R3, R8, R5, R0, 0x2, P1 ;  /* 0x0000000508038211 */ /* 0x000fe200008f1400 */
[----:B------:R-:W-:Y:S01]  /*166a0*/  IMAD.MOV.U32 R5, RZ, RZ, RZ ;  /* 0x000000ffff057224 */ /* 0x000fe200078e00ff */
[----:B------:R-:W-:-:S05]  /*166b0*/  ISETP.GE.AND P1, PT, R11, R37, PT ;  /* 0x000000250b00720c */ /* 0x000fca0003f26270 */
[----:B------:R0:W5:Y:S01]  /*166c0*/  @!P0 LDG.E R5, desc[UR56][R2.64] ;  /* 0x0000003802058981 */ /* 0x000162000c1e1900 */
[----:B------:R-:W-:-:S07]  /*166d0*/  ISETP.GE.AND P0, PT, R10, R37, PT ;  /* 0x000000250a00720c */ /* 0x000fce0003f06270 */
[----:B------:R-:W-:-:S04]  /*166e0*/  @P1 LOP3.LUT R29, R29, 0x2, RZ, 0xfc, !PT ;  /* 0x000000021d1d1812 */ /* 0x000fc800078efcff */
[----:B------:R-:W-:-:S04]  /*166f0*/  @P2 LOP3.LUT R29, R29, 0x8, RZ, 0xfc, !PT ;  /* 0x000000081d1d2812 */ /* 0x000fc800078efcff */
[----:B------:R-:W-:-:S04]  /*16700*/  LOP3.LUT R29, R29, 0xfffffffe, RZ, 0xc0, !PT ;  /* 0xfffffffe1d1d7812 */ /* 0x000fc800078ec0ff */
[----:B------:R-:W-:Y:S01]  /*16710*/  @P0 LOP3.LUT R29, R29, 0x1, RZ, 0xfc, !PT ;  /* 0x000000011d1d0812 */ /* 0x000fe200078efcff */
[----:B0-----:R-:W-:Y:S06]  /*16720*/  BRA.DIV UR4, `(.L_x_1455) ;  /* 0x0000004a04507947 */ /* 0x001fec000b800000 */
.L_x_1535:
[----:B------:R-:W-:Y:S01]  /*16730*/  LOP3.LUT R17, R26, 0xffff, RZ, 0xc0, !PT ;  /* 0x0000ffff1a117812 */ /* 0x000fe200078ec0ff */
[----:B------:R-:W-:Y:S06]  /*16740*/  @!P2 BRA `(.L_x_1456) ;  /* 0x000000000004a947 */ /* 0x000fec0003800000 */
[----:B------:R-:W-:Y:S01]  /*16750*/  BPT.TRAP 0x1 ;  /* 0x000000040000795c */ /* 0x000fe20000300000 */
.L_x_1456:
[----:B------:R-:W-:Y:S01]  /*16760*/  IMAD R4, R18, 0x8, R16 ;  /* 0x0000000812047824 */ /* 0x000fe200078e0210 */
[----:B------:R-:W-:Y:S01]  /*16770*/  SHF.L.U32 R26, R22, 0x1f, RZ ;  /* 0x0000001f161a7819 */ /* 0x000fe200000006ff */
[----:B------:R-:W-:Y:S01]  /*16780*/  BSSY B0, `(.L_x_1457) ;  /* 0x0000004000007945 */ /* 0x000fe20003800000 */
[----:B------:R-:W-:Y:S02]  /*16790*/  SHF.R.S32.HI R10, RZ, 0x1f, R6 ;  /* 0x0000001fff0a7819 */ /* 0x000fe40000011406 */
[----:B------:R-:W0:Y:S02]  /*167a0*/  SYNCS.PHASECHK.TRANS64.TRYWAIT P0, [R4+URZ+0x2a880], R26 ;  /* 0x02a8801a040075a7 */ /* 0x000e24000800017f */
[----:B0-----:R-:W-:Y:S05]  /*167b0*/  @!P0 BRA `(.L_x_1458) ;  /* 0x0000004800588947 */ /* 0x001fea0003800000 */
.L_x_1536:
[----:B------:R-:W-:Y:S05]  /*167c0*/  BSYNC B0 ;  /* 0x0000000000007941 */ /* 0x000fea0003800000 */
.L_x_1457:
[----:B------:R-:W1:Y:S01]  /*167d0*/  S2R R8, SR_TID.X ;  /* 0x0000000000087919 */ /* 0x000e620000002100 */
[----:B------:R-:W-:Y:S01]  /*167e0*/  ULDC.64 UR4, c[0x0][0x328] ;  /* 0x0000ca0000047ab9 */ /* 0x000fe20000000a00 */
[----:B-----5:R-:W-:Y:S01]  /*167f0*/  SHF.R.S32.HI R20, RZ, 0x1f, R5 ;  /* 0x0000001fff147819 */ /* 0x020fe20000011405 */
[----:B------:R-:W-:Y:S01]  /*16800*/  IMAD R3, R10, UR4, RZ ;  /* 0x000000040a037c24 */ /* 0x000fe2000f8e02ff */
[----:B------:R-:W-:Y:S01]  /*16810*/  ULDC.64 UR6, c[0x0][0x318] ;  /* 0x0000c60000067ab9 */ /* 0x000fe20000000a00 */
[----:B------:R-:W-:Y:S02]  /*16820*/  IMAD R21, R18, 0x6000, R31 ;  /* 0x0000600012157824 */ /* 0x000fe400078e021f */
        /* <DEDUP_REMOVED lines=9> */
[C---:B------:R-:W-:Y:S01]  /*168c0*/  IMAD.WIDE.U32 R2, R17.reuse, UR4, R2 ;  /* 0x0000000411027c25 */ /* 0x040fe2000f8e0002 */
[----:B------:R-:W-:Y:S01]  /*168d0*/  UMOV UR4, 0xffffffff ;  /* 0xffffffff00047882 */ /* 0x000fe20000000000 */
[----:B-1----:R-:W-:Y:S02]  /*168e0*/  LOP3.LUT R8, R8, 0x7f, RZ, 0xc0, !PT ;  /* 0x0000007f08087812 */ /* 0x002fe400078ec0ff */
[----:B------:R-:W-:Y:S02]  /*168f0*/  IMAD R9, R17, UR5, R3 ;  /* 0x0000000511097c24 */ /* 0x000fe4000f8e0203 */
[----:B------:R-:W-:Y:S02]  /*16900*/  SHF.R.U32.HI R11, RZ, 0x2, R8 ;  /* 0x00000002ff0b7819 */ /* 0x000fe40000011608 */
[----:B------:R-:W-:-:S02]  /*16910*/  IADD3 R8, P0, R2, UR6, RZ ;  /* 0x0000000602087c10 */ /* 0x000fc4000ff1e0ff */
[----:B------:R-:W-:Y:S02]  /*16920*/  IADD3 R7, -R11, UR36, -R7 ;  /* 0x000000240b077c10 */ /* 0x000fe4000fffe907 */
[----:B------:R-:W-:Y:S02]  /*16930*/  IADD3.X R9, R9, UR7, RZ, P0, !PT ;  /* 0x0000000709097c10 */ /* 0x000fe400087fe4ff */
[----:B------:R-:W-:Y:S01]  /*16940*/  ISETP.GE.AND P5, PT, R7, 0x1, PT ;  /* 0x000000010700780c */ /* 0x000fe20003fa6270 */
[----:B------:R-:W-:-:S12]  /*16950*/  BRA.DIV UR4, `(.L_x_1459) ;  /* 0x0000004a04047947 */ /* 0x000fd8000b800000 */
[----:B------:R-:W1:Y:S01]  /*16960*/  SHFL.IDX PT, R2, R8, RZ, 0x1c1f ;  /* 0x001c1fff08027589 */ /* 0x000e6200000e0000 */
[CC--:B------:R-:W-:Y:S02]  /*16970*/  ISETP.GE.AND P3, PT, R23.reuse, R37.reuse, PT ;  /* 0x000000251700720c */ /* 0x0c0fe40003f66270 */
[C---:B------:R-:W-:Y:S01]  /*16980*/  LOP3.LUT R12, R23.reuse, 0x40, RZ, 0xfc, !PT ;  /* 0x00000040170c7812 */ /* 0x040fe200078efcff */
[----:B------:R-:W2:Y:S01]  /*16990*/  SHFL.IDX PT, R0, R9, RZ, 0x1c1f ;  /* 0x001c1fff09007589 */ /* 0x000ea200000e0000 */
[----:B------:R-:W-:Y:S02]  /*169a0*/  LOP3.LUT R11, R23, 0x80, RZ, 0xfc, !PT ;  /* 0x00000080170b7812 */ /* 0x000fe400078efcff */
[----:B------:R-:W-:Y:S02]  /*169b0*/  ISETP.GE.AND P2, PT, R12, R37, PT ;  /* 0x000000250c00720c */ /* 0x000fe40003f46270 */
[C---:B------:R-:W-:Y:S02]  /*169c0*/  ISETP.GE.AND P6, PT, R7.reuse, 0x61, PT ;  /* 0x000000610700780c */ /* 0x040fe40003fc6270 */
[----:B------:R-:W-:-:S02]  /*169d0*/  ISETP.LT.OR P1, PT, R7, 0x1, P2 ;  /* 0x000000010700780c */ /* 0x000fc40001721670 */
[----:B------:R-:W-:Y:S02]  /*169e0*/  LOP3.LUT R29, R29, 0xffffffdf, RZ, 0xc0, !PT ;  /* 0xffffffdf1d1d7812 */ /* 0x000fe400078ec0ff */
[----:B------:R-:W-:-:S07]  /*169f0*/  ISETP.GE.AND P4, PT, R7, 0x21, PT ;  /* 0x000000210700780c */ /* 0x000fce0003f86270 */
[----:B------:R-:W-:Y:S02]  /*16a00*/  @P6 LOP3.LUT R29, R29, 0x20, RZ, 0xfc, !PT ;  /* 0x000000201d1d6812 */ /* 0x000fe400078efcff */
[----:B-1----:R-:W-:-:S05]  /*16a10*/  IADD3 R2, P0, R23, R2, RZ ;  /* 0x0000000217027210 */ /* 0x002fca0007f1e0ff */
[----:B--2---:R-:W-:Y:S01]  /*16a20*/  IMAD.X R3, RZ, RZ, R0, P0 ;  /* 0x000000ffff037224 */ /* 0x004fe200000e0600 */
[----:B------:R-:W-:Y:S01]  /*16a30*/  ISETP.LT.OR P0, PT, R7, 0x1, P3 ;  /* 0x000000010700780c */ /* 0x000fe20001f01670 */
[----:B------:R-:W-:-:S12]  /*16a40*/  IMAD.IADD R0, R16, 0x1, R21 ;  /* 0x0000000110007824 */ /* 0x000fd800078e0215 */
[----:B------:R-:W-:Y:S01]  /*16a50*/  @!PT LDS RZ, [RZ] ;  /* 0x00000000fffff984 */ /* 0x000fe20000000800 */
        /* <DEDUP_REMOVED lines=17> */
[----:B------:R-:W3:Y:S01]  /*16b70*/  SHFL.IDX PT, R9, R9, 0x3, 0x1c1f ;  /* 0x007c1f0009097f89 */ /* 0x000ee200000e0000 */
[----:B-1----:R-:W-:-:S05]  /*16b80*/  IADD3 R2, P1, R23, R2, RZ ;  /* 0x0000000217027210 */ /* 0x002fca0007f3e0ff */
[----:B--2---:R-:W-:Y:S01]  /*16b90*/  IMAD.X R3, RZ, RZ, R3, P1 ;  /* 0x000000ffff037224 */ /* 0x004fe200008e0603 */
[----:B------:R-:W-:-:S13]  /*16ba0*/  ISETP.LT.OR P1, PT, R7, 0x41, P3 ;  /* 0x000000410700780c */ /* 0x000fda0001f21670 */
[----:B------:R-:W-:Y:S01]  /*16bb0*/  LDGSTS.E.BYPASS.LTC128B.128 [R0+0xd400], desc[UR56][R2.64], !P1 ;  /* 0x0d40000002007fae */ /* 0x000fe2000c901d78 */
[----:B------:R-:W-:-:S13]  /*16bc0*/  ISETP.LT.OR P1, PT, R7, 0x41, P2 ;  /* 0x000000410700780c */ /* 0x000fda0001721670 */
[----:B------:R-:W-:Y:S01]  /*16bd0*/  LDGSTS.E.BYPASS.LTC128B.128 [R0+0xf400], desc[UR56][R2.64+0x40], !P1 ;  /* 0x0f40004002007fae */ /* 0x000fe2000c901d78 */
[----:B------:R-:W-:-:S13]  /*16be0*/  ISETP.LT.OR P1, PT, R7, 0x41, P0 ;  /* 0x000000410700780c */ /* 0x000fda0000721670 */
[----:B------:R1:W-:Y:S01]  /*16bf0*/  LDGSTS.E.BYPASS.LTC128B.128 [R0+0x11400], desc[UR56][R2.64+0x80], !P1 ;  /* 0x1140008002007fae */ /* 0x0003e2000c901d78 */
[----:B------:R-:W-:-:S03]  /*16c00*/  ISETP.GE.AND P1, PT, R7, 0x41, PT ;  /* 0x000000410700780c */ /* 0x000fc60003f26270 */
[----:B-1-3--:R1:W2:Y:S10]  /*16c10*/  SHFL.IDX PT, R2, R8, 0x3, 0x1c1f ;  /* 0x007c1f0008027f89 */ /* 0x00a2b400000e0000 */
.L_x_1546:
        /* <DEDUP_REMOVED lines=13> */
.L_x_1460:
        /* <DEDUP_REMOVED lines=11> */
.L_x_1461:
[----:B------:R2:W-:Y:S01]  /*16da0*/  SYNCS.ARRIVE.TRANS64.A1T0 RZ, [R4+URZ+0x2a870], RZ ;  /* 0x02a870ff04ff79a7 */ /* 0x0005e2000810003f */
[----:B------:R-:W-:Y:S05]  /*16db0*/  @!P3 BRA `(.L_x_1462) ;  /* 0x000000000004b947 */ /* 0x000fea0003800000 */
[----:B------:R-:W-:Y:S01]  /*16dc0*/  BPT.TRAP 0x1 ;  /* 0x000000040000795c */ /* 0x000fe20000300000 */
.L_x_1462:
[----:B------:R-:W3:Y:S01]  /*16dd0*/  SYNCS.PHASECHK.TRANS64.TRYWAIT P0, [R4+URZ+0x2a840], R26 ;  /* 0x02a8401a040075a7 */ /* 0x000ee2000800017f */
[----:B------:R-:W-:Y:S04]  /*16de0*/  BSSY B0, `(.L_x_1463) ;  /* 0x0000002000007945 */ /* 0x000fe80003800000 */
[----:B---3--:R-:W-:Y:S05]  /*16df0*/  @!P0 BRA `(.L_x_1464) ;  /* 0x00000048007c8947 */ /* 0x008fea0003800000 */
.L_x_1547:
[----:B------:R-:W-:Y:S05]  /*16e00*/  BSYNC B0 ;  /* 0x0000000000007941 */ /* 0x000fea0003800000 */
.L_x_1463:
[----:B------:R-:W-:Y:S01]  /*16e10*/  ULDC.64 UR4, c[0x0][0x300] ;  /* 0x0000c00000047ab9 */ /* 0x000fe20000000a00 */
[----:B------:R-:W-:Y:S01]  /*16e20*/  ULDC.64 UR6, c[0x0][0x2e8] ;  /* 0x0000ba0000067ab9 */ /* 0x000fe20000000a00 */
[----:B------:R-:W-:Y:S01]  /*16e30*/  IMAD R7, R10, UR4, RZ ;  /* 0x000000040a077c24 */ /* 0x000fe2000f8e02ff */
[C---:B------:R-:W-:Y:S01]  /*16e40*/  LOP3.LUT R9, R23.reuse, 0x80, RZ, 0xfc, !PT ;  /* 0x0000008017097812 */ /* 0x040fe200078efcff */
[C---:B------:R-:W-:Y:S01]  /*16e50*/  IMAD.WIDE.U32 R2, R6.reuse, UR4, RZ ;  /* 0x0000000406027c25 */ /* 0x040fe2000f8e00ff */
[----:B-1----:R-:W-:Y:S02]  /*16e60*/  LOP3.LUT R8, R23, 0x40, RZ, 0xfc, !PT ;  /* 0x0000004017087812 */ /* 0x002fe400078efcff */
[-C--:B------:R-:W-:Y:S01]  /*16e70*/  ISETP.GE.AND P2, PT, R9, R37.reuse, PT ;  /* 0x000000250900720c */ /* 0x080fe20003f46270 */
[----:B------:R-:W-:Y:S01]  /*16e80*/  IMAD R7, R6, UR5, R7 ;  /* 0x0000000506077c24 */ /* 0x000fe2000f8e0207 */
[----:B------:R-:W-:Y:S01]  /*16e90*/  ULDC.64 UR4, c[0x0][0x310] ;  /* 0x0000c40000047ab9 */ /* 0x000fe20000000a00 */
[----:B------:R-:W-:Y:S01]  /*16ea0*/  ISETP.GE.AND P3, PT, R8, R37, PT ;  /* 0x000000250800720c */ /* 0x000fe20003f66270 */
[----:B------:R-:W-:-:S02]  /*16eb0*/  IMAD R20, R20, UR4, RZ ;  /* 0x0000000414147c24 */ /* 0x000fc4000f8e02ff */
[----:B------:R-:W-:Y:S02]  /*16ec0*/  IMAD.IADD R3, R3, 0x1, R7 ;  /* 0x0000000103037824 */ /* 0x000fe400078e0207 */
[C---:B------:R-:W-:Y:S02]  /*16ed0*/  IMAD R20, R5.reuse, UR5, R20 ;  /* 0x0000000505147c24 */ /* 0x040fe4000f8e0214 */
[----:B------:R-:W-:Y:S01]  /*16ee0*/  IMAD.WIDE.U32 R2, R5, UR4, R2 ;  /* 0x0000000405027c25 */ /* 0x000fe2000f8e0002 */
[----:B------:R-:W-:-:S03]  /*16ef0*/  ULDC.64 UR4, c[0x0][0x308] ;  /* 0x0000c20000047ab9 */ /* 0x000fc60000000a00 */
[----:B------:R-:W-:Y:S02]  /*16f00*/  IMAD.IADD R3, R3, 0x1, R20 ;  /* 0x0000000103037824 */ /* 0x000fe400078e0214 */
[----:B------:R-:W-:Y:S01]  /*16f10*/  IMAD.WIDE.U32 R2, R17, UR4, R2 ;  /* 0x0000000411027c25 */ /* 0x000fe2000f8e0002 */
[----:B------:R-:W-:-:S03]  /*16f20*/  UMOV UR4, 0xffffffff ;  /* 0xffffffff00047882 */ /* 0x000fc60000000000 */
[----:B------:R-:W-:Y:S01]  /*16f30*/  IMAD R6, R17, UR5, R3 ;  /* 0x0000000511067c24 */ /* 0x000fe2000f8e0203 */
[----:B------:R-:W-:-:S04]  /*16f40*/  IADD3 R5, P0, R2, UR6, RZ ;  /* 0x0000000602057c10 */ /* 0x000fc8000ff1e0ff */
[----:B------:R-:W-:Y:S01]  /*16f50*/  IADD3.X R6, R6, UR7, RZ, P0, !PT ;  /* 0x0000000706067c10 */ /* 0x000fe200087fe4ff */
[----:B------:R-:W-:Y:S08]  /*16f60*/  BRA.DIV UR4, `(.L_x_1465) ;  /* 0x0000004a04347947 */ /* 0x000ff0000b800000 */
[----:B------:R-:W1:Y:S01]  /*16f70*/  SHFL.IDX PT, R14, R5, RZ, 0x1c1f ;  /* 0x001c1fff050e7589 */ /* 0x000e6200000e0000 */
[----:B------:R-:W-:-:S03]  /*16f80*/  ISETP.GE.AND P6, PT, R23, R37, PT ;  /* 0x000000251700720c */ /* 0x000fc60003fc6270 */
[----:B------:R-:W4:Y:S01]  /*16f90*/  SHFL.IDX PT, R2, R6, RZ, 0x1c1f ;  /* 0x001c1fff06027589 */ /* 0x000f2200000e0000 */
[----:B-1----:R-:W-:-:S05]  /*16fa0*/  @P5 IADD3 R14, P0, R23, R14, RZ ;  /* 0x0000000e170e5210 */ /* 0x002fca0007f1e0ff */
[----:B----4-:R-:W-:Y:S02]  /*16fb0*/  @P5 IMAD.X R3, RZ, RZ, R2, P0 ;  /* 0x000000ffff035224 */ /* 0x010fe400000e0602 */
[----:B------:R-:W-:Y:S02]  /*16fc0*/  @P5 IMAD.MOV.U32 R2, RZ, RZ, R14 ;  /* 0x000000ffff025224 */ /* 0x000fe400078e000e */
[----:B------:R-:W1:Y:S04]  /*16fd0*/  SHFL.IDX PT, R14, R5, 0x1, 0x1c1f ;  /* 0x003c1f00050e7f89 */ /* 0x000e6800000e0000 */
[----:B------:R-:W-:Y:S04]  /*16fe0*/  @P5 LDGSTS.E.BYPASS.LTC128B.128 [R0+0x1e400], desc[UR56][R2.64], !P6 ;  /* 0x1e40000002005fae */ /* 0x000fe8000f101d78 */
[----:B------:R-:W-:Y:S04]  /*16ff0*/  @P5 LDGSTS.E.BYPASS.LTC128B.128 [R0+0x20400], desc[UR56][R2.64+0x40], !P3 ;  /* 0x2040004002005fae */ /* 0x000fe8000d901d78 */
[----:B------:R4:W-:Y:S04]  /*17000*/  @P5 LDGSTS.E.BYPASS.LTC128B.128 [R0+0x22400], desc[UR56][R2.64+0x80], !P2 ;  /* 0x2240008002005fae */ /* 0x0009e8000d101d78 */
[----:B----4-:R-:W4:Y:S01]  /*17010*/  SHFL.IDX PT, R2, R6, 0x1, 0x1c1f ;  /* 0x003c1f0006027f89 */ /* 0x010f2200000e0000 */
[----:B-1----:R-:W-:-:S05]  /*17020*/  @P4 IADD3 R14, P0, R23, R14, RZ ;  /* 0x0000000e170e4210 */ /* 0x002fca0007f1e0ff */
[----:B----4-:R-:W-:Y:S02]  /*17030*/  @P4 IMAD.X R7, RZ, RZ, R2, P0 ;  /* 0x000000ffff074224 */ /* 0x010fe400000e0602 */
[----:B------:R-:W-:Y:S02]  /*17040*/  @P4 IMAD.MOV.U32 R2, RZ, RZ, R14 ;  /* 0x000000ffff024224 */ /* 0x000fe400078e000e */
[----:B------:R-:W-:Y:S01]  /*17050*/  @P4 IMAD.MOV.U32 R3, RZ, RZ, R7 ;  /* 0x000000ffff034224 */ /* 0x000fe200078e0007 */
[----:B------:R-:W1:Y:S04]  /*17060*/  SHFL.IDX PT, R14, R5, 0x2, 0x1c1f ;  /* 0x005c1f00050e7f89 */ /* 0x000e6800000e0000 */
[----:B------:R-:W-:Y:S04]  /*17070*/  @P4 LDGSTS.E.BYPASS.LTC128B.128 [R0+0x1ec00], desc[UR56][R2.64], !P6 ;  /* 0x1ec0000002004fae */ /* 0x000fe8000f101d78 */
[----:B------:R-:W-:Y:S04]  /*17080*/  @P4 LDGSTS.E.BYPASS.LTC128B.128 [R0+0x20c00], desc[UR56][R2.64+0x40], !P3 ;  /* 0x20c0004002004fae */ /* 0x000fe8000d901d78 */
[----:B------:R4:W-:Y:S04]  /*17090*/  @P4 LDGSTS.E.BYPASS.LTC128B.128 [R0+0x22c00], desc[UR56][R2.64+0x80], !P2 ;  /* 0x22c0008002004fae */ /* 0x0009e8000d101d78 */
[----:B----4-:R-:W4:Y:S01]  /*170a0*/  SHFL.IDX PT, R2, R6, 0x2, 0x1c1f ;  /* 0x005c1f0006027f89 */ /* 0x010f2200000e0000 */
[----:B-1----:R-:W-:-:S03]  /*170b0*/  @P1 IADD3 R14, P0, R23, R14, RZ ;  /* 0x0000000e170e1210 */ /* 0x002fc60007f1e0ff */
[----:B------:R-:W1:Y:S02]  /*170c0*/  SHFL.IDX PT, R6, R6, 0x3, 0x1c1f ;  /* 0x007c1f0006067f89 */ /* 0x000e6400000e0000 */
[----:B----4-:R-:W-:Y:S02]  /*170d0*/  @P1 IMAD.X R7, RZ, RZ, R2, P0 ;  /* 0x000000ffff071224 */ /* 0x010fe400000e0602 */
[----:B------:R-:W-:Y:S02]  /*170e0*/  @P1 IMAD.MOV.U32 R2, RZ, RZ, R14 ;  /* 0x000000ffff021224 */ /* 0x000fe400078e000e */
[----:B------:R-:W-:Y:S01]  /*170f0*/  @P1 IMAD.MOV.U32 R3, RZ, RZ, R7 ;  /* 0x000000ffff031224 */ /* 0x000fe200078e0007 */
[----:B------:R4:W0:Y:S04]  /*17100*/  SHFL.IDX PT, R14, R5, 0x3, 0x1c1f ;  /* 0x007c1f00050e7f89 */ /* 0x00082800000e0000 */
[----:B------:R4:W-:Y:S04]  /*17110*/  @P1 LDGSTS.E.BYPASS.LTC128B.128 [R0+0x1f400], desc[UR56][R2.64], !P6 ;  /* 0x1f40000002001fae */ /* 0x0009e8000f101d78 */
[----:B------:R4:W-:Y:S04]  /*17120*/  @P1 LDGSTS.E.BYPASS.LTC128B.128 [R0+0x21400], desc[UR56][R2.64+0x40], !P3 ;  /* 0x2140004002001fae */ /* 0x0009e8000d901d78 */
[----:B-1----:R4:W-:Y:S02]  /*17130*/  @P1 LDGSTS.E.BYPASS.LTC128B.128 [R0+0x23400], desc[UR56][R2.64+0x80], !P2 ;  /* 0x2340008002001fae */ /* 0x0029e4000d101d78 */
.L_x_1557:
[----:B------:R-:W-:Y:S02]  /*17140*/  LOP3.LUT P1, RZ, R29, 0x20, RZ, 0xc0, !PT ;  /* 0x000000201dff7812 */ /* 0x000fe4000782c0ff */
[----:B------:R-:W-:-:S11]  /*17150*/  ISETP.GE.AND P4, PT, R23, R37, PT ;  /* 0x000000251700720c */ /* 0x000fd60003f86270 */
[----:B0---4-:R-:W-:-:S05]  /*17160*/  @P1 IADD3 R2, P0, R23, R14, RZ ;  /* 0x0000000e17021210 */ /* 0x011fca0007f1e0ff */
[----:B------:R-:W-:Y:S01]  /*17170*/  @P1 IMAD.X R3, RZ, RZ, R6, P0 ;  /* 0x000000ffff031224 */ /* 0x000fe200000e0606 */
[----:B------:R-:W-:-:S04]  /*17180*/  PLOP3.LUT P0, PT, PT, PT, PT, 0x80, 0x0 ;  /* 0x000000000000781c */ /* 0x000fc80003f0f070 */
[----:B------:R-:W-:Y:S01]  /*17190*/  @!PT LDS RZ, [RZ] ;  /* 0x00000000fffff984 */ /* 0x000fe20000000800 */
[----:B------:R-:W-:Y:S01]  /*171a0*/  @!PT LDS RZ, [RZ] ;  /* 0x00000000fffff984 */ /* 0x000fe20000000800 */
[----:B------:R-:W-:Y:S01]  /*171b0*/  @!PT LDS RZ, [RZ] ;  /* 0x00000000fffff984 */ /* 0x000fe20000000800 */
[----:B------:R0:W-:Y:S04]  /*171c0*/  @P1 LDGSTS.E.BYPASS.LTC128B.128 [R0+0x1fc00], desc[UR56][R2.64], !P4 ;  /* 0x1fc0000002001fae */ /* 0x0001e8000e101d78 */
[----:B------:R0:W-:Y:S04]  /*171d0*/  @P1 LDGSTS.E.BYPASS.LTC128B.128 [R0+0x21c00], desc[UR56][R2.64+0x40], !P3 ;  /* 0x21c0004002001fae */ /* 0x0001e8000d901d78 */
[----:B------:R0:W-:Y:S01]  /*171e0*/  @P1 LDGSTS.E.BYPASS.LTC128B.128 [R0+0x23c00], desc[UR56][R2.64+0x80], !P2 ;  /* 0x23c0008002001fae */ /* 0x0001e2000d101d78 */
[----:B------:R-:W-:Y:S01]  /*171f0*/  NOP ;  /* 0x0000000000007918 */ /* 0x000fe20000000000 */
.L_x_1466:
        /* <DEDUP_REMOVED lines=11> */
.L_x_1467:
[----:B------:R0:W-:Y:S02]  /*172b0*/  SYNCS.ARRIVE.TRANS64.A1T0 RZ, [R4+URZ+0x2a830], RZ ;  /* 0x02a830ff04ff79a7 */ /* 0x0001e4000810003f */
[----:B------:R-:W-:Y:S05]  /*172c0*/  WARPSYNC.ALL ;  /* 0x0000000000007948 */ /* 0x000fea0003800000 */
[----:B------:R-:W-:Y:S01]  /*172d0*/  VIADD R0, R16, 0x18400 ;  /* 0x0001840010007836 */ /* 0x000fe20000000000 */
[----:B------:R-:W-:Y:S01]  /*172e0*/  USHF.R.S32.HI UR4, URZ, 0x1f, UR39 ;  /* 0x0000001f3f047899 */ /* 0x000fe20008011427 */
[----:B------:R-:W-:Y:S03]  /*172f0*/  BAR.SYNC.DEFER_BLOCKING 0x8, 0x180 ;  /* 0x0206000000007b1d */ /* 0x000fe60000010000 */
[----:B------:R-:W-:-:S03]  /*17300*/  LOP3.LUT P0, RZ, R0, 0x1bf, RZ, 0xc0, !PT ;  /* 0x000001bf00ff7812 */ /* 0x000fc6000780c0ff */
[----:B------:R-:W-:Y:S01]  /*17310*/  ULDC.64 UR6, c[0x0][0x298] ;  /* 0x0000a60000067ab9 */ /* 0x000fe20000000a00 */
[----:B------:R-:W-:Y:S01]  /*17320*/  BSSY B6, `(.L_x_1468) ;  /* 0x0000016000067945 */ /* 0x000fe20003800000 */
[----:B------:R-:W-:Y:S02]  /*17330*/  UIMAD UR4, UR4, UR6, URZ ;  /* 0x00000006040472a4 */ /* 0x000fe4000f8e023f */
[----:B------:R-:W-:Y:S02]  /*17340*/  UIMAD.WIDE.U32 UR36, UR39, UR6, URZ ;  /* 0x00000006272472a5 */ /* 0x000fe4000f8e003f */
[----:B------:R-:W-:-:S04]  /*17350*/  UIMAD UR39, UR39, UR7, UR4 ;  /* 0x00000007272772a4 */ /* 0x000fc8000f8e0204 */
        /* <DEDUP_REMOVED lines=18> */
.L_x_1469:
[----:B------:R-:W-:Y:S05]  /*17480*/  BSYNC B6 ;  /* 0x0000000000067941 */ /* 0x000fea0003800000 */
.L_x_1468:
[----:B------:R-:W1:Y:S01]  /*17490*/  S2R R20, SR_TID.X ;  /* 0x0000000000147919 */ /* 0x000e620000002100 */
[----:B------:R-:W-:Y:S01]  /*174a0*/  UISETP.NE.AND UP0, UPT, UR48, URZ, UPT ;  /* 0x0000003f3000728c */ /* 0x000fe2000bf05270 */
[C---:B------:R-:W-:Y:S01]  /*174b0*/  R2UR UR8, R17.reuse ;  /* 0x00000000110872ca */ /* 0x040fe200000e0000 */
[----:B------:R-:W-:Y:S01]  /*174c0*/  ULDC.64 UR6, c[0x0][0x2d8] ;  /* 0x0000b60000067ab9 */ /* 0x000fe20000000a00 */
[----:B------:R-:W4:Y:S01]  /*174d0*/  S2R R2, SR_TID.X ;  /* 0x0000000000027919 */ /* 0x000f220000002100 */
[----:B------:R-:W-:Y:S01]  /*174e0*/  R2UR UR9, R17 ;  /* 0x00000000110972ca */ /* 0x000fe200000e0000 */
[----:B------:R-:W-:Y:S01]  /*174f0*/  UMOV UR4, UR36 ;  /* 0x0000002400047c82 */ /* 0x000fe20008000000 */
[----:B------:R-:W-:Y:S01]  /*17500*/  PLOP3.LUT P0, PT, PT, PT, UP0, 0x80, 0x0 ;  /* 0x000000000000781c */ /* 0x000fe20003f0f008 */
[----:B------:R-:W-:Y:S01]  /*17510*/  UMOV UR5, UR39 ;  /* 0x0000002700057c82 */ /* 0x000fe20008000000 */
[----:B------:R-:W-:Y:S01]  /*17520*/  UISETP.NE.AND UP1, UPT, UR47, URZ, UPT ;  /* 0x0000003f2f00728c */ /* 0x000fe2000bf25270 */
[----:B------:R-:W5:Y:S01]  /*17530*/  LDC R6, c[0x0][0x448] ;  /* 0x00011200ff067b82 */ /* 0x000f620000000800 */
[C---:B------:R-:W-:Y:S01]  /*17540*/  LOP3.LUT R9, R23.reuse, 0x40, RZ, 0xfc, !PT ;  /* 0x0000004017097812 */ /* 0x040fe200078efcff */
[----:B------:R-:W-:Y:S01]  /*17550*/  @UP0 ULDC UR10, c[0x0][0x44c] ;  /* 0x00011300000a0ab9 */ /* 0x000fe20000000800 */
[----:B------:R-:W-:-:S02]  /*17560*/  LOP3.LUT R10, R23, 0x80, RZ, 0xfc, !PT ;  /* 0x00000080170a7812 */ /* 0x000fc400078efcff */
[----:B------:R-:W-:Y:S02]  /*17570*/  UIMAD.WIDE.U32 UR4, UR8, UR6, UR4 ;  /* 0x00000006080472a5 */ /* 0x000fe4000f8e0004 */
[----:B------:R-:W-:Y:S02]  /*17580*/  USHF.R.S32.HI UR6, URZ, 0x1f, UR40 ;  /* 0x0000001f3f067899 */ /* 0x000fe40008011428 */
[----:B------:R-:W-:Y:S02]  /*17590*/  UIMAD UR5, UR9, UR7, UR5 ;  /* 0x00000007090572a4 */ /* 0x000fe4000f8e0205 */
[----:B------:R-:W-:Y:S01]  /*175a0*/  USEL UR7, UR6, URZ, !UP1 ;  /* 0x0000003f06077287 */ /* 0x000fe2000c800000 */
[----:B------:R-:W-:Y:S01]  /*175b0*/  ULDC.64 UR8, c[0x0][0x2e0] ;  /* 0x0000b80000087ab9 */ /* 0x000fe20000000a00 */
[----:B------:R-:W-:Y:S02]  /*175c0*/  USEL UR6, UR40, URZ, !UP1 ;  /* 0x0000003f28067287 */ /* 0x000fe4000c800000 */
[----:B------:R-:W-:-:S02]  /*175d0*/  UIMAD UR7, UR7, UR8, URZ ;  /* 0x00000008070772a4 */ /* 0x000fc4000f8e023f */
[----:B------:R-:W-:Y:S02]  /*175e0*/  UIMAD.WIDE.U32 UR4, UR6, UR8, UR4 ;  /* 0x00000008060472a5 */ /* 0x000fe4000f8e0004 */
[----:B------:R-:W-:Y:S01]  /*175f0*/  UIMAD UR7, UR6, UR9, UR7 ;  /* 0x00000009060772a4 */ /* 0x000fe2000f8e0207 */
[----:B-1----:R-:W-:Y:S02]  /*17600*/  IMAD.SHL.U32 R20, R20, 0x20, RZ ;  /* 0x0000002014147824 */ /* 0x002fe400078e00ff */
[----:B------:R-:W-:Y:S01]  /*17610*/  ULDC.64 UR8, c[0x0][0x2d0] ;  /* 0x0000b40000087ab9 */ /* 0x000fe20000000a00 */
[----:B------:R-:W-:Y:S01]  /*17620*/  UIADD3 UR6, UR5, UR7, URZ ;  /* 0x0000000705067290 */ /* 0x000fe2000fffe03f */
[----:B0-23--:R-:W-:Y:S01]  /*17630*/  IMAD.U32 R4, RZ, RZ, UR4 ;  /* 0x00000004ff047e24 */ /* 0x00dfe2000f8e00ff */
[----:B----4-:R-:W-:Y:S01]  /*17640*/  LOP3.LUT R2, R2, 0x7f, RZ, 0xc0, !PT ;  /* 0x0000007f02027812 */ /* 0x010fe200078ec0ff */
[----:B------:R-:W-:Y:S01]  /*17650*/  IMAD.U32 R5, RZ, RZ, UR5 ;  /* 0x00000005ff057e24 */ /* 0x000fe2000f8e00ff */
[----:B------:R-:W-:Y:S01]  /*17660*/  LOP3.LUT R20, R20, 0x60, RZ, 0xc0, !PT ;  /* 0x0000006014147812 */ /* 0x000fe200078ec0ff */
[----:B------:R-:W-:Y:S01]  /*17670*/  ULDC.64 UR4, c[0x0][0x2c8] ;  /* 0x0000b20000047ab9 */ /* 0x000fe20000000a00 */
[----:B------:R-:W-:Y:S01]  /*17680*/  SHF.R.U32.HI R2, RZ, 0x2, R2 ;  /* 0x00000002ff027819 */ /* 0x000fe20000011602 */
[----:B------:R-:W-:-:S03]  /*17690*/  IMAD.U32 R3, RZ, RZ, UR6 ;  /* 0x00000006ff037e24 */ /* 0x000fc6000f8e00ff */
[----:B------:R-:W-:Y:S02]  /*176a0*/  LOP3.LUT R2, R2, R20, RZ, 0xfc, !PT ;  /* 0x0000001402027212 */ /* 0x000fe400078efcff */
[----:B------:R-:W0:Y:S03]  /*176b0*/  S2R R20, SR_TID.X ;  /* 0x0000000000147919 */ /* 0x000e260000002100 */
[----:B------:R-:W-:-:S04]  /*176c0*/  IMAD.IADD R7, R2, 0x1, R19 ;  /* 0x0000000102077824 */ /* 0x000fc800078e0213 */
[----:B------:R-:W-:Y:S01]  /*176d0*/  @P0 IMAD.HI.U32 R2, R7, UR10, RZ ;  /* 0x0000000a07020c27 */ /* 0x000fe2000f8e00ff */
[----:B------:R-:W-:Y:S01]  /*176e0*/  PLOP3.LUT P0, PT, PT, PT, UP0, 0x80, 0x0 ;  /* 0x000000000000781c */ /* 0x000fe20003f0f008 */
[----:B------:R-:W-:Y:S02]  /*176f0*/  @UP0 ULDC UR10, c[0x0][0x450] ;  /* 0x00011400000a0ab9 */ /* 0x000fe40000000800 */
[----:B------:R-:W-:-:S10]  /*17700*/  IMAD.MOV.U32 R0, RZ, RZ, R7 ;  /* 0x000000ffff007224 */ /* 0x000fd400078e0007 */
[----:B------:R-:W-:Y:S01]  /*17710*/  @P0 SHF.R.U32.HI R0, RZ, UR10, R2 ;  /* 0x0000000aff000c19 */ /* 0x000fe20008011602 */
[----:B------:R-:W-:-:S03]  /*17720*/  IMAD.MOV.U32 R2, RZ, RZ, R4 ;  /* 0x000000ffff027224 */ /* 0x000fc600078e0004 */
[----:B------:R-:W-:Y:S01]  /*17730*/  SHF.R.S32.HI R8, RZ, 0x1f, R0 ;  /* 0x0000001fff087819 */ /* 0x000fe20000011400 */
[----:B------:R-:W-:-:S04]  /*17740*/  IMAD.WIDE.U32 R2, R0, UR8, R2 ;  /* 0x0000000800027c25 */ /* 0x000fc8000f8e0002 */
[----:B------:R-:W-:Y:S01]  /*17750*/  IMAD R8, R8, UR8, RZ ;  /* 0x0000000808087c24 */ /* 0x000fe2000f8e02ff */
[----:B0-----:R-:W-:-:S03]  /*17760*/  LOP3.LUT R20, R20, 0x7f, RZ, 0xc0, !PT ;  /* 0x0000007f14147812 */ /* 0x001fc600078ec0ff */
[----:B------:R-:W-:Y:S02]  /*17770*/  IMAD R4, R0, UR9, R8 ;  /* 0x0000000900047c24 */ /* 0x000fe4000f8e0208 */
[----:B------:R-:W-:Y:S02]  /*17780*/  IMAD.MOV R0, RZ, RZ, -R0 ;  /* 0x000000ffff007224 */ /* 0x000fe400078e0a00 */
[----:B------:R-:W-:Y:S02]  /*17790*/  IMAD.IADD R3, R3, 0x1, R4 ;  /* 0x0000000103037824 */ /* 0x000fe400078e0204 */
[----:B-----5:R-:W-:-:S04]  /*177a0*/  IMAD R7, R6, R0, R7 ;  /* 0x0000000006077224 */ /* 0x020fc800078e0207 */
        /* <DEDUP_REMOVED lines=11> */
[----:B------:R-:W-:Y:S02]  /*17860*/  ISETP.GE.AND P0, PT, R10, UR4, PT ;  /* 0x000000040a007c0c */ /* 0x000fe4000bf06270 */
[----:B------:R-:W-:Y:S01]  /*17870*/  SHF.R.U32.HI R9, RZ, 0x2, R20 ;  /* 0x00000002ff097819 */ /* 0x000fe20000011614 */
[----:B------:R-:W-:Y:S10]  /*17880*/  BRA.DIV UR5, `(.L_x_1470) ;  /* 0x0000004605347947 */ /* 0x000ff4000b800000 */
[----:B------:R-:W0:Y:S01]  /*17890*/  SHFL.IDX PT, R14, R0, RZ, 0x1c1f ;  /* 0x001c1fff000e7589 */ /* 0x000e2200000e0000 */
[----:B------:R-:W-:Y:S02]  /*178a0*/  IMAD R4, R6, UR41, RZ ;  /* 0x0000002906047c24 */ /* 0x000fe4000f8e02ff */
        /* <DEDUP_REMOVED lines=33> */
.L_x_1566:
        /* <DEDUP_REMOVED lines=12> */
.L_x_1472:
[----:B------:R-:W-:Y:S05]  /*17b80*/  BSYNC B0 ;  /* 0x0000000000007941 */ /* 0x000fea0003800000 */
.L_x_1471:
[----:B------:R-:W-:Y:S01]  /*17b90*/  NOP ;  /* 0x0000000000007918 */ /* 0x000fe20000000000 */
[----:B------:R-:W-:-:S13]  /*17ba0*/  PLOP3.LUT P0, PT, PT, PT, PT, 0x80, 0x0 ;  /* 0x000000000000781c */ /* 0x000fda0003f0f070 */
.L_x_1473:
[----:B------:R-:W-:Y:S02]  /*17bb0*/  PLOP3.LUT P1, PT, P1, P0, PT, 0xa2, 0x0 ;  /* 0x000000000000781c */ /* 0x000fe40000f21472 */
[----:B------:R-:W-:-:S08]  /*17bc0*/  @P0 R2UR P1, UR4, R16 ;  /* 0x00000000100402ca */ /* 0x000fd00000020000 */
[----:B------:R-:W-:-:S05]  /*17bd0*/  @P0 PLOP3.LUT P0, PT, P1, PT, PT, 0x80, 0x0 ;  /* 0x000000000000081c */ /* 0x000fca0000f0f070 */
[----:B------:R-:W-:Y:S01]  /*17be0*/  @!P1 SYNCS.ARRIVE.TRANS64.RED.A0T1 RZ, [UR4+0x2a800], RZ ;  /* 0x02a800ffffff99a7 */ /* 0x000fe20008200404 */
[----:B------:R-:W-:Y:S07]  /*17bf0*/  @!P1 ARRIVES.LDGSTSBAR.64.TRANSCNT [UR4+0x2a800] ;  /* 0x02a80000ff0099b0 */ /* 0x000fee0008000a84 */
[----:B------:R-:W-:Y:S05]  /*17c00*/  @P0 BRA.U.ANY `(.L_x_1473) ;  /* 0xfffffffd00e80947 */ /* 0x000fea000393ffff */
[----:B01----:R-:W3:Y:S02]  /*17c10*/  LDL.LU R2, [R1] ;  /* 0x0000000001027983 */ /* 0x003ee40000300800 */
[----:B---3--:R-:W-:-:S05]  /*17c20*/  VIADD R2, R2, 0x1 ;  /* 0x0000000102027836 */ /* 0x008fca0000000000 */
[----:B------:R0:W-:Y:S01]  /*17c30*/  STL [R1], R2 ;  /* 0x0000000201007387 */ /* 0x0001e20000100800 */
        /* <DEDUP_REMOVED lines=10> */
.L_x_1567:
[----:B------:R-:W-:Y:S05]  /*17ce0*/  BSYNC B0 ;  /* 0x0000000000007941 */ /* 0x000fea0003800000 */
.L_x_1474:
[----:B------:R-:W-:-:S13]  /*17cf0*/  ISETP.GE.AND P0, PT, R20, UR42, PT ;  /* 0x0000002a14007c0c */ /* 0x000fda000bf06270 */
[----:B------:R-:W-:Y:S05]  /*17d00*/  @!P0 BRA `(.L_x_1476) ;  /* 0x0000001000e08947 */ /* 0x000fea0003800000 */
[----:B------:R-:W-:Y:S02]  /*17d10*/  IMAD.MOV.U32 R5, RZ, RZ, R18 ;  /* 0x000000ffff057224 */ /* 0x000fe400078e0012 */
[----:B------:R-:W-:-:S07]  /*17d20*/  IMAD.MOV.U32 R6, RZ, RZ, R22 ;  /* 0x000000ffff067224 */ /* 0x000fce00078e0016 */
.L_x_1496:
[----:B0--3--:R-:W0:Y:S01]  /*17d30*/  LDC R3, c[0x0][0x430] ;  /* 0x00010c00ff037b82 */ /* 0x009e220000000800 */
[----:B-1----:R-:W1:Y:S01]  /*17d40*/  S2R R2, SR_TID.X ;  /* 0x0000000000027919 */ /* 0x002e620000002100 */
[----:B------:R-:W-:Y:S05]  /*17d50*/  YIELD ;  /* 0x0000000000007946 */ /* 0x000fea0003800000 */
[----:B------:R-:W-:Y:S01]  /*17d60*/  ULDC.64 UR4, c[0x0][0x428] ;  /* 0x00010a0000047ab9 */ /* 0x000fe20000000a00 */
[----:B0-----:R-:W-:Y:S02]  /*17d70*/  ISETP.NE.AND P0, PT, R3, 0x1, PT ;  /* 0x000000010300780c */ /* 0x001fe40003f05270 */
[C---:B-12---:R-:W-:Y:S01]  /*17d80*/  LOP3.LUT R0, R2.reuse, 0x7f, RZ, 0xc0, !PT ;  /* 0x0000007f02007812 */ /* 0x046fe200078ec0ff */
[----:B------:R-:W-:-:S10]  /*17d90*/  IMAD.SHL.U32 R2, R2, 0x20, RZ ;  /* 0x0000002002027824 */ /* 0x000fd400078e00ff */
[----:B------:R-:W0:Y:S01]  /*17da0*/  @P0 LDC R3, c[0x0][0x434] ;  /* 0x00010d00ff030b82 */ /* 0x000e220000000800 */
[----:B------:R-:W-:Y:S02]  /*17db0*/  SHF.R.U32.HI R0, RZ, 0x2, R0 ;  /* 0x00000002ff007819 */ /* 0x000fe40000011600 */
[----:B------:R-:W-:-:S03]  /*17dc0*/  LOP3.LUT R2, R2, 0x60, RZ, 0xc0, !PT ;  /* 0x0000006002027812 */ /* 0x000fc600078ec0ff */
[----:B------:R-:W-:Y:S02]  /*17dd0*/  IMAD R0, R20, 0x80, R0 ;  /* 0x0000008014007824 */ /* 0x000fe400078e0200 */
[----:B------:R-:W1:Y:S03]  /*17de0*/  @P0 LDC R7, c[0x0][0x438] ;  /* 0x00010e00ff070b82 */ /* 0x000e660000000800 */
[----:B------:R-:W-:-:S05]  /*17df0*/  IADD3 R0, R2, UR38, R0 ;  /* 0x0000002602007c10 */ /* 0x000fca000fffe000 */
[----:B------:R-:W-:Y:S02]  /*17e00*/  IMAD.MOV.U32 R4, RZ, RZ, R0 ;  /* 0x000000ffff047224 */ /* 0x000fe400078e0000 */
[----:B0-----:R-:W-:-:S05]  /*17e10*/  @P0 IMAD.HI.U32 R2, R0, R3, RZ ;  /* 0x0000000300020227 */ /* 0x001fca00078e00ff */
[----:B-1----:R-:W-:Y:S01]  /*17e20*/  @P0 SHF.R.U32.HI R4, RZ, R7, R2 ;  /* 0x00000007ff040219 */ /* 0x002fe20000011602 */
[----:B------:R-:W-:-:S03]  /*17e30*/  IMAD R2, R27, UR4, RZ ;  /* 0x000000041b027c24 */ /* 0x000fc6000f8e02ff */
[----:B------:R-:W-:Y:S01]  /*17e40*/  SHF.R.S32.HI R3, RZ, 0x1f, R4 ;  /* 0x0000001fff037819 */ /* 0x000fe20000011404 */
[----:B------:R-:W-:Y:S02]  /*17e50*/  IMAD R7, R25, UR5, R2 ;  /* 0x0000000519077c24 */ /* 0x000fe4000f8e0202 */
[----:B------:R-:W-:-:S04]  /*17e60*/  IMAD.MOV.U32 R2, RZ, RZ, R4 ;  /* 0x000000ffff027224 */ /* 0x000fc800078e0004 */
[----:B------:R-:W-:Y:S01]  /*17e70*/  IMAD.WIDE.U32 R2, R25, UR4, R2 ;  /* 0x0000000419027c25 */ /* 0x000fe2000f8e0002 */
[----:B------:R-:W-:-:S03]  /*17e80*/  ULDC.64 UR4, c[0x0][0x418] ;  /* 0x0001060000047ab9 */ /* 0x000fc60000000a00 */
[----:B------:R-:W-:Y:S01]  /*17e90*/  IMAD.IADD R3, R7, 0x1, R3 ;  /* 0x0000000107037824 */ /* 0x000fe200078e0203 */
[C---:B------:R-:W-:Y:S01]  /*17ea0*/  LEA R8, P0, R2.reuse, UR4, 0x2 ;  /* 0x0000000402087c11 */ /* 0x040fe2000f8010ff */
[----:B------:R-:W-:Y:S01]  /*17eb0*/  IMAD.U32 R10, RZ, RZ, UR43 ;  /* 0x0000002bff0a7e24 */ /* 0x000fe2000f8e00ff */
[----:B------:R-:W-:Y:S02]  /*17ec0*/  ULDC UR4, c[0x0][0x430] ;  /* 0x00010c0000047ab9 */ /* 0x000fe40000000800 */
[----:B------:R-:W-:-:S05]  /*17ed0*/  LEA.HI.X R9, R2, UR5, R3, 0x2, P0 ;  /* 0x0000000502097c11 */ /* 0x000fca00080f1403 */
[----:B------:R0:W3:Y:S01]  /*17ee0*/  LDG.E R7, desc[UR56][R8.64] ;  /* 0x0000003808077981 */ /* 0x0000e2000c1e1900 */
[----:B------:R-:W-:Y:S01]  /*17ef0*/  ISETP.NE.AND P2, PT, R10, 0x3, PT ;  /* 0x000000030a00780c */ /* 0x000fe20003f45270 */
[----:B------:R-:W-:Y:S01]  /*17f00*/  VIADD R18, R5, 0x1 ;  /* 0x0000000105127836 */ /* 0x000fe20000000000 */
[C---:B------:R-:W-:Y:S01]  /*17f10*/  ISETP.GT.AND P1, PT, R20.reuse, UR42, PT ;  /* 0x0000002a14007c0c */ /* 0x040fe2000bf24270 */
[----:B------:R-:W-:Y:S02]  /*17f20*/  IMAD.MOV R11, RZ, RZ, -R4 ;  /* 0x000000ffff0b7224 */ /* 0x000fe400078e0a04 */
[----:B------:R-:W-:Y:S01]  /*17f30*/  VIADD R20, R20, 0xffffffff ;  /* 0xffffffff14147836 */ /* 0x000fe20000000000 */
[----:B------:R-:W-:Y:S01]  /*17f40*/  ISETP.NE.AND P0, PT, R18, 0x2, PT ;  /* 0x000000021200780c */ /* 0x000fe20003f05270 */
[----:B0-----:R-:W-:-:S03]  /*17f50*/  IMAD R8, R11, UR4, R0 ;  /* 0x000000040b087c24 */ /* 0x001fc6000f8e0200 */
[----:B------:R-:W-:Y:S02]  /*17f60*/  SEL R3, RZ, 0x1, P0 ;  /* 0x00000001ff037807 */ /* 0x000fe40000000000 */
[----:B------:R-:W-:Y:S02]  /*17f70*/  SEL R18, R18, RZ, P0 ;  /* 0x000000ff12127207 */ /* 0x000fe40000000000 */
[----:B------:R-:W-:Y:S02]  /*17f80*/  LOP3.LUT R22, R6, R3, RZ, 0x3c, !PT ;  /* 0x0000000306167212 */ /* 0x000fe400078e3cff */
[----:B---3--:R-:W-:Y:S01]  /*17f90*/  SHF.R.S32.HI R10, RZ, 0x1f, R7 ;  /* 0x0000001fff0a7819 */ /* 0x008fe20000011407 */
[----:B------:R-:W-:Y:S06]  /*17fa0*/  @!P2 BRA `(.L_x_1477) ;  /* 0x000000000004a947 */ /* 0x000fec0003800000 */
[----:B------:R-:W-:Y:S01]  /*17fb0*/  BPT.TRAP 0x1 ;  /* 0x000000040000795c */ /* 0x000fe20000300000 */
.L_x_1477:
[----:B------:R-:W-:Y:S01]  /*17fc0*/  IMAD R0, R18, 0x8, R16 ;  /* 0x0000000812007824 */ /* 0x000fe200078e0210 */
[----:B------:R-:W-:Y:S01]  /*17fd0*/  SHF.L.U32 R19, R22, 0x1f, RZ ;  /* 0x0000001f16137819 */ /* 0x000fe200000006ff */
[----:B------:R-:W-:Y:S01]  /*17fe0*/  BSSY B0, `(.L_x_1478) ;  /* 0x0000004000007945 */ /* 0x000fe20003800000 */
[----:B------:R-:W-:Y:S02]  /*17ff0*/  SHF.R.S32.HI R9, RZ, 0x1f, R8 ;  /* 0x0000001fff097819 */ /* 0x000fe40000011408 */
[----:B------:R-:W0:Y:S02]  /*18000*/  SYNCS.PHASECHK.TRANS64.TRYWAIT P0, [R0+URZ+0x2a880], R19 ;  /* 0x02a88013000075a7 */ /* 0x000e24000800017f */
[----:B0-----:R-:W-:Y:S05]  /*18010*/  @!P0 BRA `(.L_x_1479) ;  /* 0x0000004000a08947 */ /* 0x001fea0003800000 */
.L_x_1568:
[----:B------:R-:W-:Y:S05]  /*18020*/  BSYNC B0 ;  /* 0x0000000000007941 */ /* 0x000fea0003800000 */
.L_x_1478:
[----:B------:R-:W-:Y:S01]  /*18030*/  ULDC.64 UR4, c[0x0][0x328] ;  /* 0x0000ca0000047ab9 */ /* 0x000fe20000000a00 */
[----:B------:R-:W-:Y:S01]  /*18040*/  ULDC.64 UR6, c[0x0][0x318] ;  /* 0x0000c60000067ab9 */ /* 0x000fe20000000a00 */
[----:B------:R-:W-:Y:S01]  /*18050*/  IMAD R4, R9, UR4, RZ ;  /* 0x0000000409047c24 */ /* 0x000fe2000f8e02ff */
[C---:B------:R-:W-:Y:S01]  /*18060*/  LOP3.LUT R12, R23.reuse, 0x80, RZ, 0xfc, !PT ;  /* 0x00000080170c7812 */ /* 0x040fe200078efcff */
[----:B------:R-:W-:Y:S01]  /*18070*/  IMAD.WIDE.U32 R2, R8, UR4, RZ ;  /* 0x0000000408027c25 */ /* 0x000fe2000f8e00ff */
[----:B------:R-:W-:Y:S02]  /*18080*/  LOP3.LUT R11, R23, 0x40, RZ, 0xfc, !PT ;  /* 0x00000040170b7812 */ /* 0x000fe400078efcff */
[-C--:B------:R-:W-:Y:S01]  /*18090*/  ISETP.GE.AND P2, PT, R12, R37.reuse, PT ;  /* 0x000000250c00720c */ /* 0x080fe20003f46270 */
[----:B------:R-:W-:Y:S01]  /*180a0*/  IMAD R4, R8, UR5, R4 ;  /* 0x0000000508047c24 */ /* 0x000fe2000f8e0204 */
[----:B------:R-:W-:Y:S01]  /*180b0*/  ULDC.64 UR4, c[0x0][0x338] ;  /* 0x0000ce0000047ab9 */ /* 0x000fe20000000a00 */
[----:B------:R-:W-:-:S02]  /*180c0*/  ISETP.GE.AND P3, PT, R11, R37, PT ;  /* 0x000000250b00720c */ /* 0x000fc40003f66270 */
[----:B------:R-:W-:Y:S01]  /*180d0*/  IMAD.IADD R3, R3, 0x1, R4 ;  /* 0x0000000103037824 */ /* 0x000fe200078e0204 */
[----:B------:R-:W-:Y:S01]  /*180e0*/  ISETP.GE.AND P4, PT, R23, R37, PT ;  /* 0x000000251700720c */ /* 0x000fe20003f86270 */
[----:B------:R-:W-:Y:S02]  /*180f0*/  IMAD R4, R10, UR4, RZ ;  /* 0x000000040a047c24 */ /* 0x000fe4000f8e02ff */
[----:B------:R-:W-:-:S04]  /*18100*/  IMAD.WIDE.U32 R2, R7, UR4, R2 ;  /* 0x0000000407027c25 */ /* 0x000fc8000f8e0002 */
[----:B------:R-:W-:Y:S01]  /*18110*/  IMAD R4, R7, UR5, R4 ;  /* 0x0000000507047c24 */ /* 0x000fe2000f8e0204 */
[----:B------:R-:W-:-:S03]  /*18120*/  ULDC.64 UR4, c[0x0][0x330] ;  /* 0x0000cc0000047ab9 */ /* 0x000fc60000000a00 */
[----:B------:R-:W-:Y:S02]  /*18130*/  IMAD.IADD R3, R3, 0x1, R4 ;  /* 0x0000000103037824 */ /* 0x000fe400078e0204 */
[----:B------:R-:W-:Y:S02]  /*18140*/  IMAD R4, R18, 0x6000, R31 ;  /* 0x0000600012047824 */ /* 0x000fe400078e021f */
[----:B------:R-:W-:Y:S01]  /*18150*/  IMAD.WIDE.U32 R2, R17, UR4, R2 ;  /* 0x0000000411027c25 */ /* 0x000fe2000f8e0002 */
[----:B------:R-:W-:-:S03]  /*18160*/  UMOV UR4, 0xffffffff ;  /* 0xffffffff00047882 */ /* 0x000fc60000000000 */
[----:B------:R-:W-:Y:S01]  /*18170*/  IMAD R26, R17, UR5, R3 ;  /* 0x00000005111a7c24 */ /* 0x000fe2000f8e0203 */
[----:B------:R-:W-:-:S04]  /*18180*/  IADD3 R21, P0, R2, UR6, RZ ;  /* 0x0000000602157c10 */ /* 0x000fc8000ff1e0ff */
[----:B------:R-:W-:Y:S01]  /*18190*/  IADD3.X R26, R26, UR7, RZ, P0, !PT ;  /* 0x000000071a1a7c10 */ /* 0x000fe200087fe4ff */
[----:B------:R-:W-:Y:S08]  /*181a0*/  BRA.DIV UR4, `(.L_x_1480) ;  /* 0x0000004204507947 */ /* 0x000ff0000b800000 */
[----:B------:R-:W1:Y:S01]  /*181b0*/  SHFL.IDX PT, R2, R21, RZ, 0x1c1f ;  /* 0x001c1fff15027589 */ /* 0x000e6200000e0000 */
[----:B------:R-:W-:-:S03]  /*181c0*/  IMAD.IADD R4, R16, 0x1, R4 ;  /* 0x0000000110047824 */ /* 0x000fc600078e0204 */
[----:B------:R-:W3:Y:S04]  /*181d0*/  SHFL.IDX PT, R3, R26, RZ, 0x1c1f ;  /* 0x001c1fff1a037589 */ /* 0x000ee800000e0000 */
[----:B------:R-:W-:Y:S01]  /*181e0*/  SHFL.IDX PT, R35, R26, 0x2, 0x1c1f ;  /* 0x005c1f001a237f89 */ /* 0x000fe200000e0000 */
[----:B-1----:R-:W-:-:S05]  /*181f0*/  IADD3 R2, P0, R23, R2, RZ ;  /* 0x0000000217027210 */ /* 0x002fca0007f1e0ff */
[----:B---3--:R-:W-:-:S05]  /*18200*/  IMAD.X R3, RZ, RZ, R3, P0 ;  /* 0x000000ffff037224 */ /* 0x008fca00000e0603 */
[----:B------:R-:W-:Y:S04]  /*18210*/  LDGSTS.E.BYPASS.LTC128B.128 [R4+0xc400], desc[UR56][R2.64], !P4 ;  /* 0x0c40000002047fae */ /* 0x000fe8000e101d78 */
[----:B------:R-:W-:Y:S04]  /*18220*/  LDGSTS.E.BYPASS.LTC128B.128 [R4+0xe400], desc[UR56][R2.64+0x40], !P3 ;  /* 0x0e40004002047fae */ /* 0x000fe8000d901d78 */
[----:B------:R1:W-:Y:S04]  /*18230*/  LDGSTS.E.BYPASS.LTC128B.128 [R4+0x10400], desc[UR56][R2.64+0x80], !P2 ;  /* 0x1040008002047fae */ /* 0x0003e8000d101d78 */
[----:B-1----:R-:W1:Y:S04]  /*18240*/  SHFL.IDX PT, R2, R21, 0x1, 0x1c1f ;  /* 0x003c1f0015027f89 */ /* 0x002e6800000e0000 */
[----:B------:R-:W3:Y:S01]  /*18250*/  SHFL.IDX PT, R3, R26, 0x1, 0x1c1f ;  /* 0x003c1f001a037f89 */ /* 0x000ee200000e0000 */
[----:B-1----:R-:W-:-:S05]  /*18260*/  IADD3 R2, P0, R23, R2, RZ ;  /* 0x0000000217027210 */ /* 0x002fca0007f1e0ff */
[----:B---3--:R-:W-:-:S05]  /*18270*/  IMAD.X R3, RZ, RZ, R3, P0 ;  /* 0x000000ffff037224 */ /* 0x008fca00000e0603 */
[----:B------:R-:W-:Y:S04]  /*18280*/  LDGSTS.E.BYPASS.LTC128B.128 [R4+0xcc00], desc[UR56][R2.64], !P4 ;  /* 0x0cc0000002047fae */ /* 0x000fe8000e101d78 */
[----:B------:R-:W-:Y:S04]  /*18290*/  LDGSTS.E.BYPASS.LTC128B.128 [R4+0xec00], desc[UR56][R2.64+0x40], !P3 ;  /* 0x0ec0004002047fae */ /* 0x000fe8000d901d78 */
[----:B------:R1:W-:Y:S04]  /*182a0*/  LDGSTS.E.BYPASS.LTC128B.128 [R4+0x10c00], desc[UR56][R2.64+0x80], !P2 ;  /* 0x10c0008002047fae */ /* 0x0003e8000d101d78 */
[----:B-1----:R-:W1:Y:S02]  /*182b0*/  SHFL.IDX PT, R2, R21, 0x2, 0x1c1f ;  /* 0x005c1f0015027f89 */ /* 0x002e6400000e0000 */
[----:B-1----:R-:W-:-:S05]  /*182c0*/  IADD3 R2, P0, R23, R2, RZ ;  /* 0x0000000217027210 */ /* 0x002fca0007f1e0ff */
[----:B------:R-:W-:Y:S02]  /*182d0*/  IMAD.X R3, RZ, RZ, R35, P0 ;  /* 0x000000ffff037224 */ /* 0x000fe400000e0623 */
[----:B------:R1:W3:Y:S04]  /*182e0*/  SHFL.IDX PT, R35, R26, 0x3, 0x1c1f ;  /* 0x007c1f001a237f89 */ /* 0x0002e800000e0000 */
[----:B------:R-:W-:Y:S04]  /*182f0*/  LDGSTS.E.BYPASS.LTC128B.128 [R4+0xd400], desc[UR56][R2.64], !P4 ;  /* 0x0d40000002047fae */ /* 0x000fe8000e101d78 */
[----:B------:R-:W-:Y:S04]  /*18300*/  LDGSTS.E.BYPASS.LTC128B.128 [R4+0xf400], desc[UR56][R2.64+0x40], !P3 ;  /* 0x0f40004002047fae */ /* 0x000fe8000d901d78 */
[----:B------:R4:W-:Y:S04]  /*18310*/  LDGSTS.E.BYPASS.LTC128B.128 [R4+0x11400], desc[UR56][R2.64+0x80], !P2 ;  /* 0x1140008002047fae */ /* 0x0009e8000d101d78 */
[----:B---34-:R1:W4:Y:S02]  /*18320*/  SHFL.IDX PT, R2, R21, 0x3, 0x1c1f ;  /* 0x007c1f0015027f89 */ /* 0x01832400000e0000 */
.L_x_1578:
        /* <DEDUP_REMOVED lines=10> */
.L_x_1481:
[----:B------:R-:W-:Y:S02]  /*183d0*/  PLOP3.LUT P2, PT, P2, P0, PT, 0xa2, 0x0 ;  /* 0x000000000000781c */ /* 0x000fe40001741472 */
[----:B------:R-:W-:-:S08]  /*183e0*/  @P0 R2UR P2, UR4, R0 ;  /* 0x00000000000402ca */ /* 0x000fd00000040000 */
[----:B------:R-:W-:-:S05]  /*183f0*/  @P0 PLOP3.LUT P0, PT, P2, PT, PT, 0x80, 0x0 ;  /* 0x000000000000081c */ /* 0x000fca000170f070 */
[----:B------:R-:W-:Y:S01]  /*18400*/  @!P2 SYNCS.ARRIVE.TRANS64.RED.A0T1 RZ, [UR4+0x2a870], RZ ;  /* 0x02a870ffffffa9a7 */ /* 0x000fe20008200404 */
[----:B------:R-:W-:Y:S07]  /*18410*/  @!P2 ARRIVES.LDGSTSBAR.64.TRANSCNT [UR4+0x2a870] ;  /* 0x02a87000ff00a9b0 */ /* 0x000fee0008000a84 */
[----:B------:R-:W-:Y:S05]  /*18420*/  @P0 BRA.U.ANY `(.L_x_1481) ;  /* 0xfffffffd00e80947 */ /* 0x000fea000393ffff */
[----:B------:R-:W-:Y:S01]  /*18430*/  NOP ;  /* 0x0000000000007918 */ /* 0x000fe20000000000 */
[----:B---3--:R-:W-:-:S05]  /*18440*/  IMAD.U32 R2, RZ, RZ, UR43 ;  /* 0x0000002bff027e24 */ /* 0x008fca000f8e00ff */
[----:B------:R-:W-:-:S13]  /*18450*/  ISETP.NE.AND P3, PT, R2, 0x3, PT ;  /* 0x000000030200780c */ /* 0x000fda0003f65270 */
[----:B------:R-:W-:Y:S05]  /*18460*/  @!P3 BRA `(.L_x_1482) ;  /* 0x000000000004b947 */ /* 0x000fea0003800000 */
[----:B------:R-:W-:Y:S01]  /*18470*/  BPT.TRAP 0x1 ;  /* 0x000000040000795c */ /* 0x000fe20000300000 */
.L_x_1482:
[----:B------:R3:W-:Y:S01]  /*18480*/  SYNCS.ARRIVE.TRANS64.A1T0 RZ, [R0+URZ+0x2a870], RZ ;  /* 0x02a870ff00ff79a7 */ /* 0x0007e2000810003f */
[----:B------:R-:W-:Y:S05]  /*18490*/  @!P3 BRA `(.L_x_1483) ;  /* 0x000000000004b947 */ /* 0x000fea0003800000 */
[----:B------:R-:W-:Y:S01]  /*184a0*/  BPT.TRAP 0x1 ;  /* 0x000000040000795c */ /* 0x000fe20000300000 */
.L_x_1483:
[----:B------:R-:W4:Y:S01]  /*184b0*/  SYNCS.PHASECHK.TRANS64.TRYWAIT P0, [R0+URZ+0x2a840], R19 ;  /* 0x02a84013000075a7 */ /* 0x000f22000800017f */
[----:B------:R-:W-:Y:S04]  /*184c0*/  BSSY B0, `(.L_x_1484) ;  /* 0x0000002000007945 */ /* 0x000fe80003800000 */
[----:B----4-:R-:W-:Y:S05]  /*184d0*/  @!P0 BRA `(.L_x_1485) ;  /* 0x0000004000b88947 */ /* 0x010fea0003800000 */
.L_x_1579:
[----:B------:R-:W-:Y:S05]  /*184e0*/  BSYNC B0 ;  /* 0x0000000000007941 */ /* 0x000fea0003800000 */
.L_x_1484:
        /* <DEDUP_REMOVED lines=9> */
[-C--:B------:R-:W-:Y:S01]  /*18580*/  ISETP.GE.AND P3, PT, R11, R37.reuse, PT ;  /* 0x000000250b00720c */ /* 0x080fe20003f66270 */
[----:B------:R-:W-:Y:S01]  /*18590*/  IMAD R10, R10, UR4, RZ ;  /* 0x000000040a0a7c24 */ /* 0x000fe2000f8e02ff */
[----:B------:R-:W-:Y:S01]  /*185a0*/  ISETP.GE.AND P4, PT, R23, R37, PT ;  /* 0x000000251700720c */ /* 0x000fe20003f86270 */
[----:B------:R-:W-:-:S02]  /*185b0*/  IMAD.IADD R3, R3, 0x1, R9 ;  /* 0x0000000103037824 */ /* 0x000fc400078e0209 */
        /* <DEDUP_REMOVED lines=10> */
[----:B--2---:R-:W2:Y:S04]  /*18660*/  SHFL.IDX PT, R14, R7, RZ, 0x1c1f ;  /* 0x001c1fff070e7589 */ /* 0x004ea800000e0000 */
[----:B------:R-:W5:Y:S04]  /*18670*/  SHFL.IDX PT, R3, R8, RZ, 0x1c1f ;  /* 0x001c1fff08037589 */ /* 0x000f6800000e0000 */
[----:B------:R-:W-:Y:S01]  /*18680*/  SHFL.IDX PT, R9, R8, 0x2, 0x1c1f ;  /* 0x005c1f0008097f89 */ /* 0x000fe200000e0000 */
[----:B--2---:R-:W-:-:S03]  /*18690*/  IADD3 R2, P0, R23, R14, RZ ;  /* 0x0000000e17027210 */ /* 0x004fc60007f1e0ff */
[----:B------:R-:W2:Y:S02]  /*186a0*/  SHFL.IDX PT, R14, R7, 0x1, 0x1c1f ;  /* 0x003c1f00070e7f89 */ /* 0x000ea400000e0000 */
[----:B-----5:R-:W-:-:S05]  /*186b0*/  IMAD.X R3, RZ, RZ, R3, P0 ;  /* 0x000000ffff037224 */ /* 0x020fca00000e0603 */
[----:B------:R-:W-:Y:S04]  /*186c0*/  LDGSTS.E.BYPASS.LTC128B.128 [R4+0x1e400], desc[UR56][R2.64], !P4 ;  /* 0x1e40000002047fae */ /* 0x000fe8000e101d78 */
[----:B------:R-:W-:Y:S04]  /*186d0*/  LDGSTS.E.BYPASS.LTC128B.128 [R4+0x20400], desc[UR56][R2.64+0x40], !P3 ;  /* 0x2040004002047fae */ /* 0x000fe8000d901d78 */
[----:B------:R5:W-:Y:S04]  /*186e0*/  LDGSTS.E.BYPASS.LTC128B.128 [R4+0x22400], desc[UR56][R2.64+0x80], !P2 ;  /* 0x2240008002047fae */ /* 0x000be8000d101d78 */
[----:B-----5:R-:W5:Y:S01]  /*186f0*/  SHFL.IDX PT, R3, R8, 0x1, 0x1c1f ;  /* 0x003c1f0008037f89 */ /* 0x020f6200000e0000 */
[----:B--2---:R-:W-:-:S03]  /*18700*/  IADD3 R2, P0, R23, R14, RZ ;  /* 0x0000000e17027210 */ /* 0x004fc60007f1e0ff */
[----:B------:R-:W2:Y:S02]  /*18710*/  SHFL.IDX PT, R14, R7, 0x2, 0x1c1f ;  /* 0x005c1f00070e7f89 */ /* 0x000ea400000e0000 */
[----:B-----5:R-:W-:-:S05]  /*18720*/  IMAD.X R3, RZ, RZ, R3, P0 ;  /* 0x000000ffff037224 */ /* 0x020fca00000e0603 */
[----:B------:R-:W-:Y:S04]  /*18730*/  LDGSTS.E.BYPASS.LTC128B.128 [R4+0x1ec00], desc[UR56][R2.64], !P4 ;  /* 0x1ec0000002047fae */ /* 0x000fe8000e101d78 */
[----:B------:R-:W-:Y:S04]  /*18740*/  LDGSTS.E.BYPASS.LTC128B.128 [R4+0x20c00], desc[UR56][R2.64+0x40], !P3 ;  /* 0x20c0004002047fae */ /* 0x000fe8000d901d78 */
[----:B------:R2:W-:Y:S02]  /*18750*/  LDGSTS.E.BYPASS.LTC128B.128 [R4+0x22c00], desc[UR56][R2.64+0x80], !P2 ;  /* 0x22c0008002047fae */ /* 0x0005e4000d101d78 */
[----:B--2---:R-:W-:-:S02]  /*18760*/  IADD3 R2, P0, R23, R14, RZ ;  /* 0x0000000e17027210 */ /* 0x004fc40007f1e0ff */
[----:B------:R2:W0:Y:S03]  /*18770*/  SHFL.IDX PT, R14, R7, 0x3, 0x1c1f ;  /* 0x007c1f00070e7f89 */ /* 0x00042600000e0000 */
[----:B------:R-:W-:Y:S02]  /*18780*/  IMAD.X R3, RZ, RZ, R9, P0 ;  /* 0x000000ffff037224 */ /* 0x000fe400000e0609 */
[----:B------:R2:W0:Y:S04]  /*18790*/  SHFL.IDX PT, R9, R8, 0x3, 0x1c1f ;  /* 0x007c1f0008097f89 */ /* 0x00042800000e0000 */
[----:B------:R2:W-:Y:S04]  /*187a0*/  LDGSTS.E.BYPASS.LTC128B.128 [R4+0x1f400], desc[UR56][R2.64], !P4 ;  /* 0x1f40000002047fae */ /* 0x0005e8000e101d78 */
[----:B------:R2:W-:Y:S04]  /*187b0*/  LDGSTS.E.BYPASS.LTC128B.128 [R4+0x21400], desc[UR56][R2.64+0x40], !P3 ;  /* 0x2140004002047fae */ /* 0x0005e8000d901d78 */
[----:B------:R2:W-:Y:S02]  /*187c0*/  LDGSTS.E.BYPASS.LTC128B.128 [R4+0x23400], desc[UR56][R2.64+0x80], !P2 ;  /* 0x2340008002047fae */ /* 0x0005e4000d101d78 */
.L_x_1589:
[----:B0-2---:R-:W-:-:S05]  /*187d0*/  IADD3 R2, P0, R23, R14, RZ ;  /* 0x0000000e17027210 */ /* 0x005fca0007f1e0ff */
        /* <DEDUP_REMOVED lines=9> */
.L_x_1487:
        /* <DEDUP_REMOVED lines=11> */
.L_x_1488:
[----:B------:R3:W-:Y:S02]  /*18920*/  SYNCS.ARRIVE.TRANS64.A1T0 RZ, [R0+URZ+0x2a830], RZ ;  /* 0x02a830ff00ff79a7 */ /* 0x0007e4000810003f */
[----:B---34-:R-:W-:-:S05]  /*18930*/  IMAD.U32 R0, RZ, RZ, UR44 ;  /* 0x0000002cff007e24 */ /* 0x018fca000f8e00ff */
[----:B------:R-:W-:-:S13]  /*18940*/  ISETP.NE.AND P0, PT, R0, 0x3, PT ;  /* 0x000000030000780c */ /* 0x000fda0003f05270 */
[----:B------:R-:W-:Y:S05]  /*18950*/  @!P0 BRA `(.L_x_1489) ;  /* 0x0000000000048947 */ /* 0x000fea0003800000 */
[----:B------:R-:W-:Y:S01]  /*18960*/  BPT.TRAP 0x1 ;  /* 0x000000040000795c */ /* 0x000fe20000300000 */
.L_x_1489:
[----:B------:R-:W-:Y:S01]  /*18970*/  LOP3.LUT R3, R6, 0x1, RZ, 0x3c, !PT ;  /* 0x0000000106037812 */ /* 0x000fe200078e3cff */
[----:B------:R-:W-:Y:S01]  /*18980*/  IMAD R0, R5, 0x8, R16 ;  /* 0x0000000805007824 */ /* 0x000fe200078e0210 */
[----:B------:R-:W-:Y:S02]  /*18990*/  BSSY B0, `(.L_x_1490) ;  /* 0x0000004000007945 */ /* 0x000fe40003800000 */
[----:B------:R-:W-:-:S04]  /*189a0*/  SHF.L.U32 R3, R3, 0x1f, RZ ;  /* 0x0000001f03037819 */ /* 0x000fc800000006ff */
[----:B------:R-:W0:Y:S02]  /*189b0*/  SYNCS.PHASECHK.TRANS64.TRYWAIT P2, [R0+URZ+0x2a870], R3 ;  /* 0x02a87003000075a7 */ /* 0x000e24000804017f */
[----:B0-----:R-:W-:Y:S05]  /*189c0*/  @!P2 BRA `(.L_x_1491) ;  /* 0x0000004000b0a947 */ /* 0x001fea0003800000 */
.L_x_1590:
[----:B------:R-:W-:Y:S05]  /*189d0*/  BSYNC B0 ;  /* 0x0000000000007941 */ /* 0x000fea0003800000 */
.L_x_1490:
[----:B------:R-:W-:-:S05]  /*189e0*/  IMAD.U32 R2, RZ, RZ, UR43 ;  /* 0x0000002bff027e24 */ /* 0x000fca000f8e00ff */
[----:B------:R-:W-:-:S13]  /*189f0*/  ISETP.NE.AND P2, PT, R2, 0x3, PT ;  /* 0x000000030200780c */ /* 0x000fda0003f45270 */
[----:B------:R-:W-:Y:S05]  /*18a00*/  @!P2 BRA `(.L_x_1492) ;  /* 0x000000000004a947 */ /* 0x000fea0003800000 */
[----:B------:R-:W-:Y:S01]  /*18a10*/  BPT.TRAP 0x1 ;  /* 0x000000040000795c */ /* 0x000fe20000300000 */
.L_x_1492:
[----:B0-----:R-:W-:Y:S01]  /*18a20*/  SHF.L.U32 R3, R6, 0x1f, RZ ;  /* 0x0000001f06037819 */ /* 0x001fe200000006ff */
[----:B------:R-:W-:-:S03]  /*18a30*/  IMAD R2, R5, 0x6000, RZ ;  /* 0x0000600005027824 */ /* 0x000fc600078e02ff */
[----:B------:R-:W0:Y:S02]  /*18a40*/  SYNCS.PHASECHK.TRANS64.TRYWAIT P2, [R0+URZ+0x2a860], R3 ;  /* 0x02a86003000075a7 */ /* 0x000e24000804017f */
[----:B0-----:R-:W-:Y:S05]  /*18a50*/  @!P2 BRA `(.L_x_1493) ;  /* 0x0000004000a0a947 */ /* 0x001fea0003800000 */
.L_x_1591:
[----:B0-----:R-:W-:Y:S01]  /*18a60*/  LOP3.LUT R3, R2, R34, RZ, 0xfc, !PT ;  /* 0x0000002202037212 */ /* 0x001fe200078efcff */
[----:B------:R-:W-:Y:S05]  /*18a70*/  WARPSYNC.ALL ;  /* 0x0000000000007948 */ /* 0x000fea0003800000 */
[C---:B------:R-:W-:Y:S01]  /*18a80*/  IMAD.IADD R3, R16.reuse, 0x1, R3 ;  /* 0x0000000110037824 */ /* 0x040fe200078e0203 */
[----:B------:R-:W-:Y:S01]  /*18a90*/  IADD3 R2, R16, R2, R32 ;  /* 0x0000000210027210 */ /* 0x000fe20007ffe020 */
[----:B------:R-:W-:-:S03]  /*18aa0*/  IMAD.U32 R19, RZ, RZ, UR43 ;  /* 0x0000002bff137e24 */ /* 0x000fc6000f8e00ff */
[----:B------:R-:W0:Y:S02]  /*18ab0*/  LDSM.16.MT88.4 R4, [R3+0xc400] ;  /* 0x00c400000304783b */ /* 0x000e240000004200 */
[----:B------:R-:W-:Y:S02]  /*18ac0*/  ISETP.NE.AND P2, PT, R19, 0x3, PT ;  /* 0x000000031300780c */ /* 0x000fe40003f45270 */
[C-C-:B0-----:R-:W-:Y:S02]  /*18ad0*/  PRMT R12, R4.reuse, 0x6420, R5.reuse ;  /* 0x00006420040c7816 */ /* 0x141fe40000000005 */
[----:B------:R-:W-:Y:S02]  /*18ae0*/  PRMT R13, R4, 0x7531, R5 ;  /* 0x00007531040d7816 */ /* 0x000fe40000000005 */
[C-C-:B------:R-:W-:Y:S02]  /*18af0*/  PRMT R14, R6.reuse, 0x6420, R7.reuse ;  /* 0x00006420060e7816 */ /* 0x140fe40000000007 */
[----:B------:R-:W-:-:S05]  /*18b00*/  PRMT R15, R6, 0x7531, R7 ;  /* 0x00007531060f7816 */ /* 0x000fca0000000007 */
[----:B------:R0:W-:Y:S04]  /*18b10*/  STSM.16.M88.4 [R2+0x400], R12 ;  /* 0x0004000c02007844 */ /* 0x0001e80000000200 */
[----:B------:R-:W2:Y:S01]  /*18b20*/  LDSM.16.MT88.4 R4, [R3+0xe400] ;  /* 0x00e400000304783b */ /* 0x000ea20000004200 */
[----:B0-----:R-:W-:Y:S02]  /*18b30*/  IADD3 R12, R28, 0x400, R2 ;  /* 0x000004001c0c7810 */ /* 0x001fe40007ffe002 */
[C-C-:B--2---:R-:W-:Y:S02]  /*18b40*/  PRMT R8, R4.reuse, 0x6420, R5.reuse ;  /* 0x0000642004087816 */ /* 0x144fe40000000005 */
        /* <DEDUP_REMOVED lines=16> */
[----:B------:R-:W-:Y:S04]  /*18c50*/  STSM.16.M88.4 [R12], R8 ;  /* 0x000000080c007844 */ /* 0x000fe80000000200 */
        /* <DEDUP_REMOVED lines=31> */
[----:B0-----:R-:W-:Y:S01]  /*18e50*/  IMAD.IADD R2, R28, 0x1, R2 ;  /* 0x000000011c027824 */ /* 0x001fe200078e0202 */
        /* <DEDUP_REMOVED lines=25> */
.L_x_1494:
[----:B--2---:R2:W-:Y:S01]  /*18ff0*/  SYNCS.ARRIVE.TRANS64.A1T0 RZ, [R0+URZ+0x2a850], RZ ;  /* 0x02a850ff00ff79a7 */ /* 0x0045e2000810003f */
[----:B------:R-:W-:Y:S06]  /*19000*/  BAR.SYNC.DEFER_BLOCKING 0x2, 0x80 ;  /* 0x0082000000007b1d */ /* 0x000fec0000010000 */
[----:B------:R-:W-:Y:S05]  /*19010*/  @!P0 BRA `(.L_x_1495) ;  /* 0x0000000000048947 */ /* 0x000fea0003800000 */
[----:B------:R-:W-:Y:S01]  /*19020*/  BPT.TRAP 0x1 ;  /* 0x000000040000795c */ /* 0x000fe20000300000 */
.L_x_1495:
[----:B------:R-:W-:Y:S02]  /*19030*/  VIADD R3, R0, 0x2a880 ;  /* 0x0002a88000037836 */ /* 0x000fe40000000000 */
[----:B------:R-:W-:Y:S02]  /*19040*/  IMAD.MOV.U32 R5, RZ, RZ, R18 ;  /* 0x000000ffff057224 */ /* 0x000fe400078e0012 */
[----:B------:R-:W-:Y:S01]  /*19050*/  IMAD.MOV.U32 R6, RZ, RZ, R22 ;  /* 0x000000ffff067224 */ /* 0x000fe200078e0016 */
[----:B------:R-:W-:-:S04]  /*19060*/  PRMT R3, R30, 0x654, R3 ;  /* 0x000006541e037816 */ /* 0x000fc80000000003 */
[----:B------:R3:W-:Y:S01]  /*19070*/  SYNCS.ARRIVE.TRANS64.RED.A1T0 RZ, [R3+URZ], RZ ;  /* 0x000000ff03ff79a7 */ /* 0x0007e2000810043f */
[----:B------:R-:W-:Y:S05]  /*19080*/  @P1 BRA `(.L_x_1496) ;  /* 0xffffffec00281947 */ /* 0x000fea000383ffff */
.L_x_1476:
[----:B--2---:R-:W0:Y:S01]  /*19090*/  S2R R0, SR_TID.X ;  /* 0x0000000000007919 */ /* 0x004e220000002100 */
        /* <DEDUP_REMOVED lines=8> */
[----:B---3--:R-:W2:Y:S01]  /*19120*/  LDC.64 R2, c[0x0][0xc60] ;  /* 0x00031800ff027b82 */ /* 0x008ea20000000a00 */
[----:B------:R-:W0:Y:S02]  /*19130*/  FLO.U32 R0, UR4 ;  /* 0x0000000400007d00 */ /* 0x000e2400080e0000 */
[----:B0-----:R-:W-:-:S06]  /*19140*/  ISETP.EQ.U32.AND P1, PT, R0, R5, PT ;  /* 0x000000050000720c */ /* 0x001fcc0003f22070 */
[----:B------:R-:W2:Y:S07]  /*19150*/  POPC R5, UR4 ;  /* 0x0000000400057d09 */ /* 0x000eae0008000000 */
[----:B--2---:R-:W2:Y:S01]  /*19160*/  @P1 ATOMG.E.ADD.STRONG.GPU PT, R3, desc[UR56][R2.64], R5 ;  /* 0x00000005020319a8 */ /* 0x004ea200081ee1f8 */
[----:B------:R-:W0:Y:S02]  /*19170*/  S2R R4, SR_LTMASK ;  /* 0x0000000000047919 */ /* 0x000e240000003900 */
[----:B0-----:R-:W-:-:S04]  /*19180*/  LOP3.LUT R4, R4, UR4, RZ, 0xc0, !PT ;  /* 0x0000000404047c12 */ /* 0x001fc8000f8ec0ff */
[----:B------:R-:W0:Y:S01]  /*19190*/  POPC R7, R4 ;  /* 0x0000000400077309 */ /* 0x000e220000000000 */
[----:B--2---:R-:W0:Y:S02]  /*191a0*/  SHFL.IDX PT, R0, R3, R0, 0x1f ;  /* 0x00001f0003007589 */ /* 0x004e2400000e0000 */
[----:B0-----:R-:W-:-:S07]  /*191b0*/  IADD3 R24, R0, UR46, R7 ;  /* 0x0000002e00187c10 */ /* 0x001fce000fffe007 */
.L_x_1498:
[----:B------:R-:W-:Y:S05]  /*191c0*/  BSYNC B0 ;  /* 0x0000000000007941 */ /* 0x000fea0003800000 */
.L_x_1497:
[----:B------:R-:W-:Y:S05]  /*191d0*/  @!P0 BRA `(.L_x_1499) ;  /* 0x0000000000048947 */ /* 0x000fea0003800000 */
[----:B------:R-:W-:Y:S01]  /*191e0*/  BPT.TRAP 0x1 ;  /* 0x000000040000795c */ /* 0x000fe20000300000 */
.L_x_1499:
[----:B------:R-:W-:Y:S01]  /*191f0*/  LOP3.LUT R0, R22, 0x1, RZ, 0x3c, !PT ;  /* 0x0000000116007812 */ /* 0x000fe200078e3cff */
[----:B---3--:R-:W-:Y:S01]  /*19200*/  IMAD R3, R18, 0x8, R16 ;  /* 0x0000000812037824 */ /* 0x008fe200078e0210 */
[----:B------:R-:W-:Y:S02]  /*19210*/  BSSY B0, `(.L_x_1500) ;  /* 0x0000004000007945 */ /* 0x000fe40003800000 */
[----:B------:R-:W-:-:S04]  /*19220*/  SHF.L.U32 R0, R0, 0x1f, RZ ;  /* 0x0000001f00007819 */ /* 0x000fc800000006ff */
[----:B------:R-:W0:Y:S02]  /*19230*/  SYNCS.PHASECHK.TRANS64.TRYWAIT P1, [R3+URZ+0x2a870], R0 ;  /* 0x02a87000030075a7 */ /* 0x000e24000802017f */
[----:B0-----:R-:W-:Y:S05]  /*19240*/  @!P1 BRA `(.L_x_1501) ;  /* 0x0000003800b89947 */ /* 0x001fea0003800000 */
.L_x_1592:
[----:B------:R-:W-:Y:S05]  /*19250*/  BSYNC B0 ;  /* 0x0000000000007941 */ /* 0x000fea0003800000 */
.L_x_1500:
[----:B------:R-:W-:-:S05]  /*19260*/  IMAD.U32 R2, RZ, RZ, UR43 ;  /* 0x0000002bff027e24 */ /* 0x000fca000f8e00ff */
[----:B------:R-:W-:-:S13]  /*19270*/  ISETP.NE.AND P1, PT, R2, 0x3, PT ;  /* 0x000000030200780c */ /* 0x000fda0003f25270 */
[----:B------:R-:W-:Y:S05]  /*19280*/  @!P1 BRA `(.L_x_1502) ;  /* 0x0000000000049947 */ /* 0x000fea0003800000 */
[----:B------:R-:W-:Y:S01]  /*19290*/  BPT.TRAP 0x1 ;  /* 0x000000040000795c */ /* 0x000fe20000300000 */
.L_x_1502:
[----:B0-----:R-:W-:-:S04]  /*192a0*/  SHF.L.U32 R0, R22, 0x1f, RZ ;  /* 0x0000001f16007819 */ /* 0x001fc800000006ff */
[----:B------:R-:W0:Y:S02]  /*192b0*/  SYNCS.PHASECHK.TRANS64.TRYWAIT P1, [R3+URZ+0x2a860], R0 ;  /* 0x02a86000030075a7 */ /* 0x000e24000802017f */
[----:B0-----:R-:W-:Y:S05]  /*192c0*/  @!P1 BRA `(.L_x_1503) ;  /* 0x0000003800ac9947 */ /* 0x001fea0003800000 */
.L_x_1593:
[----:B------:R-:W-:Y:S01]  /*192d0*/  IMAD R13, R18, 0x6000, RZ ;  /* 0x00006000120d7824 */ /* 0x000fe200078e02ff */
[----:B------:R-:W-:Y:S05]  /*192e0*/  WARPSYNC.ALL ;  /* 0x0000000000007948 */ /* 0x000fea0003800000 */
[----:B------:R-:W-:Y:S01]  /*192f0*/  LOP3.LUT R5, R13, R34, RZ, 0xfc, !PT ;  /* 0x000000220d057212 */ /* 0x000fe200078efcff */
[----:B------:R-:W-:Y:S01]  /*19300*/  IMAD.U32 R14, RZ, RZ, UR43 ;  /* 0x0000002bff0e7e24 */ /* 0x000fe2000f8e00ff */
[----:B------:R-:W-:-:S03]  /*19310*/  IADD3 R2, R16, R13, R32 ;  /* 0x0000000d10027210 */ /* 0x000fc60007ffe020 */
[----:B0-----:R-:W-:Y:S01]  /*19320*/  IMAD.IADD R0, R16, 0x1, R5 ;  /* 0x0000000110007824 */ /* 0x001fe200078e0205 */
[----:B------:R-:W-:Y:S02]  /*19330*/  IADD3 R12, R28, 0x400, R2 ;  /* 0x000004001c0c7810 */ /* 0x000fe40007ffe002 */
[----:B------:R-:W-:Y:S02]  /*19340*/  ISETP.NE.AND P1, PT, R14, 0x3, PT ;  /* 0x000000030e00780c */ /* 0x000fe40003f25270 */
        /* <DEDUP_REMOVED lines=82> */
.L_x_1504:
[----:B--2---:R2:W-:Y:S01]  /*19870*/  SYNCS.ARRIVE.TRANS64.A1T0 RZ, [R3+URZ+0x2a850], RZ ;  /* 0x02a850ff03ff79a7 */ /* 0x0045e2000810003f */
[----:B------:R-:W-:Y:S06]  /*19880*/  BAR.SYNC.DEFER_BLOCKING 0x2, 0x80 ;  /* 0x0082000000007b1d */ /* 0x000fec0000010000 */
[----:B------:R-:W-:Y:S05]  /*19890*/  @!P0 BRA `(.L_x_1505) ;  /* 0x0000000000048947 */ /* 0x000fea0003800000 */
[----:B------:R-:W-:Y:S01]  /*198a0*/  BPT.TRAP 0x1 ;  /* 0x000000040000795c */ /* 0x000fe20000300000 */
.L_x_1505:
[----:B--2---:R-:W-:Y:S02]  /*198b0*/  VIADD R3, R3, 0x2a880 ;  /* 0x0002a88003037836 */ /* 0x004fe40000000000 */
[----:B------:R-:W-:-:S03]  /*198c0*/  VIADD R18, R18, 0x1 ;  /* 0x0000000112127836 */ /* 0x000fc60000000000 */
[----:B------:R-:W-:Y:S02]  /*198d0*/  PRMT R3, R30, 0x654, R3 ;  /* 0x000006541e037816 */ /* 0x000fe40000000003 */
[C---:B------:R-:W-:Y:S02]  /*198e0*/  ISETP.NE.AND P0, PT, R18.reuse, 0x2, PT ;  /* 0x000000021200780c */ /* 0x040fe40003f05270 */
[----:B------:R2:W-:Y:S02]  /*198f0*/  SYNCS.ARRIVE.TRANS64.RED.A1T0 RZ, [R3+URZ], RZ ;  /* 0x000000ff03ff79a7 */ /* 0x0005e4000810043f */
[----:B------:R-:W-:Y:S02]  /*19900*/  SEL R18, R18, RZ, P0 ;  /* 0x000000ff12127207 */ /* 0x000fe40000000000 */
[----:B--2---:R-:W-:-:S04]  /*19910*/  SEL R3, RZ, 0x1, P0 ;  /* 0x00000001ff037807 */ /* 0x004fc80000000000 */
[----:B------:R-:W-:-:S07]  /*19920*/  LOP3.LUT R22, R22, R3, RZ, 0x3c, !PT ;  /* 0x0000000316167212 */ /* 0x000fce00078e3cff */
.L_x_1446:
[----:B------:R-:W-:Y:S05]  /*19930*/  BSYNC B7 ;  /* 0x0000000000077941 */ /* 0x000fea0003800000 */
.L_x_1444:
[----:B------:R-:W-:-:S13]  /*19940*/  LOP3.LUT P0, RZ, R29, 0x40, RZ, 0xc0, !PT ;  /* 0x000000401dff7812 */ /* 0x000fda000780c0ff */
[----:B------:R-:W-:Y:S05]  /*19950*/  @!P0 BRA `(.L_x_1506) ;  /* 0x0000000000248947 */ /* 0x000fea0003800000 */
[----:B------:R-:W2:Y:S08]  /*19960*/  S2UR UR4, SR_CgaCtaId ;  /* 0x00000000000479c3 */ /* 0x000eb00000008800 */
[----:B------:R-:W-:Y:S01]  /*19970*/  BAR.SYNC.DEFER_BLOCKING 0x5, 0x180 ;  /* 0x0146000000007b1d */ /* 0x000fe20000010000 */
[----:B------:R-:W-:Y:S01]  /*19980*/  MOV R3, 0x400 ;  /* 0x0000040000037802 */ /* 0x000fe20000000f00 */
[----:B--2---:R-:W-:-:S05]  /*19990*/  IMAD.U32 R30, RZ, RZ, UR4 ;  /* 0x00000004ff1e7e24 */ /* 0x004fca000f8e00ff */
[----:B------:R-:W-:-:S05]  /*199a0*/  LEA R16, R30, R3, 0x18 ;  /* 0x000000031e107211 */ /* 0x000fca00078ec0ff */
[----:B-1----:R-:W1:Y:S02]  /*199b0*/  LDS.128 R24, [R16+0x2a8d0] ;  /* 0x02a8d00010187984 */ /* 0x002e640000000c00 */
[----:B-1----:R-:W-:Y:S01]  /*199c0*/  R2UR UR40, R27 ;  /* 0x000000001b2872ca */ /* 0x002fe200000e0000 */
[----:B------:R-:W-:Y:S06]  /*199d0*/  BAR.ARV 0x4, 0x180 ;  /* 0x0106000000007b1d */ /* 0x000fec0000002000 */
[----:B------:R-:W-:Y:S08]  /*199e0*/  BRA `(.L_x_1507) ;  /* 0x0000000c00b47947 */ /* 0x000ff00003800000 */
.L_x_1506:
[----:B------:R-:W0:Y:S01]  /*199f0*/  S2R R0, SR_TID.X ;  /* 0x0000000000007919 */ /* 0x000e220000002100 */
[----:B------:R-:W-:Y:S01]  /*19a00*/  ULDC UR4, c[0x0][0xc3c] ;  /* 0x00030f0000047ab9 */ /* 0x000fe20000000800 */
[----:B0-----:R-:W-:Y:S01]  /*19a10*/  LOP3.LUT R9, R0, 0x1f, RZ, 0xc0, !PT ;  /* 0x0000001f00097812 */ /* 0x001fe200078ec0ff */
[----:B------:R-:W-:-:S03]  /*19a20*/  IMAD.MOV.U32 R0, RZ, RZ, RZ ;  /* 0x000000ffff007224 */ /* 0x000fc600078e00ff */
[C---:B------:R-:W-:Y:S01]  /*19a30*/  ISETP.NE.AND P0, PT, R9.reuse, 0x1f, PT ;  /* 0x0000001f0900780c */ /* 0x040fe20003f05270 */
[----:B------:R-:W-:-:S05]  /*19a40*/  VIADD R7, R9, UR40 ;  /* 0x0000002809077c36 */ /* 0x000fca0008000000 */
[----:B------:R-:W-:Y:S01]  /*19a50*/  ISETP.GE.OR P1, PT, R7, UR4, !P0 ;  /* 0x0000000407007c0c */ /* 0x000fe2000c726670 */
[----:B------:R-:W-:-:S12]  /*19a60*/  ULDC UR4, c[0x0][0xc3c] ;  /* 0x00030f0000047ab9 */ /* 0x000fd80000000800 */
[----:B------:R-:W0:Y:S08]  /*19a70*/  @!P1 LDC.64 R2, c[0x0][0xc80] ;  /* 0x00032000ff029b82 */ /* 0x000e300000000a00 */
[----:B------:R-:W2:Y:S01]  /*19a80*/  @!P1 LDC.64 R4, c[0x0][0xc78] ;  /* 0x00031e00ff049b82 */ /* 0x000ea20000000a00 */
[----:B0-----:R-:W-:-:S05]  /*19a90*/  @!P1 IMAD.WIDE R2, R7, 0x4, R2 ;  /* 0x0000000407029825 */ /* 0x001fca00078e0202 */
[----:B------:R2:W3:Y:S02]  /*19aa0*/  @!P1 LDG.E R0, desc[UR56][R2.64] ;  /* 0x0000003802009981 */ /* 0x0004e4000c1e1900 */
[----:B--2---:R-:W-:-:S04]  /*19ab0*/  @!P1 IMAD.WIDE R2, R7, 0x4, R4 ;  /* 0x0000000407029825 */ /* 0x004fc800078e0204 */
[----:B------:R-:W-:-:S06]  /*19ac0*/  IMAD.MOV.U32 R5, RZ, RZ, RZ ;  /* 0x000000ffff057224 */ /* 0x000fcc00078e00ff */
[----:B------:R-:W3:Y:S01]  /*19ad0*/  @!P1 LDG.E R5, desc[UR56][R2.64] ;  /* 0x0000003802059981 */ /* 0x000ee2000c1e1900 */
[C---:B------:R-:W-:Y:S02]  /*19ae0*/  ISETP.NE.AND P1, PT, R9.reuse, RZ, PT ;  /* 0x000000ff0900720c */ /* 0x040fe40003f25270 */
[C---:B------:R-:W-:Y:S02]  /*19af0*/  ISETP.GE.U32.AND P2, PT, R9.reuse, 0x2, PT ;  /* 0x000000020900780c */ /* 0x040fe40003f46070 */
[C---:B------:R-:W-:Y:S02]  /*19b00*/  ISETP.GE.U32.AND P3, PT, R9.reuse, 0x4, PT ;  /* 0x000000040900780c */ /* 0x040fe40003f66070 */
[C---:B------:R-:W-:Y:S02]  /*19b10*/  ISETP.GE.U32.AND P4, PT, R9.reuse, 0x8, PT ;  /* 0x000000080900780c */ /* 0x040fe40003f86070 */
[----:B------:R-:W-:Y:S01]  /*19b20*/  ISETP.GE.U32.AND P5, PT, R9, 0x10, PT ;  /* 0x000000100900780c */ /* 0x000fe20003fa6070 */
[----:B---3--:R-:W-:-:S05]  /*19b30*/  IMAD R4, R5, R0, RZ ;  /* 0x0000000005047224 */ /* 0x008fca00078e02ff */
[----:B------:R-:W0:Y:S02]  /*19b40*/  SHFL.UP PT, R6, R4, 0x1, RZ ;  /* 0x0420000004067989 */ /* 0x000e2400000e00ff */
[----:B0-----:R-:W-:-:S05]  /*19b50*/  SEL R7, R6, RZ, P1 ;  /* 0x000000ff06077207 */ /* 0x001fca0000800000 */
[----:B------:R-:W-:Y:S02]  /*19b60*/  IMAD.IADD R7, R4, 0x1, R7 ;  /* 0x0000000104077824 */ /* 0x000fe400078e0207 */
[----:B------:R-:W0:Y:S03]  /*19b70*/  LDC R4, c[0x0][0xc38] ;  /* 0x00030e00ff047b82 */ /* 0x000e260000000800 */
[----:B------:R-:W2:Y:S02]  /*19b80*/  SHFL.UP PT, R6, R7, 0x2, RZ ;  /* 0x0440000007067989 */ /* 0x000ea400000e00ff */
[----:B--2---:R-:W-:-:S05]  /*19b90*/  SEL R6, R6, RZ, P2 ;  /* 0x000000ff06067207 */ /* 0x004fca0001000000 */
[----:B------:R-:W-:Y:S02]  /*19ba0*/  IMAD.IADD R6, R7, 0x1, R6 ;  /* 0x0000000107067824 */ /* 0x000fe400078e0206 */
[----:B------:R-:W-:Y:S04]  /*19bb0*/  SHFL.IDX PT, R7, R24, RZ, 0x1f ;  /* 0x00001fff18077589 */ /* 0x000fe800000e0000 */
[----:B------:R-:W2:Y:S02]  /*19bc0*/  SHFL.UP PT, R8, R6, 0x4, RZ ;  /* 0x0480000006087989 */ /* 0x000ea400000e00ff */
[----:B--2---:R-:W-:-:S05]  /*19bd0*/  SEL R3, R8, RZ, P3 ;  /* 0x000000ff08037207 */ /* 0x004fca0001800000 */
[----:B------:R-:W-:Y:S02]  /*19be0*/  IMAD.IADD R2, R6, 0x1, R3 ;  /* 0x0000000106027824 */ /* 0x000fe400078e0203 */
[----:B------:R-:W-:Y:S04]  /*19bf0*/  SHFL.IDX PT, R6, R24, 0x1, 0x1f ;  /* 0x00201f0018067f89 */ /* 0x000fe800000e0000 */
[----:B------:R-:W2:Y:S02]  /*19c00*/  SHFL.UP PT, R3, R2, 0x8, RZ ;  /* 0x0500000002037989 */ /* 0x000ea400000e00ff */
[----:B--2---:R-:W-:-:S05]  /*19c10*/  SEL R3, R3, RZ, P4 ;  /* 0x000000ff03037207 */ /* 0x004fca0002000000 */
[----:B------:R-:W-:-:S05]  /*19c20*/  IMAD.IADD R8, R2, 0x1, R3 ;  /* 0x0000000102087824 */ /* 0x000fca00078e0203 */
[----:B------:R-:W2:Y:S02]  /*19c30*/  SHFL.UP PT, R3, R8, 0x10, RZ ;  /* 0x0600000008037989 */ /* 0x000ea400000e00ff */
[----:B--2---:R-:W-:-:S05]  /*19c40*/  SEL R3, R3, RZ, P5 ;  /* 0x000000ff03037207 */ /* 0x004fca0002800000 */
[----:B------:R-:W-:-:S05]  /*19c50*/  IMAD.IADD R3, R8, 0x1, R3 ;  /* 0x0000000108037824 */ /* 0x000fca00078e0203 */
[----:B------:R-:W0:Y:S02]  /*19c60*/  SHFL.IDX PT, R9, R3, 0x1f, 0x1f ;  /* 0x03e01f0003097f89 */ /* 0x000e2400000e0000 */
[----:B0-----:R-:W-:Y:S02]  /*19c70*/  IMAD R11, R9, R4, RZ ;  /* 0x00000004090b7224 */ /* 0x001fe400078e02ff */
[----:B------:R-:W-:Y:S02]  /*19c80*/  IMAD.MOV.U32 R9, RZ, RZ, RZ ;  /* 0x000000ffff097224 */ /* 0x000fe400078e00ff */
[----:B------:R-:W-:-:S05]  /*19c90*/  IMAD.IADD R6, R6, 0x1, R11 ;  /* 0x0000000106067824 */ /* 0x000fca00078e020b */
[----:B------:R-:W-:-:S13]  /*19ca0*/  ISETP.GT.AND P6, PT, R6, R7, PT ;  /* 0x000000070600720c */ /* 0x000fda0003fc4270 */
[----:B------:R-:W-:Y:S05]  /*19cb0*/  @P6 BRA `(.L_x_1508) ;  /* 0x00000000009c6947 */ /* 0x000fea0003800000 */
.L_x_1510:
        /* <DEDUP_REMOVED lines=10> */
[----:B------:R-:W2:Y:S01]  /*19d60*/  @!P6 LDC.64 R4, c[0x0][0xc78] ;  /* 0x00031e00ff04eb82 */ /* 0x000ea20000000a00 */
[----:B0-----:R-:W-:-:S05]  /*19d70*/  @!P6 IMAD.WIDE R2, R11, 0x4, R2 ;  /* 0x000000040b02e825 */ /* 0x001fca00078e0202 */
[----:B------:R2:W3:Y:S02]  /*19d80*/  @!P6 LDG.E R0, desc[UR56][R2.64] ;  /* 0x000000380200e981 */ /* 0x0004e4000c1e1900 */
[----:B--2---:R-:W-:-:S04]  /*19d90*/  @!P6 IMAD.WIDE R2, R11, 0x4, R4 ;  /* 0x000000040b02e825 */ /* 0x004fc800078e0204 */
        /* <DEDUP_REMOVED lines=8> */
[----:B------:R-:W-:Y:S02]  /*19e20*/  IMAD.IADD R11, R4, 0x1, R11 ;  /* 0x00000001040b7824 */ /* 0x000fe400078e020b */
[----:B------:R-:W0:Y:S03]  /*19e30*/  LDC R4, c[0x0][0xc38] ;  /* 0x00030e00ff047b82 */ /* 0x000e260000000800 */
[----:B------:R-:W2:Y:S02]  /*19e40*/  SHFL.UP PT, R8, R11, 0x4, RZ ;  /* 0x048000000b087989 */ /* 0x000ea400000e00ff */
[----:B--2---:R-:W-:-:S05]  /*19e50*/  SEL R8, R8, RZ, P3 ;  /* 0x000000ff08087207 */ /* 0x004fca0001800000 */
[----:B------:R-:W-:-:S05]  /*19e60*/  IMAD.IADD R8, R11, 0x1, R8 ;  /* 0x000000010b087824 */ /* 0x000fca00078e0208 */
[----:B------:R-:W2:Y:S02]  /*19e70*/  SHFL.UP PT, R2, R8, 0x8, RZ ;  /* 0x0500000008027989 */ /* 0x000ea400000e00ff */
[----:B--2---:R-:W-:-:S05]  /*19e80*/  SEL R3, R2, RZ, P4 ;  /* 0x000000ff02037207 */ /* 0x004fca0002000000 */
[----:B------:R-:W-:-:S05]  /*19e90*/  IMAD.IADD R3, R8, 0x1, R3 ;  /* 0x0000000108037824 */ /* 0x000fca00078e0203 */
[----:B------:R-:W2:Y:S02]  /*19ea0*/  SHFL.UP PT, R2, R3, 0x10, RZ ;  /* 0x0600000003027989 */ /* 0x000ea400000e00ff */
[----:B--2---:R-:W-:-:S05]  /*19eb0*/  SEL R2, R2, RZ, P5 ;  /* 0x000000ff02027207 */ /* 0x004fca0002800000 */
[----:B------:R-:W-:-:S05]  /*19ec0*/  IMAD.IADD R2, R3, 0x1, R2 ;  /* 0x0000000103027824 */ /* 0x000fca00078e0202 */
[----:B------:R-:W0:Y:S02]  /*19ed0*/  SHFL.IDX PT, R13, R2, 0x1f, 0x1f ;  /* 0x03e01f00020d7f89 */ /* 0x000e2400000e0000 */
[----:B0-----:R-:W-:-:S04]  /*19ee0*/  IMAD R11, R13, R4, RZ ;  /* 0x000000040d0b7224 */ /* 0x001fc800078e02ff */
[----:B------:R-:W-:-:S05]  /*19ef0*/  IMAD.IADD R6, R11, 0x1, R6 ;  /* 0x000000010b067824 */ /* 0x000fca00078e0206 */
[----:B------:R-:W-:-:S13]  /*19f00*/  ISETP.GT.AND P6, PT, R6, R7, PT ;  /* 0x000000070600720c */ /* 0x000fda0003fc4270 */
[----:B------:R-:W-:Y:S05]  /*19f10*/  @!P6 BRA `(.L_x_1510) ;  /* 0xfffffffc0068e947 */ /* 0x000fea000383ffff */
[----:B------:R-:W-:-:S07]  /*19f20*/  IMAD.MOV.U32 R3, RZ, RZ, R2 ;  /* 0x000000ffff037224 */ /* 0x000fce00078e0002 */
.L_x_1508:
[----:B------:R-:W-:-:S04]  /*19f30*/  IMAD.IADD R11, R6, 0x1, -R11 ;  /* 0x00000001060b7824 */ /* 0x000fc800078e0a0b */
[----:B------:R-:W-:-:S05]  /*19f40*/  IMAD R2, R3, R4, R11 ;  /* 0x0000000403027224 */ /* 0x000fca00078e020b */
[----:B------:R-:W-:-:S13]  /*19f50*/  ISETP.GT.AND P0, PT, R2, R7, PT ;  /* 0x000000070200720c */ /* 0x000fda0003f04270 */
[----:B------:R-:W-:Y:S02]  /*19f60*/  VOTEU.ANY UR5, UPT, !P0 ;  /* 0x0000000000057886 */ /* 0x000fe400040e0100 */
[----:B------:R-:W-:Y:S02]  /*19f70*/  UPOPC UR4, UR5 ;  /* 0x00000005000472bf */ /* 0x000fe40008000000 */
[----:B------:R-:W-:-:S04]  /*19f80*/  ISETP.NE.AND P0, PT, RZ, UR5, PT ;  /* 0x00000005ff007c0c */ /* 0x000fc8000bf05270 */
[----:B------:R-:W-:Y:S02]  /*19f90*/  IMAD.U32 R6, RZ, RZ, UR4 ;  /* 0x00000004ff067e24 */ /* 0x000fe4000f8e00ff */
[----:B------:R-:W-:-:S04]  /*19fa0*/  IMAD.U32 R13, RZ, RZ, UR4 ;  /* 0x00000004ff0d7e24 */ /* 0x000fc8000f8e00ff */
[----:B------:R0:W2:Y:S04]  /*19fb0*/  SHFL.IDX PT, R6, R5, R6, 0x1f ;  /* 0x00001f0605067589 */ /* 0x0000a800000e0000 */
[----:B------:R0:W3:Y:S01]  /*19fc0*/  SHFL.IDX PT, R0, R0, R13, 0x1f ;  /* 0x00001f0d00007589 */ /* 0x0000e200000e0000 */
[----:B------:R-:W-:Y:S05]  /*19fd0*/  @!P0 BRA `(.L_x_1511) ;  /* 0x00000000000c8947 */ /* 0x000fea0003800000 */
[----:B------:R-:W-:-:S06]  /*19fe0*/  UIADD3 UR5, UR4, -0x1, URZ ;  /* 0xffffffff04057890 */ /* 0x000fcc000fffe03f */
[----:B------:R-:W-:-:S05]  /*19ff0*/  IMAD.U32 R2, RZ, RZ, UR5 ;  /* 0x00000005ff027e24 */ /* 0x000fca000f8e00ff */
[----:B------:R4:W0:Y:S02]  /*1a000*/  SHFL.IDX PT, R9, R3, R2, 0x1f ;  /* 0x00001f0203097589 */ /* 0x00082400000e0000 */
.L_x_1511:
[----:B--2---:R-:W-:Y:S01]  /*1a010*/  ISETP.NE.AND P0, PT, R6, 0x1, PT ;  /* 0x000000010600780c */ /* 0x004fe20003f05270 */
[----:B0-----:R-:W-:Y:S01]  /*1a020*/  IMAD R24, R9, R4, R11 ;  /* 0x0000000409187224 */ /* 0x001fe200078e020b */
[----:B------:R-:W-:-:S03]  /*1a030*/  UIADD3 UR40, UR4, UR40, URZ ;  /* 0x0000002804287290 */ /* 0x000fc6000fffe03f */
[----:B------:R-:W-:-:S08]  /*1a040*/  IMAD.IADD R5, R7, 0x1, -R24 ;  /* 0x0000000107057824 */ /* 0x000fd000078e0a18 */
[----:B------:R-:W-:Y:S05]  /*1a050*/  @!P0 BRA `(.L_x_1512) ;  /* 0x0000000000dc8947 */ /* 0x000fea0003800000 */
[----:B---3--:R-:W-:Y:S02]  /*1a060*/  IABS R4, R0 ;  /* 0x0000000000047213 */ /* 0x008fe40000000000 */
[----:B------:R-:W-:Y:S02]  /*1a070*/  IABS R7, R6 ;  /* 0x0000000600077213 */ /* 0x000fe40000000000 */
[----:B------:R-:W0:Y:S08]  /*1a080*/  I2F.RP R8, R4 ;  /* 0x0000000400087306 */ /* 0x000e300000209400 */
[----:B------:R-:W2:Y:S08]  /*1a090*/  I2F.RP R10, R7 ;  /* 0x00000007000a7306 */ /* 0x000eb00000209400 */
[----:B0-----:R-:W4:Y:S08]  /*1a0a0*/  MUFU.RCP R8, R8 ;  /* 0x0000000800087308 */ /* 0x001f300000001000 */
[----:B--2---:R-:W-:Y:S01]  /*1a0b0*/  MUFU.RCP R10, R10 ;  /* 0x0000000a000a7308 */ /* 0x004fe20000001000 */
[----:B----4-:R-:W-:-:S07]  /*1a0c0*/  VIADD R2, R8, 0xffffffe ;  /* 0x0ffffffe08027836 */ /* 0x010fce0000000000 */
[----:B------:R0:W2:Y:S02]  /*1a0d0*/  F2I.FTZ.U32.TRUNC.NTZ R3, R2 ;  /* 0x0000000200037305 */ /* 0x0000a4000021f000 */
[----:B0-----:R-:W-:Y:S02]  /*1a0e0*/  IMAD.MOV.U32 R2, RZ, RZ, RZ ;  /* 0x000000ffff027224 */ /* 0x001fe400078e00ff */
[----:B--2---:R-:W-:-:S04]  /*1a0f0*/  IMAD.MOV R9, RZ, RZ, -R3 ;  /* 0x000000ffff097224 */ /* 0x004fc800078e0a03 */
[----:B------:R-:W-:-:S04]  /*1a100*/  IMAD R9, R9, R4, RZ ;  /* 0x0000000409097224 */ /* 0x000fc800078e02ff */
[----:B------:R-:W-:Y:S01]  /*1a110*/  IMAD.HI.U32 R3, R3, R9, R2 ;  /* 0x0000000903037227 */ /* 0x000fe200078e0002 */
[----:B------:R-:W-:Y:S02]  /*1a120*/  IABS R9, R5 ;  /* 0x0000000500097213 */ /* 0x000fe40000000000 */
[----:B------:R-:W-:-:S03]  /*1a130*/  IABS R2, R0 ;  /* 0x0000000000027213 */ /* 0x000fc60000000000 */
[----:B------:R-:W-:-:S04]  /*1a140*/  IMAD.HI.U32 R8, R3, R9, RZ ;  /* 0x0000000903087227 */ /* 0x000fc800078e00ff */
[----:B------:R-:W-:Y:S02]  /*1a150*/  IMAD.MOV R2, RZ, RZ, -R2 ;  /* 0x000000ffff027224 */ /* 0x000fe400078e0a02 */
[----:B------:R-:W-:Y:S02]  /*1a160*/  VIADD R3, R10, 0xffffffe ;  /* 0x0ffffffe0a037836 */ /* 0x000fe40000000000 */
[----:B------:R-:W-:-:S04]  /*1a170*/  IMAD R9, R8, R2, R9 ;  /* 0x0000000208097224 */ /* 0x000fc800078e0209 */
[----:B------:R-:W0:Y:S01]  /*1a180*/  F2I.FTZ.U32.TRUNC.NTZ R3, R3 ;  /* 0x0000000300037305 */ /* 0x000e22000021f000 */
[----:B------:R-:W-:-:S13]  /*1a190*/  ISETP.GT.U32.AND P1, PT, R4, R9, PT ;  /* 0x000000090400720c */ /* 0x000fda0003f24070 */
[----:B------:R-:W-:Y:S02]  /*1a1a0*/  @!P1 IMAD.IADD R9, R9, 0x1, -R4 ;  /* 0x0000000109099824 */ /* 0x000fe400078e0a04 */
[----:B0-----:R-:W-:Y:S02]  /*1a1b0*/  IMAD.MOV R2, RZ, RZ, -R3 ;  /* 0x000000ffff027224 */ /* 0x001fe400078e0a03 */
[----:B------:R-:W-:Y:S01]  /*1a1c0*/  @!P1 VIADD R8, R8, 0x1 ;  /* 0x0000000108089836 */ /* 0x000fe20000000000 */
[----:B------:R-:W-:Y:S01]  /*1a1d0*/  ISETP.GE.U32.AND P0, PT, R9, R4, PT ;  /* 0x000000040900720c */ /* 0x000fe20003f06070 */
[----:B------:R-:W-:Y:S01]  /*1a1e0*/  IMAD R9, R2, R7, RZ ;  /* 0x0000000702097224 */ /* 0x000fe200078e02ff */
[----:B------:R-:W-:Y:S01]  /*1a1f0*/  ISETP.NE.AND P1, PT, R0, RZ, PT ;  /* 0x000000ff0000720c */ /* 0x000fe20003f25270 */
[----:B------:R-:W-:-:S04]  /*1a200*/  IMAD.MOV.U32 R2, RZ, RZ, RZ ;  /* 0x000000ffff027224 */ /* 0x000fc800078e00ff */
[----:B------:R-:W-:Y:S01]  /*1a210*/  IMAD.HI.U32 R4, R3, R9, R2 ;  /* 0x0000000903047227 */ /* 0x000fe200078e0002 */
[----:B------:R-:W-:-:S04]  /*1a220*/  LOP3.LUT R2, R5, R0, RZ, 0x3c, !PT ;  /* 0x0000000005027212 */ /* 0x000fc800078e3cff */
[----:B------:R-:W-:Y:S01]  /*1a230*/  ISETP.GE.AND P2, PT, R2, RZ, PT ;  /* 0x000000ff0200720c */ /* 0x000fe20003f46270 */
[----:B------:R-:W-:Y:S01]  /*1a240*/  @P0 VIADD R8, R8, 0x1 ;  /* 0x0000000108080836 */ /* 0x000fe20000000000 */
[----:B------:R-:W-:-:S05]  /*1a250*/  IABS R2, R6 ;  /* 0x0000000600027213 */ /* 0x000fca0000000000 */
[----:B------:R-:W-:-:S06]  /*1a260*/  IMAD.MOV R2, RZ, RZ, -R2 ;  /* 0x000000ffff027224 */ /* 0x000fcc00078e0a02 */
[----:B------:R-:W-:Y:S01]  /*1a270*/  @!P2 IMAD.MOV R8, RZ, RZ, -R8 ;  /* 0x000000ffff08a224 */ /* 0x000fe200078e0a08 */
[----:B------:R-:W-:-:S04]  /*1a280*/  @!P1 LOP3.LUT R8, RZ, R0, RZ, 0x33, !PT ;  /* 0x00000000ff089212 */ /* 0x000fc800078e33ff */
[----:B------:R-:W-:-:S05]  /*1a290*/  IABS R3, R8 ;  /* 0x0000000800037213 */ /* 0x000fca0000000000 */
        /* <DEDUP_REMOVED lines=9> */
[----:B------:R-:W-:-:S04]  /*1a330*/  IMAD.MOV R2, RZ, RZ, -R8 ;  /* 0x000000ffff027224 */ /* 0x000fc800078e0a08 */
[----:B------:R-:W-:Y:S02]  /*1a340*/  IMAD R2, R0, R2, R5 ;  /* 0x0000000200027224 */ /* 0x000fe400078e0205 */
[----:B------:R-:W-:-:S06]  /*1a350*/  @P0 VIADD R4, R4, 0x1 ;  /* 0x0000000104040836 */ /* 0x000fcc0000000000 */
[----:B------:R-:W-:Y:S01]  /*1a360*/  @!P2 IMAD.MOV R4, RZ, RZ, -R4 ;  /* 0x000000ffff04a224 */ /* 0x000fe200078e0a04 */
[----:B------:R-:W-:-:S05]  /*1a370*/  @!P1 LOP3.LUT R4, RZ, R6, RZ, 0x33, !PT ;  /* 0x00000006ff049212 */ /* 0x000fca00078e33ff */
[--C-:B------:R-:W-:Y:S02]  /*1a380*/  IMAD.MOV R7, RZ, RZ, -R4.reuse ;  /* 0x000000ffff077224 */ /* 0x100fe400078e0a04 */
[C---:B------:R-:W-:Y:S02]  /*1a390*/  IMAD R3, R6.reuse, 0x1000000, R4 ;  /* 0x0100000006037824 */ /* 0x040fe400078e0204 */
[----:B------:R-:W-:-:S04]  /*1a3a0*/  IMAD R6, R6, R7, R8 ;  /* 0x0000000706067224 */ /* 0x000fc800078e0208 */
[----:B-1----:R-:W-:Y:S01]  /*1a3b0*/  IMAD R26, R6, 0x10000, R3 ;  /* 0x00010000061a7824 */ /* 0x002fe200078e0203 */
[----:B------:R-:W-:Y:S06]  /*1a3c0*/  BRA `(.L_x_1513) ;  /* 0x0000000000f87947 */ /* 0x000fec0003800000 */
.L_x_1512:
[----:B------:R-:W-:Y:S02]  /*1a3d0*/  ULDC.64 UR4, c[0x0][0xc90] ;  /* 0x0003240000047ab9 */ /* 0x000fe40000000a00 */
[----:B------:R-:W-:-:S06]  /*1a3e0*/  UIMAD.WIDE UR4, UR40, 0x4, UR4 ;  /* 0x00000004280478a5 */ /* 0x000fcc000f8e0204 */
[----:B----4-:R-:W-:Y:S02]  /*1a3f0*/  IMAD.U32 R2, RZ, RZ, UR4 ;  /* 0x00000004ff027e24 */ /* 0x010fe4000f8e00ff */
[----:B------:R-:W-:-:S05]  /*1a400*/  IMAD.U32 R3, RZ, RZ, UR5 ;  /* 0x00000005ff037e24 */ /* 0x000fca000f8e00ff */
[----:B------:R0:W3:Y:S02]  /*1a410*/  LDG.E R7, desc[UR56][R2.64] ;  /* 0x0000003802077981 */ /* 0x0000e4000c1e1900 */
[----:B0-----:R-:W-:Y:S02]  /*1a420*/  IMAD.MOV.U32 R2, RZ, RZ, RZ ;  /* 0x000000ffff027224 */ /* 0x001fe400078e00ff */
[----:B---3--:R-:W-:-:S05]  /*1a430*/  IMAD R6, R0, R7, RZ ;  /* 0x0000000700067224 */ /* 0x008fca00078e02ff */
[----:B------:R-:W-:-:S04]  /*1a440*/  IABS R8, R6 ;  /* 0x0000000600087213 */ /* 0x000fc80000000000 */
[----:B------:R-:W0:Y:S08]  /*1a450*/  I2F.RP R9, R8 ;  /* 0x0000000800097306 */ /* 0x000e300000209400 */
[----:B0-----:R-:W0:Y:S02]  /*1a460*/  MUFU.RCP R9, R9 ;  /* 0x0000000900097308 */ /* 0x001e240000001000 */
[----:B0-----:R-:W-:-:S06]  /*1a470*/  VIADD R10, R9, 0xffffffe ;  /* 0x0ffffffe090a7836 */ /* 0x001fcc0000000000 */
[----:B------:R-:W0:Y:S02]  /*1a480*/  F2I.FTZ.U32.TRUNC.NTZ R3, R10 ;  /* 0x0000000a00037305 */ /* 0x000e24000021f000 */
[----:B0-----:R-:W-:-:S04]  /*1a490*/  IMAD.MOV R11, RZ, RZ, -R3 ;  /* 0x000000ffff0b7224 */ /* 0x001fc800078e0a03 */
[----:B------:R-:W-:-:S04]  /*1a4a0*/  IMAD R11, R11, R8, RZ ;  /* 0x000000080b0b7224 */ /* 0x000fc800078e02ff */
[----:B------:R-:W-:Y:S01]  /*1a4b0*/  IMAD.HI.U32 R2, R3, R11, R2 ;  /* 0x0000000b03027227 */ /* 0x000fe200078e0002 */
[----:B------:R-:W-:Y:S02]  /*1a4c0*/  IABS R11, R5 ;  /* 0x00000005000b7213 */ /* 0x000fe40000000000 */
[----:B------:R-:W-:-:S03]  /*1a4d0*/  IABS R3, R6 ;  /* 0x0000000600037213 */ /* 0x000fc60000000000 */
[----:B------:R-:W-:-:S04]  /*1a4e0*/  IMAD.HI.U32 R2, R2, R11, RZ ;  /* 0x0000000b02027227 */ /* 0x000fc800078e00ff */
[----:B------:R-:W-:-:S04]  /*1a4f0*/  IMAD.MOV R3, RZ, RZ, -R3 ;  /* 0x000000ffff037224 */ /* 0x000fc800078e0a03 */
        /* <DEDUP_REMOVED lines=14> */
[----:B------:R-:W-:-:S03]  /*1a5e0*/  IMAD R5, R6, R2, R5 ;  /* 0x0000000206057224 */ /* 0x000fc600078e0205 */
[----:B------:R-:W-:-:S04]  /*1a5f0*/  VIADDMNMX R4, R3, R4, R7, PT ;  /* 0x0000000403047246 */ /* 0x000fc80003800107 */
[-C--:B------:R-:W-:Y:S02]  /*1a600*/  IABS R7, R4.reuse ;  /* 0x0000000400077213 */ /* 0x080fe40000000000 */
[----:B------:R-:W-:Y:S02]  /*1a610*/  IABS R6, R4 ;  /* 0x0000000400067213 */ /* 0x000fe40000000000 */
[----:B------:R-:W0:Y:S03]  /*1a620*/  I2F.RP R9, R7 ;  /* 0x0000000700097306 */ /* 0x000e260000209400 */
[----:B------:R-:W-:-:S05]  /*1a630*/  IMAD.MOV R6, RZ, RZ, -R6 ;  /* 0x000000ffff067224 */ /* 0x000fca00078e0a06 */
[----:B0-----:R-:W0:Y:S02]  /*1a640*/  MUFU.RCP R9, R9 ;  /* 0x0000000900097308 */ /* 0x001e240000001000 */
[----:B0-----:R-:W-:Y:S01]  /*1a650*/  VIADD R3, R9, 0xffffffe ;  /* 0x0ffffffe09037836 */ /* 0x001fe20000000000 */
[----:B------:R-:W-:-:S05]  /*1a660*/  IABS R9, R5 ;  /* 0x0000000500097213 */ /* 0x000fca0000000000 */
[----:B------:R-:W0:Y:S02]  /*1a670*/  F2I.FTZ.U32.TRUNC.NTZ R3, R3 ;  /* 0x0000000300037305 */ /* 0x000e24000021f000 */
[----:B0-----:R-:W-:-:S04]  /*1a680*/  IMAD.MOV R2, RZ, RZ, -R3 ;  /* 0x000000ffff027224 */ /* 0x001fc800078e0a03 */
[----:B------:R-:W-:Y:S02]  /*1a690*/  IMAD R11, R2, R7, RZ ;  /* 0x00000007020b7224 */ /* 0x000fe400078e02ff */
[----:B------:R-:W-:-:S04]  /*1a6a0*/  IMAD.MOV.U32 R2, RZ, RZ, RZ ;  /* 0x000000ffff027224 */ /* 0x000fc800078e00ff */
[----:B------:R-:W-:Y:S01]  /*1a6b0*/  IMAD.HI.U32 R2, R3, R11, R2 ;  /* 0x0000000b03027227 */ /* 0x000fe200078e0002 */
[----:B------:R-:W-:Y:S02]  /*1a6c0*/  LOP3.LUT R3, R5, R4, RZ, 0x3c, !PT ;  /* 0x0000000405037212 */ /* 0x000fe400078e3cff */
[----:B------:R-:W-:Y:S02]  /*1a6d0*/  IADD3 R5, R8, 0x1000000, R5 ;  /* 0x0100000008057810 */ /* 0x000fe40007ffe005 */
[----:B------:R-:W-:Y:S01]  /*1a6e0*/  ISETP.GE.AND P2, PT, R3, RZ, PT ;  /* 0x000000ff0300720c */ /* 0x000fe20003f46270 */
        /* <DEDUP_REMOVED lines=9> */
[----:B------:R-:W-:Y:S01]  /*1a780*/  @!P1 LOP3.LUT R2, RZ, R4, RZ, 0x33, !PT ;  /* 0x00000004ff029212 */ /* 0x000fe200078e33ff */
[----:B------:R-:W-:-:S04]  /*1a790*/  IMAD.MOV R4, RZ, RZ, -R4 ;  /* 0x000000ffff047224 */ /* 0x000fc800078e0a04 */
[----:B-1----:R-:W-:-:S07]  /*1a7a0*/  IMAD R26, R2, R4, R5 ;  /* 0x00000004021a7224 */ /* 0x002fce00078e0205 */
.L_x_1513:
[----:B------:R-:W-:-:S05]  /*1a7b0*/  LOP3.LUT R25, RZ, R2, RZ, 0x33, !PT ;  /* 0x00000002ff197212 */ /* 0x000fca00078e33ff */
[----:B------:R-:W-:Y:S01]  /*1a7c0*/  IMAD.IADD R25, R0, 0x1, R25 ;  /* 0x0000000100197824 */ /* 0x000fe200078e0219 */
[----:B------:R-:W-:Y:S06]  /*1a7d0*/  BRA `(.L_x_1514) ;  /* 0x0000000000107947 */ /* 0x000fec0003800000 */
.L_x_1509:
[----:B------:R-:W-:Y:S01]  /*1a7e0*/  IMAD.MOV.U32 R24, RZ, RZ, R7 ;  /* 0x000000ffff187224 */ /* 0x000fe200078e0007 */
[----:B------:R-:W-:Y:S01]  /*1a7f0*/  ULDC UR40, c[0x0][0xc3c] ;  /* 0x00030f0000287ab9 */ /* 0x000fe20000000800 */
[----:B------:R-:W-:Y:S02]  /*1a800*/  IMAD.MOV.U32 R25, RZ, RZ, RZ ;  /* 0x000000ffff197224 */ /* 0x000fe400078e00ff */
[----:B-1----:R-:W-:-:S07]  /*1a810*/  IMAD.MOV.U32 R26, RZ, RZ, RZ ;  /* 0x000000ffff1a7224 */ /* 0x002fce00078e00ff */
.L_x_1514:
[----:B------:R-:W0:Y:S01]  /*1a820*/  S2R R0, SR_TID.X ;  /* 0x0000000000007919 */ /* 0x000e220000002100 */
[----:B------:R-:W-:Y:S01]  /*1a830*/  IMAD.U32 R27, RZ, RZ, UR40 ;  /* 0x00000028ff1b7e24 */ /* 0x000fe2000f8e00ff */
[----:B------:R-:W-:Y:S01]  /*1a840*/  BAR.SYNC.DEFER_BLOCKING 0x4, 0x180 ;  /* 0x0106000000007b1d */ /* 0x000fe20000010000 */
[----:B0-----:R-:W-:-:S04]  /*1a850*/  LOP3.LUT R0, R0, 0x1f, RZ, 0xc0, !PT ;  /* 0x0000001f00007812 */ /* 0x001fc800078ec0ff */
[----:B------:R-:W-:-:S13]  /*1a860*/  ISETP.NE.AND P0, PT, R0, RZ, PT ;  /* 0x000000ff0000720c */ /* 0x000fda0003f05270 */
[----:B------:R-:W0:Y:S01]  /*1a870*/  @!P0 S2R R30, SR_CgaCtaId ;  /* 0x00000000001e8919 */ /* 0x000e220000008800 */
[----:B------:R-:W-:-:S04]  /*1a880*/  @!P0 MOV R3, 0x400 ;  /* 0x0000040000038802 */ /* 0x000fc80000000f00 */
[----:B0-----:R-:W-:-:S05]  /*1a890*/  @!P0 LEA R16, R30, R3, 0x18 ;  /* 0x000000031e108211 */ /* 0x001fca00078ec0ff */
[----:B------:R0:W-:Y:S01]  /*1a8a0*/  @!P0 STS.128 [R16+0x2a8d0], R24 ;  /* 0x02a8d01810008388 */ /* 0x0001e20000000c00 */
[----:B------:R-:W-:Y:S06]  /*1a8b0*/  BAR.ARV 0x5, 0x180 ;  /* 0x0146000000007b1d */ /* 0x000fec0000002000 */
.L_x_1507:
[----:B------:R-:W-:Y:S02]  /*1a8c0*/  ULDC UR4, c[0x0][0xc3c] ;  /* 0x00030f0000047ab9 */ /* 0x000fe40000000800 */
[----:B------:R-:W-:-:S06]  /*1a8d0*/  UISETP.GE.AND UP0, UPT, UR40, UR4, UPT ;  /* 0x000000042800728c */ /* 0x000fcc000bf06270 */
[----:B------:R-:W-:-:S13]  /*1a8e0*/  PLOP3.LUT P0, PT, PT, PT, UP0, 0x80, 0x0 ;  /* 0x000000000000781c */ /* 0x000fda0003f0f008 */
[----:B------:R-:W-:Y:S05]  /*1a8f0*/  @!P0 BRA `(.L_x_1515) ;  /* 0xffffffa400c88947 */ /* 0x000fea000383ffff */
.L_x_1433:
[----:B0-----:R-:W2:Y:S01]  /*1a900*/  LDL.LU R0, [R1] ;  /* 0x0000000001007983 */ /* 0x001ea20000300800 */
[----:B------:R-:W-:Y:S01]  /*1a910*/  BSSY B0, `(.L_x_1516) ;  /* 0x000000b000007945 */ /* 0x000fe20003800000 */
[----:B------:R-:W0:Y:S01]  /*1a920*/  S2R R5, SR_CgaCtaId ;  /* 0x0000000000057919 */ /* 0x000e220000008800 */
        /* <DEDUP_REMOVED lines=9> */
.L_x_1594:
[----:B------:R-:W-:Y:S05]  /*1a9c0*/  BSYNC B0 ;  /* 0x0000000000007941 */ /* 0x000fea0003800000 */
.L_x_1516:
[----:B------:R-:W-:-:S03]  /*1a9d0*/  UMOV UR4, 0xffffffff ;  /* 0xffffffff00047882 */ /* 0x000fc60000000000 */
[----:B------:R-:W-:Y:S05]  /*1a9e0*/  BRA.DIV UR4, `(.L_x_1518) ;  /* 0x00000026040c7947 */ /* 0x000fea000b800000 */
[----:B0-----:R-:W0:Y:S02]  /*1a9f0*/  S2R R0, SR_TID.X ;  /* 0x0000000000007919 */ /* 0x001e240000002100 */
[----:B0-----:R-:W-:-:S04]  /*1aa00*/  SHF.R.U32.HI R0, RZ, 0x5, R0 ;  /* 0x00000005ff007819 */ /* 0x001fc80000011600 */
[----:B------:R-:W-:-:S05]  /*1aa10*/  LOP3.LUT R0, R0, 0x3, RZ, 0xc0, !PT ;  /* 0x0000000300007812 */ /* 0x000fca00078ec0ff */
[----:B------:R0:W1:Y:S02]  /*1aa20*/  SHFL.IDX PT, R14, R0, RZ, 0x1f ;  /* 0x00001fff000e7589 */ /* 0x00006400000e0000 */
.L_x_1597:
[----:B-1----:R-:W-:Y:S01]  /*1aa30*/  ISETP.NE.AND P0, PT, R14, RZ, PT ;  /* 0x000000ff0e00720c */ /* 0x002fe20003f05270 */
[----:B------:R-:W-:-:S12]  /*1aa40*/  BSSY B0, `(.L_x_1519) ;  /* 0x000002c000007945 */ /* 0x000fd80003800000 */
[----:B------:R-:W-:Y:S05]  /*1aa50*/  @P0 BRA `(.L_x_1520) ;  /* 0x0000000000a80947 */ /* 0x000fea0003800000 */
[----:B------:R-:W-:-:S03]  /*1aa60*/  UMOV UR4, 0xffffffff ;  /* 0xffffffff00047882 */ /* 0x000fc60000000000 */
[----:B------:R-:W-:Y:S05]  /*1aa70*/  BRA.DIV UR4, `(.L_x_1521) ;  /* 0x00000026041c7947 */ /* 0x000fea000b800000 */
[----:B------:R-:W-:-:S13]  /*1aa80*/  ELECT P6, URZ, PT ;  /* 0x00000000003f782f */ /* 0x000fda00038c0000 */
.L_x_1600:
[----:B------:R-:W-:Y:S05]  /*1aa90*/  @!P6 BRA `(.L_x_1520) ;  /* 0x000000000098e947 */ /* 0x000fea0003800000 */
[----:B------:R-:W-:-:S06]  /*1aaa0*/  ULOP3.LUT UR4, UR45, 0x2, URZ, 0xfc, !UPT ;  /* 0x000000022d047892 */ /* 0x000fcc000f8efc3f */
[----:B0-----:R-:W-:-:S05]  /*1aab0*/  IMAD.U32 R0, RZ, RZ, UR4 ;  /* 0x00000004ff007e24 */ /* 0x001fca000f8e00ff */
[----:B------:R-:W-:-:S13]  /*1aac0*/  ISETP.NE.AND P0, PT, R0, 0x3, PT ;  /* 0x000000030000780c */ /* 0x000fda0003f05270 */
[----:B------:R-:W-:Y:S05]  /*1aad0*/  @!P0 BRA `(.L_x_1522) ;  /* 0x0000000000048947 */ /* 0x000fea0003800000 */
[----:B------:R-:W-:Y:S01]  /*1aae0*/  BPT.TRAP 0x1 ;  /* 0x000000040000795c */ /* 0x000fe20000300000 */
.L_x_1522:
[----:B------:R-:W-:Y:S01]  /*1aaf0*/  IMAD R5, R18, 0x8, R7 ;  /* 0x0000000812057824 */ /* 0x000fe200078e0207 */
[----:B------:R-:W-:Y:S01]  /*1ab00*/  SHF.L.U32 R0, R22, 0x1f, RZ ;  /* 0x0000001f16007819 */ /* 0x000fe200000006ff */
[----:B------:R-:W-:-:S03]  /*1ab10*/  VIADD R18, R18, 0x1 ;  /* 0x0000000112127836 */ /* 0x000fc60000000000 */
[----:B------:R-:W0:Y:S02]  /*1ab20*/  SYNCS.PHASECHK.TRANS64.TRYWAIT P1, [R5+URZ+0x2a840], R0 ;  /* 0x02a84000050075a7 */ /* 0x000e24000802017f */
[----:B------:R-:W-:-:S04]  /*1ab30*/  ISETP.NE.AND P2, PT, R18, 0x2, PT ;  /* 0x000000021200780c */ /* 0x000fc80003f45270 */
[----:B------:R-:W-:Y:S01]  /*1ab40*/  SEL R3, RZ, 0x1, P2 ;  /* 0x00000001ff037807 */ /* 0x000fe20001000000 */
[----:B0-----:R-:W-:Y:S08]  /*1ab50*/  @!P1 BRA `(.L_x_1523) ;  /* 0x0000002400049947 */ /* 0x001ff00003800000 */
.L_x_1601:
[----:B------:R-:W-:Y:S02]  /*1ab60*/  SEL R18, R18, RZ, P2 ;  /* 0x000000ff12127207 */ /* 0x000fe40001000000 */
[----:B------:R-:W-:Y:S01]  /*1ab70*/  LOP3.LUT R2, R22, R3, RZ, 0x3c, !PT ;  /* 0x0000000316027212 */ /* 0x000fe200078e3cff */
[----:B------:R-:W-:Y:S06]  /*1ab80*/  @!P0 BRA `(.L_x_1524) ;  /* 0x0000000000048947 */ /* 0x000fec0003800000 */
[----:B------:R-:W-:Y:S01]  /*1ab90*/  BPT.TRAP 0x1 ;  /* 0x000000040000795c */ /* 0x000fe20000300000 */
.L_x_1524:
[----:B------:R-:W-:Y:S01]  /*1aba0*/  IMAD R3, R18, 0x8, R7 ;  /* 0x0000000812037824 */ /* 0x000fe200078e0207 */
[----:B------:R-:W-:-:S04]  /*1abb0*/  SHF.L.U32 R2, R2, 0x1f, RZ ;  /* 0x0000001f02027819 */ /* 0x000fc800000006ff */
[----:B------:R-:W1:Y:S02]  /*1abc0*/  SYNCS.PHASECHK.TRANS64.TRYWAIT P1, [R3+URZ+0x2a840], R2 ;  /* 0x02a84002030075a7 */ /* 0x000e64000802017f */
[----:B-1----:R-:W-:Y:S05]  /*1abd0*/  @!P1 BRA `(.L_x_1525) ;  /* 0x0000002000f89947 */ /* 0x002fea0003800000 */
.L_x_1602:
[----:B------:R-:W-:Y:S05]  /*1abe0*/  @!P0 BRA `(.L_x_1526) ;  /* 0x0000000000048947 */ /* 0x000fea0003800000 */
[----:B------:R-:W-:Y:S01]  /*1abf0*/  BPT.TRAP 0x1 ;  /* 0x000000040000795c */ /* 0x000fe20000300000 */
.L_x_1526:
[----:B------:R-:W2:Y:S02]  /*1ac00*/  SYNCS.PHASECHK.TRANS64.TRYWAIT P1, [R5+URZ+0x2a860], R0 ;  /* 0x02a86000050075a7 */ /* 0x000ea4000802017f */
[----:B--2---:R-:W-:Y:S05]  /*1ac10*/  @!P1 BRA `(.L_x_1527) ;  /* 0x0000002000fc9947 */ /* 0x004fea0003800000 */
.L_x_1603:
[----:B------:R-:W-:Y:S05]  /*1ac20*/  @!P0 BRA `(.L_x_1528) ;  /* 0x0000000000048947 */ /* 0x000fea0003800000 */
[----:B------:R-:W-:Y:S01]  /*1ac30*/  BPT.TRAP 0x1 ;  /* 0x000000040000795c */ /* 0x000fe20000300000 */
.L_x_1528:
[----:B------:R-:W3:Y:S02]  /*1ac40*/  SYNCS.PHASECHK.TRANS64.TRYWAIT P1, [R3+URZ+0x2a860], R2 ;  /* 0x02a86002030075a7 */ /* 0x000ee4000802017f */
[----:B---3--:R-:W-:Y:S05]  /*1ac50*/  @!P1 BRA `(.L_x_1529) ;  /* 0x0000002400009947 */ /* 0x008fea0003800000 */
.L_x_1604:
[----:B------:R-:W-:Y:S05]  /*1ac60*/  @!P0 BRA `(.L_x_1530) ;  /* 0x0000000000048947 */ /* 0x000fea0003800000 */
[----:B------:R-:W-:Y:S01]  /*1ac70*/  BPT.TRAP 0x1 ;  /* 0x000000040000795c */ /* 0x000fe20000300000 */
.L_x_1530:
[----:B------:R-:W4:Y:S02]  /*1ac80*/  SYNCS.PHASECHK.TRANS64.TRYWAIT P1, [R5+URZ+0x2a880], R0 ;  /* 0x02a88000050075a7 */ /* 0x000f24000802017f */
[----:B----4-:R-:W-:Y:S05]  /*1ac90*/  @!P1 BRA `(.L_x_1531) ;  /* 0x0000002400049947 */ /* 0x010fea0003800000 */
.L_x_1605:
[----:B------:R-:W-:Y:S05]  /*1aca0*/  @!P0 BRA `(.L_x_1532) ;  /* 0x0000000000048947 */ /* 0x000fea0003800000 */
[----:B------:R-:W-:Y:S01]  /*1acb0*/  BPT.TRAP 0x1 ;  /* 0x000000040000795c */ /* 0x000fe20000300000 */
.L_x_1532:
[----:B------:R0:W0:Y:S02]  /*1acc0*/  SYNCS.PHASECHK.TRANS64.TRYWAIT P0, [R3+URZ+0x2a880], R2 ;  /* 0x02a88002030075a7 */ /* 0x000024000800017f */
[----:B0-----:R-:W-:Y:S05]  /*1acd0*/  @!P0 NANOSLEEP.SYNCS 0x989680 ;  /* 0x009896800000895d */ /* 0x001fea0003900000 */
[----:B------:R-:W0:Y:S02]  /*1ace0*/  @!P0 SYNCS.PHASECHK.TRANS64 P0, [R3+URZ+0x2a880], R2 ;  /* 0x02a88002030085a7 */ /* 0x000e24000800007f */
[----:B0-----:R-:W-:Y:S05]  /*1acf0*/  @!P0 BRA `(.L_x_1532) ;  /* 0xfffffffc00f08947 */ /* 0x001fea000383ffff */
.L_x_1520:
[----:B------:R-:W-:Y:S05]  /*1ad00*/  BSYNC B0 ;  /* 0x0000000000007941 */ /* 0x000fea0003800000 */
.L_x_1519:
[----:B------:R-:W-:Y:S05]  /*1ad10*/  EXIT ;  /* 0x000000000000794d */ /* 0x000fea0003800000 */
.L_x_1325:
[----:B0-----:R-:W-:-:S04]  /*1ad20*/  IMAD.U32 R3, RZ, RZ, UR36 ;  /* 0x00000024ff037e24 */ /* 0x001fc8000f8e00ff */
[----:B------:R0:W1:Y:S03]  /*1ad30*/  SYNCS.PHASECHK.TRANS64.TRYWAIT P1, [R3+URZ+0x2a800], R0 ;  /* 0x02a80000030075a7 */ /* 0x000066000802017f */
[----:B-1----:R-:W-:Y:S05]  /*1ad40*/  @!P1 NANOSLEEP.SYNCS 0x989680 ;  /* 0x009896800000995d */ /* 0x002fea0003900000 */
[----:B------:R-:W1:Y:S02]  /*1ad50*/  @!P1 SYNCS.PHASECHK.TRANS64 P1, [R3+URZ+0x2a800], R0 ;  /* 0x02a80000030095a7 */ /* 0x000e64000802007f */
[----:B-1----:R-:W-:Y:S05]  /*1ad60*/  @!P1 BRA `(.L_x_1325) ;  /* 0xfffffffc00ec9947 */ /* 0x002fea000383ffff */
[----:B------:R-:W-:Y:S05]  /*1ad70*/  BRA `(.L_x_1533) ;  /* 0xfffffe7800247947 */ /* 0x000fea000383ffff */
.L_x_1329:
[----:B-1----:R1:W2:Y:S02]  /*1ad80*/  SYNCS.PHASECHK.TRANS64.TRYWAIT P1, [R3+URZ+0x2a830], R0 ;  /* 0x02a83000030075a7 */ /* 0x0022a4000802017f */
[----:B--2---:R-:W-:Y:S05]  /*1ad90*/  @!P1 NANOSLEEP.SYNCS 0x989680 ;  /* 0x009896800000995d */ /* 0x004fea0003900000 */
[----:B------:R-:W2:Y:S02]  /*1ada0*/  @!P1 SYNCS.PHASECHK.TRANS64 P1, [R3+URZ+0x2a830], R0 ;  /* 0x02a83000030095a7 */ /* 0x000ea4000802007f */
[----:B--2---:R-:W-:Y:S05]  /*1adb0*/  @!P1 BRA `(.L_x_1329) ;  /* 0xfffffffc00f09947 */ /* 0x004fea000383ffff */
[----:B------:R-:W-:Y:S05]  /*1adc0*/  BRA `(.L_x_1328) ;  /* 0xfffffe7800407947 */ /* 0x000fea000383ffff */
.L_x_1346:
[----:B-1----:R-:W-:-:S04]  /*1add0*/  IMAD.U32 R5, RZ, RZ, UR6 ;  /* 0x00000006ff057e24 */ /* 0x002fc8000f8e00ff */
[----:B------:R1:W2:Y:S03]  /*1ade0*/  SYNCS.PHASECHK.TRANS64.TRYWAIT P1, [R5+URZ+0x2a830], R0 ;  /* 0x02a83000050075a7 */ /* 0x0002a6000802017f */
[----:B--2---:R-:W-:Y:S05]  /*1adf0*/  @!P1 NANOSLEEP.SYNCS 0x989680 ;  /* 0x009896800000995d */ /* 0x004fea0003900000 */
[----:B------:R-:W2:Y:S02]  /*1ae00*/  @!P1 SYNCS.PHASECHK.TRANS64 P1, [R5+URZ+0x2a830], R0 ;  /* 0x02a83000050095a7 */ /* 0x000ea4000802007f */
[----:B--2---:R-:W-:Y:S05]  /*1ae10*/  @!P1 BRA `(.L_x_1346) ;  /* 0xfffffffc00ec9947 */ /* 0x004fea000383ffff */
[----:B------:R-:W-:Y:S05]  /*1ae20*/  BRA `(.L_x_1343) ;  /* 0xfffffeac00cc7947 */ /* 0x000fea000383ffff */
.L_x_1350:
[----:B-1----:R-:W-:-:S04]  /*1ae30*/  IMAD.U32 R4, RZ, RZ, UR6 ;  /* 0x00000006ff047e24 */ /* 0x002fc8000f8e00ff */
[----:B------:R1:W2:Y:S03]  /*1ae40*/  SYNCS.PHASECHK.TRANS64.TRYWAIT P1, [R4+URZ+0x2a850], R0 ;  /* 0x02a85000040075a7 */ /* 0x0002a6000802017f */
[----:B--2---:R-:W-:Y:S05]  /*1ae50*/  @!P1 NANOSLEEP.SYNCS 0x989680 ;  /* 0x009896800000995d */ /* 0x004fea0003900000 */
[----:B------:R-:W2:Y:S02]  /*1ae60*/  @!P1 SYNCS.PHASECHK.TRANS64 P1, [R4+URZ+0x2a850], R0 ;  /* 0x02a85000040095a7 */ /* 0x000ea4000802007f */
[----:B--2---:R-:W-:Y:S05]  /*1ae70*/  @!P1 BRA `(.L_x_1350) ;  /* 0xfffffffc00ec9947 */ /* 0x004fea000383ffff */
[----:B------:R-:W-:Y:S05]  /*1ae80*/  BRA `(.L_x_1347) ;  /* 0xfffffeb000787947 */ /* 0x000fea000383ffff */
.L_x_1369:
[----:B-1----:R-:W-:-:S04]  /*1ae90*/  IMAD.U32 R7, RZ, RZ, UR6 ;  /* 0x00000006ff077e24 */ /* 0x002fc8000f8e00ff */
[----:B------:R1:W2:Y:S03]  /*1aea0*/  SYNCS.PHASECHK.TRANS64.TRYWAIT P1, [R7+URZ+0x2a830], R0 ;  /* 0x02a83000070075a7 */ /* 0x0002a6000802017f */
[----:B--2---:R-:W-:Y:S05]  /*1aeb0*/  @!P1 NANOSLEEP.SYNCS 0x989680 ;  /* 0x009896800000995d */ /* 0x004fea0003900000 */
[----:B------:R-:W2:Y:S02]  /*1aec0*/  @!P1 SYNCS.PHASECHK.TRANS64 P1, [R7+URZ+0x2a830], R0 ;  /* 0x02a83000070095a7 */ /* 0x000ea4000802007f */
[----:B--2---:R-:W-:Y:S05]  /*1aed0*/  @!P1 BRA `(.L_x_1369) ;  /* 0xfffffffc00ec9947 */ /* 0x004fea000383ffff */
[----:B------:R-:W-:Y:S05]  /*1aee0*/  BRA `(.L_x_1366) ;  /* 0xfffffee000a47947 */ /* 0x000fea000383ffff */
.L_x_1373:
[----:B-1----:R-:W-:-:S04]  /*1aef0*/  IMAD.U32 R4, RZ, RZ, UR6 ;  /* 0x00000006ff047e24 */ /* 0x002fc8000f8e00ff */
[----:B------:R1:W2:Y:S03]  /*1af00*/  SYNCS.PHASECHK.TRANS64.TRYWAIT P1, [R4+URZ+0x2a850], R0 ;  /* 0x02a85000040075a7 */ /* 0x0002a6000802017f */
[----:B--2---:R-:W-:Y:S05]  /*1af10*/  @!P1 NANOSLEEP.SYNCS 0x989680 ;  /* 0x009896800000995d */ /* 0x004fea0003900000 */
[----:B------:R-:W2:Y:S02]  /*1af20*/  @!P1 SYNCS.PHASECHK.TRANS64 P1, [R4+URZ+0x2a850], R0 ;  /* 0x02a85000040095a7 */ /* 0x000ea4000802007f */
[----:B--2---:R-:W-:Y:S05]  /*1af30*/  @!P1 BRA `(.L_x_1373) ;  /* 0xfffffffc00ec9947 */ /* 0x004fea000383ffff */
[----:B------:R-:W-:Y:S05]  /*1af40*/  BRA `(.L_x_1370) ;  /* 0xfffffee400507947 */ /* 0x000fea000383ffff */
.L_x_1381:
[----:B-1----:R-:W-:-:S04]  /*1af50*/  IMAD.U32 R5, RZ, RZ, UR6 ;  /* 0x00000006ff057e24 */ /* 0x002fc8000f8e00ff */
[----:B------:R1:W2:Y:S03]  /*1af60*/  SYNCS.PHASECHK.TRANS64.TRYWAIT P1, [R5+URZ+0x2a830], R0 ;  /* 0x02a83000050075a7 */ /* 0x0002a6000802017f */
[----:B--2---:R-:W-:Y:S05]  /*1af70*/  @!P1 NANOSLEEP.SYNCS 0x989680 ;  /* 0x009896800000995d */ /* 0x004fea0003900000 */
[----:B------:R-:W2:Y:S02]  /*1af80*/  @!P1 SYNCS.PHASECHK.TRANS64 P1, [R5+URZ+0x2a830], R0 ;  /* 0x02a83000050095a7 */ /* 0x000ea4000802007f */
[----:B--2---:R-:W-:Y:S05]  /*1af90*/  @!P1 BRA `(.L_x_1381) ;  /* 0xfffffffc00ec9947 */ /* 0x004fea000383ffff */
[----:B------:R-:W-:Y:S05]  /*1afa0*/  BRA `(.L_x_1378) ;  /* 0xffffff0000ac7947 */ /* 0x000fea000383ffff */
.L_x_1385:
[----:B-1----:R-:W-:-:S04]  /*1afb0*/  IMAD.U32 R4, RZ, RZ, UR6 ;  /* 0x00000006ff047e24 */ /* 0x002fc8000f8e00ff */
[----:B------:R1:W2:Y:S03]  /*1afc0*/  SYNCS.PHASECHK.TRANS64.TRYWAIT P1, [R4+URZ+0x2a850], R0 ;  /* 0x02a85000040075a7 */ /* 0x0002a6000802017f */
[----:B--2---:R-:W-:Y:S05]  /*1afd0*/  @!P1 NANOSLEEP.SYNCS 0x989680 ;  /* 0x009896800000995d */ /* 0x004fea0003900000 */
[----:B------:R-:W2:Y:S02]  /*1afe0*/  @!P1 SYNCS.PHASECHK.TRANS64 P1, [R4+URZ+0x2a850], R0 ;  /* 0x02a85000040095a7 */ /* 0x000ea4000802007f */
[----:B--2---:R-:W-:Y:S05]  /*1aff0*/  @!P1 BRA `(.L_x_1385) ;  /* 0xfffffffc00ec9947 */ /* 0x004fea000383ffff */
[----:B------:R-:W-:Y:S05]  /*1b000*/  BRA `(.L_x_1382) ;  /* 0xffffff04004c7947 */ /* 0x000fea000383ffff */
.L_x_1400:
[----:B-1----:R-:W-:-:S04]  /*1b010*/  IMAD.U32 R6, RZ, RZ, UR9 ;  /* 0x00000009ff067e24 */ /* 0x002fc8000f8e00ff */
[----:B------:R1:W2:Y:S03]  /*1b020*/  SYNCS.PHASECHK.TRANS64.TRYWAIT P1, [R6+URZ+0x2a850], R5 ;  /* 0x02a85005060075a7 */ /* 0x0002a6000802017f */
[----:B--2---:R-:W-:Y:S05]  /*1b030*/  @!P1 NANOSLEEP.SYNCS 0x989680 ;  /* 0x009896800000995d */ /* 0x004fea0003900000 */
[----:B------:R-:W2:Y:S02]  /*1b040*/  @!P1 SYNCS.PHASECHK.TRANS64 P1, [R6+URZ+0x2a850], R5 ;  /* 0x02a85005060095a7 */ /* 0x000ea4000802007f */
[----:B--2---:R-:W-:Y:S05]  /*1b050*/  @!P1 BRA `(.L_x_1400) ;  /* 0xfffffffc00ec9947 */ /* 0x004fea000383ffff */
[----:B------:R-:W-:Y:S05]  /*1b060*/  BRA `(.L_x_1399) ;  /* 0xffffff3000ac7947 */ /* 0x000fea000383ffff */
.L_x_1455:
[----:B------:R-:W0:Y:S01]  /*1b070*/  S2R R17, SR_TID.X ;  /* 0x0000000000117919 */ /* 0x000e220000002100 */
[----:B------:R-:W-:Y:S02]  /*1b080*/  IMAD.MOV.U32 R12, RZ, RZ, RZ ;  /* 0x000000ffff0c7224 */ /* 0x000fe400078e00ff */
[----:B------:R-:W-:Y:S02]  /*1b090*/  IMAD.MOV.U32 R11, RZ, RZ, 0x1f ;  /* 0x0000001fff0b7424 */ /* 0x000fe400078e00ff */
[----:B------:R-:W-:Y:S01]  /*1b0a0*/  IMAD.MOV.U32 R15, RZ, RZ, -0x1 ;  /* 0xffffffffff0f7424 */ /* 0x000fe200078e00ff */
[----:B0-----:R-:W-:-:S04]  /*1b0b0*/  SHF.R.U32.HI R10, RZ, 0x5, R17 ;  /* 0x00000005ff0a7819 */ /* 0x001fc80000011611 */
[----:B------:R-:W-:-:S05]  /*1b0c0*/  LOP3.LUT R10, R10, 0x3, RZ, 0xc0, !PT ;  /* 0x000000030a0a7812 */ /* 0x000fca00078ec0ff */
[----:B------:R-:W-:-:S07]  /*1b0d0*/  IMAD.MOV.U32 R13, RZ, RZ, R10 ;  /* 0x000000ffff0d7224 */ /* 0x000fce00078e000a */
[----:B-----5:R-:W-:Y:S05]  /*1b0e0*/  WARPSYNC.COLLECTIVE R15, `(.L_x_1534) ;  /* 0x000000000f087348 */ /* 0x020fea0003c00000 */
[----:B------:R0:W1:Y:S02]  /*1b0f0*/  SHFL.IDX P6, R14, R13, R12, R11 ;  /* 0x0000000c0d0e7389 */ /* 0x00006400000c000b */
[----:B01---5:R-:W-:Y:S01]  /*1b100*/  ENDCOLLECTIVE ;  /* 0x000000000000791b */ /* 0x023fe20003800000 */
.L_x_1534:
[----:B------:R-:W-:Y:S05]  /*1b110*/  BRA `(.L_x_1535) ;  /* 0xffffffb400847947 */ /* 0x000fea000383ffff */
.L_x_1458:
[----:B0-----:R0:W1:Y:S02]  /*1b120*/  SYNCS.PHASECHK.TRANS64.TRYWAIT P0, [R4+URZ+0x2a880], R26 ;  /* 0x02a8801a040075a7 */ /* 0x001064000800017f */
[----:B-1----:R-:W-:Y:S05]  /*1b130*/  @!P0 NANOSLEEP.SYNCS 0x989680 ;  /* 0x009896800000895d */ /* 0x002fea0003900000 */
[----:B------:R-:W1:Y:S02]  /*1b140*/  @!P0 SYNCS.PHASECHK.TRANS64 P0, [R4+URZ+0x2a880], R26 ;  /* 0x02a8801a040085a7 */ /* 0x000e64000800007f */
[----:B-1----:R-:W-:Y:S05]  /*1b150*/  @!P0 BRA `(.L_x_1458) ;  /* 0xfffffffc00f08947 */ /* 0x002fea000383ffff */
[----:B------:R-:W-:Y:S05]  /*1b160*/  BRA `(.L_x_1536) ;  /* 0xffffffb400947947 */ /* 0x000fea000383ffff */
.L_x_1459:
        /* <DEDUP_REMOVED lines=8> */
.L_x_1538:
[----:B------:R-:W-:Y:S05]  /*1b1f0*/  BSYNC B0 ;  /* 0x0000000000007941 */ /* 0x000fea0003800000 */
.L_x_1537:
[----:B------:R-:W-:Y:S01]  /*1b200*/  IMAD.MOV.U32 R13, RZ, RZ, R8 ;  /* 0x000000ffff0d7224 */ /* 0x000fe200078e0008 */
[----:B------:R-:W-:Y:S01]  /*1b210*/  ISETP.GE.AND P3, PT, R23, R37, PT ;  /* 0x000000251700720c */ /* 0x000fe20003f66270 */
[----:B------:R-:W-:Y:S01]  /*1b220*/  IMAD.MOV.U32 R12, RZ, RZ, RZ ;  /* 0x000000ffff0c7224 */ /* 0x000fe200078e00ff */
[----:B------:R-:W-:Y:S01]  /*1b230*/  LOP3.LUT R29, R29, 0xffffffdf, RZ, 0xc0, !PT ;  /* 0xffffffdf1d1d7812 */ /* 0x000fe200078ec0ff */
[----:B------:R-:W-:Y:S01]  /*1b240*/  IMAD.MOV.U32 R11, RZ, RZ, 0x1c1f ;  /* 0x00001c1fff0b7424 */ /* 0x000fe200078e00ff */
[----:B------:R-:W-:Y:S01]  /*1b250*/  ISETP.GE.AND P4, PT, R7, 0x21, PT ;  /* 0x000000210700780c */ /* 0x000fe20003f86270 */
[----:B------:R-:W-:Y:S02]  /*1b260*/  IMAD.MOV.U32 R15, RZ, RZ, -0x1 ;  /* 0xffffffffff0f7424 */ /* 0x000fe400078e00ff */
[----:B------:R-:W-:-:S10]  /*1b270*/  IMAD.MOV.U32 R0, RZ, RZ, R14 ;  /* 0x000000ffff007224 */ /* 0x000fd400078e000e */
[----:B------:R-:W-:Y:S05]  /*1b280*/  WARPSYNC.COLLECTIVE R15, `(.L_x_1539) ;  /* 0x000000000f087348 */ /* 0x000fea0003c00000 */
[----:B------:R0:W1:Y:S02]  /*1b290*/  SHFL.IDX P6, R14, R13, R12, R11 ;  /* 0x0000000c0d0e7389 */ /* 0x00006400000c000b */
[----:B01----:R-:W-:Y:S01]  /*1b2a0*/  ENDCOLLECTIVE ;  /* 0x000000000000791b */ /* 0x003fe20003800000 */
.L_x_1539:
[C---:B------:R-:W-:Y:S01]  /*1b2b0*/  LOP3.LUT R11, R23.reuse, 0x40, RZ, 0xfc, !PT ;  /* 0x00000040170b7812 */ /* 0x040fe200078efcff */
[----:B------:R-:W-:Y:S01]  /*1b2c0*/  IMAD.MOV.U32 R13, RZ, RZ, R9 ;  /* 0x000000ffff0d7224 */ /* 0x000fe200078e0009 */
[----:B------:R-:W-:Y:S01]  /*1b2d0*/  LOP3.LUT R15, R23, 0x80, RZ, 0xfc, !PT ;  /* 0x00000080170f7812 */ /* 0x000fe200078efcff */
[----:B------:R-:W-:Y:S01]  /*1b2e0*/  IMAD.MOV.U32 R12, RZ, RZ, 0x1 ;  /* 0x00000001ff0c7424 */ /* 0x000fe200078e00ff */
[----:B------:R-:W-:Y:S01]  /*1b2f0*/  ISETP.GE.AND P2, PT, R11, R37, PT ;  /* 0x000000250b00720c */ /* 0x000fe20003f46270 */
[----:B------:R-:W-:-:S03]  /*1b300*/  IMAD.MOV.U32 R11, RZ, RZ, 0x1c1f ;  /* 0x00001c1fff0b7424 */ /* 0x000fc600078e00ff */
[----:B------:R-:W-:Y:S01]  /*1b310*/  ISETP.LT.OR P1, PT, R7, 0x1, P2 ;  /* 0x000000010700780c */ /* 0x000fe20001721670 */
[----:B------:R-:W-:-:S05]  /*1b320*/  IMAD.MOV.U32 R2, RZ, RZ, R14 ;  /* 0x000000ffff027224 */ /* 0x000fca00078e000e */
[----:B------:R-:W-:-:S05]  /*1b330*/  IADD3 R2, P0, R23, R2, RZ ;  /* 0x0000000217027210 */ /* 0x000fca0007f1e0ff */
[----:B------:R-:W-:Y:S01]  /*1b340*/  IMAD.X R3, RZ, RZ, R0, P0 ;  /* 0x000000ffff037224 */ /* 0x000fe200000e0600 */
[----:B------:R-:W-:Y:S01]  /*1b350*/  ISETP.LT.OR P0, PT, R7, 0x1, P3 ;  /* 0x000000010700780c */ /* 0x000fe20001f01670 */
[----:B------:R-:W-:-:S12]  /*1b360*/  IMAD.IADD R0, R16, 0x1, R21 ;  /* 0x0000000110007824 */ /* 0x000fd800078e0215 */
        /* <DEDUP_REMOVED lines=11> */
.L_x_1540:
        /* <DEDUP_REMOVED lines=9> */
.L_x_1541:
[----:B------:R-:W-:Y:S02]  /*1b4b0*/  IMAD.MOV.U32 R13, RZ, RZ, R9 ;  /* 0x000000ffff0d7224 */ /* 0x000fe400078e0009 */
[----:B------:R-:W-:Y:S02]  /*1b4c0*/  IMAD.MOV.U32 R12, RZ, RZ, 0x2 ;  /* 0x00000002ff0c7424 */ /* 0x000fe400078e00ff */
[----:B------:R-:W-:-:S07]  /*1b4d0*/  IMAD.MOV.U32 R2, RZ, RZ, R14 ;  /* 0x000000ffff027224 */ /* 0x000fce00078e000e */
[----:B------:R-:W-:Y:S05]  /*1b4e0*/  WARPSYNC.COLLECTIVE R15, `(.L_x_1542) ;  /* 0x000000000f087348 */ /* 0x000fea0003c00000 */
[----:B------:R0:W1:Y:S02]  /*1b4f0*/  SHFL.IDX P6, R14, R13, R12, R11 ;  /* 0x0000000c0d0e7389 */ /* 0x00006400000c000b */
[----:B01----:R-:W-:Y:S01]  /*1b500*/  ENDCOLLECTIVE ;  /* 0x000000000000791b */ /* 0x003fe20003800000 */
.L_x_1542:
        /* <DEDUP_REMOVED lines=16> */
.L_x_1543:
[----:B------:R-:W-:Y:S02]  /*1b610*/  IMAD.MOV.U32 R13, RZ, RZ, R9 ;  /* 0x000000ffff0d7224 */ /* 0x000fe400078e0009 */
[----:B------:R-:W-:Y:S02]  /*1b620*/  IMAD.MOV.U32 R12, RZ, RZ, 0x3 ;  /* 0x00000003ff0c7424 */ /* 0x000fe400078e00ff */
[----:B------:R-:W-:-:S07]  /*1b630*/  IMAD.MOV.U32 R2, RZ, RZ, R14 ;  /* 0x000000ffff027224 */ /* 0x000fce00078e000e */
[----:B------:R-:W-:Y:S05]  /*1b640*/  WARPSYNC.COLLECTIVE R15, `(.L_x_1544) ;  /* 0x000000000f087348 */ /* 0x000fea0003c00000 */
[----:B------:R0:W1:Y:S02]  /*1b650*/  SHFL.IDX P6, R14, R13, R12, R11 ;  /* 0x0000000c0d0e7389 */ /* 0x00006400000c000b */
[----:B01----:R-:W-:Y:S01]  /*1b660*/  ENDCOLLECTIVE ;  /* 0x000000000000791b */ /* 0x003fe20003800000 */
.L_x_1544:
        /* <DEDUP_REMOVED lines=13> */
.L_x_1545:
        /* <DEDUP_REMOVED lines=11> */
.L_x_1464:
[----:B---3--:R3:W4:Y:S02]  /*1b7f0*/  SYNCS.PHASECHK.TRANS64.TRYWAIT P0, [R4+URZ+0x2a840], R26 ;  /* 0x02a8401a040075a7 */ /* 0x008724000800017f */
[----:B----4-:R-:W-:Y:S05]  /*1b800*/  @!P0 NANOSLEEP.SYNCS 0x989680 ;  /* 0x009896800000895d */ /* 0x010fea0003900000 */
[----:B------:R-:W4:Y:S02]  /*1b810*/  @!P0 SYNCS.PHASECHK.TRANS64 P0, [R4+URZ+0x2a840], R26 ;  /* 0x02a8401a040085a7 */ /* 0x000f24000800007f */
[----:B----4-:R-:W-:Y:S05]  /*1b820*/  @!P0 BRA `(.L_x_1464) ;  /* 0xfffffffc00f08947 */ /* 0x010fea000383ffff */
[----:B------:R-:W-:Y:S05]  /*1b830*/  BRA `(.L_x_1547) ;  /* 0xffffffb400707947 */ /* 0x000fea000383ffff */
.L_x_1465:
[----:B------:R-:W-:Y:S01]  /*1b840*/  BSSY B0, `(.L_x_1548) ;  /* 0x0000008000007945 */ /* 0x000fe20003800000 */
[----:B------:R-:W-:Y:S02]  /*1b850*/  IMAD.MOV.U32 R13, RZ, RZ, R6 ;  /* 0x000000ffff0d7224 */ /* 0x000fe400078e0006 */
[----:B------:R-:W-:Y:S02]  /*1b860*/  IMAD.MOV.U32 R12, RZ, RZ, RZ ;  /* 0x000000ffff0c7224 */ /* 0x000fe400078e00ff */
[----:B------:R-:W-:Y:S02]  /*1b870*/  IMAD.MOV.U32 R11, RZ, RZ, 0x1c1f ;  /* 0x00001c1fff0b7424 */ /* 0x000fe400078e00ff */
[----:B------:R-:W-:-:S07]  /*1b880*/  IMAD.MOV.U32 R15, RZ, RZ, -0x1 ;  /* 0xffffffffff0f7424 */ /* 0x000fce00078e00ff */
[----:B0-23--:R-:W-:Y:S05]  /*1b890*/  WARPSYNC.COLLECTIVE R15, `(.L_x_1549) ;  /* 0x000000000f087348 */ /* 0x00dfea0003c00000 */
[----:B------:R1:W4:Y:S02]  /*1b8a0*/  SHFL.IDX P6, R14, R13, R12, R11 ;  /* 0x0000000c0d0e7389 */ /* 0x00032400000c000b */
[----:B01234-:R-:W-:Y:S01]  /*1b8b0*/  ENDCOLLECTIVE ;  /* 0x000000000000791b */ /* 0x01ffe20003800000 */
.L_x_1549:
[----:B------:R-:W-:Y:S05]  /*1b8c0*/  BSYNC B0 ;  /* 0x0000000000007941 */ /* 0x000fea0003800000 */
.L_x_1548:
        /* <DEDUP_REMOVED lines=8> */
.L_x_1550:
        /* <DEDUP_REMOVED lines=13> */
.L_x_1551:
        /* <DEDUP_REMOVED lines=11> */
.L_x_1552:
[----:B------:R-:W-:Y:S02]  /*1bad0*/  IMAD.MOV.U32 R13, RZ, RZ, R6 ;  /* 0x000000ffff0d7224 */ /* 0x000fe400078e0006 */
[----:B------:R-:W-:Y:S01]  /*1bae0*/  IMAD.MOV.U32 R12, RZ, RZ, 0x2 ;  /* 0x00000002ff0c7424 */ /* 0x000fe200078e00ff */
[----:B------:R-:W-:-:S05]  /*1baf0*/  @P4 IADD3 R14, P0, R23, R14, RZ ;  /* 0x0000000e170e4210 */ /* 0x000fca0007f1e0ff */
[----:B------:R-:W-:Y:S02]  /*1bb00*/  @P4 IMAD.X R7, RZ, RZ, R2, P0 ;  /* 0x000000ffff074224 */ /* 0x000fe400000e0602 */
[----:B------:R-:W-:-:S07]  /*1bb10*/  @P4 IMAD.MOV.U32 R2, RZ, RZ, R14 ;  /* 0x000000ffff024224 */ /* 0x000fce00078e000e */
[----:B------:R-:W-:Y:S05]  /*1bb20*/  WARPSYNC.COLLECTIVE R15, `(.L_x_1553) ;  /* 0x000000000f087348 */ /* 0x000fea0003c00000 */
[----:B------:R0:W1:Y:S02]  /*1bb30*/  SHFL.IDX P6, R14, R13, R12, R11 ;  /* 0x0000000c0d0e7389 */ /* 0x00006400000c000b */
[----:B01----:R-:W-:Y:S01]  /*1bb40*/  ENDCOLLECTIVE ;  /* 0x000000000000791b */ /* 0x003fe20003800000 */
.L_x_1553:
[----:B------:R-:W-:-:S05]  /*1bb50*/  @P4 IMAD.MOV.U32 R3, RZ, RZ, R7 ;  /* 0x000000ffff034224 */ /* 0x000fca00078e0007 */
[----:B------:R-:W-:Y:S01]  /*1bb60*/  @!PT LDS RZ, [RZ] ;  /* 0x00000000fffff984 */ /* 0x000fe20000000800 */
[----:B------:R-:W-:Y:S01]  /*1bb70*/  @!PT LDS RZ, [RZ] ;  /* 0x00000000fffff984 */ /* 0x000fe20000000800 */
[----:B------:R-:W-:Y:S01]  /*1bb80*/  @!PT LDS RZ, [RZ] ;  /* 0x00000000fffff984 */ /* 0x000fe20000000800 */
[----:B------:R-:W-:Y:S04]  /*1bb90*/  @P4 LDGSTS.E.BYPASS.LTC128B.128 [R0+0x1ec00], desc[UR56][R2.64], !P5 ;  /* 0x1ec0000002004fae */ /* 0x000fe8000e901d78 */
[----:B------:R-:W-:Y:S01]  /*1bba0*/  @P4 LDGSTS.E.BYPASS.LTC128B.128 [R0+0x20c00], desc[UR56][R2.64+0x40], !P3 ;  /* 0x20c0004002004fae */ /* 0x000fe2000d901d78 */
[----:B------:R-:W-:-:S03]  /*1bbb0*/  IMAD.MOV.U32 R13, RZ, RZ, R5 ;  /* 0x000000ffff0d7224 */ /* 0x000fc600078e0005 */
[----:B------:R0:W-:Y:S02]  /*1bbc0*/  @P4 LDGSTS.E.BYPASS.LTC128B.128 [R0+0x22c00], desc[UR56][R2.64+0x80], !P2 ;  /* 0x22c0008002004fae */ /* 0x0001e4000d101d78 */
[----:B0-----:R-:W-:-:S07]  /*1bbd0*/  IMAD.MOV.U32 R2, RZ, RZ, R14 ;  /* 0x000000ffff027224 */ /* 0x001fce00078e000e */
[----:B------:R-:W-:Y:S05]  /*1bbe0*/  WARPSYNC.COLLECTIVE R15, `(.L_x_1554) ;  /* 0x000000000f087348 */ /* 0x000fea0003c00000 */
[----:B------:R0:W1:Y:S02]  /*1bbf0*/  SHFL.IDX P6, R14, R13, R12, R11 ;  /* 0x0000000c0d0e7389 */ /* 0x00006400000c000b */
[----:B01----:R-:W-:Y:S01]  /*1bc00*/  ENDCOLLECTIVE ;  /* 0x000000000000791b */ /* 0x003fe20003800000 */
.L_x_1554:
        /* <DEDUP_REMOVED lines=8> */
.L_x_1555:
[----:B------:R-:W-:-:S05]  /*1bc90*/  @P1 IMAD.MOV.U32 R3, RZ, RZ, R7 ;  /* 0x000000ffff031224 */ /* 0x000fca00078e0007 */
[----:B------:R-:W-:Y:S01]  /*1bca0*/  @!PT LDS RZ, [RZ] ;  /* 0x00000000fffff984 */ /* 0x000fe20000000800 */
[----:B------:R-:W-:Y:S01]  /*1bcb0*/  @!PT LDS RZ, [RZ] ;  /* 0x00000000fffff984 */ /* 0x000fe20000000800 */
[----:B------:R-:W-:Y:S01]  /*1bcc0*/  @!PT LDS RZ, [RZ] ;  /* 0x00000000fffff984 */ /* 0x000fe20000000800 */
[----:B------:R0:W-:Y:S04]  /*1bcd0*/  @P1 LDGSTS.E.BYPASS.LTC128B.128 [R0+0x1f400], desc[UR56][R2.64], !P5 ;  /* 0x1f40000002001fae */ /* 0x0001e8000e901d78 */
[----:B------:R0:W-:Y:S01]  /*1bce0*/  @P1 LDGSTS.E.BYPASS.LTC128B.128 [R0+0x21400], desc[UR56][R2.64+0x40], !P3 ;  /* 0x2140004002001fae */ /* 0x0001e2000d901d78 */
[----:B------:R-:W-:-:S03]  /*1bcf0*/  IMAD.MOV.U32 R13, RZ, RZ, R5 ;  /* 0x000000ffff0d7224 */ /* 0x000fc600078e0005 */
[----:B------:R0:W-:Y:S01]  /*1bd00*/  @P1 LDGSTS.E.BYPASS.LTC128B.128 [R0+0x23400], desc[UR56][R2.64+0x80], !P2 ;  /* 0x2340008002001fae */ /* 0x0001e2000d101d78 */
[----:B------:R-:W-:-:S07]  /*1bd10*/  IMAD.MOV.U32 R6, RZ, RZ, R14 ;  /* 0x000000ffff067224 */ /* 0x000fce00078e000e */
[----:B0-----:R-:W-:Y:S05]  /*1bd20*/  WARPSYNC.COLLECTIVE R15, `(.L_x_1556) ;  /* 0x000000000f087348 */ /* 0x001fea0003c00000 */
[----:B------:R1:W2:Y:S02]  /*1bd30*/  SHFL.IDX P6, R14, R13, R12, R11 ;  /* 0x0000000c0d0e7389 */ /* 0x0002a400000c000b */
[----:B012---:R-:W-:Y:S01]  /*1bd40*/  ENDCOLLECTIVE ;  /* 0x000000000000791b */ /* 0x007fe20003800000 */
.L_x_1556:
[----:B------:R-:W-:Y:S05]  /*1bd50*/  BRA `(.L_x_1557) ;  /* 0xffffffb000f87947 */ /* 0x000fea000383ffff */
.L_x_1470:
[----:B------:R-:W-:Y:S02]  /*1bd60*/  IMAD.MOV.U32 R13, RZ, RZ, R5 ;  /* 0x000000ffff0d7224 */ /* 0x000fe400078e0005 */
[----:B------:R-:W-:Y:S02]  /*1bd70*/  IMAD.MOV.U32 R12, RZ, RZ, RZ ;  /* 0x000000ffff0c7224 */ /* 0x000fe400078e00ff */
[----:B------:R-:W-:Y:S02]  /*1bd80*/  IMAD.MOV.U32 R11, RZ, RZ, 0x1c1f ;  /* 0x00001c1fff0b7424 */ /* 0x000fe400078e00ff */
[----:B------:R-:W-:Y:S02]  /*1bd90*/  IMAD.MOV.U32 R15, RZ, RZ, -0x1 ;  /* 0xffffffffff0f7424 */ /* 0x000fe400078e00ff */
[----:B------:R-:W-:Y:S02]  /*1bda0*/  IMAD R4, R6, UR41, RZ ;  /* 0x0000002906047c24 */ /* 0x000fe4000f8e02ff */
[----:B------:R-:W-:-:S07]  /*1bdb0*/  IMAD.IADD R19, R9, 0x1, R19 ;  /* 0x0000000109137824 */ /* 0x000fce00078e0213 */
[----:B------:R-:W-:Y:S05]  /*1bdc0*/  WARPSYNC.COLLECTIVE R15, `(.L_x_1558) ;  /* 0x000000000f087348 */ /* 0x000fea0003c00000 */
[----:B------:R0:W1:Y:S02]  /*1bdd0*/  SHFL.IDX P6, R14, R13, R12, R11 ;  /* 0x0000000c0d0e7389 */ /* 0x00006400000c000b */
[----:B01----:R-:W-:Y:S01]  /*1bde0*/  ENDCOLLECTIVE ;  /* 0x000000000000791b */ /* 0x003fe20003800000 */
.L_x_1558:
[C---:B------:R-:W-:Y:S01]  /*1bdf0*/  VIADD R7, R19.reuse, 0x20 ;  /* 0x0000002013077836 */ /* 0x040fe20000000000 */
[----:B------:R-:W-:Y:S01]  /*1be00*/  ISETP.GE.AND P1, PT, R19, R4, PT ;  /* 0x000000041300720c */ /* 0x000fe20003f26270 */
[----:B------:R-:W-:Y:S02]  /*1be10*/  IMAD.MOV.U32 R13, RZ, RZ, R0 ;  /* 0x000000ffff0d7224 */ /* 0x000fe400078e0000 */
[----:B------:R-:W-:-:S10]  /*1be20*/  IMAD.MOV.U32 R2, RZ, RZ, R14 ;  /* 0x000000ffff027224 */ /* 0x000fd400078e000e */
[----:B------:R-:W-:Y:S05]  /*1be30*/  WARPSYNC.COLLECTIVE R15, `(.L_x_1559) ;  /* 0x000000000f087348 */ /* 0x000fea0003c00000 */
[----:B------:R0:W1:Y:S02]  /*1be40*/  SHFL.IDX P6, R14, R13, R12, R11 ;  /* 0x0000000c0d0e7389 */ /* 0x00006400000c000b */
[----:B01----:R-:W-:Y:S01]  /*1be50*/  ENDCOLLECTIVE ;  /* 0x000000000000791b */ /* 0x003fe20003800000 */
.L_x_1559:
        /* <DEDUP_REMOVED lines=8> */
.L_x_1560:
        /* <DEDUP_REMOVED lines=12> */
.L_x_1561:
        /* <DEDUP_REMOVED lines=8> */
.L_x_1562:
        /* <DEDUP_REMOVED lines=14> */
.L_x_1563:
        /* <DEDUP_REMOVED lines=8> */
.L_x_1564:
        /* <DEDUP_REMOVED lines=12> */
.L_x_1565:
[----:B------:R-:W-:Y:S05]  /*1c240*/  BRA `(.L_x_1566) ;  /* 0xffffffb8001c7947 */ /* 0x000fea000383ffff */
.L_x_1475:
[----:B0-----:R0:W1:Y:S02]  /*1c250*/  SYNCS.PHASECHK.TRANS64.TRYWAIT P0, [R16+URZ+0x2a820], R3 ;  /* 0x02a82003100075a7 */ /* 0x001064000800017f */
[----:B-1----:R-:W-:Y:S05]  /*1c260*/  @!P0 NANOSLEEP.SYNCS 0x989680 ;  /* 0x009896800000895d */ /* 0x002fea0003900000 */
[----:B------:R-:W1:Y:S02]  /*1c270*/  @!P0 SYNCS.PHASECHK.TRANS64 P0, [R16+URZ+0x2a820], R3 ;  /* 0x02a82003100085a7 */ /* 0x000e64000800007f */
[----:B-1----:R-:W-:Y:S05]  /*1c280*/  @!P0 BRA `(.L_x_1475) ;  /* 0xfffffffc00f08947 */ /* 0x002fea000383ffff */
[----:B------:R-:W-:Y:S05]  /*1c290*/  BRA `(.L_x_1567) ;  /* 0xffffffb800907947 */ /* 0x000fea000383ffff */
.L_x_1479:
[----:B0-----:R0:W1:Y:S02]  /*1c2a0*/  SYNCS.PHASECHK.TRANS64.TRYWAIT P0, [R0+URZ+0x2a880], R19 ;  /* 0x02a88013000075a7 */ /* 0x001064000800017f */
[----:B-1----:R-:W-:Y:S05]  /*1c2b0*/  @!P0 NANOSLEEP.SYNCS 0x989680 ;  /* 0x009896800000895d */ /* 0x002fea0003900000 */
[----:B------:R-:W1:Y:S02]  /*1c2c0*/  @!P0 SYNCS.PHASECHK.TRANS64 P0, [R0+URZ+0x2a880], R19 ;  /* 0x02a88013000085a7 */ /* 0x000e64000800007f */
[----:B-1----:R-:W-:Y:S05]  /*1c2d0*/  @!P0 BRA `(.L_x_1479) ;  /* 0xfffffffc00f08947 */ /* 0x002fea000383ffff */
[----:B------:R-:W-:Y:S05]  /*1c2e0*/  BRA `(.L_x_1568) ;  /* 0xffffffbc004c7947 */ /* 0x000fea000383ffff */
.L_x_1480:
        /* <DEDUP_REMOVED lines=8> */
.L_x_1570:
[----:B------:R-:W-:Y:S05]  /*1c370*/  BSYNC B0 ;  /* 0x0000000000007941 */ /* 0x000fea0003800000 */
.L_x_1569:
[----:B------:R-:W-:Y:S02]  /*1c380*/  IMAD.MOV.U32 R13, RZ, RZ, R21 ;  /* 0x000000ffff0d7224 */ /* 0x000fe400078e0015 */
[----:B------:R-:W-:Y:S02]  /*1c390*/  IMAD.MOV.U32 R12, RZ, RZ, RZ ;  /* 0x000000ffff0c7224 */ /* 0x000fe400078e00ff */
[----:B------:R-:W-:Y:S02]  /*1c3a0*/  IMAD.MOV.U32 R11, RZ, RZ, 0x1c1f ;  /* 0x00001c1fff0b7424 */ /* 0x000fe400078e00ff */
[----:B------:R-:W-:Y:S02]  /*1c3b0*/  IMAD.MOV.U32 R15, RZ, RZ, -0x1 ;  /* 0xffffffffff0f7424 */ /* 0x000fe400078e00ff */
[----:B------:R-:W-:Y:S02]  /*1c3c0*/  IMAD.MOV.U32 R3, RZ, RZ, R14 ;  /* 0x000000ffff037224 */ /* 0x000fe400078e000e */
[----:B------:R-:W-:-:S07]  /*1c3d0*/  IMAD.IADD R4, R16, 0x1, R4 ;  /* 0x0000000110047824 */ /* 0x000fce00078e0204 */
[----:B------:R-:W-:Y:S05]  /*1c3e0*/  WARPSYNC.COLLECTIVE R15, `(.L_x_1571) ;  /* 0x000000000f087348 */ /* 0x000fea0003c00000 */
[----:B------:R0:W1:Y:S02]  /*1c3f0*/  SHFL.IDX P6, R14, R13, R12, R11 ;  /* 0x0000000c0d0e7389 */ /* 0x00006400000c000b */
[----:B01----:R-:W-:Y:S01]  /*1c400*/  ENDCOLLECTIVE ;  /* 0x000000000000791b */ /* 0x003fe20003800000 */
.L_x_1571:
[----:B------:R-:W-:Y:S02]  /*1c410*/  IMAD.MOV.U32 R13, RZ, RZ, R26 ;  /* 0x000000ffff0d7224 */ /* 0x000fe400078e001a */
[----:B------:R-:W-:Y:S02]  /*1c420*/  IMAD.MOV.U32 R12, RZ, RZ, 0x1 ;  /* 0x00000001ff0c7424 */ /* 0x000fe400078e00ff */
[----:B------:R-:W-:-:S07]  /*1c430*/  IMAD.MOV.U32 R2, RZ, RZ, R14 ;  /* 0x000000ffff027224 */ /* 0x000fce00078e000e */
[----:B------:R-:W-:Y:S05]  /*1c440*/  WARPSYNC.COLLECTIVE R15, `(.L_x_1572) ;  /* 0x000000000f087348 */ /* 0x000fea0003c00000 */
[----:B------:R0:W1:Y:S02]  /*1c450*/  SHFL.IDX P6, R14, R13, R12, R11 ;  /* 0x0000000c0d0e7389 */ /* 0x00006400000c000b */
[----:B01----:R-:W-:Y:S01]  /*1c460*/  ENDCOLLECTIVE ;  /* 0x000000000000791b */ /* 0x003fe20003800000 */
.L_x_1572:
        /* <DEDUP_REMOVED lines=13> */
.L_x_1573:
[----:B------:R-:W-:Y:S02]  /*1c540*/  IMAD.MOV.U32 R13, RZ, RZ, R26 ;  /* 0x000000ffff0d7224 */ /* 0x000fe400078e001a */
[----:B------:R-:W-:Y:S02]  /*1c550*/  IMAD.MOV.U32 R12, RZ, RZ, 0x2 ;  /* 0x00000002ff0c7424 */ /* 0x000fe400078e00ff */
[----:B------:R-:W-:-:S07]  /*1c560*/  IMAD.MOV.U32 R2, RZ, RZ, R14 ;  /* 0x000000ffff027224 */ /* 0x000fce00078e000e */
[----:B------:R-:W-:Y:S05]  /*1c570*/  WARPSYNC.COLLECTIVE R15, `(.L_x_1574) ;  /* 0x000000000f087348 */ /* 0x000fea0003c00000 */
[----:B------:R0:W1:Y:S02]  /*1c580*/  SHFL.IDX P6, R14, R13, R12, R11 ;  /* 0x0000000c0d0e7389 */ /* 0x00006400000c000b */
[----:B01----:R-:W-:Y:S01]  /*1c590*/  ENDCOLLECTIVE ;  /* 0x000000000000791b */ /* 0x003fe20003800000 */
.L_x_1574:
        /* <DEDUP_REMOVED lines=13> */
.L_x_1575:
[----:B------:R-:W-:Y:S02]  /*1c670*/  IMAD.MOV.U32 R13, RZ, RZ, R26 ;  /* 0x000000ffff0d7224 */ /* 0x000fe400078e001a */
[----:B------:R-:W-:Y:S02]  /*1c680*/  IMAD.MOV.U32 R12, RZ, RZ, 0x3 ;  /* 0x00000003ff0c7424 */ /* 0x000fe400078e00ff */
[----:B------:R-:W-:-:S07]  /*1c690*/  IMAD.MOV.U32 R2, RZ, RZ, R14 ;  /* 0x000000ffff027224 */ /* 0x000fce00078e000e */
[----:B------:R-:W-:Y:S05]  /*1c6a0*/  WARPSYNC.COLLECTIVE R15, `(.L_x_1576) ;  /* 0x000000000f087348 */ /* 0x000fea0003c00000 */
[----:B------:R0:W1:Y:S02]  /*1c6b0*/  SHFL.IDX P6, R14, R13, R12, R11 ;  /* 0x0000000c0d0e7389 */ /* 0x00006400000c000b */
[----:B01----:R-:W-:Y:S01]  /*1c6c0*/  ENDCOLLECTIVE ;  /* 0x000000000000791b */ /* 0x003fe20003800000 */
.L_x_1576:
        /* <DEDUP_REMOVED lines=13> */
.L_x_1577:
[----:B------:R-:W-:Y:S01]  /*1c7a0*/  IMAD.MOV.U32 R2, RZ, RZ, R14 ;  /* 0x000000ffff027224 */ /* 0x000fe200078e000e */
[----:B------:R-:W-:Y:S06]  /*1c7b0*/  BRA `(.L_x_1578) ;  /* 0xffffffb800dc7947 */ /* 0x000fec000383ffff */
.L_x_1485:
[----:B----4-:R4:W0:Y:S02]  /*1c7c0*/  SYNCS.PHASECHK.TRANS64.TRYWAIT P0, [R0+URZ+0x2a840], R19 ;  /* 0x02a84013000075a7 */ /* 0x010824000800017f */
[----:B0-----:R-:W-:Y:S05]  /*1c7d0*/  @!P0 NANOSLEEP.SYNCS 0x989680 ;  /* 0x009896800000895d */ /* 0x001fea0003900000 */
[----:B------:R-:W0:Y:S02]  /*1c7e0*/  @!P0 SYNCS.PHASECHK.TRANS64 P0, [R0+URZ+0x2a840], R19 ;  /* 0x02a84013000085a7 */ /* 0x000e24000800007f */
[----:B0-----:R-:W-:Y:S05]  /*1c7f0*/  @!P0 BRA `(.L_x_1485) ;  /* 0xfffffffc00f08947 */ /* 0x001fea000383ffff */
[----:B------:R-:W-:Y:S05]  /*1c800*/  BRA `(.L_x_1579) ;  /* 0xffffffbc00347947 */ /* 0x000fea000383ffff */
.L_x_1486:
[----:B------:R-:W-:Y:S01]  /*1c810*/  BSSY B0, `(.L_x_1580) ;  /* 0x0000008000007945 */ /* 0x000fe20003800000 */
[----:B------:R-:W-:Y:S02]  /*1c820*/  IMAD.MOV.U32 R13, RZ, RZ, R8 ;  /* 0x000000ffff0d7224 */ /* 0x000fe400078e0008 */
[----:B------:R-:W-:Y:S02]  /*1c830*/  IMAD.MOV.U32 R12, RZ, RZ, RZ ;  /* 0x000000ffff0c7224 */ /* 0x000fe400078e00ff */
[----:B------:R-:W-:Y:S02]  /*1c840*/  IMAD.MOV.U32 R11, RZ, RZ, 0x1c1f ;  /* 0x00001c1fff0b7424 */ /* 0x000fe400078e00ff */
[----:B------:R-:W-:-:S07]  /*1c850*/  IMAD.MOV.U32 R15, RZ, RZ, -0x1 ;  /* 0xffffffffff0f7424 */ /* 0x000fce00078e00ff */
[----:B01234-:R-:W-:Y:S05]  /*1c860*/  WARPSYNC.COLLECTIVE R15, `(.L_x_1581) ;  /* 0x000000000f087348 */ /* 0x01ffea0003c00000 */
[----:B--2---:R2:W0:Y:S02]  /*1c870*/  SHFL.IDX P6, R14, R13, R12, R11 ;  /* 0x0000000c0d0e7389 */ /* 0x00442400000c000b */
[----:B01234-:R-:W-:Y:S01]  /*1c880*/  ENDCOLLECTIVE ;  /* 0x000000000000791b */ /* 0x01ffe20003800000 */
.L_x_1581:
[----:B------:R-:W-:Y:S05]  /*1c890*/  BSYNC B0 ;  /* 0x0000000000007941 */ /* 0x000fea0003800000 */
.L_x_1580:
        /* <DEDUP_REMOVED lines=8> */
.L_x_1582:
[----:B------:R-:W-:Y:S02]  /*1c920*/  IMAD.MOV.U32 R13, RZ, RZ, R8 ;  /* 0x000000ffff0d7224 */ /* 0x000fe400078e0008 */
[----:B------:R-:W-:Y:S01]  /*1c930*/  IMAD.MOV.U32 R12, RZ, RZ, 0x1 ;  /* 0x00000001ff0c7424 */ /* 0x000fe200078e00ff */
[----:B------:R-:W-:-:S13]  /*1c940*/  IADD3 R2, P0, R23, R14, RZ ;  /* 0x0000000e17027210 */ /* 0x000fda0007f1e0ff */
[----:B------:R-:W-:Y:S05]  /*1c950*/  WARPSYNC.COLLECTIVE R15, `(.L_x_1583) ;  /* 0x000000000f087348 */ /* 0x000fea0003c00000 */
[----:B------:R0:W1:Y:S02]  /*1c960*/  SHFL.IDX P6, R14, R13, R12, R11 ;  /* 0x0000000c0d0e7389 */ /* 0x00006400000c000b */
[----:B01----:R-:W-:Y:S01]  /*1c970*/  ENDCOLLECTIVE ;  /* 0x000000000000791b */ /* 0x003fe20003800000 */
.L_x_1583:
        /* <DEDUP_REMOVED lines=12> */
.L_x_1584:
[----:B------:R-:W-:Y:S02]  /*1ca40*/  IMAD.MOV.U32 R13, RZ, RZ, R8 ;  /* 0x000000ffff0d7224 */ /* 0x000fe400078e0008 */
[----:B------:R-:W-:Y:S01]  /*1ca50*/  IMAD.MOV.U32 R12, RZ, RZ, 0x2 ;  /* 0x00000002ff0c7424 */ /* 0x000fe200078e00ff */
[----:B------:R-:W-:-:S13]  /*1ca60*/  IADD3 R2, P0, R23, R14, RZ ;  /* 0x0000000e17027210 */ /* 0x000fda0007f1e0ff */
[----:B------:R-:W-:Y:S05]  /*1ca70*/  WARPSYNC.COLLECTIVE R15, `(.L_x_1585) ;  /* 0x000000000f087348 */ /* 0x000fea0003c00000 */
[----:B------:R0:W1:Y:S02]  /*1ca80*/  SHFL.IDX P6, R14, R13, R12, R11 ;  /* 0x0000000c0d0e7389 */ /* 0x00006400000c000b */
[----:B01----:R-:W-:Y:S01]  /*1ca90*/  ENDCOLLECTIVE ;  /* 0x000000000000791b */ /* 0x003fe20003800000 */
.L_x_1585:
        /* <DEDUP_REMOVED lines=12> */
.L_x_1586:
[----:B------:R-:W-:Y:S02]  /*1cb60*/  IMAD.MOV.U32 R13, RZ, RZ, R8 ;  /* 0x000000ffff0d7224 */ /* 0x000fe400078e0008 */
[----:B------:R-:W-:Y:S01]  /*1cb70*/  IMAD.MOV.U32 R12, RZ, RZ, 0x3 ;  /* 0x00000003ff0c7424 */ /* 0x000fe200078e00ff */
[----:B------:R-:W-:-:S13]  /*1cb80*/  IADD3 R2, P0, R23, R14, RZ ;  /* 0x0000000e17027210 */ /* 0x000fda0007f1e0ff */
[----:B------:R-:W-:Y:S05]  /*1cb90*/  WARPSYNC.COLLECTIVE R15, `(.L_x_1587) ;  /* 0x000000000f087348 */ /* 0x000fea0003c00000 */
[----:B------:R0:W1:Y:S02]  /*1cba0*/  SHFL.IDX P6, R14, R13, R12, R11 ;  /* 0x0000000c0d0e7389 */ /* 0x00006400000c000b */
[----:B01----:R-:W-:Y:S01]  /*1cbb0*/  ENDCOLLECTIVE ;  /* 0x000000000000791b */ /* 0x003fe20003800000 */
.L_x_1587:
        /* <DEDUP_REMOVED lines=12> */
.L_x_1588:
[----:B------:R-:W-:Y:S05]  /*1cc80*/  BRA `(.L_x_1589) ;  /* 0xffffffb800d07947 */ /* 0x000fea000383ffff */
.L_x_1491:
[----:B0-----:R0:W2:Y:S02]  /*1cc90*/  SYNCS.PHASECHK.TRANS64.TRYWAIT P2, [R0+URZ+0x2a870], R3 ;  /* 0x02a87003000075a7 */ /* 0x0010a4000804017f */
[----:B--2---:R-:W-:Y:S05]  /*1cca0*/  @!P2 NANOSLEEP.SYNCS 0x989680 ;  /* 0x009896800000a95d */ /* 0x004fea0003900000 */
[----:B------:R-:W2:Y:S02]  /*1ccb0*/  @!P2 SYNCS.PHASECHK.TRANS64 P2, [R0+URZ+0x2a870], R3 ;  /* 0x02a870030000a5a7 */ /* 0x000ea4000804007f */
[----:B--2---:R-:W-:Y:S05]  /*1ccc0*/  @!P2 BRA `(.L_x_1491) ;  /* 0xfffffffc00f0a947 */ /* 0x004fea000383ffff */
[----:B------:R-:W-:Y:S05]  /*1ccd0*/  BRA `(.L_x_1590) ;  /* 0xffffffbc003c7947 */ /* 0x000fea000383ffff */
.L_x_1493:
[----:B0-----:R0:W2:Y:S02]  /*1cce0*/  SYNCS.PHASECHK.TRANS64.TRYWAIT P2, [R0+URZ+0x2a860], R3 ;  /* 0x02a86003000075a7 */ /* 0x0010a4000804017f */
[----:B--2---:R-:W-:Y:S05]  /*1ccf0*/  @!P2 NANOSLEEP.SYNCS 0x989680 ;  /* 0x009896800000a95d */ /* 0x004fea0003900000 */
[----:B------:R-:W2:Y:S02]  /*1cd00*/  @!P2 SYNCS.PHASECHK.TRANS64 P2, [R0+URZ+0x2a860], R3 ;  /* 0x02a860030000a5a7 */ /* 0x000ea4000804007f */
[----:B--2---:R-:W-:Y:S05]  /*1cd10*/  @!P2 BRA `(.L_x_1493) ;  /* 0xfffffffc00f0a947 */ /* 0x004fea000383ffff */
[----:B------:R-:W-:Y:S05]  /*1cd20*/  BRA `(.L_x_1591) ;  /* 0xffffffbc004c7947 */ /* 0x000fea000383ffff */
.L_x_1501:
[----:B0-----:R0:W2:Y:S02]  /*1cd30*/  SYNCS.PHASECHK.TRANS64.TRYWAIT P1, [R3+URZ+0x2a870], R0 ;  /* 0x02a87000030075a7 */ /* 0x0010a4000802017f */
[----:B--2---:R-:W-:Y:S05]  /*1cd40*/  @!P1 NANOSLEEP.SYNCS 0x989680 ;  /* 0x009896800000995d */ /* 0x004fea0003900000 */
[----:B------:R-:W2:Y:S02]  /*1cd50*/  @!P1 SYNCS.PHASECHK.TRANS64 P1, [R3+URZ+0x2a870], R0 ;  /* 0x02a87000030095a7 */ /* 0x000ea4000802007f */
[----:B--2---:R-:W-:Y:S05]  /*1cd60*/  @!P1 BRA `(.L_x_1501) ;  /* 0xfffffffc00f09947 */ /* 0x004fea000383ffff */
[----:B------:R-:W-:Y:S05]  /*1cd70*/  BRA `(.L_x_1592) ;  /* 0xffffffc400347947 */ /* 0x000fea000383ffff */
.L_x_1503:
[----:B0-----:R0:W2:Y:S02]  /*1cd80*/  SYNCS.PHASECHK.TRANS64.TRYWAIT P1, [R3+URZ+0x2a860], R0 ;  /* 0x02a86000030075a7 */ /* 0x0010a4000802017f */
[----:B--2---:R-:W-:Y:S05]  /*1cd90*/  @!P1 NANOSLEEP.SYNCS 0x989680 ;  /* 0x009896800000995d */ /* 0x004fea0003900000 */
[----:B------:R-:W2:Y:S02]  /*1cda0*/  @!P1 SYNCS.PHASECHK.TRANS64 P1, [R3+URZ+0x2a860], R0 ;  /* 0x02a86000030095a7 */ /* 0x000ea4000802007f */
[----:B--2---:R-:W-:Y:S05]  /*1cdb0*/  @!P1 BRA `(.L_x_1503) ;  /* 0xfffffffc00f09947 */ /* 0x004fea000383ffff */
[----:B------:R-:W-:Y:S05]  /*1cdc0*/  BRA `(.L_x_1593) ;  /* 0xffffffc400407947 */ /* 0x000fea000383ffff */
.L_x_1517:
[----:B0-----:R0:W1:Y:S02]  /*1cdd0*/  SYNCS.PHASECHK.TRANS64.TRYWAIT P0, [R7+URZ+0x2a820], R0 ;  /* 0x02a82000070075a7 */ /* 0x001064000800017f */
[----:B-1----:R-:W-:Y:S05]  /*1cde0*/  @!P0 NANOSLEEP.SYNCS 0x989680 ;  /* 0x009896800000895d */ /* 0x002fea0003900000 */
[----:B------:R-:W1:Y:S02]  /*1cdf0*/  @!P0 SYNCS.PHASECHK.TRANS64 P0, [R7+URZ+0x2a820], R0 ;  /* 0x02a82000070085a7 */ /* 0x000e64000800007f */
[----:B-1----:R-:W-:Y:S05]  /*1ce00*/  @!P0 BRA `(.L_x_1517) ;  /* 0xfffffffc00f08947 */ /* 0x002fea000383ffff */
[----:B------:R-:W-:Y:S05]  /*1ce10*/  BRA `(.L_x_1594) ;  /* 0xffffffd800e87947 */ /* 0x000fea000383ffff */
.L_x_1518:
        /* <DEDUP_REMOVED lines=11> */
.L_x_1596:
[----:B------:R-:W-:Y:S05]  /*1ced0*/  BSYNC B0 ;  /* 0x0000000000007941 */ /* 0x000fea0003800000 */
.L_x_1595:
[----:B------:R-:W-:Y:S05]  /*1cee0*/  BRA `(.L_x_1597) ;  /* 0xffffffd800d07947 */ /* 0x000fea000383ffff */
.L_x_1521:
[----:B------:R-:W-:Y:S01]  /*1cef0*/  BSSY B1, `(.L_x_1598) ;  /* 0x0000006000017945 */ /* 0x000fe20003800000 */
[----:B------:R-:W-:-:S07]  /*1cf00*/  IMAD.MOV.U32 R15, RZ, RZ, -0x1 ;  /* 0xffffffffff0f7424 */ /* 0x000fce00078e00ff */
[----:B0-----:R-:W-:Y:S05]  /*1cf10*/  WARPSYNC.COLLECTIVE R15, `(.L_x_1599) ;  /* 0x000000000f0c7348 */ /* 0x001fea0003c00000 */
[----:B------:R-:W-:Y:S02]  /*1cf20*/  ELECT P6, UR62, PT ;  /* 0x00000000003e782f */ /* 0x000fe400038c0000 */
[----:B------:R-:W-:Y:S01]  /*1cf30*/  MOV R14, UR62 ;  /* 0x0000003e000e7c02 */ /* 0x000fe20008000f00 */
[----:B0-----:R-:W-:Y:S10]  /*1cf40*/  ENDCOLLECTIVE ;  /* 0x000000000000791b */ /* 0x001ff40003800000 */
.L_x_1599:
[----:B------:R-:W-:Y:S05]  /*1cf50*/  BSYNC B1 ;  /* 0x0000000000017941 */ /* 0x000fea0003800000 */
.L_x_1598:
[----:B------:R-:W-:Y:S05]  /*1cf60*/  BRA `(.L_x_1600) ;  /* 0xffffffd800c87947 */ /* 0x000fea000383ffff */
.L_x_1523:
[----:B0-----:R0:W1:Y:S02]  /*1cf70*/  SYNCS.PHASECHK.TRANS64.TRYWAIT P1, [R5+URZ+0x2a840], R0 ;  /* 0x02a84000050075a7 */ /* 0x001064000802017f */
[----:B-1----:R-:W-:Y:S05]  /*1cf80*/  @!P1 NANOSLEEP.SYNCS 0x989680 ;  /* 0x009896800000995d */ /* 0x002fea0003900000 */
[----:B------:R-:W1:Y:S02]  /*1cf90*/  @!P1 SYNCS.PHASECHK.TRANS64 P1, [R5+URZ+0x2a840], R0 ;  /* 0x02a84000050095a7 */ /* 0x000e64000802007f */
[----:B-1----:R-:W-:Y:S05]  /*1cfa0*/  @!P1 BRA `(.L_x_1523) ;  /* 0xfffffffc00f09947 */ /* 0x002fea000383ffff */
[----:B------:R-:W-:Y:S05]  /*1cfb0*/  BRA `(.L_x_1601) ;  /* 0xffffffd800e87947 */ /* 0x000fea000383ffff */
.L_x_1525:
[----:B-1----:R1:W2:Y:S02]  /*1cfc0*/  SYNCS.PHASECHK.TRANS64.TRYWAIT P1, [R3+URZ+0x2a840], R2 ;  /* 0x02a84002030075a7 */ /* 0x0022a4000802017f */
[----:B--2---:R-:W-:Y:S05]  /*1cfd0*/  @!P1 NANOSLEEP.SYNCS 0x989680 ;  /* 0x009896800000995d */ /* 0x004fea0003900000 */
[----:B------:R-:W2:Y:S02]  /*1cfe0*/  @!P1 SYNCS.PHASECHK.TRANS64 P1, [R3+URZ+0x2a840], R2 ;  /* 0x02a84002030095a7 */ /* 0x000ea4000802007f */
[----:B--2---:R-:W-:Y:S05]  /*1cff0*/  @!P1 BRA `(.L_x_1525) ;  /* 0xfffffffc00f09947 */ /* 0x004fea000383ffff */
[----:B------:R-:W-:Y:S05]  /*1d000*/  BRA `(.L_x_1602) ;  /* 0xffffffd800f47947 */ /* 0x000fea000383ffff */
.L_x_1527:
[----:B--2---:R2:W3:Y:S02]  /*1d010*/  SYNCS.PHASECHK.TRANS64.TRYWAIT P1, [R5+URZ+0x2a860], R0 ;  /* 0x02a86000050075a7 */ /* 0x0044e4000802017f */
[----:B---3--:R-:W-:Y:S05]  /*1d020*/  @!P1 NANOSLEEP.SYNCS 0x989680 ;  /* 0x009896800000995d */ /* 0x008fea0003900000 */
[----:B------:R-:W3:Y:S02]  /*1d030*/  @!P1 SYNCS.PHASECHK.TRANS64 P1, [R5+URZ+0x2a860], R0 ;  /* 0x02a86000050095a7 */ /* 0x000ee4000802007f */
[----:B---3--:R-:W-:Y:S05]  /*1d040*/  @!P1 BRA `(.L_x_1527) ;  /* 0xfffffffc00f09947 */ /* 0x008fea000383ffff */
[----:B------:R-:W-:Y:S05]  /*1d050*/  BRA `(.L_x_1603) ;  /* 0xffffffd800f07947 */ /* 0x000fea000383ffff */
.L_x_1529:
[----:B---3--:R3:W4:Y:S02]  /*1d060*/  SYNCS.PHASECHK.TRANS64.TRYWAIT P1, [R3+URZ+0x2a860], R2 ;  /* 0x02a86002030075a7 */ /* 0x008724000802017f */
[----:B----4-:R-:W-:Y:S05]  /*1d070*/  @!P1 NANOSLEEP.SYNCS 0x989680 ;  /* 0x009896800000995d */ /* 0x010fea0003900000 */
[----:B------:R-:W4:Y:S02]  /*1d080*/  @!P1 SYNCS.PHASECHK.TRANS64 P1, [R3+URZ+0x2a860], R2 ;  /* 0x02a86002030095a7 */ /* 0x000f24000802007f */
[----:B----4-:R-:W-:Y:S05]  /*1d090*/  @!P1 BRA `(.L_x_1529) ;  /* 0xfffffffc00f09947 */ /* 0x010fea000383ffff */
[----:B------:R-:W-:Y:S05]  /*1d0a0*/  BRA `(.L_x_1604) ;  /* 0xffffffd800ec7947 */ /* 0x000fea000383ffff */
.L_x_1531:
[----:B----4-:R4:W0:Y:S02]  /*1d0b0*/  SYNCS.PHASECHK.TRANS64.TRYWAIT P1, [R5+URZ+0x2a880], R0 ;  /* 0x02a88000050075a7 */ /* 0x010824000802017f */
[----:B0-----:R-:W-:Y:S05]  /*1d0c0*/  @!P1 NANOSLEEP.SYNCS 0x989680 ;  /* 0x009896800000995d */ /* 0x001fea0003900000 */
[----:B------:R-:W0:Y:S02]  /*1d0d0*/  @!P1 SYNCS.PHASECHK.TRANS64 P1, [R5+URZ+0x2a880], R0 ;  /* 0x02a88000050095a7 */ /* 0x000e24000802007f */
[----:B0-----:R-:W-:Y:S05]  /*1d0e0*/  @!P1 BRA `(.L_x_1531) ;  /* 0xfffffffc00f09947 */ /* 0x001fea000383ffff */
[----:B------:R-:W-:Y:S05]  /*1d0f0*/  BRA `(.L_x_1605) ;  /* 0xffffffd800e87947 */ /* 0x000fea000383ffff */
.L_x_1606:
        /* <DEDUP_REMOVED lines=16> */
.L_x_3422:


//--------------------- .text._ZN7cutlass13device_kernelIN5flash11enable_sm90INS1_16FlashAttnFwdSm90INS1_25CollectiveMainloopFwdSm90ILi2EN4cute5tupleIJNS5_1CILi1EEES8_S8_EEENS6_IJNS7_ILi128EEESA_NS7_ILi192EEEEEELi192ENS_12float_e4m3_tEfNS_4arch4Sm90ELb0ELb1ELb0ELb1ELb1ELb1ELb0ELb1ELb1ELb1ELb1ELb0EEENS1_21CollectiveEpilogueFwdINS6_IJSA_SB_SA_EEES9_NS_10bfloat16_tESF_Li256ELb1ELb1ELb1ELb1EEENS1_36VarlenDynamicPersistentTileSchedulerILi128ELi128ELi256ELi128ELb1ELb1ELb1ELb1ELb0ELb1EEEEEEEEEvNT_6ParamsE --------------------------
	.section	.text._ZN7cutlass13device_kernelIN5flash11enable_sm90INS1_16FlashAttnFwdSm90INS1_25CollectiveMainloopFwdSm90ILi2EN4cute5tupleIJNS5_1CILi1EEES8_S8_EEENS6_IJNS7_ILi128EEESA_NS7_ILi192EEEEEELi192ENS_12float_e4m3_tEfNS_4arch4Sm90ELb0ELb1ELb0ELb1ELb1ELb1ELb0ELb1ELb1ELb1ELb1ELb0EEENS1_21CollectiveEpilogueFwdINS6_IJSA_SB_SA_EEES9_NS_10bfloat16_tESF_Li256ELb1ELb1ELb1ELb1EEENS1_36VarlenDynamicPersistentTileSchedulerILi128ELi128ELi256ELi128ELb1ELb1ELb1ELb1ELb0ELb1EEEEEEEEEvNT_6ParamsE,"ax",@progbits
	.align	128
.text._ZN7cutlass13device_kernelIN5flash11enable_sm90INS1_16FlashAttnFwdSm90INS1_25CollectiveMainloopFwdSm90ILi2EN4cute5tupleIJNS5_1CILi1EEES8_S8_EEENS6_IJNS7_ILi128EEESA_NS7_ILi192EEEEEELi192ENS_12float_e4m3_tEfNS_4arch4Sm90ELb0ELb1ELb0ELb1ELb1ELb1ELb0ELb1ELb1ELb1ELb1ELb0EEENS1_21CollectiveEpilogueFwdINS6_IJSA_SB_SA_EEES9_NS_10bfloat16_tESF_Li256ELb1ELb1ELb1ELb1EEENS1_36VarlenDynamicPersistentTileSchedulerILi128ELi128ELi256ELi128ELb1ELb1ELb1ELb1ELb0ELb1EEEEEEEEEvNT_6ParamsE:
        .type           _ZN7cutlass13device_kernelIN5flash11enable_sm90INS1_16FlashAttnFwdSm90INS1_25CollectiveMainloopFwdSm90ILi2EN4cute5tupleIJNS5_1CILi1EEES8_S8_EEENS6_IJNS7_ILi128EEESA_NS7_ILi192EEEEEELi192ENS_12float_e4m3_tEfNS_4arch4Sm90ELb0ELb1ELb0ELb1ELb1ELb1ELb0ELb1ELb1ELb1ELb1ELb0EEENS1_21CollectiveEpilogueFwdINS6_IJSA_SB_SA_EEES9_NS_10bfloat16_tESF_Li256ELb1ELb1ELb1ELb1EEENS1_36VarlenDynamicPersistentTileSchedulerILi128ELi128ELi256ELi128ELb1ELb1ELb1ELb1ELb0ELb1EEEEEEEEEvNT_6ParamsE,@function
        .size           _ZN7cutlass13device_kernelIN5flash11enable_sm90INS1_16FlashAttnFwdSm90INS1_25CollectiveMainloopFwdSm90ILi2EN4cute5tupleIJNS5_1CILi1EEES8_S8_EEENS6_IJNS7_ILi128EEESA_NS7_ILi192EEEEEELi192ENS_12float_e4m3_tEfNS_4arch4Sm90ELb0ELb1ELb0ELb1ELb1ELb1ELb0ELb1ELb1ELb1ELb1ELb0EEENS1_21CollectiveEpilogueFwdINS6_IJSA_SB_SA_EEES9_NS_10bfloat16_tESF_Li256ELb1ELb1ELb1ELb1EEENS1_36VarlenDynamicPersistentTileSchedulerILi128ELi128ELi256ELi128ELb1ELb1ELb1ELb1ELb0ELb1EEEEEEEEEvNT_6ParamsE,(.L_x_3423 - _ZN7cutlass13device_kernelIN5flash11enable_sm90INS1_16FlashAttnFwdSm90INS1_25CollectiveMainloopFwdSm90ILi2EN4cute5tupleIJNS5_1CILi1EEES8_S8_EEENS6_IJNS7_ILi128EEESA_NS7_ILi192EEEEEELi192ENS_12float_e4m3_tEfNS_4arch4Sm90ELb0ELb1ELb0ELb1ELb1ELb1ELb0ELb1ELb1ELb1ELb1ELb0EEENS1_21CollectiveEpilogueFwdINS6_IJSA_SB_SA_EEES9_NS_10bfloat16_tESF_Li256ELb1ELb1ELb1ELb1EEENS1_36VarlenDynamicPersistentTileSchedulerILi128ELi128ELi256ELi128ELb1ELb1ELb1ELb1ELb0ELb1EEEEEEEEEvNT_6ParamsE)
        .other          _ZN7cutlass13device_kernelIN5flash11enable_sm90INS1_16FlashAttnFwdSm90INS1_25CollectiveMainloopFwdSm90ILi2EN4cute5tupleIJNS5_1CILi1EEES8_S8_EEENS6_IJNS7_ILi128EEESA_NS7_ILi192EEEEEELi192ENS_12float_e4m3_tEfNS_4arch4Sm90ELb0ELb1ELb0ELb1ELb1ELb1ELb0ELb1ELb1ELb1ELb1ELb0EEENS1_21CollectiveEpilogueFwdINS6_IJSA_SB_SA_EEES9_NS_10bfloat16_tESF_Li256ELb1ELb1ELb1ELb1EEENS1_36VarlenDynamicPersistentTileSchedulerILi128ELi128ELi256ELi128ELb1ELb1ELb1ELb1ELb0ELb1EEEEEEEEEvNT_6ParamsE,@"STO_CUDA_ENTRY STV_DEFAULT"
_ZN7cutlass13device_kernelIN5flash11enable_sm90INS1_16FlashAttnFwdSm90INS1_25CollectiveMainloopFwdSm90ILi2EN4cute5tupleIJNS5_1CILi1EEES8_S8_EEENS6_IJNS7_ILi128EEESA_NS7_ILi192EEEEEELi192ENS_12float_e4m3_tEfNS_4arch4Sm90ELb0ELb1ELb0ELb1ELb1ELb1ELb0ELb1ELb1ELb1ELb1ELb0EEENS1_21CollectiveEpilogueFwdINS6_IJSA_SB_SA_EEES9_NS_10bfloat16_tESF_Li256ELb1ELb1ELb1ELb1EEENS1_36VarlenDynamicPersistentTileSchedulerILi128ELi128ELi256ELi128ELb1ELb1ELb1ELb1ELb0ELb1EEEEEEEEEvNT_6ParamsE:
        /* <DEDUP_REMOVED lines=18> */
.L_x_1608:
[----:B------:R-:W-:Y:S05]  /*0120*/  BSYNC B0 ;  /* 0x0000000000007941 */ /* 0x000fea0003800000 */
.L_x_1607:
        /* <DEDUP_REMOVED lines=41> */
.L_x_1609:
        /* <DEDUP_REMOVED lines=22> */
.L_x_1610:
        /* <DEDUP_REMOVED lines=18> */
.L_x_1611:
        /* <DEDUP_REMOVED lines=22> */
.L_x_1612:
        /* <DEDUP_REMOVED lines=23> */
.L_x_1613:
        /* <DEDUP_REMOVED lines=8> */
.L_x_1616:
[----:B------:R-:W-:-:S08]  /*0990*/  NOP ;  /* 0x0000000000007918 */ /* 0x000fd00000000000 */
[----:B------:R-:W0:Y:S02]  /*09a0*/  USETMAXREG.TRY_ALLOC.CTAPOOL UP0, 0xe8 ;  /* 0x000000e8000079c8 */ /* 0x000e240008000600 */
[----:B0-----:R-:W-:-:S13]  /*09b0*/  PLOP3.LUT P0, PT, PT, PT, UP0, 0x80, 0x0 ;  /* 0x000000000000781c */ /* 0x001fda0003f0f008 */
[----:B------:R-:W-:Y:S05]  /*09c0*/  @!P0 BRA `(.L_x_1616) ;  /* 0xfffffffc00f08947 */ /* 0x000fea000383ffff */
[----:B------:R-:W0:Y:S01]  /*09d0*/  S2R R0, SR_TID.X ;  /* 0x0000000000007919 */ /* 0x000e220000002100 */
[----:B------:R-:W1:Y:S01]  /*09e0*/  S2UR UR38, SR_CgaCtaId ;  /* 0x00000000002679c3 */ /* 0x000e620000008800 */
[----:B------:R-:W-:Y:S01]  /*09f0*/  UMOV UR4, 0x400 ;  /* 0x0000040000047882 */ /* 0x000fe20000000000 */
[----:B------:R-:W-:-:S06]  /*0a00*/  LOP3.LUT R22, R22, 0xdfffffff, RZ, 0xc0, !PT ;  /* 0xdfffffff16167812 */ /* 0x000fcc00078ec0ff */
[----:B------:R-:W-:Y:S06]  /*0a10*/  BAR.ARV 0x8, 0x180 ;  /* 0x0206000000007b1d */ /* 0x000fec0000002000 */
[----:B-1----:R-:W-:-:S06]  /*0a20*/  ULEA UR4, UR38, UR4, 0x18 ;  /* 0x0000000426047291 */ /* 0x002fcc000f8ec03f */
[----:B------:R-:W-:Y:S01]  /*0a30*/  IMAD.U32 R16, RZ, RZ, UR4 ;  /* 0x00000004ff107e24 */ /* 0x000fe2000f8e00ff */
[----:B0-----:R-:W-:Y:S01]  /*0a40*/  SHF.R.U32.HI R0, RZ, 0x7, R0 ;  /* 0x00000007ff007819 */ /* 0x001fe20000011600 */
[----:B------:R-:W-:-:S03]  /*0a50*/  ULDC UR4, c[0x0][0xc3c] ;  /* 0x00030f0000047ab9 */ /* 0x000fc60000000800 */
[----:B------:R-:W-:-:S13]  /*0a60*/  ISETP.NE.AND P0, PT, R0, 0x1, PT ;  /* 0x000000010000780c */ /* 0x000fda0003f05270 */
[----:B------:R-:W-:Y:S01]  /*0a70*/  @P0 LOP3.LUT R22, R22, 0x20000000, RZ, 0xfc, !PT ;  /* 0x2000000016160812 */ /* 0x000fe200078efcff */
[----:B------:R-:W-:Y:S08]  /*0a80*/  @!P0 BAR.ARV 0x9, 0x100 ;  /* 0x0244000000008b1d */ /* 0x000ff00000002000 */
[----:B------:R-:W-:Y:S06]  /*0a90*/  BAR.SYNC.DEFER_BLOCKING 0x5, 0x180 ;  /* 0x0146000000007b1d */ /* 0x000fec0000010000 */
[----:B------:R-:W0:Y:S02]  /*0aa0*/  LDS.128 R224, [R16+0x2a8d0] ;  /* 0x02a8d00010e07984 */ /* 0x000e240000000c00 */
[----:B------:R-:W-:Y:S06]  /*0ab0*/  BAR.ARV 0x4, 0x180 ;  /* 0x0106000000007b1d */ /* 0x000fec0000002000 */
[----:B0-----:R-:W-:-:S13]  /*0ac0*/  ISETP.GE.AND P0, PT, R227, UR4, PT ;  /* 0x00000004e3007c0c */ /* 0x001fda000bf06270 */
[----:B------:R-:W-:Y:S05]  /*0ad0*/  @P0 BRA `(.L_x_1617) ;  /* 0x000002c400f40947 */ /* 0x000fea0003800000 */
[----:B------:R-:W0:Y:S01]  /*0ae0*/  S2R R0, SR_TID.X ;  /* 0x0000000000007919 */ /* 0x000e220000002100 */
[----:B------:R-:W-:Y:S01]  /*0af0*/  R2UR UR39, R16 ;  /* 0x00000000102772ca */ /* 0x000fe200000e0000 */
[----:B------:R-:W-:Y:S01]  /*0b00*/  IMAD.MOV.U32 R23, RZ, RZ, RZ ;  /* 0x000000ffff177224 */ /* 0x000fe200078e00ff */
[----:B------:R-:W-:Y:S01]  /*0b10*/  ULOP3.LUT UR40, UR36, 0x1, URZ, 0xfc, !UPT ;  /* 0x0000000124287892 */ /* 0x000fe2000f8efc3f */
[----:B------:R-:W-:Y:S01]  /*0b20*/  IMAD.MOV.U32 R210, RZ, RZ, RZ ;  /* 0x000000ffffd27224 */ /* 0x000fe200078e00ff */
[----:B------:R-:W-:Y:S01]  /*0b30*/  UMOV UR37, URZ ;  /* 0x0000003f00257c82 */ /* 0x000fe20008000000 */
[----:B------:R-:W-:Y:S02]  /*0b40*/  IMAD.MOV.U32 R200, RZ, RZ, RZ ;  /* 0x000000ffffc87224 */ /* 0x000fe400078e00ff */
[----:B------:R-:W-:-:S06]  /*0b50*/  IMAD.MOV.U32 R17, RZ, RZ, RZ ;  /* 0x000000ffff117224 */ /* 0x000fcc00078e00ff */
[----:B------:R-:W-:Y:S01]  /*0b60*/  UIADD3 UR39, UR39, 0x18400, URZ ;  /* 0x0001840027277890 */ /* 0x000fe2000fffe03f */
[----:B0-----:R-:W-:-:S05]  /*0b70*/  VIADD R0, R0, 0xffffff80 ;  /* 0xffffff8000007836 */ /* 0x001fca0000000000 */
[----:B------:R-:W-:Y:S02]  /*0b80*/  SHF.R.S32.HI R3, RZ, 0x1f, R0 ;  /* 0x0000001fff037819 */ /* 0x000fe40000011400 */
[-C--:B------:R-:W-:Y:S02]  /*0b90*/  LEA.HI R4, R0, R0.reuse, RZ, 0x1 ;  /* 0x0000000000047211 */ /* 0x080fe400078f08ff */
[CC--:B------:R-:W-:Y:S02]  /*0ba0*/  LEA.HI R7, R3.reuse, R0.reuse, RZ, 0x5 ;  /* 0x0000000003077211 */ /* 0x0c0fe400078f28ff */
[CC--:B------:R-:W-:Y:S02]  /*0bb0*/  LEA.HI R6, R3.reuse, R0.reuse, RZ, 0x4 ;  /* 0x0000000003067211 */ /* 0x0c0fe400078f20ff */
[----:B------:R-:W-:Y:S01]  /*0bc0*/  LEA.HI R2, R3, R0, RZ, 0x7 ;  /* 0x0000000003027211 */ /* 0x000fe200078f38ff */
[----:B------:R-:W-:Y:S01]  /*0bd0*/  IMAD.SHL.U32 R8, R7, 0x20, RZ ;  /* 0x0000002007087824 */ /* 0x000fe200078e00ff */
[----:B------:R-:W-:-:S02]  /*0be0*/  LOP3.LUT R7, R6, 0x3fffff0, RZ, 0xc0, !PT ;  /* 0x03fffff006077812 */ /* 0x000fc400078ec0ff */
[----:B------:R-:W-:Y:S02]  /*0bf0*/  LOP3.LUT R9, R2, 0xffffff80, RZ, 0xc0, !PT ;  /* 0xffffff8002097812 */ /* 0x000fe400078ec0ff */
[----:B------:R-:W-:Y:S01]  /*0c00*/  LEA.HI R5, R3, R0, RZ, 0x2 ;  /* 0x0000000003057211 */ /* 0x000fe200078f10ff */
[----:B------:R-:W-:Y:S01]  /*0c10*/  IMAD.IADD R7, R0, 0x1, -R7 ;  /* 0x0000000100077824 */ /* 0x000fe200078e0a07 */
[----:B------:R-:W-:Y:S01]  /*0c20*/  LOP3.LUT R8, R8, 0xfffffc00, RZ, 0xc0, !PT ;  /* 0xfffffc0008087812 */ /* 0x000fe200078ec0ff */
[----:B------:R-:W-:Y:S01]  /*0c30*/  IMAD.IADD R14, R0, 0x1, -R9 ;  /* 0x00000001000e7824 */ /* 0x000fe200078e0a09 */
[----:B------:R-:W-:Y:S02]  /*0c40*/  LOP3.LUT R3, R4, 0xfffffffe, RZ, 0xc0, !PT ;  /* 0xfffffffe04037812 */ /* 0x000fe400078ec0ff */
[----:B------:R-:W-:Y:S01]  /*0c50*/  LOP3.LUT R11, R5, 0xfffffffc, RZ, 0xc0, !PT ;  /* 0xfffffffc050b7812 */ /* 0x000fe200078ec0ff */
[----:B------:R-:W-:Y:S01]  /*0c60*/  IMAD R9, R7, 0x40, R8 ;  /* 0x0000004007097824 */ /* 0x000fe200078e0208 */
[----:B------:R-:W-:Y:S01]  /*0c70*/  SHF.R.S32.HI R7, RZ, 0x4, R6 ;  /* 0x00000004ff077819 */ /* 0x000fe20000011406 */
[C---:B------:R-:W-:Y:S01]  /*0c80*/  IMAD.IADD R18, R0.reuse, 0x1, -R3 ;  /* 0x0000000100127824 */ /* 0x040fe200078e0a03 */
[----:B------:R-:W-:Y:S01]  /*0c90*/  SHF.R.S32.HI R3, RZ, 0x7, R2 ;  /* 0x00000007ff037819 */ /* 0x000fe20000011402 */
[----:B------:R-:W-:Y:S01]  /*0ca0*/  IMAD.IADD R11, R0, 0x1, -R11 ;  /* 0x00000001000b7824 */ /* 0x000fe200078e0a0b */
[----:B------:R-:W-:Y:S01]  /*0cb0*/  SHF.R.S32.HI R211, RZ, 0x1, R4 ;  /* 0x00000001ffd37819 */ /* 0x000fe20000011404 */
[----:B------:R-:W-:Y:S01]  /*0cc0*/  IMAD.SHL.U32 R206, R18, 0x8, RZ ;  /* 0x0000000812ce7824 */ /* 0x000fe200078e00ff */
[--C-:B------:R-:W-:Y:S01]  /*0cd0*/  SHF.R.S32.HI R0, RZ, 0x2, R5.reuse ;  /* 0x00000002ff007819 */ /* 0x100fe20000011405 */
[----:B------:R-:W-:Y:S01]  /*0ce0*/  STL [R1+0x28], R14 ;  /* 0x0000280e01007387 */ /* 0x000fe20000100800 */
[----:B------:R-:W-:Y:S01]  /*0cf0*/  LEA.HI R6, R6, R7, RZ, 0x1 ;  /* 0x0000000706067211 */ /* 0x000fe200078f08ff */
[C---:B------:R-:W-:Y:S01]  /*0d00*/  VIADD R228, R206.reuse, 0x20 ;  /* 0x00000020cee47836 */ /* 0x040fe20000000000 */
[----:B------:R-:W-:Y:S01]  /*0d10*/  SHF.R.S32.HI R5, RZ, 0x1f, R5 ;  /* 0x0000001fff057819 */ /* 0x000fe20000011405 */
[----:B------:R-:W-:Y:S01]  /*0d20*/  VIADD R223, R206, 0x40 ;  /* 0x00000040cedf7836 */ /* 0x000fe20000000000 */
[----:B------:R-:W-:Y:S01]  /*0d30*/  LEA.HI R2, R2, R3, RZ, 0x1 ;  /* 0x0000000302027211 */ /* 0x000fe200078f08ff */
[----:B------:R-:W-:Y:S01]  /*0d40*/  IMAD.IADD R8, R206, 0x1, R228 ;  /* 0x00000001ce087824 */ /* 0x000fe200078e02e4 */
[----:B------:R-:W-:Y:S01]  /*0d50*/  LEA.HI R4, R4, R211, RZ, 0x1 ;  /* 0x000000d304047211 */ /* 0x000fe200078f08ff */
[----:B------:R-:W-:Y:S01]  /*0d60*/  IMAD.SHL.U32 R18, R18, 0x10, RZ ;  /* 0x0000001012127824 */ /* 0x000fe200078e00ff */
[----:B------:R-:W-:Y:S01]  /*0d70*/  LOP3.LUT R6, R6, 0x1ffffffe, RZ, 0xc0, !PT ;  /* 0x1ffffffe06067812 */ /* 0x000fe200078ec0ff */
[----:B------:R-:W-:Y:S01]  /*0d80*/  VIADD R222, R206, 0x10 ;  /* 0x00000010cede7836 */ /* 0x000fe20000000000 */
[----:B------:R-:W-:Y:S01]  /*0d90*/  LEA.HI R5, R5, R0, RZ, 0x2 ;  /* 0x0000000005057211 */ /* 0x000fe200078f10ff */
[----:B------:R-:W-:Y:S01]  /*0da0*/  VIADD R208, R18, 0x60 ;  /* 0x0000006012d07836 */ /* 0x000fe20000000000 */
[----:B------:R-:W-:Y:S01]  /*0db0*/  LOP3.LUT R2, R2, 0x3fffffe, RZ, 0xc0, !PT ;  /* 0x03fffffe02027812 */ /* 0x000fe200078ec0ff */
[----:B------:R-:W-:Y:S01]  /*0dc0*/  IMAD.IADD R6, R7, 0x1, -R6 ;  /* 0x0000000107067824 */ /* 0x000fe200078e0a06 */
[----:B------:R-:W-:Y:S01]  /*0dd0*/  LOP3.LUT R4, R4, 0x3fffffe, RZ, 0xc0, !PT ;  /* 0x03fffffe04047812 */ /* 0x000fe200078ec0ff */
[----:B------:R-:W-:Y:S01]  /*0de0*/  VIADD R205, R18, 0x80 ;  /* 0x0000008012cd7836 */ /* 0x000fe20000000000 */
[----:B------:R-:W-:Y:S01]  /*0df0*/  LOP3.LUT R5, R5, 0xfffffffc, RZ, 0xc0, !PT ;  /* 0xfffffffc05057812 */ /* 0x000fe200078ec0ff */
[----:B------:R-:W-:Y:S01]  /*0e00*/  IMAD.IADD R2, R3, 0x1, -R2 ;  /* 0x0000000103027824 */ /* 0x000fe200078e0a02 */
[----:B------:R-:W-:Y:S01]  /*0e10*/  SHF.R.S32.HI R13, RZ, 0x1f, R8 ;  /* 0x0000001fff0d7819 */ /* 0x000fe20000011408 */
[----:B------:R-:W-:Y:S01]  /*0e20*/  IMAD.IADD R4, R211, 0x1, -R4 ;  /* 0x00000001d3047824 */ /* 0x000fe200078e0a04 */
[----:B------:R-:W-:Y:S01]  /*0e30*/  SHF.R.S32.HI R19, RZ, 0x1f, R18 ;  /* 0x0000001fff137819 */ /* 0x000fe20000011412 */
[----:B------:R-:W-:Y:S01]  /*0e40*/  IMAD R3, R6, 0x8, R9 ;  /* 0x0000000806037824 */ /* 0x000fe200078e0209 */
[-C--:B------:R-:W-:Y:S01]  /*0e50*/  LEA.HI R10, R13, R8.reuse, RZ, 0x4 ;  /* 0x000000080d0a7211 */ /* 0x080fe200078f20ff */
[----:B------:R-:W-:Y:S01]  /*0e60*/  IMAD.IADD R5, R0, 0x1, -R5 ;  /* 0x0000000100057824 */ /* 0x000fe200078e0a05 */
[----:B------:R-:W-:Y:S01]  /*0e70*/  SHF.R.S32.HI R0, RZ, 0x1f, R14 ;  /* 0x0000001fff007819 */ /* 0x000fe2000001140e */
[----:B------:R-:W-:Y:S01]  /*0e80*/  IMAD R217, R7, 0x8, R4 ;  /* 0x0000000807d97824 */ /* 0x000fe200078e0204 */
[----:B------:R-:W-:Y:S01]  /*0e90*/  LEA.HI R4, R11, R11, RZ, 0x1 ;  /* 0x0000000b0b047211 */ /* 0x000fe200078f08ff */
[----:B------:R0:W-:Y:S01]  /*0ea0*/  STL [R1+0x3c], R3 ;  /* 0x00003c0301007387 */ /* 0x0001e20000100800 */
[----:B------:R-:W-:Y:S01]  /*0eb0*/  IMAD.IADD R9, R206, 0x1, R223 ;  /* 0x00000001ce097824 */ /* 0x000fe200078e02df */
[----:B------:R-:W-:Y:S01]  /*0ec0*/  LEA.HI R8, R13, R8, RZ, 0x6 ;  /* 0x000000080d087211 */ /* 0x000fe200078f30ff */
[----:B------:R-:W-:Y:S01]  /*0ed0*/  IMAD.SHL.U32 R5, R5, 0x80, RZ ;  /* 0x0000008005057824 */ /* 0x000fe200078e00ff */
[----:B------:R-:W-:Y:S01]  /*0ee0*/  LOP3.LUT R6, R4, 0x1ffffffe, RZ, 0xc0, !PT ;  /* 0x1ffffffe04067812 */ /* 0x000fe200078ec0ff */
[----:B------:R-:W-:Y:S01]  /*0ef0*/  IMAD.SHL.U32 R217, R217, 0x40, RZ ;  /* 0x00000040d9d97824 */ /* 0x000fe200078e00ff */
[----:B------:R-:W-:Y:S01]  /*0f00*/  SHF.R.S32.HI R12, RZ, 0x1f, R9 ;  /* 0x0000001fff0c7819 */ /* 0x000fe20000011409 */
[----:B------:R-:W-:Y:S01]  /*0f10*/  IMAD.SHL.U32 R8, R8, 0x80, RZ ;  /* 0x0000008008087824 */ /* 0x000fe200078e00ff */
[----:B------:R-:W-:Y:S01]  /*0f20*/  LOP3.LUT R215, R5, 0x180, RZ, 0xc0, !PT ;  /* 0x0000018005d77812 */ /* 0x000fe200078ec0ff */
[----:B------:R-:W-:Y:S01]  /*0f30*/  IMAD.IADD R6, R11, 0x1, -R6 ;  /* 0x000000010b067824 */ /* 0x000fe200078e0a06 */
[-C--:B0-----:R-:W-:Y:S01]  /*0f40*/  LEA.HI R3, R0, R14.reuse, RZ, 0x2 ;  /* 0x0000000e00037211 */ /* 0x081fe200078f10ff */
[----:B------:R-:W-:Y:S01]  /*0f50*/  VIADD R209, R18, 0xa0 ;  /* 0x000000a012d17836 */ /* 0x000fe20000000000 */
[----:B------:R-:W-:Y:S01]  /*0f60*/  LEA.HI R0, R0, R14, RZ, 0x5 ;  /* 0x0000000e00007211 */ /* 0x000fe200078f28ff */
[----:B------:R-:W-:Y:S01]  /*0f70*/  VIADD R229, R206, 0x30 ;  /* 0x00000030cee57836 */ /* 0x000fe20000000000 */
[----:B------:R-:W-:-:S02]  /*0f80*/  SHF.R.S32.HI R4, RZ, 0x2, R3 ;  /* 0x00000002ff047819 */ /* 0x000fc40000011403 */
[----:B------:R-:W-:Y:S02]  /*0f90*/  SHF.R.S32.HI R7, RZ, 0x1f, R3 ;  /* 0x0000001fff077819 */ /* 0x000fe40000011403 */
[----:B------:R-:W-:Y:S02]  /*0fa0*/  SHF.R.S32.HI R0, RZ, 0x5, R0 ;  /* 0x00000005ff007819 */ /* 0x000fe40000011400 */
[----:B------:R-:W-:Y:S02]  /*0fb0*/  LEA.HI R7, R7, R4, RZ, 0x3 ;  /* 0x0000000407077211 */ /* 0x000fe400078f18ff */
[CC--:B------:R-:W-:Y:S02]  /*0fc0*/  LEA.HI R214, R12.reuse, R9.reuse, RZ, 0x4 ;  /* 0x000000090cd67211 */ /* 0x0c0fe400078f20ff */
[----:B------:R-:W-:Y:S02]  /*0fd0*/  LOP3.LUT R7, R7, 0xfffffff8, RZ, 0xc0, !PT ;  /* 0xfffffff807077812 */ /* 0x000fe400078ec0ff */
[----:B------:R-:W-:-:S02]  /*0fe0*/  LEA.HI R9, R12, R9, RZ, 0x6 ;  /* 0x000000090c097211 */ /* 0x000fc400078f30ff */
[----:B------:R-:W-:Y:S01]  /*0ff0*/  LOP3.LUT R3, R3, 0x7ffffffc, RZ, 0xc0, !PT ;  /* 0x7ffffffc03037812 */ /* 0x000fe200078ec0ff */
[----:B------:R-:W-:Y:S01]  /*1000*/  IMAD.IADD R7, R4, 0x1, -R7 ;  /* 0x0000000104077824 */ /* 0x000fe200078e0a07 */
[----:B------:R-:W-:Y:S01]  /*1010*/  LOP3.LUT R5, R215, 0x30, R10, 0xf8, !PT ;  /* 0x00000030d7057812 */ /* 0x000fe200078ef80a */
[----:B------:R-:W-:Y:S01]  /*1020*/  IMAD.SHL.U32 R4, R9, 0x80, RZ ;  /* 0x0000008009047824 */ /* 0x000fe200078e00ff */
[----:B------:R-:W-:Y:S01]  /*1030*/  SHF.R.U32.HI R216, RZ, 0x3, R215 ;  /* 0x00000003ffd87819 */ /* 0x000fe200000116d7 */
[----:B------:R-:W-:Y:S01]  /*1040*/  IMAD R7, R0, 0x10, R7 ;  /* 0x0000001000077824 */ /* 0x000fe200078e0207 */
[----:B------:R-:W-:Y:S01]  /*1050*/  LOP3.LUT R9, R215, 0x30, R214, 0xf8, !PT ;  /* 0x00000030d7097812 */ /* 0x000fe200078ef8d6 */
[----:B------:R-:W-:Y:S01]  /*1060*/  IMAD.IADD R3, R14, 0x1, -R3 ;  /* 0x000000010e037824 */ /* 0x000fe200078e0a03 */
[----:B------:R-:W-:Y:S01]  /*1070*/  LOP3.LUT R8, R8, 0xffffe000, RZ, 0xc0, !PT ;  /* 0xffffe00008087812 */ /* 0x000fe200078ec0ff */
[----:B------:R-:W-:Y:S01]  /*1080*/  IMAD R2, R2, 0x40, R7 ;  /* 0x0000004002027824 */ /* 0x000fe200078e0207 */
[-C--:B------:R-:W-:Y:S01]  /*1090*/  LOP3.LUT R5, R5, R216.reuse, RZ, 0x3c, !PT ;  /* 0x000000d805057212 */ /* 0x080fe200078e3cff */
[----:B------:R-:W-:Y:S01]  /*10a0*/  VIADD R0, R206, 0x50 ;  /* 0x00000050ce007836 */ /* 0x000fe20000000000 */
[-C--:B------:R-:W-:Y:S01]  /*10b0*/  LOP3.LUT R11, R9, R216.reuse, RZ, 0x3c, !PT ;  /* 0x000000d8090b7212 */ /* 0x080fe200078e3cff */
[----:B------:R-:W-:Y:S01]  /*10c0*/  IMAD.SHL.U32 R202, R3, 0x2, RZ ;  /* 0x0000000203ca7824 */ /* 0x000fe200078e00ff */
[----:B------:R-:W-:Y:S01]  /*10d0*/  LOP3.LUT R3, R215, 0x10, R18, 0xf8, !PT ;  /* 0x00000010d7037812 */ /* 0x000fe200078ef812 */
[----:B------:R-:W-:Y:S01]  /*10e0*/  STL [R1+0x38], R2 ;  /* 0x0000380201007387 */ /* 0x000fe20000100800 */
[-C--:B------:R-:W-:Y:S01]  /*10f0*/  IADD3 R9, R5, R217.reuse, R8 ;  /* 0x000000d905097210 */ /* 0x080fe20007ffe008 */
[----:B------:R-:W-:Y:S01]  /*1100*/  VIADD R32, R202, 0x10 ;  /* 0x00000010ca207836 */ /* 0x000fe20000000000 */
[----:B------:R-:W-:Y:S01]  /*1110*/  LOP3.LUT R5, R215, 0x30, R18, 0xf8, !PT ;  /* 0x00000030d7057812 */ /* 0x000fe200078ef812 */
[----:B------:R0:W-:Y:S01]  /*1120*/  STL [R1], R0 ;  /* 0x0000000001007387 */ /* 0x0001e20000100800 */
[----:B------:R-:W-:Y:S01]  /*1130*/  LOP3.LUT R4, R4, 0xffffe000, RZ, 0xc0, !PT ;  /* 0xffffe00004047812 */ /* 0x000fe200078ec0ff */
[C---:B------:R-:W-:Y:S01]  /*1140*/  VIADD R31, R202.reuse, 0x18 ;  /* 0x00000018ca1f7836 */ /* 0x040fe20000000000 */
[-C--:B------:R-:W-:Y:S01]  /*1150*/  LOP3.LUT R5, R5, R216.reuse, RZ, 0x3c, !PT ;  /* 0x000000d805057212 */ /* 0x080fe200078e3cff */
[C---:B------:R-:W-:Y:S01]  /*1160*/  VIADD R29, R202.reuse, 0x28 ;  /* 0x00000028ca1d7836 */ /* 0x040fe20000000000 */
[----:B------:R-:W-:Y:S01]  /*1170*/  SHF.R.S32.HI R213, RZ, 0x4, R10 ;  /* 0x00000004ffd57819 */ /* 0x000fe2000001140a */
[C---:B------:R-:W-:Y:S01]  /*1180*/  VIADD R28, R202.reuse, 0x30 ;  /* 0x00000030ca1c7836 */ /* 0x040fe20000000000 */
[-C--:B------:R-:W-:Y:S01]  /*1190*/  IADD3 R11, R11, R217.reuse, R4 ;  /* 0x000000d90b0b7210 */ /* 0x080fe20007ffe004 */
[C---:B------:R-:W-:Y:S01]  /*11a0*/  VIADD R26, R202.reuse, 0x40 ;  /* 0x00000040ca1a7836 */ /* 0x040fe20000000000 */
[----:B------:R-:W-:Y:S01]  /*11b0*/  SHF.R.S32.HI R221, RZ, 0x1f, R208 ;  /* 0x0000001fffdd7819 */ /* 0x000fe200000114d0 */
[C---:B------:R-:W-:Y:S01]  /*11c0*/  VIADD R25, R202.reuse, 0x48 ;  /* 0x00000048ca197836 */ /* 0x040fe20000000000 */
[----:B0-----:R-:W-:Y:S01]  /*11d0*/  LOP3.LUT R0, R3, R216, RZ, 0x3c, !PT ;  /* 0x000000d803007212 */ /* 0x001fe200078e3cff */
[C---:B------:R-:W-:Y:S01]  /*11e0*/  VIADD R21, R202.reuse, 0x58 ;  /* 0x00000058ca157836 */ /* 0x040fe20000000000 */
[----:B------:R-:W-:Y:S01]  /*11f0*/  SHF.R.S32.HI R3, RZ, 0x1f, R202 ;  /* 0x0000001fff037819 */ /* 0x000fe200000114ca */
[----:B------:R-:W-:Y:S01]  /*1200*/  VIADD R20, R202, 0x60 ;  /* 0x00000060ca147836 */ /* 0x000fe20000000000 */
[----:B------:R-:W-:Y:S01]  /*1210*/  SHF.R.S32.HI R220, RZ, 0x1f, R205 ;  /* 0x0000001fffdc7819 */ /* 0x000fe200000114cd */
[----:B------:R-:W-:Y:S01]  /*1220*/  IMAD.IADD R34, R217, 0x1, R0 ;  /* 0x00000001d9227824 */ /* 0x000fe200078e0200 */
[----:B------:R-:W-:Y:S01]  /*1230*/  IADD3 R0, R16, R217, R5 ;  /* 0x000000d910007210 */ /* 0x000fe20007ffe005 */
[C---:B------:R-:W-:Y:S01]  /*1240*/  VIADD R14, R202.reuse, 0x70 ;  /* 0x00000070ca0e7836 */ /* 0x040fe20000000000 */
[----:B------:R-:W-:Y:S01]  /*1250*/  SHF.R.S32.HI R5, RZ, 0x1f, R32 ;  /* 0x0000001fff057819 */ /* 0x000fe20000011420 */
[C---:B------:R-:W-:Y:S01]  /*1260*/  VIADD R13, R202.reuse, 0x78 ;  /* 0x00000078ca0d7836 */ /* 0x040fe20000000000 */
[----:B------:R-:W-:Y:S01]  /*1270*/  STL [R1+0x8], R34 ;  /* 0x0000082201007387 */ /* 0x000fe20000100800 */
        /* <DEDUP_REMOVED lines=13> */
[----:B0-----:R-:W-:Y:S01]  /*1350*/  SHF.R.S32.HI R0, RZ, 0x1f, R31 ;  /* 0x0000001fff007819 */ /* 0x001fe2000001141f */
        /* <DEDUP_REMOVED lines=10> */
[----:B------:R-:W-:Y:S01]  /*1400*/  SHF.R.S32.HI R5, RZ, 0x1f, R4 ;  /* 0x0000001fff057819 */ /* 0x000fe20000011404 */
[C---:B------:R-:W-:Y:S01]  /*1410*/  IMAD.IADD R4, R16.reuse, 0x1, R9 ;  /* 0x0000000110047824 */ /* 0x040fe200078e0209 */
[----:B------:R-:W-:Y:S01]  /*1420*/  SHF.R.S32.HI R0, RZ, 0x1f, R3 ;  /* 0x0000001fff007819 */ /* 0x000fe20000011403 */
[----:B------:R-:W-:Y:S01]  /*1430*/  IMAD.IADD R3, R16, 0x1, R11 ;  /* 0x0000000110037824 */ /* 0x000fe200078e020b */
[----:B------:R-:W-:Y:S01]  /*1440*/  SHF.R.S32.HI R219, RZ, 0x1f, R209 ;  /* 0x0000001fffdb7819 */ /* 0x000fe200000114d1 */
[----:B------:R-:W-:Y:S01]  /*1450*/  IMAD R0, R6, 0x8, R2 ;  /* 0x0000000806007824 */ /* 0x000fe200078e0202 */
[----:B------:R0:W-:Y:S01]  /*1460*/  STL [R1+0x30], R4 ;  /* 0x0000300401007387 */ /* 0x0001e20000100800 */
[----:B------:R-:W-:Y:S02]  /*1470*/  SHF.R.S32.HI R214, RZ, 0x4, R214 ;  /* 0x00000004ffd67819 */ /* 0x000fe400000114d6 */
[----:B------:R-:W-:Y:S01]  /*1480*/  SHF.R.S32.HI R33, RZ, 0x1f, R33 ;  /* 0x0000001fff217819 */ /* 0x000fe20000011421 */
[----:B------:R0:W-:Y:S01]  /*1490*/  STL [R1+0x2c], R3 ;  /* 0x00002c0301007387 */ /* 0x0001e20000100800 */
[----:B------:R-:W-:-:S02]  /*14a0*/  SHF.R.S32.HI R30, RZ, 0x1f, R30 ;  /* 0x0000001fff1e7819 */ /* 0x000fc4000001141e */
[----:B------:R-:W-:Y:S01]  /*14b0*/  SHF.R.S32.HI R27, RZ, 0x1f, R27 ;  /* 0x0000001fff1b7819 */ /* 0x000fe2000001141b */
[----:B------:R0:W-:Y:S01]  /*14c0*/  STL [R1+0x4], R0 ;  /* 0x0000040001007387 */ /* 0x0001e20000100800 */
[----:B------:R-:W-:Y:S02]  /*14d0*/  SHF.R.S32.HI R24, RZ, 0x1f, R24 ;  /* 0x0000001fff187819 */ /* 0x000fe40000011418 */
[----:B------:R-:W-:Y:S02]  /*14e0*/  SHF.R.S32.HI R15, RZ, 0x1f, R15 ;  /* 0x0000001fff0f7819 */ /* 0x000fe4000001140f */
[----:B------:R-:W-:Y:S02]  /*14f0*/  SHF.R.S32.HI R12, RZ, 0x1f, R12 ;  /* 0x0000001fff0c7819 */ /* 0x000fe4000001140c */
[----:B------:R-:W-:-:S07]  /*1500*/  SHF.R.S32.HI R7, RZ, 0x1f, R7 ;  /* 0x0000001fff077819 */ /* 0x000fce0000011407 */
.L_x_1856:
[----:B------:R-:W-:Y:S05]  /*1510*/  YIELD ;  /* 0x0000000000007946 */ /* 0x000fea0003800000 */
[----:B------:R-:W-:Y:S01]  /*1520*/  ULDC.64 UR4, c[0x0][0xa28] ;  /* 0x00028a0000047ab9 */ /* 0x000fe20000000a00 */
[----:B012---:R-:W0:Y:S01]  /*1530*/  LDC.64 R4, c[0x0][0xa08] ;  /* 0x00028200ff047b82 */ /* 0x007e220000000a00 */
[----:B------:R-:W-:Y:S01]  /*1540*/  ISETP.NE.U32.AND P1, PT, RZ, UR4, PT ;  /* 0x00000004ff007c0c */ /* 0x000fe2000bf25070 */
[----:B------:R-:W-:Y:S02]  /*1550*/  IMAD.MOV.U32 R79, RZ, RZ, RZ ;  /* 0x000000ffff4f7224 */ /* 0x000fe400078e00ff */
[----:B------:R-:W-:Y:S01]  /*1560*/  IMAD.MOV.U32 R11, RZ, RZ, RZ ;  /* 0x000000ffff0b7224 */ /* 0x000fe200078e00ff */
[----:B------:R-:W-:Y:S01]  /*1570*/  ISETP.NE.AND.EX P1, PT, RZ, UR5, PT, P1 ;  /* 0x00000005ff007c0c */ /* 0x000fe2000bf25310 */
[----:B------:R-:W-:-:S02]  /*1580*/  ULDC.64 UR4, c[0x0][0xa18] ;  /* 0x0002860000047ab9 */ /* 0x000fc40000000a00 */
[----:B------:R-:W-:-:S04]  /*1590*/  ISETP.NE.U32.AND P2, PT, RZ, UR4, PT ;  /* 0x00000004ff007c0c */ /* 0x000fc8000bf45070 */
[----:B------:R-:W-:Y:S01]  /*15a0*/  ISETP.NE.AND.EX P2, PT, RZ, UR5, PT, P2 ;  /* 0x00000005ff007c0c */ /* 0x000fe2000bf45320 */
[----:B------:R-:W-:Y:S02]  /*15b0*/  ULDC.64 UR4, c[0x0][0xa08] ;  /* 0x0002820000047ab9 */ /* 0x000fe40000000a00 */
[----:B------:R-:W-:-:S03]  /*15c0*/  ISETP.NE.U32.AND P0, PT, RZ, UR4, PT ;  /* 0x00000004ff007c0c */ /* 0x000fc6000bf05070 */
[----:B---3--:R-:W1:Y:S01]  /*15d0*/  @P1 LDC.64 R2, c[0x0][0xa28] ;  /* 0x00028a00ff021b82 */ /* 0x008e620000000a00 */
[----:B------:R-:W-:Y:S01]  /*15e0*/  ISETP.NE.AND.EX P0, PT, RZ, UR5, PT, P0 ;  /* 0x00000005ff007c0c */ /* 0x000fe2000bf05300 */
[----:B0-----:R-:W-:-:S06]  /*15f0*/  IMAD.WIDE R8, R227, 0x4, R4 ;  /* 0x00000004e3087825 */ /* 0x001fcc00078e0204 */
[----:B------:R-:W0:Y:S01]  /*1600*/  @P2 LDC.64 R6, c[0x0][0xa18] ;  /* 0x00028600ff062b82 */ /* 0x000e220000000a00 */
[----:B------:R-:W-:Y:S02]  /*1610*/  ULDC UR4, c[0x0][0x288] ;  /* 0x0000a20000047ab9 */ /* 0x000fe40000000800 */
[----:B------:R-:W-:Y:S01]  /*1620*/  IMAD.U32 R203, RZ, RZ, UR4 ;  /* 0x00000004ffcb7e24 */ /* 0x000fe2000f8e00ff */
[----:B------:R-:W-:Y:S02]  /*1630*/  ULDC.64 UR4, c[0x0][0x418] ;  /* 0x0001060000047ab9 */ /* 0x000fe40000000a00 */
[----:B------:R-:W5:Y:S01]  /*1640*/  @P0 LDG.E R79, desc[UR42][R8.64] ;  /* 0x0000002a084f0981 */ /* 0x000f62000c1e1900 */
[----:B-1----:R-:W-:-:S04]  /*1650*/  @P1 IMAD.WIDE R2, R227, 0x4, R2 ;  /* 0x00000004e3021825 */ /* 0x002fc800078e0202 */
[----:B0-----:R-:W-:Y:S01]  /*1660*/  @P2 IMAD.WIDE R4, R227, 0x4, R6 ;  /* 0x00000004e3042825 */ /* 0x001fe200078e0206 */
[----:B------:R-:W-:Y:S01]  /*1670*/  UISETP.NE.U32.AND UP0, UPT, UR4, URZ, UPT ;  /* 0x0000003f0400728c */ /* 0x000fe2000bf05070 */
[----:B------:R0:W5:Y:S02]  /*1680*/  @P1 LDG.E R11, desc[UR42][R2.64] ;  /* 0x0000002a020b1981 */ /* 0x000164000c1e1900 */
[----:B------:R-:W-:Y:S02]  /*1690*/  ULDC UR4, c[0x0][0x424] ;  /* 0x0001090000047ab9 */ /* 0x000fe40000000800 */
[----:B------:R1:W5:Y:S01]  /*16a0*/  @P2 LDG.E R203, desc[UR42][R4.64] ;  /* 0x0000002a04cb2981 */ /* 0x000362000c1e1900 */
[----:B------:R-:W-:-:S03]  /*16b0*/  UISETP.NE.AND.EX UP0, UPT, UR5, URZ, UPT, UP0 ;  /* 0x0000003f0500728c */ /* 0x000fc6000bf05300 */
[----:B------:R-:W-:Y:S01]  /*16c0*/  ULDC UR5, c[0x0][0x2f0] ;  /* 0x0000bc0000057ab9 */ /* 0x000fe20000000800 */
[----:B------:R-:W-:-:S04]  /*16d0*/  USEL UR4, UR4, 0x1, UP0 ;  /* 0x0000000104047887 */ /* 0x000fc80008000000 */
[----:B------:R-:W-:-:S03]  /*16e0*/  UIMAD UR4, UR4, UR5, URZ ;  /* 0x00000005040472a4 */ /* 0x000fc6000f8e023f */
[----:B------:R-:W-:Y:S02]  /*16f0*/  ULDC UR5, c[0x0][0x348] ;  /* 0x0000d20000057ab9 */ /* 0x000fe40000000800 */
[----:B0-----:R-:W-:Y:S02]  /*1700*/  IMAD.U32 R2, RZ, RZ, UR5 ;  /* 0x00000005ff027e24 */ /* 0x001fe4000f8e00ff */
[----:B------:R-:W-:Y:S01]  /*1710*/  IMAD.U32 R28, RZ, RZ, UR4 ;  /* 0x00000004ff1c7e24 */ /* 0x000fe2000f8e00ff */
[----:B-1--4-:R-:W-:Y:S06]  /*1720*/  @P2 BRA `(.L_x_1618) ;  /* 0x0000000000242947 */ /* 0x012fec0003800000 */
        /* <DEDUP_REMOVED lines=8> */
[----:B--2---:R-:W-:-:S07]  /*17b0*/  IMAD.IADD R203, R0, 0x1, -R203 ;  /* 0x0000000100cb7824 */ /* 0x004fce00078e0acb */
.L_x_1618:
        /* <DEDUP_REMOVED lines=10> */
[----:B------:R-:W0:Y:S02]  /*1860*/  LDC.64 R28, c[0x0][0xa20] ;  /* 0x00028800ff1c7b82 */ /* 0x000e240000000a00 */
[----:B0-----:R-:W-:-:S06]  /*1870*/  IMAD.WIDE R28, R227, 0x4, R28 ;  /* 0x00000004e31c7825 */ /* 0x001fcc00078e021c */
[----:B------:R0:W5:Y:S01]  /*1880*/  LDG.E R28, desc[UR42][R28.64] ;  /* 0x0000002a1c1c7981 */ /* 0x000162000c1e1900 */
[----:B------:R-:W-:Y:S05]  /*1890*/  BRA `(.L_x_1620) ;  /* 0x0000000000107947 */ /* 0x000fea0003800000 */
.L_x_1619:
[----:B------:R-:W-:Y:S05]  /*18a0*/  @!P0 BRA `(.L_x_1620) ;  /* 0x00000000000c8947 */ /* 0x000fea0003800000 */
[----:B------:R-:W2:Y:S04]  /*18b0*/  LDG.E R3, desc[UR42][R8.64] ;  /* 0x0000002a08037981 */ /* 0x000ea8000c1e1900 */
[----:B------:R-:W2:Y:S02]  /*18c0*/  LDG.E R28, desc[UR42][R8.64+0x4] ;  /* 0x0000042a081c7981 */ /* 0x000ea4000c1e1900 */
[----:B--2---:R-:W-:-:S07]  /*18d0*/  IMAD.IADD R28, R28, 0x1, -R3 ;  /* 0x000000011c1c7824 */ /* 0x004fce00078e0a03 */
.L_x_1620:
[----:B------:R-:W-:Y:S01]  /*18e0*/  ULDC.64 UR4, c[0x0][0xa10] ;  /* 0x0002840000047ab9 */ /* 0x000fe20000000a00 */
[----:B------:R-:W1:Y:S01]  /*18f0*/  LDC R4, c[0x0][0x448] ;  /* 0x00011200ff047b82 */ /* 0x000e620000000800 */
[----:B------:R-:W-:-:S04]  /*1900*/  ISETP.NE.U32.AND P0, PT, RZ, UR4, PT ;  /* 0x00000004ff007c0c */ /* 0x000fc8000bf05070 */
[----:B------:R-:W-:Y:S01]  /*1910*/  ISETP.NE.AND.EX P0, PT, RZ, UR5, PT, P0 ;  /* 0x00000005ff007c0c */ /* 0x000fe2000bf05300 */
[----:B------:R-:W-:Y:S02]  /*1920*/  ULDC.64 UR4, c[0x0][0xa30] ;  /* 0x00028c0000047ab9 */ /* 0x000fe40000000a00 */
[----:B------:R-:W-:-:S04]  /*1930*/  ISETP.NE.U32.AND P1, PT, RZ, UR4, PT ;  /* 0x00000004ff007c0c */ /* 0x000fc8000bf25070 */
[----:B------:R-:W-:-:S06]  /*1940*/  ISETP.NE.AND.EX P1, PT, RZ, UR5, PT, P1 ;  /* 0x00000005ff007c0c */ /* 0x000fcc000bf25310 */
[----:B------:R-:W2:Y:S08]  /*1950*/  @P0 LDC.64 R6, c[0x0][0xa10] ;  /* 0x00028400ff060b82 */ /* 0x000eb00000000a00 */
[----:B------:R-:W3:Y:S01]  /*1960*/  @P1 LDC.64 R8, c[0x0][0xa30] ;  /* 0x00028c00ff081b82 */ /* 0x000ee20000000a00 */
[----:B--2---:R-:W-:-:S05]  /*1970*/  @P0 IMAD.WIDE R6, R227, 0x4, R6 ;  /* 0x00000004e3060825 */ /* 0x004fca00078e0206 */
[----:B------:R-:W2:Y:S04]  /*1980*/  @P0 LDG.E R0, desc[UR42][R6.64] ;  /* 0x0000002a06000981 */ /* 0x000ea8000c1e1900 */
[----:B------:R-:W2:Y:S01]  /*1990*/  @P0 LDG.E R3, desc[UR42][R6.64+0x4] ;  /* 0x0000042a06030981 */ /* 0x000ea2000c1e1900 */
[----:B-----5:R-:W-:Y:S02]  /*19a0*/  IMAD.MOV.U32 R24, RZ, RZ, R28 ;  /* 0x000000ffff187224 */ /* 0x020fe400078e001c */
[----:B---3--:R-:W-:-:S05]  /*19b0*/  @P1 IMAD.WIDE R8, R227, 0x4, R8 ;  /* 0x00000004e3081825 */ /* 0x008fca00078e0208 */
[----:B------:R3:W5:Y:S01]  /*19c0*/  @P1 LDG.E R24, desc[UR42][R8.64] ;  /* 0x0000002a08181981 */ /* 0x000762000c1e1900 */
[----:B-1----:R-:W-:Y:S01]  /*19d0*/  ISETP.NE.AND P1, PT, R4, 0x1, PT ;  /* 0x000000010400780c */ /* 0x002fe20003f25270 */
[----:B------:R-:W-:Y:S01]  /*19e0*/  IMAD.SHL.U32 R212, R225, 0x80, RZ ;  /* 0x00000080e1d47824 */ /* 0x000fe200078e00ff */
[----:B------:R-:W1:Y:S01]  /*19f0*/  LDC.64 R4, c[0x0][0x9e0] ;  /* 0x00027800ff047b82 */ /* 0x000e620000000a00 */
[----:B------:R-:W-:-:S10]  /*1a00*/  IMAD.IADD R11, R28, 0x1, -R11 ;  /* 0x000000011c0b7824 */ /* 0x000fd400078e0a0b */
[----:B------:R-:W4:Y:S08]  /*1a10*/  @P1 LDC R13, c[0x0][0x44c] ;  /* 0x00011300ff0d1b82 */ /* 0x000f300000000800 */
[----:B------:R-:W0:Y:S01]  /*1a20*/  @P1 LDC R10, c[0x0][0x450] ;  /* 0x00011400ff0a1b82 */ /* 0x000e220000000800 */
[----:B-1----:R-:W-:Y:S01]  /*1a30*/  ISETP.GE.AND P2, PT, R5, 0x1, PT ;  /* 0x000000010500780c */ /* 0x002fe20003f46270 */
[----:B--2---:R-:W-:-:S02]  /*1a40*/  @P0 IMAD.IADD R2, R3, 0x1, -R0 ;  /* 0x0000000103020824 */ /* 0x004fc400078e0a00 */
[----:B------:R-:W-:Y:S02]  /*1a50*/  VIADD R0, R212, 0x7f ;  /* 0x0000007fd4007836 */ /* 0x000fe40000000000 */
[----:B------:R-:W-:Y:S02]  /*1a60*/  IMAD.IADD R204, R11, 0x1, R2 ;  /* 0x000000010bcc7824 */ /* 0x000fe400078e0202 */
[----:B----4-:R-:W-:-:S03]  /*1a70*/  @P1 IMAD.HI.U32 R3, R0, R13, RZ ;  /* 0x0000000d00031227 */ /* 0x010fc600078e00ff */
[C---:B------:R-:W-:Y:S01]  /*1a80*/  IADD3 R7, R204.reuse, 0x1, -R203 ;  /* 0x00000001cc077810 */ /* 0x040fe20007ffe8cb */
[----:B------:R-:W-:Y:S01]  /*1a90*/  IMAD.MOV.U32 R6, RZ, RZ, R0 ;  /* 0x000000ffff067224 */ /* 0x000fe200078e0000 */
[----:B0-----:R-:W-:Y:S01]  /*1aa0*/  @P1 SHF.R.U32.HI R6, RZ, R10, R3 ;  /* 0x0000000aff061219 */ /* 0x001fe20000011603 */
[----:B------:R-:W-:-:S04]  /*1ab0*/  VIADD R0, R204, 0x7f ;  /* 0x0000007fcc007836 */ /* 0x000fc80000000000 */
[----:B---3--:R-:W-:Y:S01]  /*1ac0*/  IMAD.IADD R9, R7, 0x1, R6 ;  /* 0x0000000107097824 */ /* 0x008fe200078e0206 */
[----:B------:R-:W-:-:S03]  /*1ad0*/  SHF.R.S32.HI R3, RZ, 0x1f, R0 ;  /* 0x0000001fff037819 */ /* 0x000fc60000011400 */
[----:B------:R-:W-:Y:S01]  /*1ae0*/  IMAD.IADD R4, R9, 0x1, R4 ;  /* 0x0000000109047824 */ /* 0x000fe200078e0204 */
[----:B------:R-:W-:-:S04]  /*1af0*/  LEA.HI R3, R3, R0, RZ, 0x7 ;  /* 0x0000000003037211 */ /* 0x000fc800078f38ff */
[----:B------:R-:W-:Y:S01]  /*1b00*/  SHF.R.S32.HI R25, RZ, 0x7, R3 ;  /* 0x00000007ff197819 */ /* 0x000fe20000011403 */
[----:B------:R-:W-:Y:S06]  /*1b10*/  @!P2 BRA `(.L_x_1621) ;  /* 0x000000000048a947 */ /* 0x000fec0003800000 */
[C---:B------:R-:W-:Y:S01]  /*1b20*/  ISETP.GT.AND P0, PT, R9.reuse, RZ, PT ;  /* 0x000000ff0900720c */ /* 0x040fe20003f04270 */
[----:B------:R-:W-:Y:S01]  /*1b30*/  BSSY B0, `(.L_x_1622) ;  /* 0x000000e000007945 */ /* 0x000fe20003800000 */
[----:B------:R-:W-:-:S11]  /*1b40*/  VIADD R0, R9, 0xffffffff ;  /* 0xffffffff09007836 */ /* 0x000fd60000000000 */
[----:B------:R-:W-:Y:S05]  /*1b50*/  @P0 BRA `(.L_x_1623) ;  /* 0x00000000001c0947 */ /* 0x000fea0003800000 */
[----:B------:R-:W-:Y:S01]  /*1b60*/  ISETP.NE.AND P0, PT, R5, 0x1, PT ;  /* 0x000000010500780c */ /* 0x000fe20003f05270 */
[----:B------:R-:W-:-:S12]  /*1b70*/  IMAD.MOV R3, RZ, RZ, -R9 ;  /* 0x000000ffff037224 */ /* 0x000fd800078e0a09 */
[----:B------:R-:W0:Y:S02]  /*1b80*/  @P0 LDC.64 R6, c[0x0][0x9e8] ;  /* 0x00027a00ff060b82 */ /* 0x000e240000000a00 */
[----:B0-----:R-:W-:-:S05]  /*1b90*/  @P0 IMAD.HI.U32 R0, R3, R6, RZ ;  /* 0x0000000603000227 */ /* 0x001fca00078e00ff */
[----:B------:R-:W-:-:S04]  /*1ba0*/  @P0 SHF.R.U32.HI R3, RZ, R7, R0 ;  /* 0x00000007ff030219 */ /* 0x000fc80000011600 */
[----:B------:R-:W-:Y:S01]  /*1bb0*/  LOP3.LUT R0, RZ, R3, RZ, 0x33, !PT ;  /* 0x00000003ff007212 */ /* 0x000fe200078e33ff */
[----:B------:R-:W-:Y:S06]  /*1bc0*/  BRA `(.L_x_1624) ;  /* 0x0000000000107947 */ /* 0x000fec0003800000 */
.L_x_1623:
[----:B------:R-:W-:-:S13]  /*1bd0*/  ISETP.NE.AND P0, PT, R5, 0x1, PT ;  /* 0x000000010500780c */ /* 0x000fda0003f05270 */
[----:B------:R-:W0:Y:S02]  /*1be0*/  @P0 LDC.64 R6, c[0x0][0x9e8] ;  /* 0x00027a00ff060b82 */ /* 0x000e240000000a00 */
[----:B0-----:R-:W-:-:S05]  /*1bf0*/  @P0 IMAD.HI.U32 R6, R0, R6, RZ ;  /* 0x0000000600060227 */ /* 0x001fca00078e00ff */
[----:B------:R-:W-:-:S07]  /*1c00*/  @P0 SHF.R.U32.HI R0, RZ, R7, R6 ;  /* 0x00000007ff000219 */ /* 0x000fce0000011606 */
.L_x_1624:
[----:B------:R-:W-:Y:S05]  /*1c10*/  BSYNC B0 ;  /* 0x0000000000007941 */ /* 0x000fea0003800000 */
.L_x_1622:
[----:B------:R-:W-:-:S05]  /*1c20*/  IMAD R3, R0, R5, R5 ;  /* 0x0000000500037224 */ /* 0x000fca00078e0205 */
[----:B------:R-:W-:-:S07]  /*1c30*/  VIMNMX R4, R4, R3, PT ;  /* 0x0000000304047248 */ /* 0x000fce0003fe0100 */
.L_x_1621:
[----:B------:R-:W0:Y:S01]  /*1c40*/  @P1 LDC R7, c[0x0][0x44c] ;  /* 0x00011300ff071b82 */ /* 0x000e220000000800 */
[----:B------:R-:W-:Y:S01]  /*1c50*/  VIADD R4, R4, 0x7f ;  /* 0x0000007f04047836 */ /* 0x000fe20000000000 */
[----:B------:R-:W-:Y:S01]  /*1c60*/  ULDC UR4, c[0x0][0x9dc] ;  /* 0x0002770000047ab9 */ /* 0x000fe20000000800 */
[----:B------:R-:W-:-:S03]  /*1c70*/  IMAD.IADD R94, R204, 0x1, -R203 ;  /* 0x00000001cc5e7824 */ /* 0x000fc600078e0acb */
[----:B------:R-:W-:Y:S02]  /*1c80*/  SHF.R.S32.HI R3, RZ, 0x1f, R4 ;  /* 0x0000001fff037819 */ /* 0x000fe40000011404 */
[----:B------:R-:W1:Y:S02]  /*1c90*/  @P1 LDC R9, c[0x0][0x450] ;  /* 0x00011400ff091b82 */ /* 0x000e640000000800 */
[----:B------:R-:W-:Y:S01]  /*1ca0*/  LEA.HI R3, R3, R4, RZ, 0x7 ;  /* 0x0000000403037211 */ /* 0x000fe200078f38ff */
[----:B0-----:R-:W-:-:S04]  /*1cb0*/  @P1 IMAD.HI.U32 R0, R212, R7, RZ ;  /* 0x00000007d4001227 */ /* 0x001fc800078e00ff */
[----:B------:R-:W-:Y:S01]  /*1cc0*/  IMAD.MOV.U32 R7, RZ, RZ, R212 ;  /* 0x000000ffff077224 */ /* 0x000fe200078e00d4 */
[----:B-1----:R-:W-:Y:S02]  /*1cd0*/  @P1 SHF.R.U32.HI R7, RZ, R9, R0 ;  /* 0x00000009ff071219 */ /* 0x002fe40000011600 */
[----:B------:R-:W-:-:S03]  /*1ce0*/  SHF.R.S32.HI R0, RZ, 0x7, R3 ;  /* 0x00000007ff007819 */ /* 0x000fc60000011403 */
[----:B------:R-:W-:Y:S01]  /*1cf0*/  IMAD.IADD R3, R94, 0x1, R7 ;  /* 0x000000015e037824 */ /* 0x000fe200078e0207 */
[----:B------:R-:W-:-:S03]  /*1d00*/  VIMNMX R8, R25, R0, PT ;  /* 0x0000000019087248 */ /* 0x000fc60003fe0100 */
[----:B------:R-:W-:Y:S01]  /*1d10*/  VIADD R0, R3, -UR4 ;  /* 0x8000000403007c36 */ /* 0x000fe20008000000 */
[----:B------:R-:W-:Y:S06]  /*1d20*/  @!P2 BRA `(.L_x_1625) ;  /* 0x000000000044a947 */ /* 0x000fec0003800000 */
[----:B------:R-:W-:Y:S01]  /*1d30*/  ISETP.GT.AND P0, PT, R3, -0x1, PT ;  /* 0xffffffff0300780c */ /* 0x000fe20003f04270 */
[----:B------:R-:W-:-:S12]  /*1d40*/  BSSY B0, `(.L_x_1626) ;  /* 0x000000d000007945 */ /* 0x000fd80003800000 */
[----:B------:R-:W-:Y:S05]  /*1d50*/  @P0 BRA `(.L_x_1627) ;  /* 0x00000000001c0947 */ /* 0x000fea0003800000 */
[----:B------:R-:W-:Y:S02]  /*1d60*/  ISETP.NE.AND P0, PT, R5, 0x1, PT ;  /* 0x000000010500780c */ /* 0x000fe40003f05270 */
[----:B------:R-:W-:-:S11]  /*1d70*/  LOP3.LUT R3, RZ, R3, RZ, 0x33, !PT ;  /* 0x00000003ff037212 */ /* 0x000fd600078e33ff */
[----:B------:R-:W0:Y:S02]  /*1d80*/  @P0 LDC.64 R6, c[0x0][0x9e8] ;  /* 0x00027a00ff060b82 */ /* 0x000e240000000a00 */
[----:B0-----:R-:W-:-:S05]  /*1d90*/  @P0 IMAD.HI.U32 R4, R3, R6, RZ ;  /* 0x0000000603040227 */ /* 0x001fca00078e00ff */
[----:B------:R-:W-:-:S04]  /*1da0*/  @P0 SHF.R.U32.HI R3, RZ, R7, R4 ;  /* 0x00000007ff030219 */ /* 0x000fc80000011604 */
[----:B------:R-:W-:Y:S01]  /*1db0*/  LOP3.LUT R3, RZ, R3, RZ, 0x33, !PT ;  /* 0x00000003ff037212 */ /* 0x000fe200078e33ff */
[----:B------:R-:W-:Y:S06]  /*1dc0*/  BRA `(.L_x_1628) ;  /* 0x0000000000107947 */ /* 0x000fec0003800000 */
.L_x_1627:
[----:B------:R-:W-:-:S13]  /*1dd0*/  ISETP.NE.AND P0, PT, R5, 0x1, PT ;  /* 0x000000010500780c */ /* 0x000fda0003f05270 */
[----:B------:R-:W0:Y:S02]  /*1de0*/  @P0 LDC.64 R6, c[0x0][0x9e8] ;  /* 0x00027a00ff060b82 */ /* 0x000e240000000a00 */
[----:B0-----:R-:W-:-:S05]  /*1df0*/  @P0 IMAD.HI.U32 R4, R3, R6, RZ ;  /* 0x0000000603040227 */ /* 0x001fca00078e00ff */
[----:B------:R-:W-:-:S07]  /*1e00*/  @P0 SHF.R.U32.HI R3, RZ, R7, R4 ;  /* 0x00000007ff030219 */ /* 0x000fce0000011604 */
.L_x_1628:
[----:B------:R-:W-:Y:S05]  /*1e10*/  BSYNC B0 ;  /* 0x0000000000007941 */ /* 0x000fea0003800000 */
.L_x_1626:
[----:B------:R-:W-:-:S05]  /*1e20*/  IMAD R3, R3, R5, RZ ;  /* 0x0000000503037224 */ /* 0x000fca00078e02ff */
[----:B------:R-:W-:-:S07]  /*1e30*/  VIMNMX R0, R0, R3, !PT ;  /* 0x0000000300007248 */ /* 0x000fce0007fe0100 */
.L_x_1625:
[----:B------:R-:W-:Y:S01]  /*1e40*/  SHF.R.S32.HI R3, RZ, 0x1f, R0 ;  /* 0x0000001fff037819 */ /* 0x000fe20000011400 */
[----:B------:R-:W-:Y:S01]  /*1e50*/  BSSY B0, `(.L_x_1629) ;  /* 0x000002a000007945 */ /* 0x000fe20003800000 */
[----:B------:R-:W-:Y:S02]  /*1e60*/  LOP3.LUT R14, R12, 0xff, RZ, 0xc0, !PT ;  /* 0x000000ff0c0e7812 */ /* 0x000fe400078ec0ff */
[----:B------:R-:W-:Y:S01]  /*1e70*/  LEA.HI R3, R3, R0, RZ, 0x7 ;  /* 0x0000000003037211 */ /* 0x000fe200078f38ff */
[----:B------:R-:W-:Y:S01]  /*1e80*/  IMAD.MOV.U32 R0, RZ, RZ, RZ ;  /* 0x000000ffff007224 */ /* 0x000fe200078e00ff */
[----:B------:R-:W-:Y:S01]  /*1e90*/  SHF.R.U32.HI R4, RZ, 0x10, R12 ;  /* 0x00000010ff047819 */ /* 0x000fe2000001160c */
[----:B------:R0:W-:Y:S01]  /*1ea0*/  STL [R1+0x18], R14 ;  /* 0x0000180e01007387 */ /* 0x0001e20000100800 */
[----:B------:R-:W-:-:S03]  /*1eb0*/  SHF.R.S32.HI R3, RZ, 0x7, R3 ;  /* 0x00000007ff037819 */ /* 0x000fc60000011403 */
[----:B------:R0:W-:Y:S01]  /*1ec0*/  STL [R1+0xc], R4 ;  /* 0x00000c0401007387 */ /* 0x0001e20000100800 */
[----:B------:R-:W-:-:S04]  /*1ed0*/  VIMNMX R9, RZ, R3, !PT ;  /* 0x00000003ff097248 */ /* 0x000fc80007fe0100 */
[----:B------:R-:W-:-:S13]  /*1ee0*/  ISETP.GT.AND P0, PT, R8, R9, PT ;  /* 0x000000090800720c */ /* 0x000fda0003f04270 */
[----:B0-----:R-:W-:Y:S05]  /*1ef0*/  @!P0 BRA `(.L_x_1630) ;  /* 0x00000000007c8947 */ /* 0x001fea0003800000 */
[----:B------:R-:W-:Y:S01]  /*1f00*/  ISETP.NE.AND P0, PT, R4, RZ, PT ;  /* 0x000000ff0400720c */ /* 0x000fe20003f05270 */
[----:B------:R-:W-:-:S03]  /*1f10*/  ULDC UR4, c[0x0][0x9f0] ;  /* 0x00027c0000047ab9 */ /* 0x000fc60000000800 */
[----:B------:R-:W-:-:S04]  /*1f20*/  SEL R13, R4, UR4, P0 ;  /* 0x00000004040d7c07 */ /* 0x000fc80008000000 */
[-C--:B------:R-:W-:Y:S02]  /*1f30*/  IABS R6, R13.reuse ;  /* 0x0000000d00067213 */ /* 0x080fe40000000000 */
[----:B------:R-:W-:Y:S02]  /*1f40*/  IADD3 R0, R13, -0x1, R8 ;  /* 0xffffffff0d007810 */ /* 0x000fe40007ffe008 */
[----:B------:R-:W0:Y:S01]  /*1f50*/  I2F.RP R3, R6 ;  /* 0x0000000600037306 */ /* 0x000e220000209400 */
[----:B------:R-:W-:Y:S02]  /*1f60*/  IABS R12, R13 ;  /* 0x0000000d000c7213 */ /* 0x000fe40000000000 */
[----:B------:R-:W-:-:S05]  /*1f70*/  IMAD.IADD R0, R0, 0x1, -R9 ;  /* 0x0000000100007824 */ /* 0x000fca00078e0a09 */
        /* <DEDUP_REMOVED lines=10> */
[----:B------:R-:W-:-:S04]  /*2020*/  IMAD.HI.U32 R5, R5, R7, R4 ;  /* 0x0000000705057227 */ /* 0x000fc800078e0004 */
[----:B------:R-:W-:-:S04]  /*2030*/  IMAD.MOV.U32 R4, RZ, RZ, R10 ;  /* 0x000000ffff047224 */ /* 0x000fc800078e000a */
        /* <DEDUP_REMOVED lines=8> */
[----:B------:R-:W-:-:S04]  /*20c0*/  IMAD.MOV.U32 R0, RZ, RZ, R5 ;  /* 0x000000ffff007224 */ /* 0x000fc800078e0005 */
[----:B------:R-:W-:Y:S01]  /*20d0*/  @!P2 IMAD.MOV R0, RZ, RZ, -R0 ;  /* 0x000000ffff00a224 */ /* 0x000fe200078e0a00 */
[----:B------:R-:W-:-:S07]  /*20e0*/  @!P1 LOP3.LUT R0, RZ, R13, RZ, 0x33, !PT ;  /* 0x0000000dff009212 */ /* 0x000fce00078e33ff */
.L_x_1630:
[----:B------:R-:W-:Y:S05]  /*20f0*/  BSYNC B0 ;  /* 0x0000000000007941 */ /* 0x000fea0003800000 */
.L_x_1629:
[----:B------:R-:W-:-:S05]  /*2100*/  IMAD R3, R14, R0, R9 ;  /* 0x000000000e037224 */ /* 0x000fca00078e0209 */
[C---:B------:R-:W-:Y:S01]  /*2110*/  VIADDMNMX R0, R3.reuse, R0, R8, PT ;  /* 0x0000000003007246 */ /* 0x040fe20003800108 */
[----:B------:R-:W-:-:S04]  /*2120*/  IMAD R3, R3, 0x80, -R11 ;  /* 0x0000008003037824 */ /* 0x000fc800078e0a0b */
[----:B------:R-:W-:Y:S01]  /*2130*/  IMAD R5, R0, 0x80, -R11 ;  /* 0x0000008000057824 */ /* 0x000fe200078e0a0b */
[----:B------:R-:W-:-:S04]  /*2140*/  VIMNMX R3, RZ, R3, !PT ;  /* 0x00000003ff037248 */ /* 0x000fc80007fe0100 */
[----:B------:R-:W-:Y:S02]  /*2150*/  VIMNMX R0, R5, R2, PT ;  /* 0x0000000205007248 */ /* 0x000fe40003fe0100 */
[----:B------:R-:W-:Y:S02]  /*2160*/  SHF.R.U32.HI R27, RZ, 0x7, R3 ;  /* 0x00000007ff1b7819 */ /* 0x000fe40000011603 */
[----:B------:R-:W-:-:S03]  /*2170*/  ISETP.GT.AND P0, PT, R0, R3, PT ;  /* 0x000000030000720c */ /* 0x000fc60003f04270 */
[----:B------:R-:W-:-:S10]  /*2180*/  IMAD.MOV.U32 R26, RZ, RZ, R27 ;  /* 0x000000ffff1a7224 */ /* 0x000fd400078e001b */
[----:B------:R-:W-:-:S05]  /*2190*/  @P0 VIADD R0, R0, 0x7f ;  /* 0x0000007f00000836 */ /* 0x000fca0000000000 */
[----:B------:R-:W-:-:S04]  /*21a0*/  @P0 SHF.R.S32.HI R3, RZ, 0x1f, R0 ;  /* 0x0000001fff030819 */ /* 0x000fc80000011400 */
[----:B------:R-:W-:-:S04]  /*21b0*/  @P0 LEA.HI R3, R3, R0, RZ, 0x7 ;  /* 0x0000000003030211 */ /* 0x000fc800078f38ff */
[----:B------:R-:W-:Y:S02]  /*21c0*/  @P0 SHF.R.S32.HI R26, RZ, 0x7, R3 ;  /* 0x00000007ff1a0819 */ /* 0x000fe40000011403 */
        /* <DEDUP_REMOVED lines=22> */
[----:B-1---5:R-:W-:Y:S05]  /*2330*/  CALL.ABS.NOINC R14 ;  /* 0x000000000e007343 */ /* 0x022fea0003c00000 */
.L_x_1633:
[----:B------:R-:W-:Y:S05]  /*2340*/  BSYNC B6 ;  /* 0x0000000000067941 */ /* 0x000fea0003800000 */
.L_x_1632:
        /* <DEDUP_REMOVED lines=20> */
.L_x_1635:
[----:B------:R-:W-:Y:S05]  /*2490*/  BSYNC B6 ;  /* 0x0000000000067941 */ /* 0x000fea0003800000 */
.L_x_1634:
[----:B------:R-:W-:Y:S01]  /*24a0*/  ULDC.64 UR4, c[0x0][0x9f8] ;  /* 0x00027e0000047ab9 */ /* 0x000fe20000000a00 */
[----:B------:R-:W-:Y:S01]  /*24b0*/  IMAD.MOV.U32 R81, RZ, RZ, R227 ;  /* 0x000000ffff517224 */ /* 0x000fe200078e00e3 */
[----:B------:R-:W-:Y:S01]  /*24c0*/  ISETP.NE.U32.AND P0, PT, RZ, UR4, PT ;  /* 0x00000004ff007c0c */ /* 0x000fe2000bf05070 */
[----:B------:R-:W0:Y:S01]  /*24d0*/  S2R R20, SR_TID.X ;  /* 0x0000000000147919 */ /* 0x000e220000002100 */
[----:B------:R-:W1:Y:S02]  /*24e0*/  LDC.64 R70, c[0x0][0x408] ;  /* 0x00010200ff467b82 */ /* 0x000e640000000a00 */
[----:B------:R-:W-:Y:S01]  /*24f0*/  ISETP.NE.AND.EX P0, PT, RZ, UR5, PT, P0 ;  /* 0x00000005ff007c0c */ /* 0x000fe2000bf05300 */
[----:B------:R-:W-:-:S05]  /*2500*/  VIADD R80, R18, 0x20 ;  /* 0x0000002012507836 */ /* 0x000fca0000000000 */
[----:B------:R-:W2:Y:S08]  /*2510*/  LDC R13, c[0x0][0x3f4] ;  /* 0x0000fd00ff0d7b82 */ /* 0x000eb00000000800 */
[----:B------:R-:W3:Y:S01]  /*2520*/  @P0 LDC.64 R4, c[0x0][0x9f8] ;  /* 0x00027e00ff040b82 */ /* 0x000ee20000000a00 */
[----:B------:R-:W-:-:S07]  /*2530*/  VIADD R78, R18, 0x40 ;  /* 0x00000040124e7836 */ /* 0x000fce0000000000 */
[----:B------:R-:W4:Y:S01]  /*2540*/  LDC.64 R68, c[0x0][0x3f8] ;  /* 0x0000fe00ff447b82 */ /* 0x000f220000000a00 */
[----:B0-----:R-:W-:Y:S01]  /*2550*/  SHF.R.U32.HI R29, RZ, 0x7, R20 ;  /* 0x00000007ff1d7819 */ /* 0x001fe20000011614 */
[----:B---3--:R-:W-:-:S05]  /*2560*/  @P0 IMAD.WIDE R4, R227, 0x4, R4 ;  /* 0x00000004e3040825 */ /* 0x008fca00078e0204 */
[----:B------:R0:W3:Y:S01]  /*2570*/  @P0 LDG.E R81, desc[UR42][R4.64] ;  /* 0x0000002a04510981 */ /* 0x0000e2000c1e1900 */
[----:B------:R-:W-:Y:S01]  /*2580*/  VIADD R6, R20, 0xffffff80 ;  /* 0xffffff8014067836 */ /* 0x000fe20000000000 */
[----:B------:R-:W-:Y:S01]  /*2590*/  ISETP.NE.AND P6, PT, R29, 0x1, PT ;  /* 0x000000011d00780c */ /* 0x000fe20003fc5270 */
[C---:B-1----:R-:W-:Y:S01]  /*25a0*/  IMAD.WIDE.U32 R20, R211.reuse, R70, R18 ;  /* 0x00000046d3147225 */ /* 0x042fe200078e0012 */
[----:B------:R-:W-:Y:S02]  /*25b0*/  SHF.R.S32.HI R207, RZ, 0x1f, R206 ;  /* 0x0000001fffcf7819 */ /* 0x000fe400000114ce */
[----:B------:R-:W-:Y:S01]  /*25c0*/  SHF.R.S32.HI R3, RZ, 0x1f, R6 ;  /* 0x0000001fff037819 */ /* 0x000fe20000011406 */
[----:B----4-:R-:W-:Y:S01]  /*25d0*/  IMAD.WIDE.U32 R50, R211, R68, R18 ;  /* 0x00000044d3327225 */ /* 0x010fe200078e0012 */
[----:B--2---:R-:W-:Y:S02]  /*25e0*/  ISETP.GE.AND P2, PT, R80, R13, PT ;  /* 0x0000000d5000720c */ /* 0x004fe40003f46270 */
[----:B------:R-:W-:Y:S01]  /*25f0*/  LEA.HI R3, R3, R6, RZ, 0x2 ;  /* 0x0000000603037211 */ /* 0x000fe200078f10ff */
[----:B------:R-:W-:Y:S01]  /*2600*/  IMAD.WIDE.U32 R48, R211, R70, R206 ;  /* 0x00000046d3307225 */ /* 0x000fe200078e00ce */
[----:B------:R-:W-:-:S02]  /*2610*/  P2R R83, PR, RZ, 0x4 ;  /* 0x00000004ff537803 */ /* 0x000fc40000000000 */
[--C-:B------:R-:W-:Y:S01]  /*2620*/  SHF.R.S32.HI R7, RZ, 0x2, R3.reuse ;  /* 0x00000002ff077819 */ /* 0x100fe20000011403 */
[----:B------:R-:W-:Y:S05]  /*2630*/  @!P6 WARPSYNC.ALL ;  /* 0x000000000000e948 */ /* 0x000fea0003800000 */
[----:B------:R-:W-:Y:S01]  /*2640*/  SHF.R.S32.HI R0, RZ, 0x1f, R3 ;  /* 0x0000001fff007819 */ /* 0x000fe20000011403 */
[----:B------:R-:W-:Y:S01]  /*2650*/  ULDC UR4, c[0x0][0x2f4] ;  /* 0x0000bd0000047ab9 */ /* 0x000fe20000000800 */
[----:B------:R-:W-:Y:S01]  /*2660*/  IMAD.WIDE.U32 R52, R211, R68, R206 ;  /* 0x00000044d3347225 */ /* 0x000fe200078e00ce */
[----:B------:R-:W-:Y:S01]  /*2670*/  @!P6 BAR.SYNC.DEFER_BLOCKING 0x9, 0x100 ;  /* 0x024400000000eb1d */ /* 0x000fe20000010000 */
[----:B------:R-:W-:-:S02]  /*2680*/  ISETP.GE.AND P1, PT, R80, UR4, PT ;  /* 0x0000000450007c0c */ /* 0x000fc4000bf26270 */
[----:B------:R-:W-:Y:S01]  /*2690*/  LEA.HI R3, R0, R7, RZ, 0x2 ;  /* 0x0000000700037211 */ /* 0x000fe200078f10ff */
[----:B------:R-:W-:Y:S01]  /*26a0*/  IMAD.IADD R79, R79, 0x1, R28 ;  /* 0x000000014f4f7824 */ /* 0x000fe200078e021c */
[----:B------:R-:W-:Y:S01]  /*26b0*/  SEL R0, RZ, 0xffffffff, P1 ;  /* 0xffffffffff007807 */ /* 0x000fe20000800000 */
[----:B------:R-:W-:Y:S01]  /*26c0*/  VIADD R67, R29, 0x8 ;  /* 0x000000081d437836 */ /* 0x000fe20000000000 */
[----:B0-----:R-:W-:Y:S01]  /*26d0*/  LOP3.LUT R4, R3, 0xfffffffc, RZ, 0xc0, !PT ;  /* 0xfffffffc03047812 */ /* 0x001fe200078ec0ff */
[----:B------:R-:W-:Y:S01]  /*26e0*/  IMAD.SHL.U32 R66, R13, 0x2, RZ ;  /* 0x000000020d427824 */ /* 0x000fe200078e00ff */
[----:B------:R-:W-:Y:S01]  /*26f0*/  ISETP.GE.AND P0, PT, R18, UR4, PT ;  /* 0x0000000412007c0c */ /* 0x000fe2000bf06270 */
[----:B------:R-:W-:Y:S01]  /*2700*/  IMAD.SHL.U32 R8, R0, 0x2, RZ ;  /* 0x0000000200087824 */ /* 0x000fe200078e00ff */
[----:B------:R-:W-:Y:S01]  /*2710*/  ISETP.GE.AND P1, PT, R208, UR4, PT ;  /* 0x00000004d0007c0c */ /* 0x000fe2000bf26270 */
[----:B------:R-:W-:Y:S01]  /*2720*/  IMAD.IADD R0, R7, 0x1, -R4 ;  /* 0x0000000107007824 */ /* 0x000fe200078e0a04 */
[----:B------:R-:W-:-:S02]  /*2730*/  SHF.R.S32.HI R7, RZ, 0x1f, R211 ;  /* 0x0000001fff077819 */ /* 0x000fc400000114d3 */
[----:B------:R-:W-:Y:S02]  /*2740*/  SEL R3, RZ, 0x1, P0 ;  /* 0x00000001ff037807 */ /* 0x000fe40000000000 */
[----:B------:R-:W-:Y:S01]  /*2750*/  ISETP.GE.AND P0, PT, R78, UR4, PT ;  /* 0x000000044e007c0c */ /* 0x000fe2000bf06270 */
[-C--:B------:R-:W-:Y:S01]  /*2760*/  IMAD R4, R7, R70.reuse, RZ ;  /* 0x0000004607047224 */ /* 0x080fe200078e02ff */
[----:B------:R-:W-:Y:S02]  /*2770*/  LOP3.LUT R3, R8, 0x2, R3, 0xe2, !PT ;  /* 0x0000000208037812 */ /* 0x000fe400078ee203 */
[----:B------:R-:W-:Y:S01]  /*2780*/  SEL R5, RZ, 0x8, P1 ;  /* 0x00000008ff057807 */ /* 0x000fe20000800000 */
[----:B------:R-:W-:Y:S01]  /*2790*/  IMAD R9, R211, R71, R4 ;  /* 0x00000047d3097224 */ /* 0x000fe200078e0204 */
[----:B------:R-:W-:Y:S02]  /*27a0*/  SEL R4, RZ, 0x4, P0 ;  /* 0x00000004ff047807 */ /* 0x000fe40000000000 */
[----:B------:R-:W-:Y:S01]  /*27b0*/  ISETP.GE.AND P0, PT, R205, UR4, PT ;  /* 0x00000004cd007c0c */ /* 0x000fe2000bf06270 */
[----:B------:R-:W-:Y:S01]  /*27c0*/  IMAD.IADD R21, R21, 0x1, R9 ;  /* 0x0000000115157824 */ /* 0x000fe200078e0209 */
[----:B------:R-:W-:Y:S01]  /*27d0*/  LOP3.LUT R3, R5, R3, R4, 0xfe, !PT ;  /* 0x0000000305037212 */ /* 0x000fe200078efe04 */
[----:B------:R-:W-:Y:S01]  /*27e0*/  IMAD.IADD R49, R9, 0x1, R49 ;  /* 0x0000000109317824 */ /* 0x000fe200078e0231 */
[----:B------:R-:W-:Y:S01]  /*27f0*/  SEL R4, RZ, 0x10, P0 ;  /* 0x00000010ff047807 */ /* 0x000fe20000000000 */
[----:B-----5:R-:W-:Y:S01]  /*2800*/  IMAD.WIDE.U32 R20, R24, R70, R20 ;  /* 0x0000004618147225 */ /* 0x020fe200078e0014 */
[----:B------:R-:W-:-:S02]  /*2810*/  LOP3.LUT P0, RZ, R0, 0x2, RZ, 0xc0, !PT ;  /* 0x0000000200ff7812 */ /* 0x000fc4000780c0ff */
[-C--:B------:R-:W-:Y:S01]  /*2820*/  ISETP.GE.AND P0, PT, R18, R13.reuse, PT ;  /* 0x0000000d1200720c */ /* 0x080fe20003f06270 */
[----:B------:R-:W-:Y:S01]  /*2830*/  IMAD.WIDE.U32 R48, R24, R70, R48 ;  /* 0x0000004618307225 */ /* 0x000fe200078e0030 */
[----:B------:R-:W-:Y:S02]  /*2840*/  LEA.HI R8, R6, R6, RZ, 0x1 ;  /* 0x0000000606087211 */ /* 0x000fe400078f08ff */
[----:B------:R-:W-:Y:S02]  /*2850*/  SEL R5, R13, RZ, P0 ;  /* 0x000000ff0d057207 */ /* 0x000fe40000000000 */
[----:B------:R-:W-:Y:S02]  /*2860*/  ISETP.GE.AND P1, PT, R78, R13, PT ;  /* 0x0000000d4e00720c */ /* 0x000fe40003f26270 */
[----:B------:R-:W-:Y:S01]  /*2870*/  LOP3.LUT R11, R8, 0xfffffffe, RZ, 0xc0, !PT ;  /* 0xfffffffe080b7812 */ /* 0x000fe200078ec0ff */
[----:B------:R-:W-:Y:S01]  /*2880*/  IMAD.IADD R5, R18, 0x1, R5 ;  /* 0x0000000112057824 */ /* 0x000fe200078e0205 */
[----:B------:R-:W-:Y:S01]  /*2890*/  LOP3.LUT R3, R3, R4, RZ, 0xfc, !PT ;  /* 0x0000000403037212 */ /* 0x000fe200078efcff */
[-C--:B------:R-:W-:Y:S01]  /*28a0*/  IMAD R4, R7, R68.reuse, RZ ;  /* 0x0000004407047224 */ /* 0x080fe200078e02ff */
[C---:B------:R-:W-:Y:S01]  /*28b0*/  SEL R7, R13.reuse, RZ, P2 ;  /* 0x000000ff0d077207 */ /* 0x040fe20001000000 */
[----:B------:R-:W-:Y:S01]  /*28c0*/  IMAD.IADD R12, R6, 0x1, -R11 ;  /* 0x00000001060c7824 */ /* 0x000fe200078e0a0b */
[----:B------:R-:W-:Y:S01]  /*28d0*/  SEL R9, R13, RZ, P1 ;  /* 0x000000ff0d097207 */ /* 0x000fe20000800000 */
[----:B------:R-:W-:Y:S01]  /*28e0*/  IMAD R11, R211, R69, R4 ;  /* 0x00000045d30b7224 */ /* 0x000fe200078e0204 */
[----:B------:R-:W-:Y:S01]  /*28f0*/  SHF.R.S32.HI R4, RZ, 0x1f, R5 ;  /* 0x0000001fff047819 */ /* 0x000fe20000011405 */
[----:B------:R-:W-:Y:S01]  /*2900*/  IMAD.IADD R7, R80, 0x1, R7 ;  /* 0x0000000150077824 */ /* 0x000fe200078e0207 */
[----:B------:R-:W-:Y:S01]  /*2910*/  P2R R84, PR, RZ, 0x2 ;  /* 0x00000002ff547803 */ /* 0x000fe20000000000 */
[----:B------:R-:W-:Y:S01]  /*2920*/  IMAD.IADD R9, R78, 0x1, R9 ;  /* 0x000000014e097824 */ /* 0x000fe200078e0209 */
[-C--:B------:R-:W-:Y:S01]  /*2930*/  LEA.HI R77, R4, R5.reuse, RZ, 0x4 ;  /* 0x00000005044d7211 */ /* 0x080fe200078f20ff */
[----:B------:R-:W-:Y:S01]  /*2940*/  IMAD.IADD R51, R51, 0x1, R11 ;  /* 0x0000000133337824 */ /* 0x000fe200078e020b */
[----:B------:R-:W-:Y:S01]  /*2950*/  SHF.R.S32.HI R6, RZ, 0x1f, R7 ;  /* 0x0000001fff067819 */ /* 0x000fe20000011407 */
[----:B------:R-:W-:Y:S01]  /*2960*/  IMAD.IADD R53, R11, 0x1, R53 ;  /* 0x000000010b357824 */ /* 0x000fe200078e0235 */
[----:B------:R-:W-:Y:S01]  /*2970*/  SHF.R.S32.HI R8, RZ, 0x1f, R9 ;  /* 0x0000001fff087819 */ /* 0x000fe20000011409 */
[----:B------:R-:W-:Y:S01]  /*2980*/  IMAD.WIDE.U32 R50, R24, R68, R50 ;  /* 0x0000004418327225 */ /* 0x000fe200078e0032 */
[----:B------:R-:W-:-:S02]  /*2990*/  LEA.HI R4, R4, R5, RZ, 0x6 ;  /* 0x0000000504047211 */ /* 0x000fc400078f30ff */
[----:B------:R-:W-:Y:S01]  /*29a0*/  LEA.HI R76, R6, R7, RZ, 0x4 ;  /* 0x00000007064c7211 */ /* 0x000fe200078f20ff */
[----:B------:R-:W-:Y:S01]  /*29b0*/  IMAD.WIDE.U32 R52, R24, R68, R52 ;  /* 0x0000004418347225 */ /* 0x000fe200078e0034 */
[----:B------:R-:W-:Y:S02]  /*29c0*/  LEA.HI R75, R8, R9, RZ, 0x4 ;  /* 0x00000009084b7211 */ /* 0x000fe400078f20ff */
[----:B------:R-:W-:Y:S01]  /*29d0*/  LEA.HI R6, R6, R7, RZ, 0x6 ;  /* 0x0000000706067211 */ /* 0x000fe200078f30ff */
[----:B------:R-:W-:Y:S01]  /*29e0*/  IMAD.SHL.U32 R4, R4, 0x80, RZ ;  /* 0x0000008004047824 */ /* 0x000fe200078e00ff */
[----:B------:R-:W-:Y:S01]  /*29f0*/  LEA.HI R8, R8, R9, RZ, 0x6 ;  /* 0x0000000908087211 */ /* 0x000fe200078f30ff */
[----:B------:R-:W-:Y:S01]  /*2a00*/  IMAD R65, R12, 0x80, R211 ;  /* 0x000000800c417824 */ /* 0x000fe200078e02d3 */
[----:B------:R-:W-:Y:S01]  /*2a10*/  SHF.R.S32.HI R11, RZ, 0x1f, R24 ;  /* 0x0000001fff0b7819 */ /* 0x000fe20000011418 */
[----:B------:R-:W-:Y:S01]  /*2a20*/  IMAD.SHL.U32 R6, R6, 0x80, RZ ;  /* 0x0000008006067824 */ /* 0x000fe200078e00ff */
[----:B------:R-:W-:Y:S01]  /*2a30*/  LOP3.LUT R5, R215, 0x30, R77, 0xf8, !PT ;  /* 0x00000030d7057812 */ /* 0x000fe200078ef84d */
[----:B------:R-:W-:Y:S01]  /*2a40*/  IMAD.SHL.U32 R8, R8, 0x80, RZ ;  /* 0x0000008008087824 */ /* 0x000fe200078e00ff */
[----:B------:R-:W-:Y:S01]  /*2a50*/  ISETP.GE.AND P1, PT, R209, UR4, PT ;  /* 0x00000004d1007c0c */ /* 0x000fe2000bf26270 */
[C---:B------:R-:W-:Y:S01]  /*2a60*/  IMAD R10, R11.reuse, R70, RZ ;  /* 0x000000460b0a7224 */ /* 0x040fe200078e02ff */
[----:B------:R-:W-:Y:S01]  /*2a70*/  LOP3.LUT R4, R4, 0xffffe000, RZ, 0xc0, !PT ;  /* 0xffffe00004047812 */ /* 0x000fe200078ec0ff */
[----:B------:R-:W-:Y:S01]  /*2a80*/  IMAD R11, R11, R68, RZ ;  /* 0x000000440b0b7224 */ /* 0x000fe200078e02ff */
[----:B------:R-:W-:-:S02]  /*2a90*/  LOP3.LUT R5, R5, R216, RZ, 0x3c, !PT ;  /* 0x000000d805057212 */ /* 0x000fc400078e3cff */
[C---:B------:R-:W-:Y:S01]  /*2aa0*/  LOP3.LUT R7, R215.reuse, 0x30, R76, 0xf8, !PT ;  /* 0x00000030d7077812 */ /* 0x040fe200078ef84c */
[C---:B------:R-:W-:Y:S01]  /*2ab0*/  IMAD R11, R24.reuse, R69, R11 ;  /* 0x00000045180b7224 */ /* 0x040fe200078e020b */
[----:B------:R-:W-:Y:S02]  /*2ac0*/  LOP3.LUT R9, R215, 0x30, R75, 0xf8, !PT ;  /* 0x00000030d7097812 */ /* 0x000fe400078ef84b */
[----:B------:R-:W-:Y:S01]  /*2ad0*/  SEL R58, RZ, 0x20, P1 ;  /* 0x00000020ff3a7807 */ /* 0x000fe20000800000 */
[----:B------:R-:W-:Y:S01]  /*2ae0*/  IMAD.IADD R61, R51, 0x1, R11 ;  /* 0x00000001333d7824 */ /* 0x000fe200078e020b */
[----:B------:R-:W-:Y:S01]  /*2af0*/  IADD3 R74, R5, R4, R217 ;  /* 0x00000004054a7210 */ /* 0x000fe20007ffe0d9 */
[----:B------:R-:W-:Y:S01]  /*2b00*/  IMAD R5, R24, R71, R10 ;  /* 0x0000004718057224 */ /* 0x000fe200078e020a */
[----:B------:R-:W-:Y:S01]  /*2b10*/  LOP3.LUT R6, R6, 0xffffe000, RZ, 0xc0, !PT ;  /* 0xffffe00006067812 */ /* 0x000fe200078ec0ff */
[----:B------:R-:W-:Y:S01]  /*2b20*/  IMAD.IADD R60, R11, 0x1, R53 ;  /* 0x000000010b3c7824 */ /* 0x000fe200078e0235 */
[-C--:B------:R-:W-:Y:S01]  /*2b30*/  LOP3.LUT R7, R7, R216.reuse, RZ, 0x3c, !PT ;  /* 0x000000d807077212 */ /* 0x080fe200078e3cff */
[----:B------:R-:W-:Y:S01]  /*2b40*/  IMAD.IADD R63, R21, 0x1, R5 ;  /* 0x00000001153f7824 */ /* 0x000fe200078e0205 */
[----:B------:R-:W-:Y:S01]  /*2b50*/  LOP3.LUT R8, R8, 0xffffe000, RZ, 0xc0, !PT ;  /* 0xffffe00008087812 */ /* 0x000fe200078ec0ff */
[----:B------:R-:W-:Y:S01]  /*2b60*/  IMAD.IADD R62, R5, 0x1, R49 ;  /* 0x00000001053e7824 */ /* 0x000fe200078e0231 */
[----:B------:R-:W-:-:S02]  /*2b70*/  LOP3.LUT R9, R9, R216, RZ, 0x3c, !PT ;  /* 0x000000d809097212 */ /* 0x000fc400078e3cff */
[C---:B------:R-:W-:Y:S02]  /*2b80*/  LOP3.LUT R58, R3.reuse, R58, RZ, 0xfc, !PT ;  /* 0x0000003a033a7212 */ /* 0x040fe400078efcff */
[C---:B------:R-:W-:Y:S01]  /*2b90*/  SHF.L.U64.HI R71, R70.reuse, 0x7, R71 ;  /* 0x0000000746477819 */ /* 0x040fe20000010247 */
[----:B------:R-:W-:Y:S01]  /*2ba0*/  IMAD.SHL.U32 R70, R70, 0x80, RZ ;  /* 0x0000008046467824 */ /* 0x000fe200078e00ff */
[C---:B------:R-:W-:Y:S01]  /*2bb0*/  SHF.L.U64.HI R69, R68.reuse, 0x7, R69 ;  /* 0x0000000744457819 */ /* 0x040fe20000010245 */
[----:B------:R-:W-:Y:S01]  /*2bc0*/  IMAD.SHL.U32 R68, R68, 0x80, RZ ;  /* 0x0000008044447824 */ /* 0x000fe200078e00ff */
[----:B------:R-:W-:Y:S02]  /*2bd0*/  LOP3.LUT R55, R3, 0x1, RZ, 0xc0, !PT ;  /* 0x0000000103377812 */ /* 0x000fe400078ec0ff */
[--C-:B------:R-:W-:Y:S02]  /*2be0*/  IADD3 R73, R7, R6, R217.reuse ;  /* 0x0000000607497210 */ /* 0x100fe40007ffe0d9 */
[----:B------:R-:W-:-:S02]  /*2bf0*/  IADD3 R72, R9, R8, R217 ;  /* 0x0000000809487210 */ /* 0x000fc40007ffe0d9 */
[----:B------:R-:W-:Y:S02]  /*2c00*/  LOP3.LUT R59, R77, 0xfffffff0, RZ, 0xc0, !PT ;  /* 0xfffffff04d3b7812 */ /* 0x000fe400078ec0ff */
[----:B------:R-:W-:Y:S02]  /*2c10*/  LOP3.LUT R57, R76, 0xfffffff0, RZ, 0xc0, !PT ;  /* 0xfffffff04c397812 */ /* 0x000fe400078ec0ff */
[----:B------:R-:W-:Y:S02]  /*2c20*/  LOP3.LUT R56, R75, 0xfffffff0, RZ, 0xc0, !PT ;  /* 0xfffffff04b387812 */ /* 0x000fe400078ec0ff */
[C---:B------:R-:W-:Y:S02]  /*2c30*/  LOP3.LUT R54, R58.reuse, 0x2, RZ, 0xc0, !PT ;  /* 0x000000023a367812 */ /* 0x040fe400078ec0ff */
[----:B------:R-:W-:Y:S02]  /*2c40*/  LOP3.LUT R3, R58, 0x4, RZ, 0xc0, !PT ;  /* 0x000000043a037812 */ /* 0x000fe400078ec0ff */
[----:B---3--:R-:W-:-:S07]  /*2c50*/  SHF.R.S32.HI R64, RZ, 0x1f, R81 ;  /* 0x0000001fff407819 */ /* 0x008fce0000011451 */
.L_x_1694:
[----:B--2---:R-:W2:Y:S01]  /*2c60*/  LDL R13, [R1+0x8] ;  /* 0x00000800010d7983 */ /* 0x004ea20000100800 */
[----:B0-----:R-:W0:Y:S01]  /*2c70*/  LDC R88, c[0x0][0x430] ;  /* 0x00010c00ff587b82 */ /* 0x001e220000000800 */
[----:B------:R-:W-:Y:S02]  /*2c80*/  VIADD R26, R26, 0xffffffff ;  /* 0xffffffff1a1a7836 */ /* 0x000fe40000000000 */
[----:B------:R-:W-:Y:S02]  /*2c90*/  IMAD.MOV.U32 R87, RZ, RZ, RZ ;  /* 0x000000ffff577224 */ /* 0x000fe400078e00ff */
[----:B------:R-:W-:-:S03]  /*2ca0*/  IMAD R4, R26, 0x80, R65 ;  /* 0x000000801a047824 */ /* 0x000fc600078e0241 */
[----:B------:R-:W1:Y:S01]  /*2cb0*/  LDC R96, c[0x0][0x3f4] ;  /* 0x0000fd00ff607b82 */ /* 0x000e620000000800 */
[----:B------:R-:W-:Y:S01]  /*2cc0*/  IMAD.IADD R12, R79, 0x1, R4 ;  /* 0x000000014f0c7824 */ /* 0x000fe200078e0204 */
[----:B------:R-:W-:-:S03]  /*2cd0*/  ISETP.GE.AND P1, PT, R4, R2, PT ;  /* 0x000000020400720c */ /* 0x000fc60003f26270 */
[----:B------:R-:W-:Y:S01]  /*2ce0*/  IMAD.MOV.U32 R8, RZ, RZ, R12 ;  /* 0x000000ffff087224 */ /* 0x000fe200078e000c */
[----:B------:R-:W-:Y:S02]  /*2cf0*/  ISETP.GT.OR P1, PT, R65, 0x7f, P1 ;  /* 0x0000007f4100780c */ /* 0x000fe40000f24670 */
[----:B0-----:R-:W-:-:S11]  /*2d00*/  ISETP.NE.AND P2, PT, R88, 0x1, PT ;  /* 0x000000015800780c */ /* 0x001fd60003f45270 */
[----:B------:R-:W0:Y:S08]  /*2d10*/  @!P1 LDC.64 R6, c[0x0][0x428] ;  /* 0x00010a00ff069b82 */ /* 0x000e300000000a00 */
[----:B---3--:R-:W3:Y:S08]  /*2d20*/  @!P1 LDC.64 R4, c[0x0][0x418] ;  /* 0x00010600ff049b82 */ /* 0x008ef00000000a00 */
[----:B------:R-:W4:Y:S08]  /*2d30*/  @P2 LDC R9, c[0x0][0x434] ;  /* 0x00010d00ff092b82 */ /* 0x000f300000000800 */
[----:B------:R-:W1:Y:S01]  /*2d40*/  @P2 LDC R10, c[0x0][0x438] ;  /* 0x00010e00ff0a2b82 */ /* 0x000e620000000800 */
[----:B----4-:R-:W-:-:S05]  /*2d50*/  @P2 IMAD.HI.U32 R9, R12, R9, RZ ;  /* 0x000000090c092227 */ /* 0x010fca00078e00ff */
[----:B-1----:R-:W-:Y:S01]  /*2d60*/  @P2 SHF.R.U32.HI R8, RZ, R10, R9 ;  /* 0x0000000aff082219 */ /* 0x002fe20000011609 */
[----:B0-----:R-:W-:-:S03]  /*2d70*/  @!P1 IMAD R10, R64, R6, RZ ;  /* 0x00000006400a9224 */ /* 0x001fc600078e02ff */
[----:B------:R-:W-:Y:S01]  /*2d80*/  @!P1 SHF.R.S32.HI R9, RZ, 0x1f, R8 ;  /* 0x0000001fff099819 */ /* 0x000fe20000011408 */
[C---:B------:R-:W-:Y:S02]  /*2d90*/  @!P1 IMAD R11, R81.reuse, R7, R10 ;  /* 0x00000007510b9224 */ /* 0x040fe400078e020a */
[----:B------:R-:W-:-:S04]  /*2da0*/  @!P1 IMAD.WIDE.U32 R6, R81, R6, R8 ;  /* 0x0000000651069225 */ /* 0x000fc800078e0008 */
[----:B------:R-:W-:Y:S01]  /*2db0*/  @!P1 IMAD.IADD R7, R7, 0x1, R11 ;  /* 0x0000000107079824 */ /* 0x000fe200078e020b */
[----:B---3--:R-:W-:Y:S02]  /*2dc0*/  @!P1 LEA R4, P2, R6, R4, 0x2 ;  /* 0x0000000406049211 */ /* 0x008fe400078410ff */
[----:B------:R-:W-:Y:S02]  /*2dd0*/  LOP3.LUT P3, RZ, R0, 0x2, RZ, 0xc0, !PT ;  /* 0x0000000200ff7812 */ /* 0x000fe4000786c0ff */
[----:B------:R-:W-:Y:S02]  /*2de0*/  @!P1 LEA.HI.X R5, R6, R5, R7, 0x2, P2 ;  /* 0x0000000506059211 */ /* 0x000fe400010f1407 */
[----:B------:R-:W-:Y:S01]  /*2df0*/  ISETP.GE.AND P2, PT, R96, 0x1, PT ;  /* 0x000000016000780c */ /* 0x000fe20003f46270 */
[----:B------:R-:W-:Y:S01]  /*2e00*/  IMAD.MOV R9, RZ, RZ, -R8 ;  /* 0x000000ffff097224 */ /* 0x000fe200078e0a08 */
[----:B------:R-:W-:Y:S05]  /*2e10*/  YIELD ;  /* 0x0000000000007946 */ /* 0x000fea0003800000 */
[----:B------:R-:W-:Y:S01]  /*2e20*/  BSSY B0, `(.L_x_1636) ;  /* 0x000069a000007945 */ /* 0x000fe20003800000 */
[----:B------:R0:W5:Y:S01]  /*2e30*/  @!P1 LDG.E R87, desc[UR42][R4.64] ;  /* 0x0000002a04579981 */ /* 0x000162000c1e1900 */
[----:B------:R-:W-:Y:S01]  /*2e40*/  IMAD R88, R88, R9, R12 ;  /* 0x0000000958587224 */ /* 0x000fe200078e020c */
[----:B------:R-:W-:Y:S01]  /*2e50*/  ISETP.GT.AND P1, PT, R26, R27, PT ;  /* 0x0000001b1a00720c */ /* 0x000fe20003f24270 */
[----:B--2---:R-:W-:-:S04]  /*2e60*/  IMAD R7, R23, 0x6000, R13 ;  /* 0x0000600017077824 */ /* 0x004fc800078e020d */
[C---:B------:R-:W-:Y:S02]  /*2e70*/  VIADD R85, R7.reuse, 0x20 ;  /* 0x0000002007557836 */ /* 0x040fe40000000000 */
[----:B------:R-:W-:Y:S02]  /*2e80*/  @P3 VIADD R85, R7, 0xffffffe0 ;  /* 0xffffffe007553836 */ /* 0x000fe40000000000 */
[C---:B------:R-:W-:Y:S02]  /*2e90*/  IMAD.IADD R86, R16.reuse, 0x1, R7 ;  /* 0x0000000110567824 */ /* 0x040fe400078e0207 */
[----:B------:R-:W-:Y:S01]  /*2ea0*/  IMAD.IADD R85, R16, 0x1, R85 ;  /* 0x0000000110557824 */ /* 0x000fe200078e0255 */
[----:B0-----:R-:W-:Y:S06]  /*2eb0*/  @!P2 BRA `(.L_x_1637) ;  /* 0x00000064002ca947 */ /* 0x001fec0003800000 */
[----:B------:R-:W-:Y:S01]  /*2ec0*/  SHF.R.S32.HI R89, RZ, 0x1f, R88 ;  /* 0x0000001fff597819 */ /* 0x000fe20000011458 */
[----:B------:R-:W-:Y:S01]  /*2ed0*/  ULDC.64 UR4, c[0x0][0x300] ;  /* 0x0000c00000047ab9 */ /* 0x000fe20000000a00 */
[----:B-----5:R-:W-:Y:S01]  /*2ee0*/  SHF.R.S32.HI R90, RZ, 0x1f, R87 ;  /* 0x0000001fff5a7819 */ /* 0x020fe20000011457 */
[----:B------:R-:W-:-:S04]  /*2ef0*/  IMAD.WIDE.U32 R4, R88, UR4, RZ ;  /* 0x0000000458047c25 */ /* 0x000fc8000f8e00ff */
[----:B------:R-:W-:Y:S02]  /*2f00*/  IMAD R7, R89, UR4, RZ ;  /* 0x0000000459077c24 */ /* 0x000fe4000f8e02ff */
[----:B------:R-:W-:Y:S02]  /*2f10*/  IMAD R8, R71, R26, RZ ;  /* 0x0000001a47087224 */ /* 0x000fe400078e02ff */
[----:B------:R-:W-:Y:S01]  /*2f20*/  IMAD R7, R88, UR5, R7 ;  /* 0x0000000558077c24 */ /* 0x000fe2000f8e0207 */
[----:B------:R-:W-:Y:S01]  /*2f30*/  ULDC.64 UR4, c[0x0][0x310] ;  /* 0x0000c40000047ab9 */ /* 0x000fe20000000a00 */
[----:B------:R-:W-:Y:S02]  /*2f40*/  IMAD R91, R26, -0x80, R2 ;  /* 0xffffff801a5b7824 */ /* 0x000fe400078e0202 */
[----:B------:R-:W-:Y:S02]  /*2f50*/  IMAD R6, R90, UR4, RZ ;  /* 0x000000045a067c24 */ /* 0x000fe4000f8e02ff */
[----:B------:R-:W-:Y:S01]  /*2f60*/  IMAD.IADD R5, R5, 0x1, R7 ;  /* 0x0000000105057824 */ /* 0x000fe200078e0207 */
[----:B------:R-:W-:Y:S01]  /*2f70*/  VIMNMX R91, R91, 0x80, PT ;  /* 0x000000805b5b7848 */ /* 0x000fe20003fe0100 */
[----:B------:R-:W-:-:S02]  /*2f80*/  IMAD R7, R87, UR5, R6 ;  /* 0x0000000557077c24 */ /* 0x000fc4000f8e0206 */
[----:B------:R-:W-:Y:S01]  /*2f90*/  IMAD.WIDE.U32 R4, R87, UR4, R4 ;  /* 0x0000000457047c25 */ /* 0x000fe2000f8e0004 */
[----:B------:R-:W-:-:S03]  /*2fa0*/  ULDC.64 UR4, c[0x0][0x308] ;  /* 0x0000c20000047ab9 */ /* 0x000fc60000000a00 */
[----:B------:R-:W-:Y:S01]  /*2fb0*/  IMAD.IADD R5, R5, 0x1, R7 ;  /* 0x0000000105057824 */ /* 0x000fe200078e0207 */
[----:B------:R-:W-:Y:S01]  /*2fc0*/  SHF.R.S32.HI R7, RZ, 0x1f, R26 ;  /* 0x0000001fff077819 */ /* 0x000fe2000001141a */
[----:B------:R-:W-:Y:S02]  /*2fd0*/  IMAD R6, R69, R26, RZ ;  /* 0x0000001a45067224 */ /* 0x000fe400078e02ff */
[----:B------:R-:W-:-:S04]  /*2fe0*/  IMAD.WIDE.U32 R4, R201, UR4, R4 ;  /* 0x00000004c9047c25 */ /* 0x000fc8000f8e0004 */
[----:B------:R-:W-:Y:S01]  /*2ff0*/  IMAD R98, R201, UR5, R5 ;  /* 0x00000005c9627c24 */ /* 0x000fe2000f8e0205 */
[----:B------:R-:W-:Y:S01]  /*3000*/  ULDC.64 UR4, c[0x0][0x2e8] ;  /* 0x0000ba0000047ab9 */ /* 0x000fe20000000a00 */
[C---:B------:R-:W-:Y:S01]  /*3010*/  IMAD R5, R7.reuse, R68, R6 ;  /* 0x0000004407057224 */ /* 0x040fe200078e0206 */
[----:B------:R-:W-:Y:S01]  /*3020*/  IADD3 R97, P2, R4, UR4, RZ ;  /* 0x0000000404617c10 */ /* 0x000fe2000ff5e0ff */
[----:B------:R-:W-:Y:S01]  /*3030*/  ULDC.U8 UR4, c[0x0][0x410] ;  /* 0x0001040000047ab9 */ /* 0x000fe20000000000 */
[----:B------:R-:W-:Y:S02]  /*3040*/  IMAD R7, R7, R70, R8 ;  /* 0x0000004607077224 */ /* 0x000fe400078e0208 */
[----:B------:R-:W-:Y:S01]  /*3050*/  IADD3.X R98, R98, UR5, RZ, P2, !PT ;  /* 0x0000000562627c10 */ /* 0x000fe200097fe4ff */
[----:B------:R-:W-:Y:S01]  /*3060*/  IMAD.WIDE.U32 R12, R68, R26, RZ ;  /* 0x0000001a440c7225 */ /* 0x000fe200078e00ff */
[----:B------:R-:W-:-:S03]  /*3070*/  ISETP.NE.AND P2, PT, RZ, UR4, PT ;  /* 0x00000004ff007c0c */ /* 0x000fc6000bf45270 */
[----:B------:R-:W-:-:S04]  /*3080*/  IMAD.WIDE.U32 R10, R70, R26, RZ ;  /* 0x0000001a460a7225 */ /* 0x000fc800078e00ff */
[----:B------:R-:W-:Y:S02]  /*3090*/  IMAD.IADD R14, R13, 0x1, R5 ;  /* 0x000000010d0e7824 */ /* 0x000fe400078e0205 */
[----:B------:R-:W-:-:S04]  /*30a0*/  IMAD.IADD R15, R11, 0x1, R7 ;  /* 0x000000010b0f7824 */ /* 0x000fc800078e0207 */
[----:B------:R-:W-:Y:S05]  /*30b0*/  @!P2 BRA `(.L_x_1638) ;  /* 0x000000300014a947 */ /* 0x000fea0003800000 */
[----:B------:R-:W-:Y:S01]  /*30c0*/  ISETP.GE.AND P3, PT, R211, R91, PT ;  /* 0x0000005bd300720c */ /* 0x000fe20003f66270 */
        /* <DEDUP_REMOVED lines=13> */
[----:B------:R-:W-:Y:S06]  /*31a0*/  @P3 BRA `(.L_x_1640) ;  /* 0x0000000000943947 */ /* 0x000fec0003800000 */
[----:B------:R-:W2:Y:S01]  /*31b0*/  LDL R82, [R1] ;  /* 0x0000000001527983 */ /* 0x000ea20000100800 */
[----:B------:R-:W-:Y:S01]  /*31c0*/  ULDC.64 UR4, c[0x0][0x3e8] ;  /* 0x0000fa0000047ab9 */ /* 0x000fe20000000a00 */
[----:B------:R-:W-:Y:S02]  /*31d0*/  CS2R R46, SRZ ;  /* 0x00000000002e7805 */ /* 0x000fe4000001ff00 */
[----:B------:R-:W-:Y:S02]  /*31e0*/  IADD3 R12, P2, P4, R52, UR4, R12 ;  /* 0x00000004340c7c10 */ /* 0x000fe4000fc5e00c */
        /* <DEDUP_REMOVED lines=30> */
[----:B--2---:R-:W-:-:S13]  /*33d0*/  ISETP.GE.AND P2, PT, R82, R96, PT ;  /* 0x000000605200720c */ /* 0x004fda0003f46270 */
[----:B------:R0:W5:Y:S04]  /*33e0*/  @!P2 LDG.E.64 R8, desc[UR42][R12.64+0x50] ;  /* 0x0000502a0c08a981 */ /* 0x000168000c1e1b00 */
[----:B------:R0:W5:Y:S02]  /*33f0*/  @!P2 LDG.E.64 R28, desc[UR42][R10.64+0x50] ;  /* 0x0000502a0a1ca981 */ /* 0x000164000c1e1b00 */
.L_x_1640:
[----:B------:R-:W-:Y:S05]  /*3400*/  BSYNC B1 ;  /* 0x0000000000017941 */ /* 0x000fea0003800000 */
.L_x_1639:
[----:B------:R-:W-:Y:S01]  /*3410*/  UISETP.NE.AND UP0, UPT, UR40, 0x3, UPT ;  /* 0x000000032800788c */ /* 0x000fe2000bf05270 */
[----:B-----5:R-:W-:Y:S02]  /*3420*/  IMAD.MOV.U32 R99, RZ, RZ, R8 ;  /* 0x000000ffff637224 */ /* 0x020fe400078e0008 */
[----:B------:R-:W-:Y:S02]  /*3430*/  IMAD.MOV.U32 R101, RZ, RZ, R30 ;  /* 0x000000ffff657224 */ /* 0x000fe400078e001e */
[----:B------:R-:W-:Y:S01]  /*3440*/  IMAD.MOV.U32 R103, RZ, RZ, R34 ;  /* 0x000000ffff677224 */ /* 0x000fe200078e0022 */
[----:B------:R-:W-:Y:S01]  /*3450*/  PLOP3.LUT P2, PT, PT, PT, UP0, 0x80, 0x0 ;  /* 0x000000000000781c */ /* 0x000fe20003f4f008 */
        /* <DEDUP_REMOVED lines=8> */
[----:B------:R-:W-:Y:S01]  /*34e0*/  IMAD.MOV.U32 R110, RZ, RZ, R92 ;  /* 0x000000ffff6e7224 */ /* 0x000fe200078e005c */
[----:B------:R-:W-:Y:S06]  /*34f0*/  @!P2 BRA `(.L_x_1641) ;  /* 0x000000000004a947 */ /* 0x000fec0003800000 */
[----:B------:R-:W-:Y:S01]  /*3500*/  BPT.TRAP 0x1 ;  /* 0x000000040000795c */ /* 0x000fe20000300000 */
.L_x_1641:
[----:B------:R-:W-:Y:S01]  /*3510*/  IMAD R82, R23, 0x8, R16 ;  /* 0x0000000817527824 */ /* 0x000fe200078e0210 */
[----:B------:R-:W-:Y:S01]  /*3520*/  SHF.L.U32 R95, R210, 0x1f, RZ ;  /* 0x0000001fd25f7819 */ /* 0x000fe200000006ff */
[----:B------:R-:W-:Y:S03]  /*3530*/  BSSY B1, `(.L_x_1642) ;  /* 0x0000003000017945 */ /* 0x000fe60003800000 */
[----:B------:R-:W1:Y:S02]  /*3540*/  SYNCS.PHASECHK.TRANS64.TRYWAIT P4, [R82+URZ+0x2a890], R95 ;  /* 0x02a8905f520075a7 */ /* 0x000e64000808017f */
[----:B-1----:R-:W-:Y:S05]  /*3550*/  @!P4 BRA `(.L_x_1643) ;  /* 0x0000029c005cc947 */ /* 0x002fea0003800000 */
.L_x_2019:
[----:B------:R-:W-:Y:S05]  /*3560*/  BSYNC B1 ;  /* 0x0000000000017941 */ /* 0x000fea0003800000 */
.L_x_1642:
[----:B------:R-:W-:-:S03]  /*3570*/  UMOV UR4, 0xffffffff ;  /* 0xffffffff00047882 */ /* 0x000fc60000000000 */
[----:B------:R-:W-:Y:S05]  /*3580*/  BRA.DIV UR4, `(.L_x_1644) ;  /* 0x0000029e04647947 */ /* 0x000fea000b800000 */
[----:B------:R-:W2:Y:S04]  /*3590*/  SHFL.IDX PT, R98, R98, RZ, 0x1e1f ;  /* 0x001e1fff62627589 */ /* 0x000ea800000e0000 */
[----:B------:R3:W4:Y:S02]  /*35a0*/  SHFL.IDX PT, R14, R97, RZ, 0x1e1f ;  /* 0x001e1fff610e7589 */ /* 0x00072400000e0000 */
.L_x_2023:
[----:B------:R-:W-:Y:S05]  /*35b0*/  @P3 BRA `(.L_x_1645) ;  /* 0x0000006000803947 */ /* 0x000fea0003800000 */
[----:B------:R-:W-:Y:S01]  /*35c0*/  ISETP.NE.AND P3, PT, R55, RZ, PT ;  /* 0x000000ff3700720c */ /* 0x000fe20003f65270 */
[----:B------:R-:W-:-:S12]  /*35d0*/  BSSY B1, `(.L_x_1646) ;  /* 0x0000071000017945 */ /* 0x000fd80003800000 */
[----:B------:R-:W-:Y:S05]  /*35e0*/  @!P3 BRA `(.L_x_1647) ;  /* 0x0000000400bcb947 */ /* 0x000fea0003800000 */
[----:B------:R1:W1:Y:S01]  /*35f0*/  LDS.128 R4, [R86+0x1e400] ;  /* 0x01e4000056047984 */ /* 0x0002620000000c00 */
[----:B0---4-:R-:W-:Y:S01]  /*3600*/  IADD3 R10, P3, R18, R14, RZ ;  /* 0x0000000e120a7210 */ /* 0x011fe20007f7e0ff */
[----:B------:R-:W-:Y:S04]  /*3610*/  BSSY B2, `(.L_x_1648) ;  /* 0x000006b000027945 */ /* 0x000fe80003800000 */
[----:B--2---:R-:W-:Y:S01]  /*3620*/  IMAD.X R11, R98, 0x1, R19, P3 ;  /* 0x00000001620b7824 */ /* 0x004fe200018e0613 */
[----:B------:R-:W-:-:S13]  /*3630*/  ISETP.GE.AND P3, PT, R206, R96, PT ;  /* 0x00000060ce00720c */ /* 0x000fda0003f66270 */
[----:B------:R-:W-:Y:S05]  /*3640*/  @P3 BRA `(.L_x_1649) ;  /* 0x00000004009c3947 */ /* 0x000fea0003800000 */
[----:B------:R-:W-:Y:S01]  /*3650*/  SHF.R.U32.HI R12, RZ, 0x8, R47 ;  /* 0x00000008ff0c7819 */ /* 0x000fe2000001162f */
[----:B-1----:R-:W-:Y:S01]  /*3660*/  IMAD.MOV.U32 R15, RZ, RZ, R4 ;  /* 0x000000ffff0f7224 */ /* 0x002fe200078e0004 */
[----:B------:R-:W-:Y:S02]  /*3670*/  SHF.R.U32.HI R46, RZ, 0x8, R93 ;  /* 0x00000008ff2e7819 */ /* 0x000fe4000001165d */
[----:B---3--:R-:W-:Y:S01]  /*3680*/  SHF.R.U32.HI R97, RZ, 0x10, R47 ;  /* 0x00000010ff617819 */ /* 0x008fe2000001162f */
[----:B------:R-:W-:Y:S01]  /*3690*/  IMAD.SHL.U32 R12, R12, 0x100, RZ ;  /* 0x000001000c0c7824 */ /* 0x000fe200078e00ff */
[----:B------:R-:W-:Y:S01]  /*36a0*/  LOP3.LUT R13, R47, 0xff0000ff, RZ, 0xc0, !PT ;  /* 0xff0000ff2f0d7812 */ /* 0x000fe200078ec0ff */
[----:B------:R-:W-:Y:S01]  /*36b0*/  IMAD.SHL.U32 R46, R46, 0x100, RZ ;  /* 0x000001002e2e7824 */ /* 0x000fe200078e00ff */
[----:B------:R-:W-:Y:S02]  /*36c0*/  SHF.R.U32.HI R92, RZ, 0x10, R93 ;  /* 0x00000010ff5c7819 */ /* 0x000fe4000001165d */
[----:B------:R-:W-:-:S02]  /*36d0*/  LOP3.LUT R47, R93, 0xff0000ff, RZ, 0xc0, !PT ;  /* 0xff0000ff5d2f7812 */ /* 0x000fc400078ec0ff */
[----:B------:R-:W-:Y:S01]  /*36e0*/  LOP3.LUT R13, R13, 0xff00, R12, 0xf8, !PT ;  /* 0x0000ff000d0d7812 */ /* 0x000fe200078ef80c */
[----:B------:R-:W-:Y:S01]  /*36f0*/  IMAD.U32 R12, R97, 0x10000, RZ ;  /* 0x00010000610c7824 */ /* 0x000fe200078e00ff */
[----:B------:R-:W-:Y:S01]  /*3700*/  LOP3.LUT R93, R47, 0xff00, R46, 0xf8, !PT ;  /* 0x0000ff002f5d7812 */ /* 0x000fe200078ef82e */
[----:B------:R-:W-:Y:S01]  /*3710*/  IMAD.U32 R46, R92, 0x10000, RZ ;  /* 0x000100005c2e7824 */ /* 0x000fe200078e00ff */
[----:B------:R-:W-:Y:S02]  /*3720*/  F2FP.F16.E4M3.UNPACK_B R4, R5 ;  /* 0x00000005ff04723e */ /* 0x000fe400020006ff */
[-C--:B------:R-:W-:Y:S02]  /*3730*/  F2FP.F16.E4M3.UNPACK_B R47, R110.reuse.H1 ;  /* 0x0000006eff2f723e */ /* 0x080fe400030006ff */
[----:B------:R-:W-:Y:S02]  /*3740*/  LOP3.LUT R12, R13, 0xff0000, R12, 0xf8, !PT ;  /* 0x00ff00000d0c7812 */ /* 0x000fe400078ef80c */
[----:B------:R-:W-:Y:S01]  /*3750*/  LOP3.LUT R13, R93, 0xff0000, R46, 0xf8, !PT ;  /* 0x00ff00005d0d7812 */ /* 0x000fe200078ef82e */
[--C-:B------:R-:W-:Y:S01]  /*3760*/  HADD2.F32 R46, -RZ, R4.reuse.H1_H1 ;  /* 0x30000004ff2e7230 */ /* 0x100fe20000004100 */
[----:B------:R-:W-:Y:S01]  /*3770*/  F2FP.F16.E4M3.UNPACK_B R93, R109.H1 ;  /* 0x0000006dff5d723e */ /* 0x000fe200030006ff */
[--C-:B------:R-:W-:Y:S01]  /*3780*/  HADD2.F32 R111, -RZ, R47.reuse.H0_H0 ;  /* 0x2000002fff6f7230 */ /* 0x100fe20000004100 */
[----:B------:R-:W-:Y:S01]  /*3790*/  F2FP.F16.E4M3.UNPACK_B R5, R5.H1 ;  /* 0x00000005ff05723e */ /* 0x000fe200030006ff */
[----:B------:R-:W-:Y:S01]  /*37a0*/  HADD2.F32 R4, -RZ, R4.H0_H0 ;  /* 0x20000004ff047230 */ /* 0x000fe20000004100 */
[----:B------:R-:W-:Y:S01]  /*37b0*/  F2FP.F16.E4M3.UNPACK_B R110, R110 ;  /* 0x0000006eff6e723e */ /* 0x000fe200020006ff */
[----:B------:R-:W-:-:S02]  /*37c0*/  HADD2.F32 R112, -RZ, R47.H1_H1 ;  /* 0x3000002fff707230 */ /* 0x000fc40000004100 */
[----:B------:R-:W-:Y:S01]  /*37d0*/  FMUL.FTZ R113, R46, R111 ;  /* 0x0000006f2e717220 */ /* 0x000fe20000410000 */
[----:B------:R-:W-:Y:S01]  /*37e0*/  HADD2.F32 R97, -RZ, R93.H0_H0 ;  /* 0x2000005dff617230 */ /* 0x000fe20000004100 */
[----:B------:R-:W-:Y:S01]  /*37f0*/  F2FP.F16.E4M3.UNPACK_B R109, R109 ;  /* 0x0000006dff6d723e */ /* 0x000fe200020006ff */
[--C-:B------:R-:W-:Y:S02]  /*3800*/  HADD2.F32 R92, -RZ, R5.reuse.H1_H1 ;  /* 0x30000005ff5c7230 */ /* 0x100fe40000004100 */
[----:B------:R-:W-:Y:S02]  /*3810*/  HADD2.F32 R47, -RZ, R5.H0_H0 ;  /* 0x20000005ff2f7230 */ /* 0x000fe40000004100 */
[----:B------:R-:W-:Y:S01]  /*3820*/  FMUL.FTZ R5, R4, R111 ;  /* 0x0000006f04057220 */ /* 0x000fe20000410000 */
[----:B------:R-:W-:Y:S02]  /*3830*/  HADD2.F32 R93, -RZ, R93.H1_H1 ;  /* 0x3000005dff5d7230 */ /* 0x000fe40000004100 */
[-C--:B------:R-:W-:Y:S01]  /*3840*/  FMUL.FTZ R114, R92, R112.reuse ;  /* 0x000000705c727220 */ /* 0x080fe20000410000 */
[-C--:B------:R-:W-:Y:S01]  /*3850*/  FFMA.FTZ R4, R4, R97.reuse, -R113 ;  /* 0x0000006104047223 */ /* 0x080fe20000010871 */
[----:B------:R-:W-:Y:S01]  /*3860*/  FFMA.FTZ R5, R46, R97, R5 ;  /* 0x000000612e057223 */ /* 0x000fe20000010005 */
[C---:B------:R-:W-:Y:S01]  /*3870*/  FMUL.FTZ R111, R47.reuse, R112 ;  /* 0x000000702f6f7220 */ /* 0x040fe20000410000 */
[----:B------:R-:W-:Y:S01]  /*3880*/  F2FP.F16.E4M3.UNPACK_B R46, R15.H1 ;  /* 0x0000000fff2e723e */ /* 0x000fe200030006ff */
[----:B------:R-:W-:Y:S01]  /*3890*/  FFMA.FTZ R114, R47, R93, -R114 ;  /* 0x0000005d2f727223 */ /* 0x000fe20000010872 */
[----:B------:R-:W-:Y:S01]  /*38a0*/  F2FP.F16.E4M3.UNPACK_B R15, R15 ;  /* 0x0000000fff0f723e */ /* 0x000fe200020006ff */
[----:B------:R-:W-:Y:S01]  /*38b0*/  FFMA.FTZ R113, R92, R93, R111 ;  /* 0x0000005d5c717223 */ /* 0x000fe2000001006f */
[----:B------:R-:W-:-:S02]  /*38c0*/  HADD2.F32 R97, -RZ, R110.H1_H1 ;  /* 0x3000006eff617230 */ /* 0x000fc40000004100 */
[--C-:B------:R-:W-:Y:S02]  /*38d0*/  HADD2.F32 R92, -RZ, R46.reuse.H0_H0 ;  /* 0x2000002eff5c7230 */ /* 0x100fe40000004100 */
[----:B------:R-:W-:Y:S02]  /*38e0*/  HADD2.F32 R93, -RZ, R46.H1_H1 ;  /* 0x3000002eff5d7230 */ /* 0x000fe40000004100 */
[----:B------:R-:W-:Y:S02]  /*38f0*/  HADD2.F32 R110, -RZ, R110.H0_H0 ;  /* 0x2000006eff6e7230 */ /* 0x000fe40000004100 */
[-C--:B------:R-:W-:Y:S01]  /*3900*/  FMUL.FTZ R112, R92, R97.reuse ;  /* 0x000000615c707220 */ /* 0x080fe20000410000 */
[--C-:B------:R-:W-:Y:S02]  /*3910*/  HADD2.F32 R47, -RZ, R15.reuse.H1_H1 ;  /* 0x3000000fff2f7230 */ /* 0x100fe40000004100 */
[----:B------:R-:W-:Y:S01]  /*3920*/  FMUL.FTZ R111, R93, R97 ;  /* 0x000000615d6f7220 */ /* 0x000fe20000410000 */
[----:B------:R-:W-:-:S02]  /*3930*/  HADD2.F32 R46, -RZ, R15.H0_H0 ;  /* 0x2000000fff2e7230 */ /* 0x000fc40000004100 */
[--C-:B------:R-:W-:Y:S02]  /*3940*/  HADD2.F32 R15, -RZ, R109.reuse.H1_H1 ;  /* 0x3000006dff0f7230 */ /* 0x100fe40000004100 */
[-C--:B------:R-:W-:Y:S01]  /*3950*/  FMUL.FTZ R97, R47, R110.reuse ;  /* 0x0000006e2f617220 */ /* 0x080fe20000410000 */
[----:B------:R-:W-:Y:S02]  /*3960*/  HADD2.F32 R109, -RZ, R109.H0_H0 ;  /* 0x2000006dff6d7230 */ /* 0x000fe40000004100 */
[----:B------:R-:W-:Y:S01]  /*3970*/  FMUL.FTZ R110, R46, R110 ;  /* 0x0000006e2e6e7220 */ /* 0x000fe20000410000 */
[-C--:B------:R-:W-:Y:S01]  /*3980*/  FFMA.FTZ R92, R92, R15.reuse, -R111 ;  /* 0x0000000f5c5c7223 */ /* 0x080fe2000001086f */
[----:B------:R-:W-:Y:S01]  /*3990*/  FFMA.FTZ R93, R93, R15, R112 ;  /* 0x0000000f5d5d7223 */ /* 0x000fe20000010070 */
[-C--:B------:R-:W-:Y:S01]  /*39a0*/  FFMA.FTZ R15, R46, R109.reuse, -R97 ;  /* 0x0000006d2e0f7223 */ /* 0x080fe20000010861 */
[----:B------:R-:W-:Y:S01]  /*39b0*/  FFMA.FTZ R46, R47, R109, R110 ;  /* 0x0000006d2f2e7223 */ /* 0x000fe2000001006e */
[----:B------:R-:W-:-:S02]  /*39c0*/  F2FP.F16.E4M3.UNPACK_B R97, R7.H1 ;  /* 0x00000007ff61723e */ /* 0x000fc400030006ff */
[----:B------:R-:W-:Y:S02]  /*39d0*/  F2FP.SATFINITE.E4M3.F32.PACK_AB_MERGE_C R47, R113, R114, RZ ;  /* 0x00000072712f723e */ /* 0x000fe400048070ff */
[-C--:B------:R-:W-:Y:S01]  /*39e0*/  F2FP.F16.E4M3.UNPACK_B R114, R13.reuse.H1 ;  /* 0x0000000dff72723e */ /* 0x080fe200030006ff */
[--C-:B------:R-:W-:Y:S01]  /*39f0*/  HADD2.F32 R109, -RZ, R97.reuse.H0_H0 ;  /* 0x20000061ff6d7230 */ /* 0x100fe20000004100 */
[----:B------:R-:W-:Y:S01]  /*3a00*/  F2FP.F16.E4M3.UNPACK_B R111, R12.H1 ;  /* 0x0000000cff6f723e */ /* 0x000fe200030006ff */
[----:B------:R-:W-:Y:S01]  /*3a10*/  HADD2.F32 R97, -RZ, R97.H1_H1 ;  /* 0x30000061ff617230 */ /* 0x000fe20000004100 */
[----:B------:R-:W-:Y:S01]  /*3a20*/  F2FP.SATFINITE.E4M3.F32.PACK_AB_MERGE_C R92, R93, R92, RZ ;  /* 0x0000005c5d5c723e */ /* 0x000fe200048070ff */
[--C-:B------:R-:W-:Y:S01]  /*3a30*/  HADD2.F32 R118, -RZ, R114.reuse.H1_H1 ;  /* 0x30000072ff767230 */ /* 0x100fe20000004100 */
[----:B------:R-:W-:Y:S01]  /*3a40*/  F2FP.F16.E4M3.UNPACK_B R93, R6.H1 ;  /* 0x00000006ff5d723e */ /* 0x000fe200030006ff */
[----:B------:R-:W-:Y:S01]  /*3a50*/  HADD2.F32 R112, -RZ, R111.H1_H1 ;  /* 0x3000006fff707230 */ /* 0x000fe20000004100 */
[----:B------:R-:W-:Y:S01]  /*3a60*/  F2FP.F16.E4M3.UNPACK_B R113, R13 ;  /* 0x0000000dff71723e */ /* 0x000fe200020006ff */
[----:B------:R-:W-:Y:S01]  /*3a70*/  HADD2.F32 R114, -RZ, R114.H0_H0 ;  /* 0x20000072ff727230 */ /* 0x000fe20000004100 */
[----:B------:R-:W-:Y:S01]  /*3a80*/  F2FP.F16.E4M3.UNPACK_B R110, R12 ;  /* 0x0000000cff6e723e */ /* 0x000fe200020006ff */
[----:B------:R-:W-:Y:S01]  /*3a90*/  FMUL.FTZ R12, R97, R118 ;  /* 0x00000076610c7220 */ /* 0x000fe20000410000 */
[----:B------:R-:W-:-:S02]  /*3aa0*/  HADD2.F32 R13, -RZ, R93.H1_H1 ;  /* 0x3000005dff0d7230 */ /* 0x000fc40000004100 */
[C---:B------:R-:W-:Y:S01]  /*3ab0*/  FMUL.FTZ R120, R109.reuse, R118 ;  /* 0x000000766d787220 */ /* 0x040fe20000410000 */
[----:B------:R-:W-:Y:S02]  /*3ac0*/  HADD2.F32 R116, -RZ, R113.H1_H1 ;  /* 0x30000071ff747230 */ /* 0x000fe40000004100 */
[----:B------:R-:W-:Y:S01]  /*3ad0*/  FFMA.FTZ R109, R109, R112, -R12 ;  /* 0x000000706d6d7223 */ /* 0x000fe2000001080c */
[----:B------:R-:W-:Y:S01]  /*3ae0*/  HADD2.F32 R93, -RZ, R93.H0_H0 ;  /* 0x2000005dff5d7230 */ /* 0x000fe20000004100 */
[----:B------:R-:W-:Y:S01]  /*3af0*/  F2FP.F16.E4M3.UNPACK_B R7, R7 ;  /* 0x00000007ff07723e */ /* 0x000fe200020006ff */
[----:B------:R-:W-:Y:S02]  /*3b00*/  HADD2.F32 R12, -RZ, R110.H1_H1 ;  /* 0x3000006eff0c7230 */ /* 0x000fe40000004100 */
[----:B------:R-:W-:Y:S01]  /*3b10*/  FMUL.FTZ R118, R13, R116 ;  /* 0x000000740d767220 */ /* 0x000fe20000410000 */
[----:B------:R-:W-:Y:S01]  /*3b20*/  F2FP.F16.E4M3.UNPACK_B R6, R6 ;  /* 0x00000006ff06723e */ /* 0x000fe200020006ff */
[----:B------:R-:W-:Y:S01]  /*3b30*/  FMUL.FTZ R116, R93, R116 ;  /* 0x000000745d747220 */ /* 0x000fe20000410000 */
[----:B------:R-:W-:-:S02]  /*3b40*/  HADD2.F32 R113, -RZ, R113.H0_H0 ;  /* 0x20000071ff717230 */ /* 0x000fc40000004100 */
[----:B------:R-:W-:Y:S01]  /*3b50*/  FFMA.FTZ R118, R93, R12, -R118 ;  /* 0x0000000c5d767223 */ /* 0x000fe20000010876 */
[----:B------:R-:W-:Y:S01]  /*3b60*/  FFMA.FTZ R120, R97, R112, R120 ;  /* 0x0000007061787223 */ /* 0x000fe20000010078 */
[----:B------:R-:W-:Y:S01]  /*3b70*/  FFMA.FTZ R93, R13, R12, R116 ;  /* 0x0000000c0d5d7223 */ /* 0x000fe20000010074 */
[--C-:B------:R-:W-:Y:S01]  /*3b80*/  HADD2.F32 R12, -RZ, R7.reuse.H0_H0 ;  /* 0x20000007ff0c7230 */ /* 0x100fe20000004100 */
[----:B------:R-:W-:Y:S01]  /*3b90*/  F2FP.SATFINITE.E4M3.F32.PACK_AB_MERGE_C R5, R5, R4, R47 ;  /* 0x000000040505723e */ /* 0x000fe2000480702f */
[----:B------:R-:W-:Y:S01]  /*3ba0*/  HADD2.F32 R13, -RZ, R7.H1_H1 ;  /* 0x30000007ff0d7230 */ /* 0x000fe20000004100 */
[----:B------:R-:W-:Y:S01]  /*3bb0*/  F2FP.SATFINITE.E4M3.F32.PACK_AB_MERGE_C R109, R120, R109, RZ ;  /* 0x0000006d786d723e */ /* 0x000fe200048070ff */
        /* <DEDUP_REMOVED lines=13> */
[----:B------:R-:W-:Y:S02]  /*3c90*/  F2FP.SATFINITE.E4M3.F32.PACK_AB_MERGE_C R4, R46, R15, R92 ;  /* 0x0000000f2e04723e */ /* 0x000fe4000480705c */
[----:B------:R-:W-:-:S02]  /*3ca0*/  F2FP.SATFINITE.E4M3.F32.PACK_AB_MERGE_C R7, R114, R97, R109 ;  /* 0x000000617207723e */ /* 0x000fc4000480706d */
[----:B------:R-:W-:-:S07]  /*3cb0*/  F2FP.SATFINITE.E4M3.F32.PACK_AB_MERGE_C R6, R113, R112, R93 ;  /* 0x000000707106723e */ /* 0x000fce000480705d */
.L_x_1649:
[----:B------:R-:W-:Y:S05]  /*3cc0*/  BSYNC B2 ;  /* 0x0000000000027941 */ /* 0x000fea0003800000 */
.L_x_1648:
[----:B-1----:R0:W-:Y:S02]  /*3cd0*/  ST.E.128 desc[UR42][R10.64], R4 ;  /* 0x000000040a007985 */ /* 0x0021e4000c101d2a */
.L_x_1647:
[----:B------:R-:W-:Y:S05]  /*3ce0*/  BSYNC B1 ;  /* 0x0000000000017941 */ /* 0x000fea0003800000 */
.L_x_1646:
[----:B------:R-:W-:Y:S01]  /*3cf0*/  ISETP.NE.AND P3, PT, R54, RZ, PT ;  /* 0x000000ff3600720c */ /* 0x000fe20003f65270 */
[----:B------:R-:W-:-:S12]  /*3d00*/  BSSY B1, `(.L_x_1650) ;  /* 0x0000073000017945 */ /* 0x000fd80003800000 */
[----:B------:R-:W-:Y:S05]  /*3d10*/  @!P3 BRA `(.L_x_1651) ;  /* 0x0000000400c4b947 */ /* 0x000fea0003800000 */
[----:B0-----:R-:W-:Y:S01]  /*3d20*/  IMAD.SHL.U32 R5, R213, 0x10, RZ ;  /* 0x00000010d5057824 */ /* 0x001fe200078e00ff */
[----:B------:R-:W-:Y:S04]  /*3d30*/  BSSY B2, `(.L_x_1652) ;  /* 0x000006e000027945 */ /* 0x000fe80003800000 */
[----:B----4-:R-:W-:-:S04]  /*3d40*/  IADD3 R10, P3, R14, R5, RZ ;  /* 0x000000050e0a7210 */ /* 0x010fc80007f7e0ff */
[----:B--2---:R-:W-:Y:S02]  /*3d50*/  LEA.HI.X.SX32 R11, R5, R98, 0x1, P3 ;  /* 0x00000062050b7211 */ /* 0x004fe400018f0eff */
[----:B------:R0:W2:Y:S01]  /*3d60*/  LDS.128 R4, [R85+0x1e400] ;  /* 0x01e4000055047984 */ /* 0x0000a20000000c00 */
[----:B------:R-:W-:-:S13]  /*3d70*/  ISETP.GE.AND P3, PT, R222, R96, PT ;  /* 0x00000060de00720c */ /* 0x000fda0003f66270 */
[----:B0-----:R-:W-:Y:S05]  /*3d80*/  @P3 BRA `(.L_x_1653) ;  /* 0x0000000400a03947 */ /* 0x001fea0003800000 */
[----:B------:R-:W-:Y:S02]  /*3d90*/  SHF.R.U32.HI R15, RZ, 0x8, R43 ;  /* 0x00000008ff0f7819 */ /* 0x000fe4000001162b */
[----:B------:R-:W-:Y:S02]  /*3da0*/  SHF.R.U32.HI R13, RZ, 0x8, R45 ;  /* 0x00000008ff0d7819 */ /* 0x000fe4000001162d */
[----:B------:R-:W-:Y:S02]  /*3db0*/  LOP3.LUT R12, R43, 0xff0000ff, RZ, 0xc0, !PT ;  /* 0xff0000ff2b0c7812 */ /* 0x000fe400078ec0ff */
[----:B------:R-:W-:Y:S01]  /*3dc0*/  SHF.R.U32.HI R46, RZ, 0x10, R43 ;  /* 0x00000010ff2e7819 */ /* 0x000fe2000001162b */
[----:B------:R-:W-:Y:S01]  /*3dd0*/  IMAD.SHL.U32 R43, R15, 0x100, RZ ;  /* 0x000001000f2b7824 */ /* 0x000fe200078e00ff */
[----:B------:R-:W-:Y:S01]  /*3de0*/  LOP3.LUT R42, R45, 0xff0000ff, RZ, 0xc0, !PT ;  /* 0xff0000ff2d2a7812 */ /* 0x000fe200078ec0ff */
[----:B--2---:R-:W-:Y:S01]  /*3df0*/  IMAD.MOV.U32 R15, RZ, RZ, R4 ;  /* 0x000000ffff0f7224 */ /* 0x004fe200078e0004 */
[----:B------:R-:W-:Y:S01]  /*3e00*/  SHF.R.U32.HI R44, RZ, 0x10, R45 ;  /* 0x00000010ff2c7819 */ /* 0x000fe2000001162d */
[----:B------:R-:W-:-:S02]  /*3e10*/  IMAD.SHL.U32 R45, R13, 0x100, RZ ;  /* 0x000001000d2d7824 */ /* 0x000fc400078e00ff */
[----:B------:R-:W-:Y:S01]  /*3e20*/  IMAD.MOV.U32 R13, RZ, RZ, R5 ;  /* 0x000000ffff0d7224 */ /* 0x000fe200078e0005 */
        /* <DEDUP_REMOVED lines=15> */
[----:B---3--:R-:W-:Y:S01]  /*3f20*/  FMUL.FTZ R97, R42, R93 ;  /* 0x0000005d2a617220 */ /* 0x008fe20000410000 */
        /* <DEDUP_REMOVED lines=15> */
[--C-:B------:R-:W-:Y:S02]  /*4020*/  HADD2.F32 R45, -RZ, R42.reuse.H1_H1 ;  /* 0x3000002aff2d7230 */ /* 0x100fe40000004100 */
[----:B------:R-:W-:Y:S01]  /*4030*/  HADD2.F32 R44, -RZ, R42.H0_H0 ;  /* 0x2000002aff2c7230 */ /* 0x000fe20000004100 */
[----:B------:R-:W-:Y:S01]  /*4040*/  F2FP.SATFINITE.E4M3.F32.PACK_AB_MERGE_C R112, R97, R92, RZ ;  /* 0x0000005c6170723e */ /* 0x000fe200048070ff */
[--C-:B------:R-:W-:Y:S02]  /*4050*/  HADD2.F32 R42, -RZ, R15.reuse.H0_H0 ;  /* 0x2000000fff2a7230 */ /* 0x100fe40000004100 */
[-C--:B------:R-:W-:Y:S01]  /*4060*/  FMUL.FTZ R93, R45, R46.reuse ;  /* 0x0000002e2d5d7220 */ /* 0x080fe20000410000 */
[----:B------:R-:W-:Y:S02]  /*4070*/  HADD2.F32 R43, -RZ, R15.H1_H1 ;  /* 0x3000000fff2b7230 */ /* 0x000fe40000004100 */
[----:B------:R-:W-:Y:S01]  /*4080*/  FMUL.FTZ R46, R44, R46 ;  /* 0x0000002e2c2e7220 */ /* 0x000fe20000410000 */
[----:B------:R-:W-:Y:S01]  /*4090*/  HADD2.F32 R108, -RZ, R108.H0_H0 ;  /* 0x2000006cff6c7230 */ /* 0x000fe20000004100 */
[----:B------:R-:W-:Y:S01]  /*40a0*/  F2FP.F16.E4M3.UNPACK_B R97, R12.H1 ;  /* 0x0000000cff61723e */ /* 0x000fe200030006ff */
[----:B------:R-:W-:-:S02]  /*40b0*/  HADD2.F32 R15, -RZ, R107.H1_H1 ;  /* 0x3000006bff0f7230 */ /* 0x000fc40000004100 */
[----:B------:R-:W-:Y:S02]  /*40c0*/  HADD2.F32 R107, -RZ, R107.H0_H0 ;  /* 0x2000006bff6b7230 */ /* 0x000fe40000004100 */
[-C--:B------:R-:W-:Y:S01]  /*40d0*/  FMUL.FTZ R47, R43, R108.reuse ;  /* 0x0000006c2b2f7220 */ /* 0x080fe20000410000 */
[----:B------:R-:W-:Y:S01]  /*40e0*/  FMUL.FTZ R108, R42, R108 ;  /* 0x0000006c2a6c7220 */ /* 0x000fe20000410000 */
[-C--:B------:R-:W-:Y:S01]  /*40f0*/  FFMA.FTZ R93, R44, R15.reuse, -R93 ;  /* 0x0000000f2c5d7223 */ /* 0x080fe2000001085d */
[----:B------:R-:W-:Y:S01]  /*4100*/  FFMA.FTZ R46, R45, R15, R46 ;  /* 0x0000000f2d2e7223 */ /* 0x000fe2000001002e */
[----:B------:R-:W-:Y:S01]  /*4110*/  FFMA.FTZ R15, R42, R107, -R47 ;  /* 0x0000006b2a0f7223 */ /* 0x000fe2000001082f */
[----:B------:R-:W-:Y:S01]  /*4120*/  F2FP.F16.E4M3.UNPACK_B R44, R7.H1 ;  /* 0x00000007ff2c723e */ /* 0x000fe200030006ff */
[----:B------:R-:W-:Y:S01]  /*4130*/  FFMA.FTZ R42, R43, R107, R108 ;  /* 0x0000006b2b2a7223 */ /* 0x000fe2000001006c */
[----:B------:R-:W-:Y:S01]  /*4140*/  F2FP.F16.E4M3.UNPACK_B R43, R6.H1 ;  /* 0x00000006ff2b723e */ /* 0x000fe200030006ff */
[----:B------:R-:W-:Y:S01]  /*4150*/  HADD2.F32 R108, -RZ, R97.H1_H1 ;  /* 0x30000061ff6c7230 */ /* 0x000fe20000004100 */
[----:B------:R-:W-:Y:S01]  /*4160*/  F2FP.SATFINITE.E4M3.F32.PACK_AB_MERGE_C R111, R46, R93, RZ ;  /* 0x0000005d2e6f723e */ /* 0x000fe200048070ff */
[--C-:B------:R-:W-:Y:S01]  /*4170*/  HADD2.F32 R45, -RZ, R44.reuse.H0_H0 ;  /* 0x2000002cff2d7230 */ /* 0x100fe20000004100 */
[----:B------:R-:W-:Y:S01]  /*4180*/  F2FP.F16.E4M3.UNPACK_B R93, R12 ;  /* 0x0000000cff5d723e */ /* 0x000fe200020006ff */
[----:B------:R-:W-:Y:S01]  /*4190*/  HADD2.F32 R44, -RZ, R44.H1_H1 ;  /* 0x3000002cff2c7230 */ /* 0x000fe20000004100 */
[-C--:B------:R-:W-:Y:S01]  /*41a0*/  F2FP.F16.E4M3.UNPACK_B R46, R5.reuse ;  /* 0x00000005ff2e723e */ /* 0x080fe200020006ff */
[----:B------:R-:W-:Y:S01]  /*41b0*/  HADD2.F32 R12, -RZ, R43.H1_H1 ;  /* 0x3000002bff0c7230 */ /* 0x000fe20000004100 */
[----:B------:R-:W-:Y:S01]  /*41c0*/  F2FP.F16.E4M3.UNPACK_B R47, R5.H1 ;  /* 0x00000005ff2f723e */ /* 0x000fe200030006ff */
[----:B------:R-:W-:-:S02]  /*41d0*/  HADD2.F32 R107, -RZ, R93.H1_H1 ;  /* 0x3000005dff6b7230 */ /* 0x000fc40000004100 */
[-C--:B------:R-:W-:Y:S01]  /*41e0*/  FMUL.FTZ R110, R44, R108.reuse ;  /* 0x0000006c2c6e7220 */ /* 0x080fe20000410000 */
[----:B------:R-:W-:Y:S02]  /*41f0*/  HADD2.F32 R43, -RZ, R43.H0_H0 ;  /* 0x2000002bff2b7230 */ /* 0x000fe40000004100 */
[----:B------:R-:W-:Y:S01]  /*4200*/  FMUL.FTZ R109, R45, R108 ;  /* 0x0000006c2d6d7220 */ /* 0x000fe20000410000 */
[----:B------:R-:W-:Y:S02]  /*4210*/  HADD2.F32 R5, -RZ, R46.H1_H1 ;  /* 0x3000002eff057230 */ /* 0x000fe40000004100 */
[-C--:B------:R-:W-:Y:S01]  /*4220*/  FMUL.FTZ R108, R12, R107.reuse ;  /* 0x0000006b0c6c7220 */ /* 0x080fe20000410000 */
[----:B------:R-:W-:Y:S01]  /*4230*/  F2FP.F16.E4M3.UNPACK_B R6, R6 ;  /* 0x00000006ff06723e */ /* 0x000fe200020006ff */
[C---:B------:R-:W-:Y:S01]  /*4240*/  FMUL.FTZ R107, R43.reuse, R107 ;  /* 0x0000006b2b6b7220 */ /* 0x040fe20000410000 */
[----:B------:R-:W-:Y:S01]  /*4250*/  F2FP.F16.E4M3.UNPACK_B R7, R7 ;  /* 0x00000007ff07723e */ /* 0x000fe200020006ff */
[----:B------:R-:W-:Y:S01]  /*4260*/  FFMA.FTZ R108, R43, R5, -R108 ;  /* 0x000000052b6c7223 */ /* 0x000fe2000001086c */
[----:B------:R-:W-:-:S02]  /*4270*/  HADD2.F32 R92, -RZ, R47.H1_H1 ;  /* 0x3000002fff5c7230 */ /* 0x000fc40000004100 */
[----:B------:R-:W-:Y:S01]  /*4280*/  FFMA.FTZ R107, R12, R5, R107 ;  /* 0x000000050c6b7223 */ /* 0x000fe2000001006b */
[--C-:B------:R-:W-:Y:S02]  /*4290*/  HADD2.F32 R5, -RZ, R6.reuse.H0_H0 ;  /* 0x20000006ff057230 */ /* 0x100fe40000004100 */
[----:B------:R-:W-:Y:S02]  /*42a0*/  HADD2.F32 R12, -RZ, R7.H0_H0 ;  /* 0x20000007ff0c7230 */ /* 0x000fe40000004100 */
[-C--:B------:R-:W-:Y:S01]  /*42b0*/  FFMA.FTZ R109, R44, R92.reuse, R109 ;  /* 0x0000005c2c6d7223 */ /* 0x080fe2000001006d */
[----:B------:R-:W-:Y:S02]  /*42c0*/  HADD2.F32 R6, -RZ, R6.H1_H1 ;  /* 0x30000006ff067230 */ /* 0x000fe40000004100 */
[----:B------:R-:W-:Y:S01]  /*42d0*/  FFMA.FTZ R110, R45, R92, -R110 ;  /* 0x0000005c2d6e7223 */ /* 0x000fe2000001086e */
[----:B------:R-:W-:Y:S01]  /*42e0*/  HADD2.F32 R93, -RZ, R93.H0_H0 ;  /* 0x2000005dff5d7230 */ /* 0x000fe20000004100 */
[----:B------:R-:W-:Y:S01]  /*42f0*/  F2FP.SATFINITE.E4M3.F32.PACK_AB_MERGE_C R107, R107, R108, RZ ;  /* 0x0000006c6b6b723e */ /* 0x000fe200048070ff */
[----:B------:R-:W-:-:S02]  /*4300*/  HADD2.F32 R7, -RZ, R7.H1_H1 ;  /* 0x30000007ff077230 */ /* 0x000fc40000004100 */
[----:B------:R-:W-:Y:S02]  /*4310*/  HADD2.F32 R97, -RZ, R97.H0_H0 ;  /* 0x20000061ff617230 */ /* 0x000fe40000004100 */
[-C--:B------:R-:W-:Y:S01]  /*4320*/  FMUL.FTZ R44, R6, R93.reuse ;  /* 0x0000005d062c7220 */ /* 0x080fe20000410000 */
[----:B------:R-:W-:Y:S02]  /*4330*/  HADD2.F32 R47, -RZ, R47.H0_H0 ;  /* 0x2000002fff2f7230 */ /* 0x000fe40000004100 */
[----:B------:R-:W-:Y:S01]  /*4340*/  FMUL.FTZ R93, R5, R93 ;  /* 0x0000005d055d7220 */ /* 0x000fe20000410000 */
[----:B------:R-:W-:Y:S02]  /*4350*/  HADD2.F32 R46, -RZ, R46.H0_H0 ;  /* 0x2000002eff2e7230 */ /* 0x000fe40000004100 */
[-C--:B------:R-:W-:Y:S01]  /*4360*/  FMUL.FTZ R43, R7, R97.reuse ;  /* 0x00000061072b7220 */ /* 0x080fe20000410000 */
[----:B------:R-:W-:Y:S01]  /*4370*/  FMUL.FTZ R92, R12, R97 ;  /* 0x000000610c5c7220 */ /* 0x000fe20000410000 */
[----:B------:R-:W-:-:S02]  /*4380*/  F2FP.SATFINITE.E4M3.F32.PACK_AB_MERGE_C R109, R109, R110, RZ ;  /* 0x0000006e6d6d723e */ /* 0x000fc400048070ff */
[-C--:B------:R-:W-:Y:S01]  /*4390*/  FFMA.FTZ R43, R12, R47.reuse, -R43 ;  /* 0x0000002f0c2b7223 */ /* 0x080fe2000001082b */
[----:B------:R-:W-:Y:S01]  /*43a0*/  FFMA.FTZ R92, R7, R47, R92 ;  /* 0x0000002f075c7223 */ /* 0x000fe2000001005c */
[-C--:B------:R-:W-:Y:S01]  /*43b0*/  FFMA.FTZ R44, R5, R46.reuse, -R44 ;  /* 0x0000002e052c7223 */ /* 0x080fe2000001082c */
[----:B------:R-:W-:Y:S01]  /*43c0*/  FFMA.FTZ R93, R6, R46, R93 ;  /* 0x0000002e065d7223 */ /* 0x000fe2000001005d */
[----:B------:R-:W-:Y:S02]  /*43d0*/  F2FP.SATFINITE.E4M3.F32.PACK_AB_MERGE_C R5, R13, R4, R112 ;  /* 0x000000040d05723e */ /* 0x000fe40004807070 */
[----:B------:R-:W-:Y:S02]  /*43e0*/  F2FP.SATFINITE.E4M3.F32.PACK_AB_MERGE_C R4, R42, R15, R111 ;  /* 0x0000000f2a04723e */ /* 0x000fe4000480706f */
[----:B------:R-:W-:Y:S02]  /*43f0*/  F2FP.SATFINITE.E4M3.F32.PACK_AB_MERGE_C R6, R93, R44, R107 ;  /* 0x0000002c5d06723e */ /* 0x000fe4000480706b */
[----:B------:R-:W-:-:S07]  /*4400*/  F2FP.SATFINITE.E4M3.F32.PACK_AB_MERGE_C R7, R92, R43, R109 ;  /* 0x0000002b5c07723e */ /* 0x000fce000480706d */
.L_x_1653:
[----:B------:R-:W-:Y:S05]  /*4410*/  BSYNC B2 ;  /* 0x0000000000027941 */ /* 0x000fea0003800000 */
.L_x_1652:
[----:B--2---:R0:W-:Y:S02]  /*4420*/  ST.E.128 desc[UR42][R10.64], R4 ;  /* 0x000000040a007985 */ /* 0x0041e4000c101d2a */
.L_x_1651:
[----:B------:R-:W-:Y:S05]  /*4430*/  BSYNC B1 ;  /* 0x0000000000017941 */ /* 0x000fea0003800000 */
.L_x_1650:
        /* <DEDUP_REMOVED lines=10> */
[----:B------:R-:W-:Y:S01]  /*44e0*/  SHF.R.U32.HI R13, RZ, 0x8, R39 ;  /* 0x00000008ff0d7819 */ /* 0x000fe20000011627 */
[----:B--2---:R-:W-:Y:S01]  /*44f0*/  IMAD.MOV.U32 R12, RZ, RZ, R4 ;  /* 0x000000ffff0c7224 */ /* 0x004fe200078e0004 */
[----:B------:R-:W-:Y:S02]  /*4500*/  SHF.R.U32.HI R15, RZ, 0x8, R41 ;  /* 0x00000008ff0f7819 */ /* 0x000fe40000011629 */
[----:B------:R-:W-:Y:S01]  /*4510*/  SHF.R.U32.HI R42, RZ, 0x10, R39 ;  /* 0x00000010ff2a7819 */ /* 0x000fe20000011627 */
        /* <DEDUP_REMOVED lines=19> */
[CC--:B------:R-:W-:Y:S01]  /*4650*/  FMUL.FTZ R45, R13.reuse, R42.reuse ;  /* 0x0000002a0d2d7220 */ /* 0x0c0fe20000410000 */
[----:B------:R-:W-:Y:S02]  /*4660*/  HADD2.F32 R40, -RZ, R39.H0_H0 ;  /* 0x20000027ff287230 */ /* 0x000fe40000004100 */
[----:B------:R-:W-:Y:S01]  /*4670*/  FMUL.FTZ R42, R4, R42 ;  /* 0x0000002a042a7220 */ /* 0x000fe20000410000 */
[--C-:B------:R-:W-:Y:S01]  /*4680*/  HADD2.F32 R38, -RZ, R5.reuse.H1_H1 ;  /* 0x30000005ff267230 */ /* 0x100fe20000004100 */
[----:B------:R-:W-:Y:S01]  /*4690*/  F2FP.F16.E4M3.UNPACK_B R106, R106 ;  /* 0x0000006aff6a723e */ /* 0x000fe200020006ff */
[----:B------:R-:W-:Y:S02]  /*46a0*/  HADD2.F32 R15, -RZ, R5.H0_H0 ;  /* 0x20000005ff0f7230 */ /* 0x000fe40000004100 */
[----:B------:R-:W-:Y:S01]  /*46b0*/  FFMA.FTZ R5, R13, R40, R42 ;  /* 0x000000280d057223 */ /* 0x000fe2000001002a */
[----:B------:R-:W-:Y:S02]  /*46c0*/  HADD2.F32 R39, -RZ, R39.H1_H1 ;  /* 0x30000027ff277230 */ /* 0x000fe40000004100 */
[-C--:B------:R-:W-:Y:S01]  /*46d0*/  FMUL.FTZ R46, R38, R43.reuse ;  /* 0x0000002b262e7220 */ /* 0x080fe20000410000 */
[----:B------:R-:W-:Y:S01]  /*46e0*/  F2FP.F16.E4M3.UNPACK_B R13, R12.H1 ;  /* 0x0000000cff0d723e */ /* 0x000fe200030006ff */
[C---:B------:R-:W-:Y:S01]  /*46f0*/  FMUL.FTZ R43, R15.reuse, R43 ;  /* 0x0000002b0f2b7220 */ /* 0x040fe20000410000 */
[----:B------:R-:W-:Y:S01]  /*4700*/  FFMA.FTZ R4, R4, R40, -R45 ;  /* 0x0000002804047223 */ /* 0x000fe2000001082d */
[-C--:B------:R-:W-:Y:S01]  /*4710*/  FFMA.FTZ R47, R15, R39.reuse, -R46 ;  /* 0x000000270f2f7223 */ /* 0x080fe2000001082e */
[----:B------:R-:W-:Y:S01]  /*4720*/  F2FP.F16.E4M3.UNPACK_B R12, R12 ;  /* 0x0000000cff0c723e */ /* 0x000fe200020006ff */
[----:B------:R-:W-:Y:S01]  /*4730*/  FFMA.FTZ R92, R38, R39, R43 ;  /* 0x00000027265c7223 */ /* 0x000fe2000001002b */
[----:B------:R-:W-:Y:S01]  /*4740*/  F2FP.F16.E4M3.UNPACK_B R105, R105 ;  /* 0x00000069ff69723e */ /* 0x000fe200020006ff */
[----:B------:R-:W-:-:S02]  /*4750*/  HADD2.F32 R40, -RZ, R106.H1_H1 ;  /* 0x3000006aff287230 */ /* 0x000fc40000004100 */
[--C-:B------:R-:W-:Y:S02]  /*4760*/  HADD2.F32 R15, -RZ, R13.reuse.H0_H0 ;  /* 0x2000000dff0f7230 */ /* 0x100fe40000004100 */
[----:B------:R-:W-:Y:S02]  /*4770*/  HADD2.F32 R38, -RZ, R13.H1_H1 ;  /* 0x3000000dff267230 */ /* 0x000fe40000004100 */
[----:B------:R-:W-:Y:S02]  /*4780*/  HADD2.F32 R13, -RZ, R12.H0_H0 ;  /* 0x2000000cff0d7230 */ /* 0x000fe40000004100 */
[-C--:B------:R-:W-:Y:S01]  /*4790*/  FMUL.FTZ R45, R15, R40.reuse ;  /* 0x000000280f2d7220 */ /* 0x080fe20000410000 */
[----:B------:R-:W-:Y:S02]  /*47a0*/  HADD2.F32 R39, -RZ, R105.H1_H1 ;  /* 0x30000069ff277230 */ /* 0x000fe40000004100 */
[----:B------:R-:W-:Y:S01]  /*47b0*/  FMUL.FTZ R42, R38, R40 ;  /* 0x00000028262a7220 */ /* 0x000fe20000410000 */
[----:B------:R-:W-:-:S02]  /*47c0*/  HADD2.F32 R106, -RZ, R106.H0_H0 ;  /* 0x2000006aff6a7230 */ /* 0x000fc40000004100 */
[----:B------:R-:W-:Y:S02]  /*47d0*/  HADD2.F32 R12, -RZ, R12.H1_H1 ;  /* 0x3000000cff0c7230 */ /* 0x000fe40000004100 */
[-C--:B------:R-:W-:Y:S01]  /*47e0*/  FFMA.FTZ R42, R15, R39.reuse, -R42 ;  /* 0x000000270f2a7223 */ /* 0x080fe2000001082a */
[----:B------:R-:W-:Y:S02]  /*47f0*/  HADD2.F32 R105, -RZ, R105.H0_H0 ;  /* 0x20000069ff697230 */ /* 0x000fe40000004100 */
[----:B------:R-:W-:Y:S01]  /*4800*/  FFMA.FTZ R45, R38, R39, R45 ;  /* 0x00000027262d7223 */ /* 0x000fe2000001002d */
[-C--:B------:R-:W-:Y:S01]  /*4810*/  FMUL.FTZ R43, R13, R106.reuse ;  /* 0x0000006a0d2b7220 */ /* 0x080fe20000410000 */
[C---:B------:R-:W-:Y:S01]  /*4820*/  FMUL.FTZ R40, R12.reuse, R106 ;  /* 0x0000006a0c287220 */ /* 0x040fe20000410000 */
[----:B------:R-:W-:Y:S02]  /*4830*/  F2FP.F16.E4M3.UNPACK_B R39, R41.H1 ;  /* 0x00000029ff27723e */ /* 0x000fe400030006ff */
[----:B---3--:R-:W-:Y:S01]  /*4840*/  F2FP.SATFINITE.E4M3.F32.PACK_AB_MERGE_C R97, R45, R42, RZ ;  /* 0x0000002a2d61723e */ /* 0x008fe200048070ff */
[----:B------:R-:W-:Y:S01]  /*4850*/  FFMA.FTZ R46, R13, R105, -R40 ;  /* 0x000000690d2e7223 */ /* 0x000fe20000010828 */
[----:B------:R-:W-:Y:S01]  /*4860*/  F2FP.F16.E4M3.UNPACK_B R13, R7.H1 ;  /* 0x00000007ff0d723e */ /* 0x000fe200030006ff */
[----:B------:R-:W-:Y:S01]  /*4870*/  FFMA.FTZ R105, R12, R105, R43 ;  /* 0x000000690c697223 */ /* 0x000fe2000001002b */
[----:B------:R-:W-:Y:S01]  /*4880*/  F2FP.F16.E4M3.UNPACK_B R42, R44.H1 ;  /* 0x0000002cff2a723e */ /* 0x000fe200030006ff */
[----:B------:R-:W-:Y:S01]  /*4890*/  HADD2.F32 R40, -RZ, R39.H1_H1 ;  /* 0x30000027ff287230 */ /* 0x000fe20000004100 */
[----:B------:R-:W-:Y:S01]  /*48a0*/  F2FP.F16.E4M3.UNPACK_B R12, R6.H1 ;  /* 0x00000006ff0c723e */ /* 0x000fe200030006ff */
[--C-:B------:R-:W-:Y:S01]  /*48b0*/  HADD2.F32 R38, -RZ, R13.reuse.H1_H1 ;  /* 0x3000000dff267230 */ /* 0x100fe20000004100 */
[----:B------:R-:W-:Y:S01]  /*48c0*/  F2FP.F16.E4M3.UNPACK_B R44, R44 ;  /* 0x0000002cff2c723e */ /* 0x000fe200020006ff */
[----:B------:R-:W-:Y:S01]  /*48d0*/  HADD2.F32 R45, -RZ, R42.H1_H1 ;  /* 0x3000002aff2d7230 */ /* 0x000fe20000004100 */
[----:B------:R-:W-:Y:S01]  /*48e0*/  F2FP.SATFINITE.E4M3.F32.PACK_AB_MERGE_C R106, R92, R47, RZ ;  /* 0x0000002f5c6a723e */ /* 0x000fe200048070ff */
[----:B------:R-:W-:Y:S01]  /*48f0*/  HADD2.F32 R15, -RZ, R13.H0_H0 ;  /* 0x2000000dff0f7230 */ /* 0x000fe20000004100 */
        /* <DEDUP_REMOVED lines=17> */
[----:B------:R-:W-:Y:S01]  /*4a10*/  HADD2.F32 R13, -RZ, R7.H1_H1 ;  /* 0x30000007ff0d7230 */ /* 0x000fe20000004100 */
[----:B------:R-:W-:Y:S01]  /*4a20*/  F2FP.SATFINITE.E4M3.F32.PACK_AB_MERGE_C R5, R5, R4, R106 ;  /* 0x000000040505723e */ /* 0x000fe2000480706a */
[--C-:B------:R-:W-:Y:S01]  /*4a30*/  HADD2.F32 R7, -RZ, R6.reuse.H0_H0 ;  /* 0x20000006ff077230 */ /* 0x100fe20000004100 */
[----:B------:R-:W-:Y:S01]  /*4a40*/  F2FP.SATFINITE.E4M3.F32.PACK_AB_MERGE_C R45, R92, R45, RZ ;  /* 0x0000002d5c2d723e */ /* 0x000fe200048070ff */
[----:B------:R-:W-:Y:S02]  /*4a50*/  HADD2.F32 R6, -RZ, R6.H1_H1 ;  /* 0x30000006ff067230 */ /* 0x000fe40000004100 */
[----:B------:R-:W-:Y:S01]  /*4a60*/  FMUL.FTZ R43, R13, R42 ;  /* 0x0000002a0d2b7220 */ /* 0x000fe20000410000 */
[----:B------:R-:W-:-:S02]  /*4a70*/  HADD2.F32 R44, -RZ, R44.H0_H0 ;  /* 0x2000002cff2c7230 */ /* 0x000fc40000004100 */
[----:B------:R-:W-:Y:S01]  /*4a80*/  FMUL.FTZ R42, R12, R42 ;  /* 0x0000002a0c2a7220 */ /* 0x000fe20000410000 */
[----:B------:R-:W-:Y:S01]  /*4a90*/  HADD2.F32 R39, -RZ, R39.H0_H0 ;  /* 0x20000027ff277230 */ /* 0x000fe20000004100 */
[----:B------:R-:W-:Y:S01]  /*4aa0*/  F2FP.SATFINITE.E4M3.F32.PACK_AB_MERGE_C R40, R40, R47, RZ ;  /* 0x0000002f2828723e */ /* 0x000fe200048070ff */
        /* <DEDUP_REMOVED lines=9> */
[----:B------:R-:W-:-:S07]  /*4b40*/  F2FP.SATFINITE.E4M3.F32.PACK_AB_MERGE_C R6, R15, R38, R45 ;  /* 0x000000260f06723e */ /* 0x000fce000480702d */
.L_x_1657:
[----:B------:R-:W-:Y:S05]  /*4b50*/  BSYNC B2 ;  /* 0x0000000000027941 */ /* 0x000fea0003800000 */
.L_x_1656:
[----:B--2---:R0:W-:Y:S02]  /*4b60*/  ST.E.128 desc[UR42][R10.64], R4 ;  /* 0x000000040a007985 */ /* 0x0041e4000c101d2a */
.L_x_1655:
[----:B------:R-:W-:Y:S05]  /*4b70*/  BSYNC B1 ;  /* 0x0000000000017941 */ /* 0x000fea0003800000 */
.L_x_1654:
[----:B------:R-:W-:Y:S01]  /*4b80*/  LOP3.LUT P3, RZ, R58, 0x8, RZ, 0xc0, !PT ;  /* 0x000000083aff7812 */ /* 0x000fe2000786c0ff */
[----:B------:R-:W-:-:S12]  /*4b90*/  BSSY B1, `(.L_x_1658) ;  /* 0x0000071000017945 */ /* 0x000fd80003800000 */
[----:B------:R-:W-:Y:S05]  /*4ba0*/  @!P3 BRA `(.L_x_1659) ;  /* 0x0000000400bcb947 */ /* 0x000fea0003800000 */
[----:B0-----:R0:W0:Y:S01]  /*4bb0*/  LDS.128 R4, [R85+0x20400] ;  /* 0x0204000055047984 */ /* 0x0010220000000c00 */
[----:B----4-:R-:W-:Y:S01]  /*4bc0*/  IADD3 R10, P3, R208, R14, RZ ;  /* 0x0000000ed00a7210 */ /* 0x010fe20007f7e0ff */
[----:B------:R-:W-:Y:S04]  /*4bd0*/  BSSY B2, `(.L_x_1660) ;  /* 0x000006b000027945 */ /* 0x000fe80003800000 */
[----:B--2---:R-:W-:Y:S01]  /*4be0*/  IMAD.X R11, R98, 0x1, R221, P3 ;  /* 0x00000001620b7824 */ /* 0x004fe200018e06dd */
[----:B------:R-:W-:-:S13]  /*4bf0*/  ISETP.GE.AND P3, PT, R229, R96, PT ;  /* 0x00000060e500720c */ /* 0x000fda0003f66270 */
[----:B------:R-:W-:Y:S05]  /*4c00*/  @P3 BRA `(.L_x_1661) ;  /* 0x00000004009c3947 */ /* 0x000fea0003800000 */
[----:B------:R-:W-:Y:S01]  /*4c10*/  SHF.R.U32.HI R34, RZ, 0x8, R35 ;  /* 0x00000008ff227819 */ /* 0x000fe20000011623 */
[----:B0-----:R-:W-:Y:S01]  /*4c20*/  IMAD.MOV.U32 R12, RZ, RZ, R4 ;  /* 0x000000ffff0c7224 */ /* 0x001fe200078e0004 */
[----:B------:R-:W-:Y:S02]  /*4c30*/  SHF.R.U32.HI R36, RZ, 0x8, R37 ;  /* 0x00000008ff247819 */ /* 0x000fe40000011625 */
[----:B------:R-:W-:Y:S01]  /*4c40*/  LOP3.LUT R13, R35, 0xff0000ff, RZ, 0xc0, !PT ;  /* 0xff0000ff230d7812 */ /* 0x000fe200078ec0ff */
[----:B------:R-:W-:Y:S01]  /*4c50*/  IMAD.SHL.U32 R34, R34, 0x100, RZ ;  /* 0x0000010022227824 */ /* 0x000fe200078e00ff */
[----:B------:R-:W-:Y:S01]  /*4c60*/  SHF.R.U32.HI R38, RZ, 0x10, R35 ;  /* 0x00000010ff267819 */ /* 0x000fe20000011623 */
        /* <DEDUP_REMOVED lines=34> */
[--C-:B------:R-:W-:Y:S01]  /*4e90*/  HADD2.F32 R15, -RZ, R13.reuse.H0_H0 ;  /* 0x2000000dff0f7230 */ /* 0x100fe20000004100 */
[----:B------:R-:W-:Y:S01]  /*4ea0*/  F2FP.SATFINITE.E4M3.F32.PACK_AB_MERGE_C R47, R44, R43, RZ ;  /* 0x0000002b2c2f723e */ /* 0x000fe200048070ff */
[----:B------:R-:W-:Y:S02]  /*4eb0*/  HADD2.F32 R34, -RZ, R13.H1_H1 ;  /* 0x3000000dff227230 */ /* 0x000fe40000004100 */
[----:B------:R-:W-:Y:S02]  /*4ec0*/  HADD2.F32 R13, -RZ, R12.H0_H0 ;  /* 0x2000000cff0d7230 */ /* 0x000fe40000004100 */
[-C--:B------:R-:W-:Y:S01]  /*4ed0*/  FMUL.FTZ R41, R15, R36.reuse ;  /* 0x000000240f297220 */ /* 0x080fe20000410000 */
[----:B------:R-:W-:Y:S02]  /*4ee0*/  HADD2.F32 R35, -RZ, R103.H1_H1 ;  /* 0x30000067ff237230 */ /* 0x000fe40000004100 */
[----:B------:R-:W-:Y:S01]  /*4ef0*/  FMUL.FTZ R38, R34, R36 ;  /* 0x0000002422267220 */ /* 0x000fe20000410000 */
[----:B------:R-:W-:Y:S01]  /*4f00*/  HADD2.F32 R104, -RZ, R104.H0_H0 ;  /* 0x20000068ff687230 */ /* 0x000fe20000004100 */
[----:B------:R-:W-:Y:S01]  /*4f10*/  F2FP.SATFINITE.E4M3.F32.PACK_AB_MERGE_C R5, R5, R4, R47 ;  /* 0x000000040505723e */ /* 0x000fe2000480702f */
[----:B------:R-:W-:-:S02]  /*4f20*/  HADD2.F32 R12, -RZ, R12.H1_H1 ;  /* 0x3000000cff0c7230 */ /* 0x000fc40000004100 */
[-C--:B------:R-:W-:Y:S01]  /*4f30*/  FFMA.FTZ R38, R15, R35.reuse, -R38 ;  /* 0x000000230f267223 */ /* 0x080fe20000010826 */
[----:B------:R-:W-:Y:S02]  /*4f40*/  HADD2.F32 R103, -RZ, R103.H0_H0 ;  /* 0x20000067ff677230 */ /* 0x000fe40000004100 */
[----:B------:R-:W-:Y:S01]  /*4f50*/  FFMA.FTZ R41, R34, R35, R41 ;  /* 0x0000002322297223 */ /* 0x000fe20000010029 */
[-C--:B------:R-:W-:Y:S01]  /*4f60*/  FMUL.FTZ R39, R13, R104.reuse ;  /* 0x000000680d277220 */ /* 0x080fe20000410000 */
[C---:B------:R-:W-:Y:S01]  /*4f70*/  FMUL.FTZ R36, R12.reuse, R104 ;  /* 0x000000680c247220 */ /* 0x040fe20000410000 */
[----:B------:R-:W-:Y:S02]  /*4f80*/  F2FP.F16.E4M3.UNPACK_B R35, R37.H1 ;  /* 0x00000025ff23723e */ /* 0x000fe400030006ff */
[----:B------:R-:W-:Y:S01]  /*4f90*/  F2FP.SATFINITE.E4M3.F32.PACK_AB_MERGE_C R46, R41, R38, RZ ;  /* 0x00000026292e723e */ /* 0x000fe200048070ff */
        /* <DEDUP_REMOVED lines=9> */
[----:B------:R-:W-:Y:S01]  /*5030*/  F2FP.F16.E4M3.UNPACK_B R37, R37 ;  /* 0x00000025ff25723e */ /* 0x000fe200020006ff */
        /* <DEDUP_REMOVED lines=11> */
[----:B------:R-:W-:Y:S01]  /*50f0*/  FMUL.FTZ R44, R12, R39 ;  /* 0x000000270c2c7220 */ /* 0x000fe20000410000 */
[----:B------:R-:W-:-:S02]  /*5100*/  HADD2.F32 R38, -RZ, R38.H0_H0 ;  /* 0x20000026ff267230 */ /* 0x000fc40000004100 */
[-C--:B------:R-:W-:Y:S01]  /*5110*/  FFMA.FTZ R41, R12, R15.reuse, -R41 ;  /* 0x0000000f0c297223 */ /* 0x080fe20000010829 */
[--C-:B------:R-:W-:Y:S02]  /*5120*/  HADD2.F32 R12, -RZ, R7.reuse.H0_H0 ;  /* 0x20000007ff0c7230 */ /* 0x100fe40000004100 */
[----:B------:R-:W-:Y:S01]  /*5130*/  FFMA.FTZ R44, R13, R15, R44 ;  /* 0x0000000f0d2c7223 */ /* 0x000fe2000001002c */
[----:B------:R-:W-:Y:S02]  /*5140*/  HADD2.F32 R13, -RZ, R7.H1_H1 ;  /* 0x30000007ff0d7230 */ /* 0x000fe40000004100 */
[----:B------:R-:W-:Y:S01]  /*5150*/  FFMA.FTZ R36, R34, R36, R45 ;  /* 0x0000002422247223 */ /* 0x000fe2000001002d */
[--C-:B------:R-:W-:Y:S01]  /*5160*/  HADD2.F32 R7, -RZ, R6.reuse.H0_H0 ;  /* 0x20000006ff077230 */ /* 0x100fe20000004100 */
[----:B------:R-:W-:Y:S01]  /*5170*/  F2FP.SATFINITE.E4M3.F32.PACK_AB_MERGE_C R4, R103, R42, R46 ;  /* 0x0000002a6704723e */ /* 0x000fe2000480702e */
        /* <DEDUP_REMOVED lines=13> */
[----:B------:R-:W-:-:S04]  /*5250*/  F2FP.SATFINITE.E4M3.F32.PACK_AB_MERGE_C R36, R36, R43, RZ ;  /* 0x0000002b2424723e */ /* 0x000fc800048070ff */
[----:B------:R-:W-:Y:S02]  /*5260*/  F2FP.SATFINITE.E4M3.F32.PACK_AB_MERGE_C R6, R15, R34, R41 ;  /* 0x000000220f06723e */ /* 0x000fe40004807029 */
[----:B------:R-:W-:-:S07]  /*5270*/  F2FP.SATFINITE.E4M3.F32.PACK_AB_MERGE_C R7, R38, R39, R36 ;  /* 0x000000272607723e */ /* 0x000fce0004807024 */
.L_x_1661:
[----:B------:R-:W-:Y:S05]  /*5280*/  BSYNC B2 ;  /* 0x0000000000027941 */ /* 0x000fea0003800000 */
.L_x_1660:
[----:B0-----:R0:W-:Y:S02]  /*5290*/  ST.E.128 desc[UR42][R10.64], R4 ;  /* 0x000000040a007985 */ /* 0x0011e4000c101d2a */
.L_x_1659:
[----:B------:R-:W-:Y:S05]  /*52a0*/  BSYNC B1 ;  /* 0x0000000000017941 */ /* 0x000fea0003800000 */
.L_x_1658:
        /* <DEDUP_REMOVED lines=112> */
.L_x_1665:
[----:B------:R-:W-:Y:S05]  /*59b0*/  BSYNC B2 ;  /* 0x0000000000027941 */ /* 0x000fea0003800000 */
.L_x_1664:
[----:B0-----:R0:W-:Y:S02]  /*59c0*/  ST.E.128 desc[UR42][R10.64], R4 ;  /* 0x000000040a007985 */ /* 0x0011e4000c101d2a */
.L_x_1663:
[----:B------:R-:W-:Y:S05]  /*59d0*/  BSYNC B1 ;  /* 0x0000000000017941 */ /* 0x000fea0003800000 */
.L_x_1662:
[----:B------:R-:W-:-:S13]  /*59e0*/  LOP3.LUT P3, RZ, R58, 0x20, RZ, 0xc0, !PT ;  /* 0x000000203aff7812 */ /* 0x000fda000786c0ff */
[----:B------:R-:W-:Y:S05]  /*59f0*/  @!P3 BRA `(.L_x_1645) ;  /* 0x0000003c0070b947 */ /* 0x000fea0003800000 */
[----:B0-----:R-:W5:Y:S01]  /*5a00*/  LDL R12, [R1] ;  /* 0x00000000010c7983 */ /* 0x001f620000100800 */
[----:B----4-:R-:W-:Y:S01]  /*5a10*/  IADD3 R10, P3, R209, R14, RZ ;  /* 0x0000000ed10a7210 */ /* 0x010fe20007f7e0ff */
[----:B------:R-:W-:Y:S02]  /*5a20*/  BSSY B1, `(.L_x_1666) ;  /* 0x000006c000017945 */ /* 0x000fe40003800000 */
[----:B------:R0:W4:Y:S02]  /*5a30*/  LDS.128 R4, [R85+0x22400] ;  /* 0x0224000055047984 */ /* 0x0001240000000c00 */
[----:B--2---:R-:W-:Y:S01]  /*5a40*/  IMAD.X R11, R98, 0x1, R219, P3 ;  /* 0x00000001620b7824 */ /* 0x004fe200018e06db */
[----:B-----5:R-:W-:-:S13]  /*5a50*/  ISETP.GE.AND P3, PT, R12, R96, PT ;  /* 0x000000600c00720c */ /* 0x020fda0003f66270 */
[----:B0---4-:R-:W-:Y:S05]  /*5a60*/  @P3 BRA `(.L_x_1667) ;  /* 0x00000004009c3947 */ /* 0x011fea0003800000 */
[----:B------:R-:W-:Y:S02]  /*5a70*/  SHF.R.U32.HI R8, RZ, 0x8, R9 ;  /* 0x00000008ff087819 */ /* 0x000fe40000011609 */
[----:B------:R-:W-:Y:S02]  /*5a80*/  SHF.R.U32.HI R14, RZ, 0x8, R29 ;  /* 0x00000008ff0e7819 */ /* 0x000fe4000001161d */
[----:B------:R-:W-:Y:S02]  /*5a90*/  LOP3.LUT R12, R9, 0xff0000ff, RZ, 0xc0, !PT ;  /* 0xff0000ff090c7812 */ /* 0x000fe400078ec0ff */
[----:B------:R-:W-:Y:S01]  /*5aa0*/  SHF.R.U32.HI R15, RZ, 0x10, R9 ;  /* 0x00000010ff0f7819 */ /* 0x000fe20000011609 */
[----:B------:R-:W-:Y:S01]  /*5ab0*/  IMAD.SHL.U32 R9, R8, 0x100, RZ ;  /* 0x0000010008097824 */ /* 0x000fe200078e00ff */
[----:B------:R-:W-:Y:S01]  /*5ac0*/  SHF.R.U32.HI R28, RZ, 0x10, R29 ;  /* 0x00000010ff1c7819 */ /* 0x000fe2000001161d */
[----:B------:R-:W-:Y:S01]  /*5ad0*/  IMAD.SHL.U32 R14, R14, 0x100, RZ ;  /* 0x000001000e0e7824 */ /* 0x000fe200078e00ff */
[----:B------:R-:W-:Y:S01]  /*5ae0*/  LOP3.LUT R13, R29, 0xff0000ff, RZ, 0xc0, !PT ;  /* 0xff0000ff1d0d7812 */ /* 0x000fe200078ec0ff */
[----:B------:R-:W-:Y:S01]  /*5af0*/  IMAD.MOV.U32 R8, RZ, RZ, R4 ;  /* 0x000000ffff087224 */ /* 0x000fe200078e0004 */
[----:B------:R-:W-:Y:S01]  /*5b00*/  LOP3.LUT R9, R12, 0xff00, R9, 0xf8, !PT ;  /* 0x0000ff000c097812 */ /* 0x000fe200078ef809 */
[----:B------:R-:W-:Y:S01]  /*5b10*/  IMAD.U32 R28, R28, 0x10000, RZ ;  /* 0x000100001c1c7824 */ /* 0x000fe200078e00ff */
[----:B------:R-:W-:Y:S01]  /*5b20*/  LOP3.LUT R13, R13, 0xff00, R14, 0xf8, !PT ;  /* 0x0000ff000d0d7812 */ /* 0x000fe200078ef80e */
[----:B------:R-:W-:Y:S01]  /*5b30*/  IMAD.U32 R12, R15, 0x10000, RZ ;  /* 0x000100000f0c7824 */ /* 0x000fe200078e00ff */
[----:B------:R-:W-:-:S02]  /*5b40*/  F2FP.F16.E4M3.UNPACK_B R4, R5 ;  /* 0x00000005ff04723e */ /* 0x000fc400020006ff */
[-C--:B------:R-:W-:Y:S02]  /*5b50*/  F2FP.F16.E4M3.UNPACK_B R14, R100.reuse.H1 ;  /* 0x00000064ff0e723e */ /* 0x080fe400030006ff */
[----:B------:R-:W-:Y:S02]  /*5b60*/  F2FP.F16.E4M3.UNPACK_B R5, R5.H1 ;  /* 0x00000005ff05723e */ /* 0x000fe400030006ff */
[----:B------:R-:W-:Y:S01]  /*5b70*/  LOP3.LUT R30, R13, 0xff0000, R28, 0xf8, !PT ;  /* 0x00ff00000d1e7812 */ /* 0x000fe200078ef81c */
[--C-:B------:R-:W-:Y:S01]  /*5b80*/  HADD2.F32 R29, -RZ, R14.reuse.H1_H1 ;  /* 0x3000000eff1d7230 */ /* 0x100fe20000004100 */
[-C--:B------:R-:W-:Y:S01]  /*5b90*/  F2FP.F16.E4M3.UNPACK_B R13, R99.reuse.H1 ;  /* 0x00000063ff0d723e */ /* 0x080fe200030006ff */
[----:B------:R-:W-:Y:S01]  /*5ba0*/  HADD2.F32 R28, -RZ, R14.H0_H0 ;  /* 0x2000000eff1c7230 */ /* 0x000fe20000004100 */
[----:B------:R-:W-:Y:S01]  /*5bb0*/  LOP3.LUT R15, R9, 0xff0000, R12, 0xf8, !PT ;  /* 0x00ff0000090f7812 */ /* 0x000fe200078ef80c */
[----:B------:R-:W-:Y:S01]  /*5bc0*/  HADD2.F32 R12, -RZ, R5.H1_H1 ;  /* 0x30000005ff0c7230 */ /* 0x000fe20000004100 */
[----:B------:R-:W-:Y:S01]  /*5bd0*/  F2FP.F16.E4M3.UNPACK_B R100, R100 ;  /* 0x00000064ff64723e */ /* 0x000fe200020006ff */
[----:B------:R-:W-:Y:S01]  /*5be0*/  HADD2.F32 R14, -RZ, R13.H0_H0 ;  /* 0x2000000dff0e7230 */ /* 0x000fe20000004100 */
[----:B------:R-:W-:Y:S01]  /*5bf0*/  F2FP.F16.E4M3.UNPACK_B R99, R99 ;  /* 0x00000063ff63723e */ /* 0x000fe200020006ff */
[----:B------:R-:W-:-:S02]  /*5c00*/  HADD2.F32 R9, -RZ, R4.H1_H1 ;  /* 0x30000004ff097230 */ /* 0x000fc40000004100 */
[-C--:B------:R-:W-:Y:S01]  /*5c10*/  FMUL.FTZ R32, R12, R29.reuse ;  /* 0x0000001d0c207220 */ /* 0x080fe20000410000 */
[----:B------:R-:W-:Y:S02]  /*5c20*/  HADD2.F32 R5, -RZ, R5.H0_H0 ;  /* 0x20000005ff057230 */ /* 0x000fe40000004100 */
[----:B------:R-:W-:Y:S02]  /*5c30*/  HADD2.F32 R13, -RZ, R13.H1_H1 ;  /* 0x3000000dff0d7230 */ /* 0x000fe40000004100 */
[----:B------:R-:W-:Y:S01]  /*5c40*/  FMUL.FTZ R31, R9, R28 ;  /* 0x0000001c091f7220 */ /* 0x000fe20000410000 */
[----:B------:R-:W-:Y:S02]  /*5c50*/  HADD2.F32 R4, -RZ, R4.H0_H0 ;  /* 0x20000004ff047230 */ /* 0x000fe40000004100 */
[C---:B------:R-:W-:Y:S01]  /*5c60*/  FMUL.FTZ R29, R5.reuse, R29 ;  /* 0x0000001d051d7220 */ /* 0x040fe20000410000 */
[-C--:B------:R-:W-:Y:S01]  /*5c70*/  FFMA.FTZ R34, R5, R13.reuse, -R32 ;  /* 0x0000000d05227223 */ /* 0x080fe20000010820 */
[----:B------:R-:W-:Y:S01]  /*5c80*/  F2FP.F16.E4M3.UNPACK_B R5, R8.H1 ;  /* 0x00000008ff05723e */ /* 0x000fe200030006ff */
[C---:B------:R-:W-:Y:S01]  /*5c90*/  FMUL.FTZ R28, R4.reuse, R28 ;  /* 0x0000001c041c7220 */ /* 0x040fe20000410000 */
[----:B------:R-:W-:Y:S01]  /*5ca0*/  F2FP.F16.E4M3.UNPACK_B R8, R8 ;  /* 0x00000008ff08723e */ /* 0x000fe200020006ff */
[-C--:B------:R-:W-:Y:S01]  /*5cb0*/  FFMA.FTZ R4, R4, R14.reuse, -R31 ;  /* 0x0000000e04047223 */ /* 0x080fe2000001081f */
[----:B------:R-:W-:Y:S01]  /*5cc0*/  FFMA.FTZ R35, R12, R13, R29 ;  /* 0x0000000d0c237223 */ /* 0x000fe2000001001d */
[----:B------:R-:W-:Y:S01]  /*5cd0*/  FFMA.FTZ R33, R9, R14, R28 ;  /* 0x0000000e09217223 */ /* 0x000fe2000001001c */
[----:B------:R-:W-:-:S02]  /*5ce0*/  HADD2.F32 R14, -RZ, R100.H1_H1 ;  /* 0x30000064ff0e7230 */ /* 0x000fc40000004100 */
[--C-:B------:R-:W-:Y:S01]  /*5cf0*/  HADD2.F32 R9, -RZ, R5.reuse.H0_H0 ;  /* 0x20000005ff097230 */ /* 0x100fe20000004100 */
[----:B------:R-:W-:Y:S01]  /*5d00*/  F2FP.SATFINITE.E4M3.F32.PACK_AB_MERGE_C R37, R35, R34, RZ ;  /* 0x000000222325723e */ /* 0x000fe200048070ff */
[----:B------:R-:W-:Y:S02]  /*5d10*/  HADD2.F32 R12, -RZ, R5.H1_H1 ;  /* 0x30000005ff0c7230 */ /* 0x000fe40000004100 */
[----:B------:R-:W-:Y:S02]  /*5d20*/  HADD2.F32 R5, -RZ, R8.H0_H0 ;  /* 0x20000008ff057230 */ /* 0x000fe40000004100 */
[-C--:B------:R-:W-:Y:S01]  /*5d30*/  FMUL.FTZ R31, R9, R14.reuse ;  /* 0x0000000e091f7220 */ /* 0x080fe20000410000 */
[----:B------:R-:W-:Y:S02]  /*5d40*/  HADD2.F32 R100, -RZ, R100.H0_H0 ;  /* 0x20000064ff647230 */ /* 0x000fe40000004100 */
[----:B------:R-:W-:Y:S01]  /*5d50*/  FMUL.FTZ R28, R12, R14 ;  /* 0x0000000e0c1c7220 */ /* 0x000fe20000410000 */
[----:B------:R-:W-:-:S02]  /*5d60*/  HADD2.F32 R8, -RZ, R8.H1_H1 ;  /* 0x30000008ff087230 */ /* 0x000fc40000004100 */
[--C-:B------:R-:W-:Y:S02]  /*5d70*/  HADD2.F32 R13, -RZ, R99.reuse.H1_H1 ;  /* 0x30000063ff0d7230 */ /* 0x100fe40000004100 */
[-C--:B------:R-:W-:Y:S01]  /*5d80*/  FMUL.FTZ R29, R5, R100.reuse ;  /* 0x00000064051d7220 */ /* 0x080fe20000410000 */
[----:B------:R-:W-:Y:S02]  /*5d90*/  HADD2.F32 R99, -RZ, R99.H0_H0 ;  /* 0x20000063ff637230 */ /* 0x000fe40000004100 */
[----:B------:R-:W-:Y:S01]  /*5da0*/  FMUL.FTZ R14, R8, R100 ;  /* 0x00000064080e7220 */ /* 0x000fe20000410000 */
[-C--:B------:R-:W-:Y:S01]  /*5db0*/  FFMA.FTZ R28, R9, R13.reuse, -R28 ;  /* 0x0000000d091c7223 */ /* 0x080fe2000001081c */
[----:B------:R-:W-:Y:S02]  /*5dc0*/  FFMA.FTZ R31, R12, R13, R31 ;  /* 0x0000000d0c1f7223 */ /* 0x000fe4000001001f */
[-C--:B------:R-:W-:Y:S01]  /*5dd0*/  FFMA.FTZ R32, R5, R99.reuse, -R14 ;  /* 0x0000006305207223 */ /* 0x080fe2000001080e */
[----:B------:R-:W-:Y:S01]  /*5de0*/  FFMA.FTZ R99, R8, R99, R29 ;  /* 0x0000006308637223 */ /* 0x000fe2000001001d */
[----:B------:R-:W-:-:S02]  /*5df0*/  F2FP.F16.E4M3.UNPACK_B R8, R7.H1 ;  /* 0x00000007ff08723e */ /* 0x000fc400030006ff */
[----:B------:R-:W-:Y:S02]  /*5e00*/  F2FP.SATFINITE.E4M3.F32.PACK_AB_MERGE_C R36, R31, R28, RZ ;  /* 0x0000001c1f24723e */ /* 0x000fe400048070ff */
[----:B------:R-:W-:Y:S01]  /*5e10*/  F2FP.F16.E4M3.UNPACK_B R28, R30.H1 ;  /* 0x0000001eff1c723e */ /* 0x000fe200030006ff */
[--C-:B------:R-:W-:Y:S01]  /*5e20*/  HADD2.F32 R12, -RZ, R8.reuse.H1_H1 ;  /* 0x30000008ff0c7230 */ /* 0x100fe20000004100 */
[-C--:B------:R-:W-:Y:S01]  /*5e30*/  F2FP.F16.E4M3.UNPACK_B R13, R15.reuse.H1 ;  /* 0x0000000fff0d723e */ /* 0x080fe200030006ff */
[----:B------:R-:W-:Y:S01]  /*5e40*/  HADD2.F32 R9, -RZ, R8.H0_H0 ;  /* 0x20000008ff097230 */ /* 0x000fe20000004100 */
[----:B------:R-:W-:Y:S01]  /*5e50*/  F2FP.F16.E4M3.UNPACK_B R5, R6.H1 ;  /* 0x00000006ff05723e */ /* 0x000fe200030006ff */
[----:B------:R-:W-:Y:S01]  /*5e60*/  HADD2.F32 R31, -RZ, R28.H1_H1 ;  /* 0x3000001cff1f7230 */ /* 0x000fe20000004100 */
        /* <DEDUP_REMOVED lines=39> */
.L_x_1667:
[----:B------:R-:W-:Y:S05]  /*60e0*/  BSYNC B1 ;  /* 0x0000000000017941 */ /* 0x000fea0003800000 */
.L_x_1666:
[----:B------:R0:W-:Y:S01]  /*60f0*/  ST.E.128 desc[UR42][R10.64], R4 ;  /* 0x000000040a007985 */ /* 0x0001e2000c101d2a */
[----:B------:R-:W-:Y:S05]  /*6100*/  BRA `(.L_x_1645) ;  /* 0x0000003400ac7947 */ /* 0x000fea0003800000 */
.L_x_1638:
        /* <DEDUP_REMOVED lines=42> */
.L_x_1669:
[----:B------:R-:W-:Y:S05]  /*63b0*/  BSYNC B1 ;  /* 0x0000000000017941 */ /* 0x000fea0003800000 */
.L_x_1668:
        /* <DEDUP_REMOVED lines=16> */
.L_x_1670:
[----:B------:R-:W-:Y:S01]  /*64c0*/  IMAD R82, R23, 0x8, R16 ;  /* 0x0000000817527824 */ /* 0x000fe200078e0210 */
[----:B------:R-:W-:Y:S01]  /*64d0*/  SHF.L.U32 R95, R210, 0x1f, RZ ;  /* 0x0000001fd25f7819 */ /* 0x000fe200000006ff */
[----:B------:R-:W-:Y:S03]  /*64e0*/  BSSY B1, `(.L_x_1671) ;  /* 0x0000003000017945 */ /* 0x000fe60003800000 */
[----:B------:R-:W1:Y:S02]  /*64f0*/  SYNCS.PHASECHK.TRANS64.TRYWAIT P4, [R82+URZ+0x2a890], R95 ;  /* 0x02a8905f520075a7 */ /* 0x000e64000808017f */
[----:B-1----:R-:W-:Y:S05]  /*6500*/  @!P4 BRA `(.L_x_1672) ;  /* 0x0000026c00ccc947 */ /* 0x002fea0003800000 */
.L_x_2024:
[----:B------:R-:W-:Y:S05]  /*6510*/  BSYNC B1 ;  /* 0x0000000000017941 */ /* 0x000fea0003800000 */
.L_x_1671:
[----:B------:R-:W-:-:S03]  /*6520*/  UMOV UR4, 0xffffffff ;  /* 0xffffffff00047882 */ /* 0x000fc60000000000 */
[----:B------:R-:W-:Y:S05]  /*6530*/  BRA.DIV UR4, `(.L_x_1673) ;  /* 0x0000026e04d47947 */ /* 0x000fea000b800000 */
[----:B------:R-:W2:Y:S04]  /*6540*/  SHFL.IDX PT, R98, R98, RZ, 0x1e1f ;  /* 0x001e1fff62627589 */ /* 0x000ea800000e0000 */
[----:B------:R3:W4:Y:S02]  /*6550*/  SHFL.IDX PT, R100, R97, RZ, 0x1e1f ;  /* 0x001e1fff61647589 */ /* 0x00072400000e0000 */
.L_x_2028:
[----:B------:R-:W-:Y:S05]  /*6560*/  @P3 BRA `(.L_x_1645) ;  /* 0x0000003000943947 */ /* 0x000fea0003800000 */
[----:B---3--:R-:W3:Y:S01]  /*6570*/  LDC R97, c[0x0][0x2f4] ;  /* 0x0000bd00ff617b82 */ /* 0x008ee20000000800 */
[----:B------:R-:W-:Y:S01]  /*6580*/  ISETP.NE.AND P3, PT, R55, RZ, PT ;  /* 0x000000ff3700720c */ /* 0x000fe20003f65270 */
[----:B------:R-:W-:Y:S01]  /*6590*/  BSSY B1, `(.L_x_1674) ;  /* 0x00000f5000017945 */ /* 0x000fe20003800000 */
[----:B---3--:R-:W-:-:S11]  /*65a0*/  IMAD.IADD R109, R97, 0x1, -R66 ;  /* 0x00000001616d7824 */ /* 0x008fd600078e0a42 */
[----:B------:R-:W-:Y:S05]  /*65b0*/  @!P3 BRA `(.L_x_1675) ;  /* 0x0000000c00c8b947 */ /* 0x000fea0003800000 */
[----:B------:R-:W-:Y:S01]  /*65c0*/  SEL R8, R66, R109, !P0 ;  /* 0x0000006d42087207 */ /* 0x000fe20004000000 */
[----:B------:R-:W-:Y:S01]  /*65d0*/  BSSY B2, `(.L_x_1676) ;  /* 0x00000eb000027945 */ /* 0x000fe20003800000 */
[C---:B----4-:R-:W-:Y:S02]  /*65e0*/  IADD3 R92, P3, R59.reuse, R100, RZ ;  /* 0x000000643b5c7210 */ /* 0x050fe40007f7e0ff */
[----:B------:R-:W-:Y:S02]  /*65f0*/  SHF.R.S32.HI R9, RZ, 0x1f, R8 ;  /* 0x0000001fff097819 */ /* 0x000fe40000011408 */
[----:B--2---:R-:W-:Y:S02]  /*6600*/  LEA.HI.X.SX32 R93, R59, R98, 0x1, P3 ;  /* 0x000000623b5d7211 */ /* 0x004fe400018f0eff */
[----:B------:R-:W-:Y:S02]  /*6610*/  LEA.HI R9, R9, R8, RZ, 0x5 ;  /* 0x0000000809097211 */ /* 0x000fe400078f28ff */
[----:B------:R-:W-:-:S02]  /*6620*/  ISETP.GE.AND P3, PT, R18, R96, PT ;  /* 0x000000601200720c */ /* 0x000fc40003f66270 */
[----:B------:R-:W-:-:S04]  /*6630*/  SHF.R.S32.HI R8, RZ, 0x5, R9 ;  /* 0x00000005ff087819 */ /* 0x000fc80000011409 */
[----:B------:R-:W-:-:S04]  /*6640*/  LEA.HI.SX32 R8, R77, R8, 0x1c ;  /* 0x000000084d087211 */ /* 0x000fc800078fe2ff */
[----:B------:R-:W-:Y:S01]  /*6650*/  SHF.R.S32.HI R9, RZ, 0x1f, R8 ;  /* 0x0000001fff097819 */ /* 0x000fe20000011408 */
[----:B------:R-:W-:-:S03]  /*6660*/  IMAD.SHL.U32 R108, R8, 0x10, RZ ;  /* 0x00000010086c7824 */ /* 0x000fc600078e00ff */
[----:B------:R-:W-:Y:S02]  /*6670*/  LEA.HI R8, R9, R8, RZ, 0x2 ;  /* 0x0000000809087211 */ /* 0x000fe400078f10ff */
[----:B------:R-:W-:-:S03]  /*6680*/  LOP3.LUT R9, R215, 0x30, R108, 0xf8, !PT ;  /* 0x00000030d7097812 */ /* 0x000fc600078ef86c */
[----:B------:R-:W-:Y:S01]  /*6690*/  IMAD.SHL.U32 R8, R8, 0x800, RZ ;  /* 0x0000080008087824 */ /* 0x000fe200078e00ff */
[----:B------:R-:W-:-:S04]  /*66a0*/  LOP3.LUT R9, R9, R216, RZ, 0x3c, !PT ;  /* 0x000000d809097212 */ /* 0x000fc800078e3cff */
[----:B------:R-:W-:-:S04]  /*66b0*/  LOP3.LUT R8, R8, 0xffffe000, RZ, 0xc0, !PT ;  /* 0xffffe00008087812 */ /* 0x000fc800078ec0ff */
[----:B------:R-:W-:Y:S01]  /*66c0*/  IADD3 R8, R9, R8, R217 ;  /* 0x0000000809087210 */ /* 0x000fe20007ffe0d9 */
[----:B------:R-:W-:-:S04]  /*66d0*/  IMAD R9, R23, 0x6000, R74 ;  /* 0x0000600017097824 */ /* 0x000fc800078e024a */
[----:B0-----:R-:W-:Y:S02]  /*66e0*/  IMAD R11, R23, 0x6000, R8 ;  /* 0x00006000170b7824 */ /* 0x001fe400078e0208 */
[C---:B------:R-:W-:Y:S02]  /*66f0*/  IMAD.IADD R9, R16.reuse, 0x1, R9 ;  /* 0x0000000110097824 */ /* 0x040fe400078e0209 */
[----:B------:R-:W-:-:S04]  /*6700*/  IMAD.IADD R12, R16, 0x1, R11 ;  /* 0x00000001100c7824 */ /* 0x000fc800078e020b */
[----:B------:R-:W0:Y:S04]  /*6710*/  LDS.128 R8, [R9+0x1e400] ;  /* 0x01e4000009087984 */ /* 0x000e280000000c00 */
[----:B------:R-:W2:Y:S01]  /*6720*/  LDS.128 R12, [R12+0x1e400] ;  /* 0x01e400000c0c7984 */ /* 0x000ea20000000c00 */
[----:B------:R-:W-:Y:S05]  /*6730*/  @P3 BRA `(.L_x_1677) ;  /* 0x0000000c00503947 */ /* 0x000fea0003800000 */
[----:B------:R-:W-:Y:S01]  /*6740*/  SHF.R.U32.HI R114, RZ, 0x8, R45 ;  /* 0x00000008ff727819 */ /* 0x000fe2000001162d */
[----:B0-----:R-:W-:Y:S01]  /*6750*/  IMAD.MOV.U32 R44, RZ, RZ, R8 ;  /* 0x000000ffff2c7224 */ /* 0x001fe200078e0008 */
[--C-:B------:R-:W-:Y:S02]  /*6760*/  SHF.R.U32.HI R34, RZ, 0x8, R33.reuse ;  /* 0x00000008ff227819 */ /* 0x100fe40000011621 */
[----:B------:R-:W-:Y:S02]  /*6770*/  SHF.R.U32.HI R120, RZ, 0x10, R33 ;  /* 0x00000010ff787819 */ /* 0x000fe40000011621 */
[----:B------:R-:W-:Y:S01]  /*6780*/  LOP3.LUT R115, R33, 0xff0000ff, RZ, 0xc0, !PT ;  /* 0xff0000ff21737812 */ /* 0x000fe200078ec0ff */
[----:B------:R-:W-:Y:S01]  /*6790*/  IMAD.MOV.U32 R33, RZ, RZ, R10 ;  /* 0x000000ffff217224 */ /* 0x000fe200078e000a */
[----:B------:R-:W-:Y:S01]  /*67a0*/  SHF.R.U32.HI R32, RZ, 0x10, R45 ;  /* 0x00000010ff207819 */ /* 0x000fe2000001162d */
[----:B------:R-:W-:Y:S01]  /*67b0*/  IMAD.SHL.U32 R10, R114, 0x100, RZ ;  /* 0x00000100720a7824 */ /* 0x000fe200078e00ff */
[----:B------:R-:W-:Y:S01]  /*67c0*/  LOP3.LUT R119, R45, 0xff0000ff, RZ, 0xc0, !PT ;  /* 0xff0000ff2d777812 */ /* 0x000fe200078ec0ff */
[----:B--2---:R-:W-:Y:S01]  /*67d0*/  IMAD.MOV.U32 R45, RZ, RZ, R12 ;  /* 0x000000ffff2d7224 */ /* 0x004fe200078e000c */
[----:B------:R-:W-:Y:S01]  /*67e0*/  SHF.R.U32.HI R46, RZ, 0x8, R47 ;  /* 0x00000008ff2e7819 */ /* 0x000fe2000001162f */
[----:B------:R-:W-:Y:S01]  /*67f0*/  IMAD.SHL.U32 R8, R34, 0x100, RZ ;  /* 0x0000010022087824 */ /* 0x000fe200078e00ff */
[--C-:B------:R-:W-:Y:S01]  /*6800*/  SHF.R.U32.HI R116, RZ, 0x8, R35.reuse ;  /* 0x00000008ff747819 */ /* 0x100fe20000011623 */
[----:B------:R-:W-:Y:S01]  /*6810*/  IMAD.MOV.U32 R34, RZ, RZ, R14 ;  /* 0x000000ffff227224 */ /* 0x000fe200078e000e */
[----:B------:R-:W-:Y:S01]  /*6820*/  SHF.R.U32.HI R118, RZ, 0x10, R35 ;  /* 0x00000010ff767819 */ /* 0x000fe20000011623 */
[----:B------:R-:W-:Y:S01]  /*6830*/  IMAD.SHL.U32 R14, R46, 0x100, RZ ;  /* 0x000001002e0e7824 */ /* 0x000fe200078e00ff */
[----:B------:R-:W-:Y:S01]  /*6840*/  LOP3.LUT R117, R35, 0xff0000ff, RZ, 0xc0, !PT ;  /* 0xff0000ff23757812 */ /* 0x000fe200078ec0ff */
[----:B------:R-:W-:Y:S01]  /*6850*/  IMAD.U32 R12, R120, 0x10000, RZ ;  /* 0x00010000780c7824 */ /* 0x000fe200078e00ff */
[----:B------:R-:W-:-:S02]  /*6860*/  SHF.R.U32.HI R35, RZ, 0x10, R47 ;  /* 0x00000010ff237819 */ /* 0x000fc4000001162f */
[----:B------:R-:W-:Y:S02]  /*6870*/  LOP3.LUT R121, R119, 0xff00, R10, 0xf8, !PT ;  /* 0x0000ff0077797812 */ /* 0x000fe400078ef80a */
[----:B------:R-:W-:Y:S01]  /*6880*/  LOP3.LUT R47, R47, 0xff0000ff, RZ, 0xc0, !PT ;  /* 0xff0000ff2f2f7812 */ /* 0x000fe200078ec0ff */
[----:B------:R-:W-:Y:S01]  /*6890*/  IMAD.U32 R35, R35, 0x10000, RZ ;  /* 0x0001000023237824 */ /* 0x000fe200078e00ff */
[----:B------:R-:W-:Y:S01]  /*68a0*/  LOP3.LUT R115, R115, 0xff00, R8, 0xf8, !PT ;  /* 0x0000ff0073737812 */ /* 0x000fe200078ef808 */
[----:B------:R-:W-:Y:S01]  /*68b0*/  IMAD.SHL.U32 R8, R116, 0x100, RZ ;  /* 0x0000010074087824 */ /* 0x000fe200078e00ff */
[----:B------:R-:W-:Y:S02]  /*68c0*/  F2FP.F16.E4M3.UNPACK_B R119, R113.H1 ;  /* 0x00000071ff77723e */ /* 0x000fe400030006ff */
[----:B------:R-:W-:Y:S02]  /*68d0*/  F2FP.F16.E4M3.UNPACK_B R114, R45.H1 ;  /* 0x0000002dff72723e */ /* 0x000fe400030006ff */
[----:B------:R-:W-:Y:S01]  /*68e0*/  F2FP.F16.E4M3.UNPACK_B R46, R44.H1 ;  /* 0x0000002cff2e723e */ /* 0x000fe200030006ff */
[----:B------:R-:W-:Y:S01]  /*68f0*/  HADD2.F32 R10, -RZ, R119.H0_H0 ;  /* 0x20000077ff0a7230 */ /* 0x000fe20000004100 */
[----:B------:R-:W-:Y:S01]  /*6900*/  LOP3.LUT R120, R47, 0xff00, R14, 0xf8, !PT ;  /* 0x0000ff002f787812 */ /* 0x000fe200078ef80e */
[----:B------:R-:W-:Y:S01]  /*6910*/  IMAD.U32 R14, R32, 0x10000, RZ ;  /* 0x00010000200e7824 */ /* 0x000fe200078e00ff */
[----:B------:R-:W-:Y:S01]  /*6920*/  LOP3.LUT R12, R115, 0xff0000, R12, 0xf8, !PT ;  /* 0x00ff0000730c7812 */ /* 0x000fe200078ef80c */
[----:B------:R-:W-:Y:S01]  /*6930*/  HADD2.F32 R115, -RZ, R114.H0_H0 ;  /* 0x20000072ff737230 */ /* 0x000fe20000004100 */
[----:B------:R-:W-:Y:S01]  /*6940*/  F2FP.F16.E4M3.UNPACK_B R116, R112.H1 ;  /* 0x00000070ff74723e */ /* 0x000fe200030006ff */
[----:B------:R-:W-:Y:S01]  /*6950*/  HADD2.F32 R47, -RZ, R46.H0_H0 ;  /* 0x2000002eff2f7230 */ /* 0x000fe20000004100 */
[----:B------:R-:W-:Y:S01]  /*6960*/  LOP3.LUT R117, R117, 0xff00, R8, 0xf8, !PT ;  /* 0x0000ff0075757812 */ /* 0x000fe200078ef808 */
[----:B------:R-:W-:-:S02]  /*6970*/  IMAD.U32 R8, R118, 0x10000, RZ ;  /* 0x0001000076087824 */ /* 0x000fc400078e00ff */
[-C--:B------:R-:W-:Y:S01]  /*6980*/  FMUL.FTZ R32, R115, R10.reuse ;  /* 0x0000000a73207220 */ /* 0x080fe20000410000 */
[----:B------:R-:W-:Y:S02]  /*6990*/  HADD2.F32 R118, -RZ, R116.H0_H0 ;  /* 0x20000074ff767230 */ /* 0x000fe40000004100 */
        /* <DEDUP_REMOVED lines=12> */
[----:B------:R-:W-:Y:S01]  /*6a60*/  HADD2.F32 R119, -RZ, R118.H0_H0 ;  /* 0x20000076ff777230 */ /* 0x000fe20000004100 */
[----:B------:R-:W-:Y:S01]  /*6a70*/  F2FP.F16.E4M3.UNPACK_B R112, R44 ;  /* 0x0000002cff70723e */ /* 0x000fe200020006ff */
[----:B------:R-:W-:Y:S01]  /*6a80*/  FMUL.FTZ R45, R115, R47 ;  /* 0x0000002f732d7220 */ /* 0x000fe20000410000 */
[----:B------:R-:W-:-:S02]  /*6a90*/  HADD2.F32 R114, -RZ, R113.H0_H0 ;  /* 0x20000071ff727230 */ /* 0x000fc40000004100 */
[C---:B------:R-:W-:Y:S01]  /*6aa0*/  FMUL.FTZ R44, R46.reuse, R47 ;  /* 0x0000002f2e2c7220 */ /* 0x040fe20000410000 */
[----:B------:R-:W-:Y:S02]  /*6ab0*/  HADD2.F32 R118, -RZ, R118.H1_H1 ;  /* 0x30000076ff767230 */ /* 0x000fe40000004100 */
[----:B------:R-:W-:Y:S01]  /*6ac0*/  FFMA.FTZ R45, R46, R117, -R45 ;  /* 0x000000752e2d7223 */ /* 0x000fe2000001082d */
[----:B------:R-:W-:Y:S02]  /*6ad0*/  HADD2.F32 R47, -RZ, R112.H0_H0 ;  /* 0x20000070ff2f7230 */ /* 0x000fe40000004100 */
[----:B------:R-:W-:Y:S01]  /*6ae0*/  FMUL.FTZ R120, R114, R119 ;  /* 0x0000007772787220 */ /* 0x000fe20000410000 */
[----:B------:R-:W-:Y:S02]  /*6af0*/  HADD2.F32 R46, -RZ, R116.H0_H0 ;  /* 0x20000074ff2e7230 */ /* 0x000fe40000004100 */
[----:B------:R-:W-:Y:S01]  /*6b00*/  FFMA.FTZ R44, R115, R117, R44 ;  /* 0x00000075732c7223 */ /* 0x000fe2000001002c */
[----:B------:R-:W-:-:S02]  /*6b10*/  HADD2.F32 R113, -RZ, R113.H1_H1 ;  /* 0x30000071ff717230 */ /* 0x000fc40000004100 */
[C---:B------:R-:W-:Y:S01]  /*6b20*/  FMUL.FTZ R119, R47.reuse, R119 ;  /* 0x000000772f777220 */ /* 0x040fe20000410000 */
[----:B------:R-:W-:Y:S02]  /*6b30*/  HADD2.F32 R112, -RZ, R112.H1_H1 ;  /* 0x30000070ff707230 */ /* 0x000fe40000004100 */
[----:B------:R-:W-:Y:S01]  /*6b40*/  FFMA.FTZ R47, R47, R46, -R120 ;  /* 0x0000002e2f2f7223 */ /* 0x000fe20000010878 */
[----:B------:R-:W-:Y:S02]  /*6b50*/  HADD2.F32 R115, -RZ, R116.H1_H1 ;  /* 0x30000074ff737230 */ /* 0x000fe40000004100 */
[----:B------:R-:W-:Y:S01]  /*6b60*/  FMUL.FTZ R117, R113, R118 ;  /* 0x0000007671757220 */ /* 0x000fe20000410000 */
[----:B------:R-:W-:Y:S01]  /*6b70*/  F2FP.F16.E4M3.UNPACK_B R120, R111.H1 ;  /* 0x0000006fff78723e */ /* 0x000fe200030006ff */
[----:B------:R-:W-:Y:S01]  /*6b80*/  FFMA.FTZ R46, R114, R46, R119 ;  /* 0x0000002e722e7223 */ /* 0x000fe20000010077 */
[----:B------:R-:W-:Y:S01]  /*6b90*/  F2FP.F16.E4M3.UNPACK_B R116, R34.H1 ;  /* 0x00000022ff74723e */ /* 0x000fe200030006ff */
[C---:B------:R-:W-:Y:S01]  /*6ba0*/  FMUL.FTZ R118, R112.reuse, R118 ;  /* 0x0000007670767220 */ /* 0x040fe20000410000 */
[----:B------:R-:W-:Y:S01]  /*6bb0*/  FFMA.FTZ R112, R112, R115, -R117 ;  /* 0x0000007370707223 */ /* 0x000fe20000010875 */
[----:B------:R-:W-:Y:S01]  /*6bc0*/  F2FP.F16.E4M3.UNPACK_B R119, R110.H1 ;  /* 0x0000006eff77723e */ /* 0x000fe200030006ff */
[----:B------:R-:W-:Y:S01]  /*6bd0*/  HADD2.F32 R122, -RZ, R120.H0_H0 ;  /* 0x20000078ff7a7230 */ /* 0x000fe20000004100 */
[----:B------:R-:W-:Y:S01]  /*6be0*/  F2FP.F16.E4M3.UNPACK_B R114, R33.H1 ;  /* 0x00000021ff72723e */ /* 0x000fe200030006ff */
[----:B------:R-:W-:Y:S01]  /*6bf0*/  HADD2.F32 R117, -RZ, R116.H0_H0 ;  /* 0x20000074ff757230 */ /* 0x000fe20000004100 */
[----:B------:R-:W-:Y:S01]  /*6c00*/  LOP3.LUT R14, R121, 0xff0000, R14, 0xf8, !PT ;  /* 0x00ff0000790e7812 */ /* 0x000fe200078ef80e */
[----:B------:R-:W-:Y:S01]  /*6c10*/  FFMA.FTZ R113, R113, R115, R118 ;  /* 0x0000007371717223 */ /* 0x000fe20000010076 */
[----:B------:R-:W-:Y:S01]  /*6c20*/  HADD2.F32 R121, -RZ, R120.H1_H1 ;  /* 0x30000078ff797230 */ /* 0x000fe20000004100 */
[----:B------:R-:W-:Y:S01]  /*6c30*/  F2FP.F16.E4M3.UNPACK_B R33, R33 ;  /* 0x00000021ff21723e */ /* 0x000fe200020006ff */
[----:B------:R-:W-:-:S02]  /*6c40*/  HADD2.F32 R115, -RZ, R114.H0_H0 ;  /* 0x20000072ff737230 */ /* 0x000fc40000004100 */
[----:B------:R-:W-:Y:S01]  /*6c50*/  FMUL.FTZ R124, R117, R122 ;  /* 0x0000007a757c7220 */ /* 0x000fe20000410000 */
[--C-:B------:R-:W-:Y:S01]  /*6c60*/  HADD2.F32 R120, -RZ, R119.reuse.H0_H0 ;  /* 0x20000077ff787230 */ /* 0x100fe20000004100 */
[----:B------:R-:W-:Y:S01]  /*6c70*/  F2FP.SATFINITE.E4M3.F32.PACK_AB_MERGE_C R32, R45, R32, RZ ;  /* 0x000000202d20723e */ /* 0x000fe200048070ff */
[----:B------:R-:W-:Y:S02]  /*6c80*/  HADD2.F32 R118, -RZ, R116.H1_H1 ;  /* 0x30000074ff767230 */ /* 0x000fe40000004100 */
[C---:B------:R-:W-:Y:S01]  /*6c90*/  FMUL.FTZ R122, R115.reuse, R122 ;  /* 0x0000007a737a7220 */ /* 0x040fe20000410000 */
[----:B------:R-:W-:Y:S02]  /*6ca0*/  HADD2.F32 R116, -RZ, R114.H1_H1 ;  /* 0x30000072ff747230 */ /* 0x000fe40000004100 */
        /* <DEDUP_REMOVED lines=12> */
[----:B------:R-:W-:Y:S01]  /*6d70*/  F2FP.F16.E4M3.UNPACK_B R115, R110 ;  /* 0x0000006eff73723e */ /* 0x000fe200020006ff */
[----:B------:R-:W-:Y:S01]  /*6d80*/  HADD2.F32 R110, -RZ, R111.H0_H0 ;  /* 0x2000006fff6e7230 */ /* 0x000fe20000004100 */
[----:B------:R-:W-:Y:S01]  /*6d90*/  F2FP.F16.E4M3.UNPACK_B R45, R9 ;  /* 0x00000009ff2d723e */ /* 0x000fe200020006ff */
[----:B------:R-:W-:Y:S01]  /*6da0*/  HADD2.F32 R33, -RZ, R33.H1_H1 ;  /* 0x30000021ff217230 */ /* 0x000fe20000004100 */
[----:B------:R-:W-:Y:S01]  /*6db0*/  F2FP.SATFINITE.E4M3.F32.PACK_AB_MERGE_C R114, R123, R114, RZ ;  /* 0x000000727b72723e */ /* 0x000fe200048070ff */
[----:B------:R-:W-:Y:S01]  /*6dc0*/  HADD2.F32 R111, -RZ, R111.H1_H1 ;  /* 0x3000006fff6f7230 */ /* 0x000fe20000004100 */
[----:B------:R-:W-:Y:S01]  /*6dd0*/  F2FP.SATFINITE.E4M3.F32.PACK_AB_MERGE_C R121, R124, R121, RZ ;  /* 0x000000797c79723e */ /* 0x000fe200048070ff */
[----:B------:R-:W-:-:S02]  /*6de0*/  HADD2.F32 R117, -RZ, R115.H0_H0 ;  /* 0x20000073ff757230 */ /* 0x000fc40000004100 */
[-C--:B------:R-:W-:Y:S01]  /*6df0*/  FMUL.FTZ R122, R33, R118.reuse ;  /* 0x00000076217a7220 */ /* 0x080fe20000410000 */
[----:B------:R-:W-:Y:S02]  /*6e00*/  HADD2.F32 R116, -RZ, R115.H1_H1 ;  /* 0x30000073ff747230 */ /* 0x000fe40000004100 */
[-C--:B------:R-:W-:Y:S01]  /*6e10*/  FMUL.FTZ R115, R110, R119.reuse ;  /* 0x000000776e737220 */ /* 0x080fe20000410000 */
[C---:B------:R-:W-:Y:S01]  /*6e20*/  FMUL.FTZ R119, R34.reuse, R119 ;  /* 0x0000007722777220 */ /* 0x040fe20000410000 */
[C---:B------:R-:W-:Y:S02]  /*6e30*/  FMUL.FTZ R120, R111.reuse, R118 ;  /* 0x000000766f787220 */ /* 0x040fe40000410000 */
[----:B------:R-:W-:Y:S01]  /*6e40*/  FFMA.FTZ R118, R34, R117, -R115 ;  /* 0x0000007522767223 */ /* 0x000fe20000010873 */
[----:B------:R-:W-:Y:S01]  /*6e50*/  F2FP.SATFINITE.E4M3.F32.PACK_AB_MERGE_C R34, R44, R35, RZ ;  /* 0x000000232c22723e */ /* 0x000fe200048070ff */
[----:B------:R-:W-:Y:S01]  /*6e60*/  FFMA.FTZ R119, R110, R117, R119 ;  /* 0x000000756e777223 */ /* 0x000fe20000010077 */
[----:B------:R-:W-:Y:S01]  /*6e70*/  F2FP.SATFINITE.E4M3.F32.PACK_AB_MERGE_C R35, R112, R47, R32 ;  /* 0x0000002f7023723e */ /* 0x000fe20004807020 */
[----:B------:R-:W-:Y:S01]  /*6e80*/  HADD2.F32 R44, -RZ, R45.H0_H0 ;  /* 0x2000002dff2c7230 */ /* 0x000fe20000004100 */
[----:B------:R-:W-:Y:S01]  /*6e90*/  F2FP.F16.E4M3.UNPACK_B R110, R13 ;  /* 0x0000000dff6e723e */ /* 0x000fe200020006ff */
[----:B------:R-:W-:Y:S01]  /*6ea0*/  FFMA.FTZ R122, R111, R116, R122 ;  /* 0x000000746f7a7223 */ /* 0x000fe2000001007a */
[----:B------:R-:W-:Y:S01]  /*6eb0*/  F2FP.F16.E4M3.UNPACK_B R47, R14 ;  /* 0x0000000eff2f723e */ /* 0x000fe200020006ff */
[----:B------:R-:W-:Y:S01]  /*6ec0*/  FFMA.FTZ R33, R33, R116, -R120 ;  /* 0x0000007421217223 */ /* 0x000fe20000010878 */
[----:B------:R-:W-:Y:S01]  /*6ed0*/  F2FP.SATFINITE.E4M3.F32.PACK_AB_MERGE_C R34, R113, R46, R34 ;  /* 0x0000002e7122723e */ /* 0x000fe20004807022 */
[--C-:B------:R-:W-:Y:S01]  /*6ee0*/  HADD2.F32 R46, -RZ, R110.reuse.H0_H0 ;  /* 0x2000006eff2e7230 */ /* 0x100fe20000004100 */
[----:B------:R-:W-:Y:S01]  /*6ef0*/  F2FP.F16.E4M3.UNPACK_B R112, R12 ;  /* 0x0000000cff70723e */ /* 0x000fe200020006ff */
[--C-:B------:R-:W-:Y:S01]  /*6f00*/  HADD2.F32 R115, -RZ, R47.reuse.H0_H0 ;  /* 0x2000002fff737230 */ /* 0x100fe20000004100 */
[----:B------:R-:W-:Y:S01]  /*6f10*/  F2FP.SATFINITE.E4M3.F32.PACK_AB_MERGE_C R33, R33, R118, R114 ;  /* 0x000000762121723e */ /* 0x000fe20004807072 */
[----:B------:R-:W-:Y:S01]  /*6f20*/  HADD2.F32 R111, -RZ, R110.H1_H1 ;  /* 0x3000006eff6f7230 */ /* 0x000fe20000004100 */
[----:B------:R-:W-:Y:S01]  /*6f30*/  F2FP.F16.E4M3.UNPACK_B R12, R12.H1 ;  /* 0x0000000cff0c723e */ /* 0x000fe200030006ff */
[----:B------:R-:W-:-:S02]  /*6f40*/  HADD2.F32 R110, -RZ, R47.H1_H1 ;  /* 0x3000002fff6e7230 */ /* 0x000fc40000004100 */
[-C--:B------:R-:W-:Y:S01]  /*6f50*/  FMUL.FTZ R117, R46, R115.reuse ;  /* 0x000000732e757220 */ /* 0x080fe20000410000 */
[--C-:B------:R-:W-:Y:S02]  /*6f60*/  HADD2.F32 R113, -RZ, R112.reuse.H0_H0 ;  /* 0x20000070ff717230 */ /* 0x100fe40000004100 */
[C---:B------:R-:W-:Y:S01]  /*6f70*/  FMUL.FTZ R115, R44.reuse, R115 ;  /* 0x000000732c737220 */ /* 0x040fe20000410000 */
[----:B------:R-:W-:Y:S02]  /*6f80*/  HADD2.F32 R47, -RZ, R45.H1_H1 ;  /* 0x3000002dff2f7230 */ /* 0x000fe40000004100 */
[-C--:B------:R-:W-:Y:S01]  /*6f90*/  FMUL.FTZ R114, R111, R110.reuse ;  /* 0x0000006e6f727220 */ /* 0x080fe20000410000 */
[----:B------:R-:W-:Y:S02]  /*6fa0*/  HADD2.F32 R112, -RZ, R112.H1_H1 ;  /* 0x30000070ff707230 */ /* 0x000fe40000004100 */
[-C--:B------:R-:W-:Y:S01]  /*6fb0*/  FFMA.FTZ R44, R44, R113.reuse, -R117 ;  /* 0x000000712c2c7223 */ /* 0x080fe20000010875 */
[----:B------:R-:W-:Y:S01]  /*6fc0*/  FFMA.FTZ R45, R46, R113, R115 ;  /* 0x000000712e2d7223 */ /* 0x000fe20000010073 */
[----:B------:R-:W-:Y:S01]  /*6fd0*/  FMUL.FTZ R116, R47, R110 ;  /* 0x0000006e2f747220 */ /* 0x000fe20000410000 */
[----:B------:R-:W-:-:S02]  /*6fe0*/  F2FP.F16.E4M3.UNPACK_B R110, R13.H1 ;  /* 0x0000000dff6e723e */ /* 0x000fc400030006ff */
[----:B------:R-:W-:Y:S01]  /*6ff0*/  F2FP.F16.E4M3.UNPACK_B R113, R14.H1 ;  /* 0x0000000eff71723e */ /* 0x000fe200030006ff */
[-C--:B------:R-:W-:Y:S01]  /*7000*/  FFMA.FTZ R14, R111, R112.reuse, R116 ;  /* 0x000000706f0e7223 */ /* 0x080fe20000010074 */
[----:B------:R-:W-:Y:S01]  /*7010*/  F2FP.F16.E4M3.UNPACK_B R46, R9.H1 ;  /* 0x00000009ff2e723e */ /* 0x000fe200030006ff */
[----:B------:R-:W-:Y:S01]  /*7020*/  FFMA.FTZ R9, R47, R112, -R114 ;  /* 0x000000702f097223 */ /* 0x000fe20000010872 */
[----:B------:R-:W-:Y:S01]  /*7030*/  HADD2.F32 R47, -RZ, R110.H0_H0 ;  /* 0x2000006eff2f7230 */ /* 0x000fe20000004100 */
[-C--:B------:R-:W-:Y:S01]  /*7040*/  F2FP.F16.E4M3.UNPACK_B R120, R10.reuse.H1 ;  /* 0x0000000aff78723e */ /* 0x080fe200030006ff */
[----:B------:R-:W-:Y:S01]  /*7050*/  HADD2.F32 R112, -RZ, R113.H0_H0 ;  /* 0x20000071ff707230 */ /* 0x000fe20000004100 */
[----:B------:R-:W-:Y:S01]  /*7060*/  F2FP.SATFINITE.E4M3.F32.PACK_AB_MERGE_C R32, R122, R119, R121 ;  /* 0x000000777a20723e */ /* 0x000fe20004807079 */
[----:B------:R-:W-:Y:S01]  /*7070*/  HADD2.F32 R13, -RZ, R46.H0_H0 ;  /* 0x2000002eff0d7230 */ /* 0x000fe20000004100 */
[----:B------:R-:W-:Y:S01]  /*7080*/  F2FP.F16.E4M3.UNPACK_B R119, R10 ;  /* 0x0000000aff77723e */ /* 0x000fe200020006ff */
[----:B------:R-:W-:-:S02]  /*7090*/  HADD2.F32 R111, -RZ, R110.H1_H1 ;  /* 0x3000006eff6f7230 */ /* 0x000fc40000004100 */
[-C--:B------:R-:W-:Y:S01]  /*70a0*/  FMUL.FTZ R116, R47, R112.reuse ;  /* 0x000000702f747220 */ /* 0x080fe20000410000 */
[----:B------:R-:W-:Y:S02]  /*70b0*/  HADD2.F32 R114, -RZ, R113.H1_H1 ;  /* 0x30000071ff727230 */ /* 0x000fe40000004100 */
[----:B------:R-:W-:Y:S01]  /*70c0*/  FMUL.FTZ R112, R13, R112 ;  /* 0x000000700d707220 */ /* 0x000fe20000410000 */
[----:B------:R-:W-:Y:S02]  /*70d0*/  HADD2.F32 R46, -RZ, R46.H1_H1 ;  /* 0x3000002eff2e7230 */ /* 0x000fe40000004100 */
[--C-:B------:R-:W-:Y:S02]  /*70e0*/  HADD2.F32 R110, -RZ, R12.reuse.H0_H0 ;  /* 0x2000000cff6e7230 */ /* 0x100fe40000004100 */
[-C--:B------:R-:W-:Y:S01]  /*70f0*/  FMUL.FTZ R115, R111, R114.reuse ;  /* 0x000000726f737220 */ /* 0x080fe20000410000 */
[----:B------:R-:W-:Y:S02]  /*7100*/  HADD2.F32 R113, -RZ, R12.H1_H1 ;  /* 0x3000000cff717230 */ /* 0x000fe40000004100 */
[----:B------:R-:W-:Y:S01]  /*7110*/  FMUL.FTZ R114, R46, R114 ;  /* 0x000000722e727220 */ /* 0x000fe20000410000 */
[----:B------:R-:W-:-:S02]  /*7120*/  HADD2.F32 R121, -RZ, R120.H0_H0 ;  /* 0x20000078ff797230 */ /* 0x000fc40000004100 */
[-C--:B------:R-:W-:Y:S01]  /*7130*/  FFMA.FTZ R12, R13, R110.reuse, -R116 ;  /* 0x0000006e0d0c7223 */ /* 0x080fe20000010874 */
[----:B------:R-:W-:Y:S01]  /*7140*/  FFMA.FTZ R13, R47, R110, R112 ;  /* 0x0000006e2f0d7223 */ /* 0x000fe20000010070 */
[-C--:B------:R-:W-:Y:S01]  /*7150*/  FFMA.FTZ R47, R46, R113.reuse, -R115 ;  /* 0x000000712e2f7223 */ /* 0x080fe20000010873 */
[----:B------:R-:W-:Y:S01]  /*7160*/  FFMA.FTZ R46, R111, R113, R114 ;  /* 0x000000716f2e7223 */ /* 0x000fe20000010072 */
[----:B------:R-:W-:Y:S01]  /*7170*/  F2FP.F16.E4M3.UNPACK_B R110, R11 ;  /* 0x0000000bff6e723e */ /* 0x000fe200020006ff */
[----:B------:R-:W-:Y:S01]  /*7180*/  HADD2.F32 R120, -RZ, R120.H1_H1 ;  /* 0x30000078ff787230 */ /* 0x000fe20000004100 */
[----:B------:R-:W-:Y:S02]  /*7190*/  F2FP.F16.E4M3.UNPACK_B R113, R15.H1 ;  /* 0x0000000fff71723e */ /* 0x000fe400030006ff */
[----:B------:R-:W-:Y:S02]  /*71a0*/  F2FP.F16.E4M3.UNPACK_B R11, R11.H1 ;  /* 0x0000000bff0b723e */ /* 0x000fe400030006ff */
[----:B------:R-:W-:Y:S01]  /*71b0*/  F2FP.F16.E4M3.UNPACK_B R112, R15 ;  /* 0x0000000fff70723e */ /* 0x000fe200020006ff */
[----:B------:R-:W-:Y:S01]  /*71c0*/  HADD2.F32 R10, -RZ, R113.H0_H0 ;  /* 0x20000071ff0a7230 */ /* 0x000fe20000004100 */
[-C--:B------:R-:W-:Y:S01]  /*71d0*/  F2FP.F16.E4M3.UNPACK_B R116, R8.reuse.H1 ;  /* 0x00000008ff74723e */ /* 0x080fe200030006ff */
[----:B------:R-:W-:Y:S01]  /*71e0*/  HADD2.F32 R111, -RZ, R11.H0_H0 ;  /* 0x2000000bff6f7230 */ /* 0x000fe20000004100 */
[----:B------:R-:W-:Y:S01]  /*71f0*/  F2FP.F16.E4M3.UNPACK_B R115, R8 ;  /* 0x00000008ff73723e */ /* 0x000fe200020006ff */
[----:B------:R-:W-:-:S02]  /*7200*/  HADD2.F32 R114, -RZ, R112.H0_H0 ;  /* 0x20000070ff727230 */ /* 0x000fc40000004100 */
[-C--:B------:R-:W-:Y:S01]  /*7210*/  FMUL.FTZ R124, R10, R121.reuse ;  /* 0x000000790a7c7220 */ /* 0x080fe20000410000 */
[----:B------:R-:W-:Y:S02]  /*7220*/  HADD2.F32 R8, -RZ, R119.H0_H0 ;  /* 0x20000077ff087230 */ /* 0x000fe40000004100 */
[----:B------:R-:W-:Y:S01]  /*7230*/  FMUL.FTZ R121, R111, R121 ;  /* 0x000000796f797220 */ /* 0x000fe20000410000 */
[----:B------:R-:W-:Y:S01]  /*7240*/  HADD2.F32 R118, -RZ, R116.H0_H0 ;  /* 0x20000074ff767230 */ /* 0x000fe20000004100 */
[----:B------:R-:W-:Y:S01]  /*7250*/  F2FP.SATFINITE.E4M3.F32.PACK_AB_MERGE_C R12, R47, R12, RZ ;  /* 0x0000000c2f0c723e */ /* 0x000fe200048070ff */
[----:B------:R-:W-:Y:S02]  /*7260*/  HADD2.F32 R113, -RZ, R113.H1_H1 ;  /* 0x30000071ff717230 */ /* 0x000fe40000004100 */
[----:B------:R-:W-:Y:S01]  /*7270*/  FMUL.FTZ R122, R114, R8 ;  /* 0x00000008727a7220 */ /* 0x000fe20000410000 */
[----:B------:R-:W-:Y:S02]  /*7280*/  HADD2.F32 R11, -RZ, R11.H1_H1 ;  /* 0x3000000bff0b7230 */ /* 0x000fe40000004100 */
[----:B------:R-:W-:Y:S01]  /*7290*/  FFMA.FTZ R121, R10, R118, R121 ;  /* 0x000000760a797223 */ /* 0x000fe20000010079 */
[----:B------:R-:W-:-:S02]  /*72a0*/  HADD2.F32 R15, -RZ, R110.H0_H0 ;  /* 0x2000006eff0f7230 */ /* 0x000fc40000004100 */
[-C--:B------:R-:W-:Y:S01]  /*72b0*/  FMUL.FTZ R10, R113, R120.reuse ;  /* 0x00000078710a7220 */ /* 0x080fe20000410000 */
[----:B------:R-:W-:Y:S02]  /*72c0*/  HADD2.F32 R117, -RZ, R115.H0_H0 ;  /* 0x20000073ff757230 */ /* 0x000fe40000004100 */
[----:B------:R-:W-:Y:S01]  /*72d0*/  FMUL.FTZ R120, R11, R120 ;  /* 0x000000780b787220 */ /* 0x000fe20000410000 */
[----:B------:R-:W-:Y:S02]  /*72e0*/  HADD2.F32 R112, -RZ, R112.H1_H1 ;  /* 0x30000070ff707230 */ /* 0x000fe40000004100 */
[C---:B------:R-:W-:Y:S01]  /*72f0*/  FMUL.FTZ R123, R15.reuse, R8 ;  /* 0x000000080f7b7220 */ /* 0x040fe20000410000 */
[----:B------:R-:W-:Y:S02]  /*7300*/  HADD2.F32 R119, -RZ, R119.H1_H1 ;  /* 0x30000077ff777230 */ /* 0x000fe40000004100 */
[----:B------:R-:W-:Y:S01]  /*7310*/  FFMA.FTZ R8, R15, R117, -R122 ;  /* 0x000000750f087223 */ /* 0x000fe2000001087a */
[----:B------:R-:W-:-:S02]  /*7320*/  HADD2.F32 R116, -RZ, R116.H1_H1 ;  /* 0x30000074ff747230 */ /* 0x000fc40000004100 */
[----:B------:R-:W-:Y:S01]  /*7330*/  FFMA.FTZ R124, R111, R118, -R124 ;  /* 0x000000766f7c7223 */ /* 0x000fe2000001087c */
[----:B------:R-:W-:Y:S02]  /*7340*/  HADD2.F32 R110, -RZ, R110.H1_H1 ;  /* 0x3000006eff6e7230 */ /* 0x000fe40000004100 */
[-C--:B------:R-:W-:Y:S01]  /*7350*/  FMUL.FTZ R15, R112, R119.reuse ;  /* 0x00000077700f7220 */ /* 0x080fe20000410000 */
[----:B------:R-:W-:Y:S02]  /*7360*/  HADD2.F32 R115, -RZ, R115.H1_H1 ;  /* 0x30000073ff737230 */ /* 0x000fe40000004100 */
[-C--:B------:R-:W-:Y:S01]  /*7370*/  FFMA.FTZ R11, R11, R116.reuse, -R10 ;  /* 0x000000740b0b7223 */ /* 0x080fe2000001080a */
[----:B------:R-:W-:Y:S01]  /*7380*/  FFMA.FTZ R120, R113, R116, R120 ;  /* 0x0000007471787223 */ /* 0x000fe20000010078 */
[----:B------:R-:W-:Y:S01]  /*7390*/  FMUL.FTZ R119, R110, R119 ;  /* 0x000000776e777220 */ /* 0x000fe20000410000 */
[----:B------:R-:W-:Y:S01]  /*73a0*/  FFMA.FTZ R123, R114, R117, R123 ;  /* 0x00000075727b7223 */ /* 0x000fe2000001007b */
[-C--:B------:R-:W-:Y:S01]  /*73b0*/  FFMA.FTZ R15, R110, R115.reuse, -R15 ;  /* 0x000000736e0f7223 */ /* 0x080fe2000001080f */
[----:B------:R-:W-:Y:S01]  /*73c0*/  F2FP.SATFINITE.E4M3.F32.PACK_AB_MERGE_C R11, R11, R124, RZ ;  /* 0x0000007c0b0b723e */ /* 0x000fe200048070ff */
[----:B------:R-:W-:Y:S01]  /*73d0*/  FFMA.FTZ R112, R112, R115, R119 ;  /* 0x0000007370707223 */ /* 0x000fe20000010077 */
[----:B------:R-:W-:Y:S01]  /*73e0*/  F2FP.SATFINITE.E4M3.F32.PACK_AB_MERGE_C R13, R46, R13, RZ ;  /* 0x0000000d2e0d723e */ /* 0x000fe200048070ff */
[----:B------:R-:W-:Y:S01]  /*73f0*/  IMAD.MOV.U32 R10, RZ, RZ, R33 ;  /* 0x000000ffff0a7224 */ /* 0x000fe200078e0021 */
[----:B------:R-:W-:-:S02]  /*7400*/  F2FP.SATFINITE.E4M3.F32.PACK_AB_MERGE_C R120, R120, R121, RZ ;  /* 0x000000797878723e */ /* 0x000fc400048070ff */
[----:B------:R-:W-:Y:S01]  /*7410*/  F2FP.SATFINITE.E4M3.F32.PACK_AB_MERGE_C R9, R9, R44, R12 ;  /* 0x0000002c0909723e */ /* 0x000fe2000480700c */
[----:B------:R-:W-:Y:S01]  /*7420*/  IMAD.MOV.U32 R12, RZ, RZ, R34 ;  /* 0x000000ffff0c7224 */ /* 0x000fe200078e0022 */
[----:B------:R-:W-:Y:S01]  /*7430*/  F2FP.SATFINITE.E4M3.F32.PACK_AB_MERGE_C R11, R15, R8, R11 ;  /* 0x000000080f0b723e */ /* 0x000fe2000480700b */
[----:B------:R-:W-:Y:S01]  /*7440*/  IMAD.MOV.U32 R8, RZ, RZ, R35 ;  /* 0x000000ffff087224 */ /* 0x000fe200078e0023 */
[----:B------:R-:W-:Y:S01]  /*7450*/  F2FP.SATFINITE.E4M3.F32.PACK_AB_MERGE_C R13, R14, R45, R13 ;  /* 0x0000002d0e0d723e */ /* 0x000fe2000480700d */
[----:B------:R-:W-:Y:S01]  /*7460*/  IMAD.MOV.U32 R14, RZ, RZ, R32 ;  /* 0x000000ffff0e7224 */ /* 0x000fe200078e0020 */
[----:B------:R-:W-:-:S07]  /*7470*/  F2FP.SATFINITE.E4M3.F32.PACK_AB_MERGE_C R15, R112, R123, R120 ;  /* 0x0000007b700f723e */ /* 0x000fce0004807078 */
.L_x_1677:
[----:B------:R-:W-:Y:S05]  /*7480*/  BSYNC B2 ;  /* 0x0000000000027941 */ /* 0x000fea0003800000 */
.L_x_1676:
[----:B------:R-:W-:Y:S01]  /*7490*/  ISETP.GE.AND P3, PT, R108, R97, PT ;  /* 0x000000616c00720c */ /* 0x000fe20003f66270 */
[----:B0-----:R3:W-:-:S12]  /*74a0*/  ST.E.128 desc[UR42][R92.64], R8 ;  /* 0x000000085c007985 */ /* 0x0017d8000c101d2a */
[----:B------:R-:W-:-:S04]  /*74b0*/  @!P3 IADD3 R32, P4, R100, R108, RZ ;  /* 0x0000006c6420b210 */ /* 0x000fc80007f9e0ff */
[----:B------:R-:W-:-:S05]  /*74c0*/  @!P3 LEA.HI.X.SX32 R33, R108, R98, 0x1, P4 ;  /* 0x000000626c21b211 */ /* 0x000fca00020f0eff */
[----:B--2---:R3:W-:Y:S04]  /*74d0*/  @!P3 ST.E.128 desc[UR42][R32.64], R12 ;  /* 0x0000000c2000b985 */ /* 0x0047e8000c101d2a */
.L_x_1675:
[----:B------:R-:W-:Y:S05]  /*74e0*/  BSYNC B1 ;  /* 0x0000000000017941 */ /* 0x000fea0003800000 */
.L_x_1674:
[----:B------:R-:W-:Y:S01]  /*74f0*/  ISETP.NE.AND P3, PT, R54, RZ, PT ;  /* 0x000000ff3600720c */ /* 0x000fe20003f65270 */
[----:B------:R-:W-:-:S12]  /*7500*/  BSSY B1, `(.L_x_1678) ;  /* 0x00000f4000017945 */ /* 0x000fd80003800000 */
[----:B------:R-:W-:Y:S05]  /*7510*/  @!P3 BRA `(.L_x_1679) ;  /* 0x0000000c00c8b947 */ /* 0x000fea0003800000 */
[----:B------:R-:W-:Y:S01]  /*7520*/  ISETP.NE.AND P4, PT, R83, RZ, PT ;  /* 0x000000ff5300720c */ /* 0x000fe20003f85270 */
[----:B------:R-:W-:Y:S01]  /*7530*/  BSSY B2, `(.L_x_1680) ;  /* 0x00000eb000027945 */ /* 0x000fe20003800000 */
[C---:B---34-:R-:W-:Y:S02]  /*7540*/  IADD3 R32, P3, R57.reuse, R100, RZ ;  /* 0x0000006439207210 */ /* 0x058fe40007f7e0ff */
[----:B------:R-:W-:Y:S02]  /*7550*/  SEL R8, R66, R109, !P4 ;  /* 0x0000006d42087207 */ /* 0x000fe40006000000 */
[----:B--2---:R-:W-:Y:S02]  /*7560*/  LEA.HI.X.SX32 R33, R57, R98, 0x1, P3 ;  /* 0x0000006239217211 */ /* 0x004fe400018f0eff */
[----:B------:R-:W-:Y:S02]  /*7570*/  SHF.R.S32.HI R9, RZ, 0x1f, R8 ;  /* 0x0000001fff097819 */ /* 0x000fe40000011408 */
[----:B------:R-:W-:-:S02]  /*7580*/  ISETP.GE.AND P3, PT, R80, R96, PT ;  /* 0x000000605000720c */ /* 0x000fc40003f66270 */
[----:B------:R-:W-:-:S04]  /*7590*/  LEA.HI R9, R9, R8, RZ, 0x5 ;  /* 0x0000000809097211 */ /* 0x000fc800078f28ff */
        /* <DEDUP_REMOVED lines=19> */
[----:B------:R-:W-:Y:S01]  /*76d0*/  SHF.R.U32.HI R110, RZ, 0x10, R29 ;  /* 0x00000010ff6e7819 */ /* 0x000fe2000001161d */
[----:B------:R-:W-:Y:S01]  /*76e0*/  IMAD.MOV.U32 R35, RZ, RZ, R8 ;  /* 0x000000ffff237224 */ /* 0x000fe200078e0008 */
[----:B------:R-:W-:Y:S01]  /*76f0*/  SHF.R.U32.HI R108, RZ, 0x8, R31 ;  /* 0x00000008ff6c7819 */ /* 0x000fe2000001161f */
[----:B------:R-:W-:Y:S01]  /*7700*/  IMAD.SHL.U32 R9, R111, 0x100, RZ ;  /* 0x000001006f097824 */ /* 0x000fe200078e00ff */
[----:B------:R-:W-:Y:S02]  /*7710*/  SHF.R.U32.HI R46, RZ, 0x8, R41 ;  /* 0x00000008ff2e7819 */ /* 0x000fe40000011629 */
[----:B------:R-:W-:Y:S02]  /*7720*/  SHF.R.U32.HI R45, RZ, 0x8, R43 ;  /* 0x00000008ff2d7819 */ /* 0x000fe4000001162b */
[----:B------:R-:W-:Y:S01]  /*7730*/  LOP3.LUT R30, R29, 0xff0000ff, RZ, 0xc0, !PT ;  /* 0xff0000ff1d1e7812 */ /* 0x000fe200078ec0ff */
[----:B------:R-:W-:Y:S01]  /*7740*/  IMAD.MOV.U32 R29, RZ, RZ, R10 ;  /* 0x000000ffff1d7224 */ /* 0x000fe200078e000a */
[----:B------:R-:W-:Y:S01]  /*7750*/  LOP3.LUT R40, R31, 0xff0000ff, RZ, 0xc0, !PT ;  /* 0xff0000ff1f287812 */ /* 0x000fe200078ec0ff */
[----:B------:R-:W-:Y:S01]  /*7760*/  IMAD.U32 R10, R110, 0x10000, RZ ;  /* 0x000100006e0a7824 */ /* 0x000fe200078e00ff */
[----:B------:R-:W-:Y:S01]  /*7770*/  SHF.R.U32.HI R92, RZ, 0x10, R31 ;  /* 0x00000010ff5c7819 */ /* 0x000fe2000001161f */
[----:B------:R-:W-:Y:S01]  /*7780*/  IMAD.SHL.U32 R31, R108, 0x100, RZ ;  /* 0x000001006c1f7824 */ /* 0x000fe200078e00ff */
[----:B------:R-:W-:Y:S01]  /*7790*/  LOP3.LUT R44, R43, 0xff0000ff, RZ, 0xc0, !PT ;  /* 0xff0000ff2b2c7812 */ /* 0x000fe200078ec0ff */
[----:B------:R-:W-:Y:S01]  /*77a0*/  IMAD.SHL.U32 R45, R45, 0x100, RZ ;  /* 0x000001002d2d7824 */ /* 0x000fe200078e00ff */
[----:B------:R-:W-:Y:S01]  /*77b0*/  SHF.R.U32.HI R93, RZ, 0x10, R43 ;  /* 0x00000010ff5d7819 */ /* 0x000fe2000001162b */
[----:B------:R-:W-:Y:S01]  /*77c0*/  IMAD.SHL.U32 R43, R46, 0x100, RZ ;  /* 0x000001002e2b7824 */ /* 0x000fe200078e00ff */
[----:B------:R-:W-:-:S02]  /*77d0*/  LOP3.LUT R42, R41, 0xff0000ff, RZ, 0xc0, !PT ;  /* 0xff0000ff292a7812 */ /* 0x000fc400078ec0ff */
[----:B------:R-:W-:Y:S01]  /*77e0*/  SHF.R.U32.HI R47, RZ, 0x10, R41 ;  /* 0x00000010ff2f7819 */ /* 0x000fe20000011629 */
[----:B--2---:R-:W-:Y:S01]  /*77f0*/  IMAD.MOV.U32 R41, RZ, RZ, R12 ;  /* 0x000000ffff297224 */ /* 0x004fe200078e000c */
[----:B------:R-:W-:Y:S01]  /*7800*/  LOP3.LUT R9, R30, 0xff00, R9, 0xf8, !PT ;  /* 0x0000ff001e097812 */ /* 0x000fe200078ef809 */
[----:B------:R-:W-:Y:S01]  /*7810*/  IMAD.U32 R93, R93, 0x10000, RZ ;  /* 0x000100005d5d7824 */ /* 0x000fe200078e00ff */
[----:B------:R-:W-:Y:S01]  /*7820*/  LOP3.LUT R8, R40, 0xff00, R31, 0xf8, !PT ;  /* 0x0000ff0028087812 */ /* 0x000fe200078ef81f */
[----:B------:R-:W-:Y:S01]  /*7830*/  IMAD.U32 R47, R47, 0x10000, RZ ;  /* 0x000100002f2f7824 */ /* 0x000fe200078e00ff */
[----:B------:R-:W-:Y:S01]  /*7840*/  LOP3.LUT R10, R9, 0xff0000, R10, 0xf8, !PT ;  /* 0x00ff0000090a7812 */ /* 0x000fe200078ef80a */
[----:B------:R-:W-:Y:S01]  /*7850*/  IMAD.U32 R9, R92, 0x10000, RZ ;  /* 0x000100005c097824 */ /* 0x000fe200078e00ff */
[----:B------:R-:W-:Y:S02]  /*7860*/  LOP3.LUT R12, R42, 0xff00, R43, 0xf8, !PT ;  /* 0x0000ff002a0c7812 */ /* 0x000fe400078ef82b */
[----:B------:R-:W-:-:S02]  /*7870*/  LOP3.LUT R46, R44, 0xff00, R45, 0xf8, !PT ;  /* 0x0000ff002c2e7812 */ /* 0x000fc400078ef82d */
[----:B------:R-:W-:Y:S02]  /*7880*/  F2FP.F16.E4M3.UNPACK_B R45, R107.H1 ;  /* 0x0000006bff2d723e */ /* 0x000fe400030006ff */
[----:B------:R-:W-:Y:S02]  /*7890*/  F2FP.F16.E4M3.UNPACK_B R42, R41.H1 ;  /* 0x00000029ff2a723e */ /* 0x000fe400030006ff */
[----:B------:R-:W-:Y:S02]  /*78a0*/  F2FP.F16.E4M3.UNPACK_B R40, R35.H1 ;  /* 0x00000023ff28723e */ /* 0x000fe400030006ff */
[----:B------:R-:W-:Y:S01]  /*78b0*/  LOP3.LUT R8, R8, 0xff0000, R9, 0xf8, !PT ;  /* 0x00ff000008087812 */ /* 0x000fe200078ef809 */
[----:B------:R-:W-:Y:S01]  /*78c0*/  HADD2.F32 R9, -RZ, R45.H0_H0 ;  /* 0x2000002dff097230 */ /* 0x000fe20000004100 */
[----:B------:R-:W-:Y:S01]  /*78d0*/  F2FP.F16.E4M3.UNPACK_B R43, R105.H1 ;  /* 0x00000069ff2b723e */ /* 0x000fe200030006ff */
[----:B------:R-:W-:Y:S01]  /*78e0*/  HADD2.F32 R31, -RZ, R42.H0_H0 ;  /* 0x2000002aff1f7230 */ /* 0x000fe20000004100 */
[----:B------:R-:W-:Y:S01]  /*78f0*/  F2FP.F16.E4M3.UNPACK_B R107, R107 ;  /* 0x0000006bff6b723e */ /* 0x000fe200020006ff */
[----:B------:R-:W-:Y:S01]  /*7900*/  HADD2.F32 R30, -RZ, R40.H0_H0 ;  /* 0x20000028ff1e7230 */ /* 0x000fe20000004100 */
[----:B------:R-:W-:Y:S01]  /*7910*/  LOP3.LUT R12, R12, 0xff0000, R47, 0xf8, !PT ;  /* 0x00ff00000c0c7812 */ /* 0x000fe200078ef82f */
[----:B------:R-:W-:-:S02]  /*7920*/  HADD2.F32 R44, -RZ, R43.H0_H0 ;  /* 0x2000002bff2c7230 */ /* 0x000fc40000004100 */
[CC--:B------:R-:W-:Y:S01]  /*7930*/  FMUL.FTZ R111, R31.reuse, R9.reuse ;  /* 0x000000091f6f7220 */ /* 0x0c0fe20000410000 */
[----:B------:R-:W-:Y:S02]  /*7940*/  HADD2.F32 R40, -RZ, R40.H1_H1 ;  /* 0x30000028ff287230 */ /* 0x000fe40000004100 */
[----:B------:R-:W-:Y:S01]  /*7950*/  FMUL.FTZ R92, R30, R9 ;  /* 0x000000091e5c7220 */ /* 0x000fe20000410000 */
[----:B------:R-:W-:Y:S01]  /*7960*/  LOP3.LUT R9, R46, 0xff0000, R93, 0xf8, !PT ;  /* 0x00ff00002e097812 */ /* 0x000fe200078ef85d */
[-C--:B------:R-:W-:Y:S01]  /*7970*/  FFMA.FTZ R30, R30, R44.reuse, -R111 ;  /* 0x0000002c1e1e7223 */ /* 0x080fe2000001086f */
[----:B------:R-:W-:Y:S02]  /*7980*/  HADD2.F32 R46, -RZ, R43.H1_H1 ;  /* 0x3000002bff2e7230 */ /* 0x000fe40000004100 */
[----:B------:R-:W-:Y:S01]  /*7990*/  FFMA.FTZ R31, R31, R44, R92 ;  /* 0x0000002c1f1f7223 */ /* 0x000fe2000001005c */
[----:B------:R-:W-:Y:S01]  /*79a0*/  HADD2.F32 R44, -RZ, R45.H1_H1 ;  /* 0x3000002dff2c7230 */ /* 0x000fe20000004100 */
[----:B------:R-:W-:Y:S01]  /*79b0*/  F2FP.F16.E4M3.UNPACK_B R43, R35 ;  /* 0x00000023ff2b723e */ /* 0x000fe200020006ff */
[----:B------:R-:W-:Y:S01]  /*79c0*/  HADD2.F32 R45, -RZ, R42.H1_H1 ;  /* 0x3000002aff2d7230 */ /* 0x000fe20000004100 */
[----:B------:R-:W-:Y:S01]  /*79d0*/  F2FP.F16.E4M3.UNPACK_B R42, R41 ;  /* 0x00000029ff2a723e */ /* 0x000fe200020006ff */
[----:B------:R-:W-:-:S02]  /*79e0*/  HADD2.F32 R47, -RZ, R107.H0_H0 ;  /* 0x2000006bff2f7230 */ /* 0x000fc40000004100 */
[CC--:B------:R-:W-:Y:S01]  /*79f0*/  FMUL.FTZ R92, R40.reuse, R44.reuse ;  /* 0x0000002c285c7220 */ /* 0x0c0fe20000410000 */
[----:B------:R-:W-:Y:S01]  /*7a00*/  F2FP.F16.E4M3.UNPACK_B R105, R105 ;  /* 0x00000069ff69723e */ /* 0x000fe200020006ff */
[C---:B------:R-:W-:Y:S01]  /*7a10*/  FMUL.FTZ R35, R45.reuse, R44 ;  /* 0x0000002c2d237220 */ /* 0x040fe20000410000 */
[--C-:B------:R-:W-:Y:S01]  /*7a20*/  HADD2.F32 R44, -RZ, R42.reuse.H0_H0 ;  /* 0x2000002aff2c7230 */ /* 0x100fe20000004100 */
[----:B------:R-:W-:Y:S01]  /*7a30*/  F2FP.F16.E4M3.UNPACK_B R108, R106.H1 ;  /* 0x0000006aff6c723e */ /* 0x000fe200030006ff */
[----:B------:R-:W-:Y:S02]  /*7a40*/  HADD2.F32 R41, -RZ, R43.H0_H0 ;  /* 0x2000002bff297230 */ /* 0x000fe40000004100 */
[-C--:B------:R-:W-:Y:S01]  /*7a50*/  FFMA.FTZ R35, R40, R46.reuse, -R35 ;  /* 0x0000002e28237223 */ /* 0x080fe20000010823 */
[----:B------:R-:W-:Y:S01]  /*7a60*/  FFMA.FTZ R40, R45, R46, R92 ;  /* 0x0000002e2d287223 */ /* 0x000fe2000001005c */
[----:B------:R-:W-:Y:S02]  /*7a70*/  HADD2.F32 R45, -RZ, R105.H0_H0 ;  /* 0x20000069ff2d7230 */ /* 0x000fe40000004100 */
[-C--:B------:R-:W-:Y:S01]  /*7a80*/  FMUL.FTZ R92, R44, R47.reuse ;  /* 0x0000002f2c5c7220 */ /* 0x080fe20000410000 */
[----:B------:R-:W-:Y:S01]  /*7a90*/  FMUL.FTZ R47, R41, R47 ;  /* 0x0000002f292f7220 */ /* 0x000fe20000410000 */
[----:B------:R-:W-:Y:S01]  /*7aa0*/  HADD2.F32 R107, -RZ, R107.H1_H1 ;  /* 0x3000006bff6b7230 */ /* 0x000fe20000004100 */
[----:B------:R-:W-:Y:S01]  /*7ab0*/  F2FP.F16.E4M3.UNPACK_B R93, R104.H1 ;  /* 0x00000068ff5d723e */ /* 0x000fe200030006ff */
[----:B------:R-:W-:-:S02]  /*7ac0*/  HADD2.F32 R46, -RZ, R42.H1_H1 ;  /* 0x3000002aff2e7230 */ /* 0x000fc40000004100 */
[-C--:B------:R-:W-:Y:S01]  /*7ad0*/  FFMA.FTZ R42, R44, R45.reuse, R47 ;  /* 0x0000002d2c2a7223 */ /* 0x080fe2000001002f */
[----:B------:R-:W-:Y:S01]  /*7ae0*/  HADD2.F32 R43, -RZ, R43.H1_H1 ;  /* 0x3000002bff2b7230 */ /* 0x000fe20000004100 */
[----:B------:R-:W-:Y:S01]  /*7af0*/  F2FP.F16.E4M3.UNPACK_B R47, R14.H1 ;  /* 0x0000000eff2f723e */ /* 0x000fe200030006ff */
[----:B------:R-:W-:Y:S02]  /*7b00*/  HADD2.F32 R105, -RZ, R105.H1_H1 ;  /* 0x30000069ff697230 */ /* 0x000fe40000004100 */
[----:B------:R-:W-:Y:S01]  /*7b10*/  FFMA.FTZ R41, R41, R45, -R92 ;  /* 0x0000002d29297223 */ /* 0x000fe2000001085c */
[-C--:B------:R-:W-:Y:S01]  /*7b20*/  FMUL.FTZ R44, R46, R107.reuse ;  /* 0x0000006b2e2c7220 */ /* 0x080fe20000410000 */
[C---:B------:R-:W-:Y:S01]  /*7b30*/  FMUL.FTZ R111, R43.reuse, R107 ;  /* 0x0000006b2b6f7220 */ /* 0x040fe20000410000 */
[----:B------:R-:W-:Y:S01]  /*7b40*/  F2FP.F16.E4M3.UNPACK_B R45, R29.H1 ;  /* 0x0000001dff2d723e */ /* 0x000fe200030006ff */
[----:B------:R-:W-:Y:S02]  /*7b50*/  HADD2.F32 R107, -RZ, R108.H0_H0 ;  /* 0x2000006cff6b7230 */ /* 0x000fe40000004100 */
[----:B------:R-:W-:Y:S01]  /*7b60*/  FFMA.FTZ R44, R43, R105, -R44 ;  /* 0x000000692b2c7223 */ /* 0x000fe2000001082c */
[----:B------:R-:W-:-:S02]  /*7b70*/  HADD2.F32 R92, -RZ, R47.H0_H0 ;  /* 0x2000002fff5c7230 */ /* 0x000fc40000004100 */
[----:B------:R-:W-:Y:S01]  /*7b80*/  FFMA.FTZ R43, R46, R105, R111 ;  /* 0x000000692e2b7223 */ /* 0x000fe2000001006f */
[----:B------:R-:W-:Y:S01]  /*7b90*/  HADD2.F32 R46, -RZ, R45.H0_H0 ;  /* 0x2000002dff2e7230 */ /* 0x000fe20000004100 */
[----:B------:R-:W-:Y:S01]  /*7ba0*/  F2FP.F16.E4M3.UNPACK_B R106, R106 ;  /* 0x0000006aff6a723e */ /* 0x000fe200020006ff */
[----:B------:R-:W-:Y:S02]  /*7bb0*/  HADD2.F32 R105, -RZ, R93.H0_H0 ;  /* 0x2000005dff697230 */ /* 0x000fe40000004100 */
[-C--:B------:R-:W-:Y:S01]  /*7bc0*/  FMUL.FTZ R111, R92, R107.reuse ;  /* 0x0000006b5c6f7220 */ /* 0x080fe20000410000 */
[----:B------:R-:W-:Y:S02]  /*7bd0*/  HADD2.F32 R108, -RZ, R108.H1_H1 ;  /* 0x3000006cff6c7230 */ /* 0x000fe40000004100 */
[C---:B------:R-:W-:Y:S01]  /*7be0*/  FMUL.FTZ R107, R46.reuse, R107 ;  /* 0x0000006b2e6b7220 */ /* 0x040fe20000410000 */
[----:B------:R-:W-:Y:S02]  /*7bf0*/  HADD2.F32 R47, -RZ, R47.H1_H1 ;  /* 0x3000002fff2f7230 */ /* 0x000fe40000004100 */
[----:B------:R-:W-:Y:S01]  /*7c00*/  FFMA.FTZ R111, R46, R105, -R111 ;  /* 0x000000692e6f7223 */ /* 0x000fe2000001086f */
[----:B------:R-:W-:Y:S01]  /*7c10*/  HADD2.F32 R45, -RZ, R45.H1_H1 ;  /* 0x3000002dff2d7230 */ /* 0x000fe20000004100 */
[----:B------:R-:W-:Y:S01]  /*7c20*/  F2FP.F16.E4M3.UNPACK_B R29, R29 ;  /* 0x0000001dff1d723e */ /* 0x000fe200020006ff */
[----:B------:R-:W-:-:S02]  /*7c30*/  HADD2.F32 R46, -RZ, R93.H1_H1 ;  /* 0x3000005dff2e7230 */ /* 0x000fc40000004100 */
[----:B------:R-:W-:Y:S01]  /*7c40*/  FMUL.FTZ R110, R47, R108 ;  /* 0x0000006c2f6e7220 */ /* 0x000fe20000410000 */
[----:B------:R-:W-:Y:S01]  /*7c50*/  F2FP.F16.E4M3.UNPACK_B R104, R104 ;  /* 0x00000068ff68723e */ /* 0x000fe200020006ff */
[C---:B------:R-:W-:Y:S01]  /*7c60*/  FMUL.FTZ R108, R45.reuse, R108 ;  /* 0x0000006c2d6c7220 */ /* 0x040fe20000410000 */
[--C-:B------:R-:W-:Y:S02]  /*7c70*/  HADD2.F32 R93, -RZ, R106.reuse.H0_H0 ;  /* 0x2000006aff5d7230 */ /* 0x100fe40000004100 */
[----:B------:R-:W-:Y:S01]  /*7c80*/  FFMA.FTZ R110, R45, R46, -R110 ;  /* 0x0000002e2d6e7223 */ /* 0x000fe2000001086e */
[----:B------:R-:W-:Y:S01]  /*7c90*/  F2FP.F16.E4M3.UNPACK_B R45, R14 ;  /* 0x0000000eff2d723e */ /* 0x000fe200020006ff */
[----:B------:R-:W-:Y:S01]  /*7ca0*/  FFMA.FTZ R108, R47, R46, R108 ;  /* 0x0000002e2f6c7223 */ /* 0x000fe2000001006c */
[----:B------:R-:W-:Y:S02]  /*7cb0*/  HADD2.F32 R106, -RZ, R106.H1_H1 ;  /* 0x3000006aff6a7230 */ /* 0x000fe40000004100 */
[----:B------:R-:W-:Y:S01]  /*7cc0*/  FFMA.FTZ R107, R92, R105, R107 ;  /* 0x000000695c6b7223 */ /* 0x000fe2000001006b */
[----:B------:R-:W-:Y:S01]  /*7cd0*/  HADD2.F32 R14, -RZ, R29.H0_H0 ;  /* 0x2000001dff0e7230 */ /* 0x000fe20000004100 */
[----:B------:R-:W-:Y:S01]  /*7ce0*/  F2FP.SATFINITE.E4M3.F32.PACK_AB_MERGE_C R30, R35, R30, RZ ;  /* 0x0000001e231e723e */ /* 0x000fe200048070ff */
[--C-:B------:R-:W-:Y:S01]  /*7cf0*/  HADD2.F32 R46, -RZ, R45.reuse.H0_H0 ;  /* 0x2000002dff2e7230 */ /* 0x100fe20000004100 */
[----:B------:R-:W-:Y:S01]  /*7d00*/  F2FP.SATFINITE.E4M3.F32.PACK_AB_MERGE_C R40, R40, R31, RZ ;  /* 0x0000001f2828723e */ /* 0x000fe200048070ff */
[----:B------:R-:W-:Y:S01]  /*7d10*/  HADD2.F32 R45, -RZ, R45.H1_H1 ;  /* 0x3000002dff2d7230 */ /* 0x000fe20000004100 */
[----:B------:R-:W-:Y:S01]  /*7d20*/  F2FP.SATFINITE.E4M3.F32.PACK_AB_MERGE_C R31, R44, R41, R30 ;  /* 0x000000292c1f723e */ /* 0x000fe2000480701e */
[----:B------:R-:W-:-:S02]  /*7d30*/  HADD2.F32 R29, -RZ, R29.H1_H1 ;  /* 0x3000001dff1d7230 */ /* 0x000fc40000004100 */
[-C--:B------:R-:W-:Y:S01]  /*7d40*/  FMUL.FTZ R105, R46, R93.reuse ;  /* 0x0000005d2e697220 */ /* 0x080fe20000410000 */
[--C-:B------:R-:W-:Y:S02]  /*7d50*/  HADD2.F32 R47, -RZ, R104.reuse.H0_H0 ;  /* 0x20000068ff2f7230 */ /* 0x100fe40000004100 */
[C---:B------:R-:W-:Y:S01]  /*7d60*/  FMUL.FTZ R93, R14.reuse, R93 ;  /* 0x0000005d0e5d7220 */ /* 0x040fe20000410000 */
[----:B------:R-:W-:Y:S02]  /*7d70*/  HADD2.F32 R104, -RZ, R104.H1_H1 ;  /* 0x30000068ff687230 */ /* 0x000fe40000004100 */
[-C--:B------:R-:W-:Y:S01]  /*7d80*/  FMUL.FTZ R92, R45, R106.reuse ;  /* 0x0000006a2d5c7220 */ /* 0x080fe20000410000 */
[----:B------:R-:W-:Y:S01]  /*7d90*/  FMUL.FTZ R106, R29, R106 ;  /* 0x0000006a1d6a7220 */ /* 0x000fe20000410000 */
[-C--:B------:R-:W-:Y:S01]  /*7da0*/  FFMA.FTZ R105, R14, R47.reuse, -R105 ;  /* 0x0000002f0e697223 */ /* 0x080fe20000010869 */
[----:B------:R-:W-:Y:S01]  /*7db0*/  FFMA.FTZ R14, R46, R47, R93 ;  /* 0x0000002f2e0e7223 */ /* 0x000fe2000001005d */
[----:B------:R-:W-:Y:S01]  /*7dc0*/  F2FP.SATFINITE.E4M3.F32.PACK_AB_MERGE_C R30, R43, R42, R40 ;  /* 0x0000002a2b1e723e */ /* 0x000fe20004807028 */
[-C--:B------:R-:W-:Y:S01]  /*7dd0*/  FFMA.FTZ R47, R45, R104.reuse, R106 ;  /* 0x000000682d2f7223 */ /* 0x080fe2000001006a */
[----:B------:R-:W-:Y:S01]  /*7de0*/  F2FP.F16.E4M3.UNPACK_B R45, R13 ;  /* 0x0000000dff2d723e */ /* 0x000fe200020006ff */
[----:B------:R-:W-:Y:S01]  /*7df0*/  FFMA.FTZ R92, R29, R104, -R92 ;  /* 0x000000681d5c7223 */ /* 0x000fe2000001085c */
[----:B------:R-:W-:-:S02]  /*7e00*/  F2FP.F16.E4M3.UNPACK_B R46, R12 ;  /* 0x0000000cff2e723e */ /* 0x000fc400020006ff */
[----:B------:R-:W-:Y:S01]  /*7e10*/  F2FP.F16.E4M3.UNPACK_B R40, R28 ;  /* 0x0000001cff28723e */ /* 0x000fe200020006ff */
[--C-:B------:R-:W-:Y:S01]  /*7e20*/  HADD2.F32 R41, -RZ, R45.reuse.H0_H0 ;  /* 0x2000002dff297230 */ /* 0x100fe20000004100 */
[----:B------:R-:W-:Y:S01]  /*7e30*/  F2FP.SATFINITE.E4M3.F32.PACK_AB_MERGE_C R29, R110, R111, RZ ;  /* 0x0000006f6e1d723e */ /* 0x000fe200048070ff */
[----:B------:R-:W-:Y:S01]  /*7e40*/  HADD2.F32 R42, -RZ, R46.H0_H0 ;  /* 0x2000002eff2a7230 */ /* 0x000fe20000004100 */
[----:B------:R-:W-:Y:S01]  /*7e50*/  F2FP.F16.E4M3.UNPACK_B R43, R10 ;  /* 0x0000000aff2b723e */ /* 0x000fe200020006ff */
[----:B------:R-:W-:Y:S01]  /*7e60*/  HADD2.F32 R35, -RZ, R40.H0_H0 ;  /* 0x20000028ff237230 */ /* 0x000fe20000004100 */
[----:B------:R-:W-:Y:S01]  /*7e70*/  F2FP.SATFINITE.E4M3.F32.PACK_AB_MERGE_C R29, R92, R105, R29 ;  /* 0x000000695c1d723e */ /* 0x000fe2000480701d */
[----:B------:R-:W-:Y:S02]  /*7e80*/  HADD2.F32 R45, -RZ, R45.H1_H1 ;  /* 0x3000002dff2d7230 */ /* 0x000fe40000004100 */
[----:B------:R-:W-:Y:S01]  /*7e90*/  FMUL.FTZ R92, R41, R42 ;  /* 0x0000002a295c7220 */ /* 0x000fe20000410000 */
[----:B------:R-:W-:-:S02]  /*7ea0*/  HADD2.F32 R44, -RZ, R43.H0_H0 ;  /* 0x2000002bff2c7230 */ /* 0x000fc40000004100 */
[----:B------:R-:W-:Y:S01]  /*7eb0*/  FMUL.FTZ R104, R35, R42 ;  /* 0x0000002a23687220 */ /* 0x000fe20000410000 */
[----:B------:R-:W-:Y:S01]  /*7ec0*/  F2FP.SATFINITE.E4M3.F32.PACK_AB_MERGE_C R107, R108, R107, RZ ;  /* 0x0000006b6c6b723e */ /* 0x000fe200048070ff */
[----:B------:R-:W-:Y:S01]  /*7ed0*/  HADD2.F32 R46, -RZ, R46.H1_H1 ;  /* 0x3000002eff2e7230 */ /* 0x000fe20000004100 */
[----:B------:R-:W-:Y:S01]  /*7ee0*/  F2FP.F16.E4M3.UNPACK_B R10, R10.H1 ;  /* 0x0000000aff0a723e */ /* 0x000fe200030006ff */
[----:B------:R-:W-:Y:S01]  /*7ef0*/  HADD2.F32 R42, -RZ, R40.H1_H1 ;  /* 0x30000028ff2a7230 */ /* 0x000fe20000004100 */
[----:B------:R-:W-:Y:S01]  /*7f00*/  F2FP.SATFINITE.E4M3.F32.PACK_AB_MERGE_C R14, R47, R14, R107 ;  /* 0x0000000e2f0e723e */ /* 0x000fe2000480706b */
[-C--:B------:R-:W-:Y:S01]  /*7f10*/  FFMA.FTZ R35, R35, R44.reuse, -R92 ;  /* 0x0000002c23237223 */ /* 0x080fe2000001085c */
[----:B------:R-:W-:Y:S01]  /*7f20*/  FFMA.FTZ R40, R41, R44, R104 ;  /* 0x0000002c29287223 */ /* 0x000fe20000010068 */
[----:B------:R-:W-:Y:S02]  /*7f30*/  HADD2.F32 R44, -RZ, R43.H1_H1 ;  /* 0x3000002bff2c7230 */ /* 0x000fe40000004100 */
[-C--:B------:R-:W-:Y:S01]  /*7f40*/  FMUL.FTZ R47, R45, R46.reuse ;  /* 0x0000002e2d2f7220 */ /* 0x080fe20000410000 */
[----:B------:R-:W-:Y:S01]  /*7f50*/  FMUL.FTZ R92, R42, R46 ;  /* 0x0000002e2a5c7220 */ /* 0x000fe20000410000 */
[----:B------:R-:W-:-:S02]  /*7f60*/  F2FP.F16.E4M3.UNPACK_B R43, R13.H1 ;  /* 0x0000000dff2b723e */ /* 0x000fc400030006ff */
[----:B------:R-:W-:Y:S01]  /*7f70*/  F2FP.F16.E4M3.UNPACK_B R46, R12.H1 ;  /* 0x0000000cff2e723e */ /* 0x000fe200030006ff */
[----:B------:R-:W-:Y:S01]  /*7f80*/  FFMA.FTZ R13, R45, R44, R92 ;  /* 0x0000002c2d0d7223 */ /* 0x000fe2000001005c */
[----:B------:R-:W-:Y:S01]  /*7f90*/  F2FP.F16.E4M3.UNPACK_B R41, R28.H1 ;  /* 0x0000001cff29723e */ /* 0x000fe200030006ff */
[----:B------:R-:W-:Y:S01]  /*7fa0*/  FFMA.FTZ R28, R42, R44, -R47 ;  /* 0x0000002c2a1c7223 */ /* 0x000fe2000001082f */
[--C-:B------:R-:W-:Y:S02]  /*7fb0*/  HADD2.F32 R42, -RZ, R43.reuse.H0_H0 ;  /* 0x2000002bff2a7230 */ /* 0x100fe40000004100 */
[--C-:B------:R-:W-:Y:S02]  /*7fc0*/  HADD2.F32 R47, -RZ, R46.reuse.H0_H0 ;  /* 0x2000002eff2f7230 */ /* 0x100fe40000004100 */
[----:B------:R-:W-:Y:S02]  /*7fd0*/  HADD2.F32 R43, -RZ, R43.H1_H1 ;  /* 0x3000002bff2b7230 */ /* 0x000fe40000004100 */
[----:B------:R-:W-:-:S02]  /*7fe0*/  HADD2.F32 R46, -RZ, R46.H1_H1 ;  /* 0x3000002eff2e7230 */ /* 0x000fc40000004100 */
[-C--:B------:R-:W-:Y:S01]  /*7ff0*/  FMUL.FTZ R93, R42, R47.reuse ;  /* 0x0000002f2a5d7220 */ /* 0x080fe20000410000 */
[--C-:B------:R-:W-:Y:S02]  /*8000*/  HADD2.F32 R12, -RZ, R41.reuse.H0_H0 ;  /* 0x20000029ff0c7230 */ /* 0x100fe40000004100 */
[----:B------:R-:W-:Y:S02]  /*8010*/  HADD2.F32 R41, -RZ, R41.H1_H1 ;  /* 0x30000029ff297230 */ /* 0x000fe40000004100 */
[-C--:B------:R-:W-:Y:S01]  /*8020*/  FMUL.FTZ R92, R43, R46.reuse ;  /* 0x0000002e2b5c7220 */ /* 0x080fe20000410000 */
[--C-:B------:R-:W-:Y:S02]  /*8030*/  HADD2.F32 R45, -RZ, R10.reuse.H0_H0 ;  /* 0x2000000aff2d7230 */ /* 0x100fe40000004100 */
[C---:B------:R-:W-:Y:S01]  /*8040*/  FMUL.FTZ R47, R12.reuse, R47 ;  /* 0x0000002f0c2f7220 */ /* 0x040fe20000410000 */
[----:B------:R-:W-:Y:S02]  /*8050*/  HADD2.F32 R44, -RZ, R10.H1_H1 ;  /* 0x3000000aff2c7230 */ /* 0x000fe40000004100 */
[C---:B------:R-:W-:Y:S01]  /*8060*/  FMUL.FTZ R46, R41.reuse, R46 ;  /* 0x0000002e292e7220 */ /* 0x040fe20000410000 */
[----:B------:R-:W-:Y:S01]  /*8070*/  FFMA.FTZ R10, R12, R45, -R93 ;  /* 0x0000002d0c0a7223 */ /* 0x000fe2000001085d */
[----:B------:R-:W-:Y:S01]  /*8080*/  F2FP.F16.E4M3.UNPACK_B R12, R11 ;  /* 0x0000000bff0c723e */ /* 0x000fe200020006ff */
[-C--:B------:R-:W-:Y:S01]  /*8090*/  FFMA.FTZ R107, R41, R44.reuse, -R92 ;  /* 0x0000002c296b7223 */ /* 0x080fe2000001085c */
[----:B------:R-:W-:Y:S01]  /*80a0*/  F2FP.F16.E4M3.UNPACK_B R92, R9 ;  /* 0x00000009ff5c723e */ /* 0x000fe200020006ff */
[----:B------:R-:W-:Y:S01]  /*80b0*/  FFMA.FTZ R106, R42, R45, R47 ;  /* 0x0000002d2a6a7223 */ /* 0x000fe2000001002f */
[----:B------:R-:W-:Y:S01]  /*80c0*/  F2FP.F16.E4M3.UNPACK_B R42, R15 ;  /* 0x0000000fff2a723e */ /* 0x000fe200020006ff */
[----:B------:R-:W-:Y:S01]  /*80d0*/  FFMA.FTZ R111, R43, R44, R46 ;  /* 0x0000002c2b6f7223 */ /* 0x000fe2000001002e */
[----:B------:R-:W-:Y:S01]  /*80e0*/  F2FP.F16.E4M3.UNPACK_B R93, R9.H1 ;  /* 0x00000009ff5d723e */ /* 0x000fe200030006ff */
[----:B------:R-:W-:Y:S01]  /*80f0*/  HADD2.F32 R104, -RZ, R92.H0_H0 ;  /* 0x2000005cff687230 */ /* 0x000fe20000004100 */
[----:B------:R-:W-:Y:S01]  /*8100*/  F2FP.F16.E4M3.UNPACK_B R43, R15.H1 ;  /* 0x0000000fff2b723e */ /* 0x000fe200030006ff */
        /* <DEDUP_REMOVED lines=8> */
[----:B------:R-:W-:Y:S02]  /*8190*/  HADD2.F32 R46, -RZ, R9.H0_H0 ;  /* 0x20000009ff2e7230 */ /* 0x000fe40000004100 */
[----:B------:R-:W-:Y:S01]  /*81a0*/  FMUL.FTZ R108, R44, R104 ;  /* 0x000000682c6c7220 */ /* 0x000fe20000410000 */
[----:B------:R-:W-:Y:S02]  /*81b0*/  HADD2.F32 R41, -RZ, R11.H0_H0 ;  /* 0x2000000bff297230 */ /* 0x000fe40000004100 */
[----:B------:R-:W-:Y:S01]  /*81c0*/  FMUL.FTZ R104, R8, R105 ;  /* 0x0000006908687220 */ /* 0x000fe20000410000 */
[----:B------:R-:W-:Y:S02]  /*81d0*/  HADD2.F32 R47, -RZ, R45.H0_H0 ;  /* 0x2000002dff2f7230 */ /* 0x000fe40000004100 */
[----:B------:R-:W-:Y:S01]  /*81e0*/  FFMA.FTZ R113, R44, R46, R113 ;  /* 0x0000002e2c717223 */ /* 0x000fe20000010071 */
[----:B------:R-:W-:-:S02]  /*81f0*/  HADD2.F32 R43, -RZ, R43.H1_H1 ;  /* 0x3000002bff2b7230 */ /* 0x000fc40000004100 */
[----:B------:R-:W-:Y:S01]  /*8200*/  FMUL.FTZ R105, R41, R105 ;  /* 0x0000006929697220 */ /* 0x000fe20000410000 */
[----:B------:R-:W-:Y:S02]  /*8210*/  HADD2.F32 R44, -RZ, R93.H1_H1 ;  /* 0x3000005dff2c7230 */ /* 0x000fe40000004100 */
[----:B------:R-:W-:Y:S01]  /*8220*/  FFMA.FTZ R108, R15, R46, -R108 ;  /* 0x0000002e0f6c7223 */ /* 0x000fe2000001086c */
[----:B------:R-:W-:Y:S02]  /*8230*/  HADD2.F32 R11, -RZ, R11.H1_H1 ;  /* 0x3000000bff0b7230 */ /* 0x000fe40000004100 */
[----:B------:R-:W-:Y:S01]  /*8240*/  FFMA.FTZ R105, R8, R47, R105 ;  /* 0x0000002f08697223 */ /* 0x000fe20000010069 */
[----:B------:R-:W-:Y:S02]  /*8250*/  HADD2.F32 R42, -RZ, R42.H1_H1 ;  /* 0x3000002aff2a7230 */ /* 0x000fe40000004100 */
[----:B------:R-:W-:Y:S01]  /*8260*/  FMUL.FTZ R46, R43, R44 ;  /* 0x0000002c2b2e7220 */ /* 0x000fe20000410000 */
[----:B------:R-:W-:-:S02]  /*8270*/  HADD2.F32 R15, -RZ, R92.H1_H1 ;  /* 0x3000005cff0f7230 */ /* 0x000fc40000004100 */
[----:B------:R-:W-:Y:S01]  /*8280*/  FMUL.FTZ R44, R11, R44 ;  /* 0x0000002c0b2c7220 */ /* 0x000fe20000410000 */
[----:B------:R-:W-:Y:S02]  /*8290*/  HADD2.F32 R12, -RZ, R12.H1_H1 ;  /* 0x3000000cff0c7230 */ /* 0x000fe40000004100 */
[----:B------:R-:W-:Y:S01]  /*82a0*/  FFMA.FTZ R104, R41, R47, -R104 ;  /* 0x0000002f29687223 */ /* 0x000fe20000010868 */
[----:B------:R-:W-:Y:S02]  /*82b0*/  HADD2.F32 R8, -RZ, R45.H1_H1 ;  /* 0x3000002dff087230 */ /* 0x000fe40000004100 */
[-C--:B------:R-:W-:Y:S01]  /*82c0*/  FMUL.FTZ R41, R42, R15.reuse ;  /* 0x0000000f2a297220 */ /* 0x080fe20000410000 */
[----:B------:R-:W-:Y:S02]  /*82d0*/  HADD2.F32 R9, -RZ, R9.H1_H1 ;  /* 0x30000009ff097230 */ /* 0x000fe40000004100 */
[C---:B------:R-:W-:Y:S01]  /*82e0*/  FMUL.FTZ R15, R12.reuse, R15 ;  /* 0x0000000f0c0f7220 */ /* 0x040fe20000410000 */
[----:B------:R-:W-:Y:S01]  /*82f0*/  F2FP.SATFINITE.E4M3.F32.PACK_AB_MERGE_C R10, R107, R10, RZ ;  /* 0x0000000a6b0a723e */ /* 0x000fe200048070ff */
[-C--:B------:R-:W-:Y:S01]  /*8300*/  FFMA.FTZ R11, R11, R8.reuse, -R46 ;  /* 0x000000080b0b7223 */ /* 0x080fe2000001082e */
[----:B------:R-:W-:Y:S01]  /*8310*/  FFMA.FTZ R44, R43, R8, R44 ;  /* 0x000000082b2c7223 */ /* 0x000fe2000001002c */
[-C--:B------:R-:W-:Y:S01]  /*8320*/  FFMA.FTZ R41, R12, R9.reuse, -R41 ;  /* 0x000000090c297223 */ /* 0x080fe20000010829 */
[----:B------:R-:W-:Y:S01]  /*8330*/  FFMA.FTZ R42, R42, R9, R15 ;  /* 0x000000092a2a7223 */ /* 0x000fe2000001000f */
[----:B------:R-:W-:Y:S01]  /*8340*/  F2FP.SATFINITE.E4M3.F32.PACK_AB_MERGE_C R106, R111, R106, RZ ;  /* 0x0000006a6f6a723e */ /* 0x000fe200048070ff */
[----:B------:R-:W-:Y:S01]  /*8350*/  IMAD.MOV.U32 R8, RZ, RZ, R31 ;  /* 0x000000ffff087224 */ /* 0x000fe200078e001f */
[----:B------:R-:W-:Y:S01]  /*8360*/  F2FP.SATFINITE.E4M3.F32.PACK_AB_MERGE_C R11, R11, R104, RZ ;  /* 0x000000680b0b723e */ /* 0x000fe200048070ff */
[----:B------:R-:W-:Y:S01]  /*8370*/  IMAD.MOV.U32 R12, RZ, RZ, R30 ;  /* 0x000000ffff0c7224 */ /* 0x000fe200078e001e */
[----:B------:R-:W-:-:S02]  /*8380*/  F2FP.SATFINITE.E4M3.F32.PACK_AB_MERGE_C R44, R44, R105, RZ ;  /* 0x000000692c2c723e */ /* 0x000fc400048070ff */
[----:B------:R-:W-:Y:S01]  /*8390*/  F2FP.SATFINITE.E4M3.F32.PACK_AB_MERGE_C R9, R28, R35, R10 ;  /* 0x000000231c09723e */ /* 0x000fe2000480700a */
[----:B------:R-:W-:Y:S01]  /*83a0*/  IMAD.MOV.U32 R10, RZ, RZ, R29 ;  /* 0x000000ffff0a7224 */ /* 0x000fe200078e001d */
[----:B------:R-:W-:Y:S02]  /*83b0*/  F2FP.SATFINITE.E4M3.F32.PACK_AB_MERGE_C R11, R41, R108, R11 ;  /* 0x0000006c290b723e */ /* 0x000fe4000480700b */
[----:B------:R-:W-:Y:S02]  /*83c0*/  F2FP.SATFINITE.E4M3.F32.PACK_AB_MERGE_C R13, R13, R40, R106 ;  /* 0x000000280d0d723e */ /* 0x000fe4000480706a */
[----:B------:R-:W-:-:S07]  /*83d0*/  F2FP.SATFINITE.E4M3.F32.PACK_AB_MERGE_C R15, R42, R113, R44 ;  /* 0x000000712a0f723e */ /* 0x000fce000480702c */
.L_x_1681:
[----:B------:R-:W-:Y:S05]  /*83e0*/  BSYNC B2 ;  /* 0x0000000000027941 */ /* 0x000fea0003800000 */
.L_x_1680:
[----:B------:R-:W-:Y:S01]  /*83f0*/  ISETP.GE.AND P3, PT, R34, R97, PT ;  /* 0x000000612200720c */ /* 0x000fe20003f66270 */
[----:B0-----:R0:W-:-:S12]  /*8400*/  ST.E.128 desc[UR42][R32.64], R8 ;  /* 0x0000000820007985 */ /* 0x0011d8000c101d2a */
[----:B------:R-:W-:-:S04]  /*8410*/  @!P3 IADD3 R28, P4, R100, R34, RZ ;  /* 0x00000022641cb210 */ /* 0x000fc80007f9e0ff */
[----:B------:R-:W-:-:S05]  /*8420*/  @!P3 LEA.HI.X.SX32 R29, R34, R98, 0x1, P4 ;  /* 0x00000062221db211 */ /* 0x000fca00020f0eff */
[----:B--2---:R0:W-:Y:S04]  /*8430*/  @!P3 ST.E.128 desc[UR42][R28.64], R12 ;  /* 0x0000000c1c00b985 */ /* 0x0041e8000c101d2a */
.L_x_1679:
[----:B------:R-:W-:Y:S05]  /*8440*/  BSYNC B1 ;  /* 0x0000000000017941 */ /* 0x000fea0003800000 */
.L_x_1678:
[----:B------:R-:W-:-:S13]  /*8450*/  ISETP.NE.AND P3, PT, R3, RZ, PT ;  /* 0x000000ff0300720c */ /* 0x000fda0003f65270 */
[----:B------:R-:W-:Y:S05]  /*8460*/  @!P3 BRA `(.L_x_1645) ;  /* 0x0000001000d4b947 */ /* 0x000fea0003800000 */
[----:B------:R-:W-:Y:S01]  /*8470*/  ISETP.NE.AND P4, PT, R84, RZ, PT ;  /* 0x000000ff5400720c */ /* 0x000fe20003f85270 */
[----:B------:R-:W-:Y:S01]  /*8480*/  BSSY B1, `(.L_x_1682) ;  /* 0x00000e7000017945 */ /* 0x000fe20003800000 */
[----:B0---4-:R-:W-:Y:S02]  /*8490*/  IADD3 R28, P3, R56, R100, RZ ;  /* 0x00000064381c7210 */ /* 0x011fe40007f7e0ff */
[----:B------:R-:W-:Y:S02]  /*84a0*/  SEL R109, R66, R109, !P4 ;  /* 0x0000006d426d7207 */ /* 0x000fe40006000000 */
[----:B--2---:R-:W-:Y:S02]  /*84b0*/  LEA.HI.X.SX32 R29, R56, R98, 0x1, P3 ;  /* 0x00000062381d7211 */ /* 0x004fe400018f0eff */
[----:B---3--:R-:W-:Y:S02]  /*84c0*/  SHF.R.S32.HI R8, RZ, 0x1f, R109 ;  /* 0x0000001fff087819 */ /* 0x008fe4000001146d */
        /* <DEDUP_REMOVED lines=13> */
[----:B------:R-:W-:Y:S02]  /*85a0*/  IMAD R11, R23, 0x6000, R8 ;  /* 0x00006000170b7824 */ /* 0x000fe400078e0208 */
[C---:B------:R-:W-:Y:S02]  /*85b0*/  IMAD.IADD R9, R16.reuse, 0x1, R9 ;  /* 0x0000000110097824 */ /* 0x040fe400078e0209 */
[----:B------:R-:W-:-:S04]  /*85c0*/  IMAD.IADD R12, R16, 0x1, R11 ;  /* 0x00000001100c7824 */ /* 0x000fc800078e020b */
[----:B------:R-:W0:Y:S04]  /*85d0*/  LDS.128 R8, [R9+0x1e400] ;  /* 0x01e4000009087984 */ /* 0x000e280000000c00 */
[----:B------:R-:W2:Y:S01]  /*85e0*/  LDS.128 R12, [R12+0x1e400] ;  /* 0x01e400000c0c7984 */ /* 0x000ea20000000c00 */
[----:B------:R-:W-:Y:S05]  /*85f0*/  @P3 BRA `(.L_x_1683) ;  /* 0x0000000c003c3947 */ /* 0x000fea0003800000 */
[--C-:B------:R-:W-:Y:S01]  /*8600*/  SHF.R.U32.HI R4, RZ, 0x8, R5.reuse ;  /* 0x00000008ff047819 */ /* 0x100fe20000011605 */
[----:B0-----:R-:W-:Y:S01]  /*8610*/  IMAD.MOV.U32 R31, RZ, RZ, R8 ;  /* 0x000000ffff1f7224 */ /* 0x001fe200078e0008 */
[----:B------:R-:W-:Y:S01]  /*8620*/  SHF.R.U32.HI R38, RZ, 0x10, R5 ;  /* 0x00000010ff267819 */ /* 0x000fe20000011605 */
[----:B--2---:R-:W-:Y:S01]  /*8630*/  IMAD.MOV.U32 R33, RZ, RZ, R12 ;  /* 0x000000ffff217224 */ /* 0x004fe200078e000c */
[----:B------:R-:W-:Y:S01]  /*8640*/  LOP3.LUT R5, R5, 0xff0000ff, RZ, 0xc0, !PT ;  /* 0xff0000ff05057812 */ /* 0x000fe200078ec0ff */
[----:B------:R-:W-:Y:S01]  /*8650*/  IMAD.SHL.U32 R4, R4, 0x100, RZ ;  /* 0x0000010004047824 */ /* 0x000fe200078e00ff */
[----:B------:R-:W-:Y:S02]  /*8660*/  SHF.R.U32.HI R34, RZ, 0x8, R7 ;  /* 0x00000008ff227819 */ /* 0x000fe40000011607 */
[----:B------:R-:W-:Y:S02]  /*8670*/  SHF.R.U32.HI R32, RZ, 0x8, R37 ;  /* 0x00000008ff207819 */ /* 0x000fe40000011625 */
[----:B------:R-:W-:-:S02]  /*8680*/  SHF.R.U32.HI R6, RZ, 0x8, R39 ;  /* 0x00000008ff067819 */ /* 0x000fc40000011627 */
[----:B------:R-:W-:Y:S01]  /*8690*/  LOP3.LUT R5, R5, 0xff00, R4, 0xf8, !PT ;  /* 0x0000ff0005057812 */ /* 0x000fe200078ef804 */
[----:B------:R-:W-:Y:S01]  /*86a0*/  IMAD.SHL.U32 R4, R34, 0x100, RZ ;  /* 0x0000010022047824 */ /* 0x000fe200078e00ff */
[----:B------:R-:W-:Y:S01]  /*86b0*/  SHF.R.U32.HI R36, RZ, 0x10, R7 ;  /* 0x00000010ff247819 */ /* 0x000fe20000011607 */
[----:B------:R-:W-:Y:S01]  /*86c0*/  IMAD.SHL.U32 R8, R32, 0x100, RZ ;  /* 0x0000010020087824 */ /* 0x000fe200078e00ff */
[----:B------:R-:W-:Y:S01]  /*86d0*/  LOP3.LUT R7, R7, 0xff0000ff, RZ, 0xc0, !PT ;  /* 0xff0000ff07077812 */ /* 0x000fe200078ec0ff */
[----:B------:R-:W-:Y:S01]  /*86e0*/  IMAD.SHL.U32 R12, R6, 0x100, RZ ;  /* 0x00000100060c7824 */ /* 0x000fe200078e00ff */
[----:B------:R-:W-:Y:S01]  /*86f0*/  LOP3.LUT R35, R37, 0xff0000ff, RZ, 0xc0, !PT ;  /* 0xff0000ff25237812 */ /* 0x000fe200078ec0ff */
[----:B------:R-:W-:Y:S01]  /*8700*/  IMAD.U32 R6, R38, 0x10000, RZ ;  /* 0x0001000026067824 */ /* 0x000fe200078e00ff */
[----:B------:R-:W-:Y:S01]  /*8710*/  LOP3.LUT R7, R7, 0xff00, R4, 0xf8, !PT ;  /* 0x0000ff0007077812 */ /* 0x000fe200078ef804 */
[----:B------:R-:W-:Y:S01]  /*8720*/  IMAD.U32 R4, R36, 0x10000, RZ ;  /* 0x0001000024047824 */ /* 0x000fe200078e00ff */
[----:B------:R-:W-:-:S02]  /*8730*/  SHF.R.U32.HI R42, RZ, 0x10, R37 ;  /* 0x00000010ff2a7819 */ /* 0x000fc40000011625 */
[----:B------:R-:W-:Y:S02]  /*8740*/  LOP3.LUT R38, R35, 0xff00, R8, 0xf8, !PT ;  /* 0x0000ff0023267812 */ /* 0x000fe400078ef808 */
[----:B------:R-:W-:Y:S02]  /*8750*/  LOP3.LUT R37, R39, 0xff0000ff, RZ, 0xc0, !PT ;  /* 0xff0000ff27257812 */ /* 0x000fe400078ec0ff */
[----:B------:R-:W-:Y:S02]  /*8760*/  F2FP.F16.E4M3.UNPACK_B R36, R103.H1 ;  /* 0x00000067ff24723e */ /* 0x000fe400030006ff */
[----:B------:R-:W-:Y:S02]  /*8770*/  F2FP.F16.E4M3.UNPACK_B R35, R33.H1 ;  /* 0x00000021ff23723e */ /* 0x000fe400030006ff */
[----:B------:R-:W-:Y:S02]  /*8780*/  F2FP.F16.E4M3.UNPACK_B R32, R31.H1 ;  /* 0x0000001fff20723e */ /* 0x000fe400030006ff */
[----:B------:R-:W-:-:S02]  /*8790*/  SHF.R.U32.HI R41, RZ, 0x10, R39 ;  /* 0x00000010ff297819 */ /* 0x000fc40000011627 */
[----:B------:R-:W-:Y:S01]  /*87a0*/  LOP3.LUT R40, R37, 0xff00, R12, 0xf8, !PT ;  /* 0x0000ff0025287812 */ /* 0x000fe200078ef80c */
[----:B------:R-:W-:Y:S01]  /*87b0*/  HADD2.F32 R12, -RZ, R35.H0_H0 ;  /* 0x20000023ff0c7230 */ /* 0x000fe20000004100 */
[----:B------:R-:W-:Y:S01]  /*87c0*/  LOP3.LUT R6, R5, 0xff0000, R6, 0xf8, !PT ;  /* 0x00ff000005067812 */ /* 0x000fe200078ef806 */
[----:B------:R-:W-:Y:S01]  /*87d0*/  HADD2.F32 R5, -RZ, R36.H0_H0 ;  /* 0x20000024ff057230 */ /* 0x000fe20000004100 */
[----:B------:R-:W-:Y:S01]  /*87e0*/  F2FP.F16.E4M3.UNPACK_B R34, R101.H1 ;  /* 0x00000065ff22723e */ /* 0x000fe200030006ff */
[----:B------:R-:W-:Y:S01]  /*87f0*/  HADD2.F32 R8, -RZ, R32.H0_H0 ;  /* 0x20000020ff087230 */ /* 0x000fe20000004100 */
[----:B------:R-:W-:Y:S01]  /*8800*/  LOP3.LUT R4, R7, 0xff0000, R4, 0xf8, !PT ;  /* 0x00ff000007047812 */ /* 0x000fe200078ef804 */
[----:B------:R-:W-:Y:S01]  /*8810*/  IMAD.U32 R7, R42, 0x10000, RZ ;  /* 0x000100002a077824 */ /* 0x000fe200078e00ff */
[----:B------:R-:W-:Y:S01]  /*8820*/  F2FP.F16.E4M3.UNPACK_B R103, R103 ;  /* 0x00000067ff67723e */ /* 0x000fe200020006ff */
[----:B------:R-:W-:Y:S02]  /*8830*/  IMAD.U32 R39, R41, 0x10000, RZ ;  /* 0x0001000029277824 */ /* 0x000fe400078e00ff */
[----:B------:R-:W-:Y:S01]  /*8840*/  FMUL.FTZ R41, R12, R5 ;  /* 0x000000050c297220 */ /* 0x000fe20000410000 */
[----:B------:R-:W-:-:S02]  /*8850*/  HADD2.F32 R37, -RZ, R34.H0_H0 ;  /* 0x20000022ff257230 */ /* 0x000fc40000004100 */
        /* <DEDUP_REMOVED lines=13> */
[CC--:B------:R-:W-:Y:S01]  /*8930*/  FMUL.FTZ R40, R34.reuse, R36.reuse ;  /* 0x0000002422287220 */ /* 0x0c0fe20000410000 */
[----:B------:R-:W-:Y:S02]  /*8940*/  HADD2.F32 R33, -RZ, R32.H0_H0 ;  /* 0x20000020ff217230 */ /* 0x000fe40000004100 */
[C---:B------:R-:W-:Y:S01]  /*8950*/  FMUL.FTZ R31, R37.reuse, R36 ;  /* 0x00000024251f7220 */ /* 0x040fe20000410000 */
[----:B------:R-:W-:Y:S02]  /*8960*/  HADD2.F32 R36, -RZ, R35.H0_H0 ;  /* 0x20000023ff247230 */ /* 0x000fe40000004100 */
[-C--:B------:R-:W-:Y:S01]  /*8970*/  FFMA.FTZ R45, R37, R38.reuse, R40 ;  /* 0x00000026252d7223 */ /* 0x080fe20000010028 */
[----:B------:R-:W-:Y:S02]  /*8980*/  HADD2.F32 R103, -RZ, R103.H1_H1 ;  /* 0x30000067ff677230 */ /* 0x000fe40000004100 */
[----:B------:R-:W-:Y:S01]  /*8990*/  FFMA.FTZ R31, R34, R38, -R31 ;  /* 0x00000026221f7223 */ /* 0x000fe2000001081f */
[----:B------:R-:W-:-:S02]  /*89a0*/  HADD2.F32 R34, -RZ, R101.H0_H0 ;  /* 0x20000065ff227230 */ /* 0x000fc40000004100 */
[CC--:B------:R-:W-:Y:S01]  /*89b0*/  FMUL.FTZ R38, R36.reuse, R39.reuse ;  /* 0x0000002724267220 */ /* 0x0c0fe20000410000 */
[----:B------:R-:W-:Y:S02]  /*89c0*/  HADD2.F32 R35, -RZ, R35.H1_H1 ;  /* 0x30000023ff237230 */ /* 0x000fe40000004100 */
[C---:B------:R-:W-:Y:S01]  /*89d0*/  FMUL.FTZ R39, R33.reuse, R39 ;  /* 0x0000002721277220 */ /* 0x040fe20000410000 */
[----:B------:R-:W-:Y:S02]  /*89e0*/  HADD2.F32 R32, -RZ, R32.H1_H1 ;  /* 0x30000020ff207230 */ /* 0x000fe40000004100 */
[-C--:B------:R-:W-:Y:S01]  /*89f0*/  FFMA.FTZ R40, R33, R34.reuse, -R38 ;  /* 0x0000002221287223 */ /* 0x080fe20000010826 */
[----:B------:R-:W-:Y:S02]  /*8a00*/  HADD2.F32 R101, -RZ, R101.H1_H1 ;  /* 0x30000065ff657230 */ /* 0x000fe40000004100 */
[----:B------:R-:W-:Y:S01]  /*8a10*/  FFMA.FTZ R41, R36, R34, R39 ;  /* 0x0000002224297223 */ /* 0x000fe20000010027 */
[-C--:B------:R-:W-:Y:S01]  /*8a20*/  FMUL.FTZ R37, R35, R103.reuse ;  /* 0x0000006723257220 */ /* 0x080fe20000410000 */
[----:B------:R-:W-:Y:S01]  /*8a30*/  F2FP.F16.E4M3.UNPACK_B R33, R102.H1 ;  /* 0x00000066ff21723e */ /* 0x000fe200030006ff */
[C---:B------:R-:W-:Y:S01]  /*8a40*/  FMUL.FTZ R42, R32.reuse, R103 ;  /* 0x00000067202a7220 */ /* 0x040fe20000410000 */
[----:B------:R-:W-:Y:S01]  /*8a50*/  F2FP.F16.E4M3.UNPACK_B R34, R14.H1 ;  /* 0x0000000eff22723e */ /* 0x000fe200030006ff */
[----:B------:R-:W-:Y:S01]  /*8a60*/  FFMA.FTZ R43, R32, R101, -R37 ;  /* 0x00000065202b7223 */ /* 0x000fe20000010825 */
[----:B------:R-:W-:Y:S01]  /*8a70*/  F2FP.F16.E4M3.UNPACK_B R37, R99.H1 ;  /* 0x00000063ff25723e */ /* 0x000fe200030006ff */
[----:B------:R-:W-:Y:S01]  /*8a80*/  HADD2.F32 R38, -RZ, R33.H0_H0 ;  /* 0x20000021ff267230 */ /* 0x000fe20000004100 */
[----:B------:R-:W-:Y:S01]  /*8a90*/  F2FP.F16.E4M3.UNPACK_B R32, R10.H1 ;  /* 0x0000000aff20723e */ /* 0x000fe200030006ff */
[----:B------:R-:W-:-:S02]  /*8aa0*/  HADD2.F32 R36, -RZ, R34.H0_H0 ;  /* 0x20000022ff247230 */ /* 0x000fc40000004100 */
[----:B------:R-:W-:Y:S01]  /*8ab0*/  FFMA.FTZ R42, R35, R101, R42 ;  /* 0x00000065232a7223 */ /* 0x000fe2000001002a */
[----:B------:R-:W-:Y:S01]  /*8ac0*/  HADD2.F32 R39, -RZ, R33.H1_H1 ;  /* 0x30000021ff277230 */ /* 0x000fe20000004100 */
[----:B------:R-:W-:Y:S01]  /*8ad0*/  F2FP.F16.E4M3.UNPACK_B R102, R102 ;  /* 0x00000066ff66723e */ /* 0x000fe200020006ff */
[----:B------:R-:W-:Y:S02]  /*8ae0*/  HADD2.F32 R33, -RZ, R32.H0_H0 ;  /* 0x20000020ff217230 */ /* 0x000fe40000004100 */
[----:B------:R-:W-:Y:S01]  /*8af0*/  FMUL.FTZ R44, R36, R38 ;  /* 0x00000026242c7220 */ /* 0x000fe20000410000 */
[----:B------:R-:W-:Y:S01]  /*8b00*/  HADD2.F32 R35, -RZ, R37.H0_H0 ;  /* 0x20000025ff237230 */ /* 0x000fe20000004100 */
[----:B------:R-:W-:Y:S01]  /*8b10*/  F2FP.F16.E4M3.UNPACK_B R10, R10 ;  /* 0x0000000aff0a723e */ /* 0x000fe200020006ff */
[----:B------:R-:W-:Y:S02]  /*8b20*/  HADD2.F32 R34, -RZ, R34.H1_H1 ;  /* 0x30000022ff227230 */ /* 0x000fe40000004100 */
[----:B------:R-:W-:Y:S01]  /*8b30*/  FMUL.FTZ R47, R33, R38 ;  /* 0x00000026212f7220 */ /* 0x000fe20000410000 */
[----:B------:R-:W-:-:S02]  /*8b40*/  HADD2.F32 R32, -RZ, R32.H1_H1 ;  /* 0x30000020ff207230 */ /* 0x000fc40000004100 */
[----:B------:R-:W-:Y:S01]  /*8b50*/  FFMA.FTZ R44, R33, R35, -R44 ;  /* 0x00000023212c7223 */ /* 0x000fe2000001082c */
[----:B------:R-:W-:Y:S02]  /*8b60*/  HADD2.F32 R37, -RZ, R37.H1_H1 ;  /* 0x30000025ff257230 */ /* 0x000fe40000004100 */
[----:B------:R-:W-:Y:S01]  /*8b70*/  FMUL.FTZ R33, R34, R39 ;  /* 0x0000002722217220 */ /* 0x000fe20000410000 */
[----:B------:R-:W-:Y:S01]  /*8b80*/  FFMA.FTZ R47, R36, R35, R47 ;  /* 0x00000023242f7223 */ /* 0x000fe2000001002f */
[C---:B------:R-:W-:Y:S01]  /*8b90*/  FMUL.FTZ R39, R32.reuse, R39 ;  /* 0x0000002720277220 */ /* 0x040fe20000410000 */
[----:B------:R-:W-:Y:S01]  /*8ba0*/  F2FP.F16.E4M3.UNPACK_B R99, R99 ;  /* 0x00000063ff63723e */ /* 0x000fe200020006ff */
[-C--:B------:R-:W-:Y:S01]  /*8bb0*/  FFMA.FTZ R93, R32, R37.reuse, -R33 ;  /* 0x00000025205d7223 */ /* 0x080fe20000010821 */
[----:B------:R-:W-:Y:S01]  /*8bc0*/  F2FP.F16.E4M3.UNPACK_B R32, R14 ;  /* 0x0000000eff20723e */ /* 0x000fe200020006ff */
[----:B------:R-:W-:Y:S01]  /*8bd0*/  FFMA.FTZ R38, R34, R37, R39 ;  /* 0x0000002522267223 */ /* 0x000fe20000010027 */
[----:B------:R-:W-:Y:S01]  /*8be0*/  HADD2.F32 R35, -RZ, R102.H0_H0 ;  /* 0x20000066ff237230 */ /* 0x000fe20000004100 */
[----:B------:R-:W-:Y:S01]  /*8bf0*/  F2FP.SATFINITE.E4M3.F32.PACK_AB_MERGE_C R8, R31, R8, RZ ;  /* 0x000000081f08723e */ /* 0x000fe200048070ff */
[----:B------:R-:W-:Y:S01]  /*8c00*/  HADD2.F32 R14, -RZ, R10.H0_H0 ;  /* 0x2000000aff0e7230 */ /* 0x000fe20000004100 */
[----:B------:R-:W-:Y:S01]  /*8c10*/  F2FP.SATFINITE.E4M3.F32.PACK_AB_MERGE_C R12, R45, R12, RZ ;  /* 0x0000000c2d0c723e */ /* 0x000fe200048070ff */
[----:B------:R-:W-:Y:S01]  /*8c20*/  HADD2.F32 R33, -RZ, R32.H0_H0 ;  /* 0x20000020ff217230 */ /* 0x000fe20000004100 */
[----:B------:R-:W-:Y:S01]  /*8c30*/  F2FP.SATFINITE.E4M3.F32.PACK_AB_MERGE_C R8, R43, R40, R8 ;  /* 0x000000282b08723e */ /* 0x000fe20004807008 */
[----:B------:R-:W-:-:S02]  /*8c40*/  HADD2.F32 R37, -RZ, R102.H1_H1 ;  /* 0x30000066ff257230 */ /* 0x000fc40000004100 */
[-C--:B------:R-:W-:Y:S01]  /*8c50*/  FMUL.FTZ R36, R14, R35.reuse ;  /* 0x000000230e247220 */ /* 0x080fe20000410000 */
[----:B------:R-:W-:Y:S02]  /*8c60*/  HADD2.F32 R32, -RZ, R32.H1_H1 ;  /* 0x30000020ff207230 */ /* 0x000fe40000004100 */
[C---:B------:R-:W-:Y:S01]  /*8c70*/  FMUL.FTZ R39, R33.reuse, R35 ;  /* 0x0000002321277220 */ /* 0x040fe20000410000 */
[----:B------:R-:W-:Y:S01]  /*8c80*/  HADD2.F32 R10, -RZ, R10.H1_H1 ;  /* 0x3000000aff0a7230 */ /* 0x000fe20000004100 */
[----:B------:R-:W-:Y:S01]  /*8c90*/  F2FP.SATFINITE.E4M3.F32.PACK_AB_MERGE_C R38, R38, R47, RZ ;  /* 0x0000002f2626723e */ /* 0x000fe200048070ff */
[--C-:B------:R-:W-:Y:S02]  /*8ca0*/  HADD2.F32 R34, -RZ, R99.reuse.H0_H0 ;  /* 0x20000063ff227230 */ /* 0x100fe40000004100 */
[-C--:B------:R-:W-:Y:S01]  /*8cb0*/  FMUL.FTZ R35, R32, R37.reuse ;  /* 0x0000002520237220 */ /* 0x080fe20000410000 */
[----:B------:R-:W-:Y:S02]  /*8cc0*/  HADD2.F32 R99, -RZ, R99.H1_H1 ;  /* 0x30000063ff637230 */ /* 0x000fe40000004100 */
[----:B------:R-:W-:Y:S01]  /*8cd0*/  FMUL.FTZ R37, R10, R37 ;  /* 0x000000250a257220 */ /* 0x000fe20000410000 */
[----:B------:R-:W-:Y:S01]  /*8ce0*/  F2FP.SATFINITE.E4M3.F32.PACK_AB_MERGE_C R12, R42, R41, R12 ;  /* 0x000000292a0c723e */ /* 0x000fe2000480700c */
[-C--:B------:R-:W-:Y:S01]  /*8cf0*/  FFMA.FTZ R39, R14, R34.reuse, -R39 ;  /* 0x000000220e277223 */ /* 0x080fe20000010827 */
[----:B------:R-:W-:Y:S01]  /*8d00*/  FFMA.FTZ R14, R33, R34, R36 ;  /* 0x00000022210e7223 */ /* 0x000fe20000010024 */
[-C--:B------:R-:W-:Y:S01]  /*8d10*/  FFMA.FTZ R10, R10, R99.reuse, -R35 ;  /* 0x000000630a0a7223 */ /* 0x080fe20000010823 */
[----:B------:R-:W-:Y:S01]  /*8d20*/  FFMA.FTZ R99, R32, R99, R37 ;  /* 0x0000006320637223 */ /* 0x000fe20000010025 */
[----:B------:R-:W-:-:S02]  /*8d30*/  F2FP.F16.E4M3.UNPACK_B R33, R13 ;  /* 0x0000000dff21723e */ /* 0x000fc400020006ff */
[----:B------:R-:W-:Y:S02]  /*8d40*/  F2FP.F16.E4M3.UNPACK_B R34, R7 ;  /* 0x00000007ff22723e */ /* 0x000fe400020006ff */
[----:B------:R-:W-:Y:S01]  /*8d50*/  F2FP.F16.E4M3.UNPACK_B R32, R9 ;  /* 0x00000009ff20723e */ /* 0x000fe200020006ff */
[--C-:B------:R-:W-:Y:S01]  /*8d60*/  HADD2.F32 R35, -RZ, R33.reuse.H0_H0 ;  /* 0x20000021ff237230 */ /* 0x100fe20000004100 */
[----:B------:R-:W-:Y:S01]  /*8d70*/  F2FP.F16.E4M3.UNPACK_B R37, R6 ;  /* 0x00000006ff25723e */ /* 0x000fe200020006ff */
[----:B------:R-:W-:Y:S01]  /*8d80*/  HADD2.F32 R40, -RZ, R34.H0_H0 ;  /* 0x20000022ff287230 */ /* 0x000fe20000004100 */
[----:B------:R-:W-:Y:S01]  /*8d90*/  F2FP.SATFINITE.E4M3.F32.PACK_AB_MERGE_C R14, R99, R14, R38 ;  /* 0x0000000e630e723e */ /* 0x000fe20004807026 */
[----:B------:R-:W-:Y:S01]  /*8da0*/  HADD2.F32 R31, -RZ, R32.H0_H0 ;  /* 0x20000020ff1f7230 */ /* 0x000fe20000004100 */
[----:B------:R-:W-:Y:S01]  /*8db0*/  F2FP.SATFINITE.E4M3.F32.PACK_AB_MERGE_C R44, R93, R44, RZ ;  /* 0x0000002c5d2c723e */ /* 0x000fe200048070ff */
[----:B------:R-:W-:Y:S02]  /*8dc0*/  HADD2.F32 R36, -RZ, R33.H1_H1 ;  /* 0x30000021ff247230 */ /* 0x000fe40000004100 */
[----:B------:R-:W-:Y:S01]  /*8dd0*/  FMUL.FTZ R42, R35, R40 ;  /* 0x00000028232a7220 */ /* 0x000fe20000410000 */
[----:B------:R-:W-:-:S02]  /*8de0*/  HADD2.F32 R38, -RZ, R37.H0_H0 ;  /* 0x20000025ff267230 */ /* 0x000fc40000004100 */
[----:B------:R-:W-:Y:S01]  /*8df0*/  FMUL.FTZ R40, R31, R40 ;  /* 0x000000281f287220 */ /* 0x000fe20000410000 */
[----:B------:R-:W-:Y:S01]  /*8e00*/  HADD2.F32 R33, -RZ, R34.H1_H1 ;  /* 0x30000022ff217230 */ /* 0x000fe20000004100 */
[----:B------:R-:W-:Y:S01]  /*8e10*/  F2FP.SATFINITE.E4M3.F32.PACK_AB_MERGE_C R10, R10, R39, R44 ;  /* 0x000000270a0a723e */ /* 0x000fe2000480702c */
[----:B------:R-:W-:Y:S02]  /*8e20*/  HADD2.F32 R34, -RZ, R32.H1_H1 ;  /* 0x30000020ff227230 */ /* 0x000fe40000004100 */
[-C--:B------:R-:W-:Y:S01]  /*8e30*/  FFMA.FTZ R32, R35, R38.reuse, R40 ;  /* 0x0000002623207223 */ /* 0x080fe20000010028 */
[----:B------:R-:W-:Y:S01]  /*8e40*/  FFMA.FTZ R31, R31, R38, -R42 ;  /* 0x000000261f1f7223 */ /* 0x000fe2000001082a */
[----:B------:R-:W-:Y:S02]  /*8e50*/  HADD2.F32 R37, -RZ, R37.H1_H1 ;  /* 0x30000025ff257230 */ /* 0x000fe40000004100 */
[-C--:B------:R-:W-:Y:S01]  /*8e60*/  FMUL.FTZ R35, R36, R33.reuse ;  /* 0x0000002124237220 */ /* 0x080fe20000410000 */
[----:B------:R-:W-:Y:S01]  /*8e70*/  FMUL.FTZ R39, R34, R33 ;  /* 0x0000002122277220 */ /* 0x000fe20000410000 */
[----:B------:R-:W-:-:S02]  /*8e80*/  F2FP.F16.E4M3.UNPACK_B R33, R13.H1 ;  /* 0x0000000dff21723e */ /* 0x000fc400030006ff */
[----:B------:R-:W-:Y:S01]  /*8e90*/  F2FP.F16.E4M3.UNPACK_B R38, R7.H1 ;  /* 0x00000007ff26723e */ /* 0x000fe200030006ff */
[----:B------:R-:W-:Y:S01]  /*8ea0*/  FFMA.FTZ R34, R34, R37, -R35 ;  /* 0x0000002522227223 */ /* 0x000fe20000010823 */
[----:B------:R-:W-:Y:S01]  /*8eb0*/  F2FP.F16.E4M3.UNPACK_B R9, R9.H1 ;  /* 0x00000009ff09723e */ /* 0x000fe200030006ff */
[----:B------:R-:W-:Y:S01]  /*8ec0*/  HADD2.F32 R35, -RZ, R33.H0_H0 ;  /* 0x20000021ff237230 */ /* 0x000fe20000004100 */
[----:B------:R-:W-:Y:S01]  /*8ed0*/  F2FP.F16.E4M3.UNPACK_B R6, R6.H1 ;  /* 0x00000006ff06723e */ /* 0x000fe200030006ff */
[----:B------:R-:W-:Y:S02]  /*8ee0*/  HADD2.F32 R40, -RZ, R38.H0_H0 ;  /* 0x20000026ff287230 */ /* 0x000fe40000004100 */
[----:B------:R-:W-:Y:S01]  /*8ef0*/  FFMA.FTZ R7, R36, R37, R39 ;  /* 0x0000002524077223 */ /* 0x000fe20000010027 */
[----:B------:R-:W-:Y:S01]  /*8f00*/  HADD2.F32 R13, -RZ, R9.H0_H0 ;  /* 0x20000009ff0d7230 */ /* 0x000fe20000004100 */
[----:B------:R-:W-:Y:S01]  /*8f10*/  F2FP.F16.E4M3.UNPACK_B R39, R5 ;  /* 0x00000005ff27723e */ /* 0x000fe200020006ff */
[----:B------:R-:W-:-:S02]  /*8f20*/  HADD2.F32 R33, -RZ, R33.H1_H1 ;  /* 0x30000021ff217230 */ /* 0x000fc40000004100 */
[-C--:B------:R-:W-:Y:S01]  /*8f30*/  FMUL.FTZ R44, R35, R40.reuse ;  /* 0x00000028232c7220 */ /* 0x080fe20000410000 */
[----:B------:R-:W-:Y:S02]  /*8f40*/  HADD2.F32 R42, -RZ, R38.H1_H1 ;  /* 0x30000026ff2a7230 */ /* 0x000fe40000004100 */
[----:B------:R-:W-:Y:S01]  /*8f50*/  FMUL.FTZ R40, R13, R40 ;  /* 0x000000280d287220 */ /* 0x000fe20000410000 */
[--C-:B------:R-:W-:Y:S02]  /*8f60*/  HADD2.F32 R36, -RZ, R6.reuse.H0_H0 ;  /* 0x20000006ff247230 */ /* 0x100fe40000004100 */
[----:B------:R-:W-:Y:S02]  /*8f70*/  HADD2.F32 R9, -RZ, R9.H1_H1 ;  /* 0x30000009ff097230 */ /* 0x000fe40000004100 */
        /* <DEDUP_REMOVED lines=8> */
[----:B------:R-:W-:Y:S01]  /*9000*/  F2FP.F16.E4M3.UNPACK_B R40, R5.H1 ;  /* 0x00000005ff28723e */ /* 0x000fe200030006ff */
[----:B------:R-:W-:Y:S01]  /*9010*/  HADD2.F32 R33, -RZ, R35.H0_H0 ;  /* 0x20000023ff217230 */ /* 0x000fe20000004100 */
[----:B------:R-:W-:Y:S01]  /*9020*/  F2FP.F16.E4M3.UNPACK_B R15, R15.H1 ;  /* 0x0000000fff0f723e */ /* 0x000fe200030006ff */
[----:B------:R-:W-:Y:S01]  /*9030*/  HADD2.F32 R42, -RZ, R39.H0_H0 ;  /* 0x20000027ff2a7230 */ /* 0x000fe20000004100 */
[----:B------:R-:W-:Y:S01]  /*9040*/  F2FP.F16.E4M3.UNPACK_B R5, R4 ;  /* 0x00000004ff05723e */ /* 0x000fe200020006ff */
[----:B------:R-:W-:Y:S01]  /*9050*/  HADD2.F32 R9, -RZ, R6.H0_H0 ;  /* 0x20000006ff097230 */ /* 0x000fe20000004100 */
[----:B------:R-:W-:Y:S01]  /*9060*/  F2FP.F16.E4M3.UNPACK_B R11, R11.H1 ;  /* 0x0000000bff0b723e */ /* 0x000fe200030006ff */
[----:B------:R-:W-:Y:S01]  /*9070*/  FFMA.FTZ R44, R13, R36, -R44 ;  /* 0x000000240d2c7223 */ /* 0x000fe2000001082c */
[----:B------:R-:W-:Y:S01]  /*9080*/  F2FP.F16.E4M3.UNPACK_B R36, R4.H1 ;  /* 0x00000004ff24723e */ /* 0x000fe200030006ff */
[----:B------:R-:W-:-:S02]  /*9090*/  HADD2.F32 R4, -RZ, R15.H0_H0 ;  /* 0x2000000fff047230 */ /* 0x000fc40000004100 */
[-C--:B------:R-:W-:Y:S01]  /*90a0*/  FMUL.FTZ R92, R33, R42.reuse ;  /* 0x0000002a215c7220 */ /* 0x080fe20000410000 */
[--C-:B------:R-:W-:Y:S02]  /*90b0*/  HADD2.F32 R41, -RZ, R40.reuse.H0_H0 ;  /* 0x20000028ff297230 */ /* 0x100fe40000004100 */
[----:B------:R-:W-:Y:S01]  /*90c0*/  FMUL.FTZ R42, R9, R42 ;  /* 0x0000002a092a7220 */ /* 0x000fe20000410000 */
[----:B------:R-:W-:Y:S01]  /*90d0*/  HADD2.F32 R38, -RZ, R5.H0_H0 ;  /* 0x20000005ff267230 */ /* 0x000fe20000004100 */
[----:B------:R-:W-:Y:S01]  /*90e0*/  F2FP.SATFINITE.E4M3.F32.PACK_AB_MERGE_C R44, R45, R44, RZ ;  /* 0x0000002c2d2c723e */ /* 0x000fe200048070ff */
[----:B------:R-:W-:Y:S02]  /*90f0*/  HADD2.F32 R13, -RZ, R11.H0_H0 ;  /* 0x2000000bff0d7230 */ /* 0x000fe40000004100 */
[----:B------:R-:W-:Y:S01]  /*9100*/  FMUL.FTZ R96, R4, R41 ;  /* 0x0000002904607220 */ /* 0x000fe20000410000 */
[----:B------:R-:W-:Y:S02]  /*9110*/  HADD2.F32 R15, -RZ, R15.H1_H1 ;  /* 0x3000000fff0f7230 */ /* 0x000fe40000004100 */
[----:B------:R-:W-:Y:S01]  /*9120*/  FFMA.FTZ R92, R9, R38, -R92 ;  /* 0x00000026095c7223 */ /* 0x000fe2000001085c */
[----:B------:R-:W-:-:S02]  /*9130*/  HADD2.F32 R40, -RZ, R40.H1_H1 ;  /* 0x30000028ff287230 */ /* 0x000fc40000004100 */
[----:B------:R-:W-:Y:S01]  /*9140*/  FFMA.FTZ R42, R33, R38, R42 ;  /* 0x00000026212a7223 */ /* 0x000fe2000001002a */
[----:B------:R-:W-:Y:S02]  /*9150*/  HADD2.F32 R11, -RZ, R11.H1_H1 ;  /* 0x3000000bff0b7230 */ /* 0x000fe40000004100 */
[----:B------:R-:W-:Y:S01]  /*9160*/  FMUL.FTZ R41, R13, R41 ;  /* 0x000000290d297220 */ /* 0x000fe20000410000 */
        /* <DEDUP_REMOVED lines=10> */
[----:B------:R-:W-:Y:S02]  /*9210*/  HADD2.F32 R5, -RZ, R5.H1_H1 ;  /* 0x30000005ff057230 */ /* 0x000fe40000004100 */
[-C--:B------:R-:W-:Y:S01]  /*9220*/  FFMA.FTZ R11, R11, R36.reuse, -R38 ;  /* 0x000000240b0b7223 */ /* 0x080fe20000010826 */
[----:B------:R-:W-:Y:S01]  /*9230*/  FFMA.FTZ R40, R15, R36, R40 ;  /* 0x000000240f287223 */ /* 0x000fe20000010028 */
[----:B------:R-:W-:Y:S01]  /*9240*/  FMUL.FTZ R4, R6, R39 ;  /* 0x0000002706047220 */ /* 0x000fe20000410000 */
[----:B------:R-:W-:Y:S01]  /*9250*/  F2FP.SATFINITE.E4M3.F32.PACK_AB_MERGE_C R31, R34, R31, R44 ;  /* 0x0000001f221f723e */ /* 0x000fe2000480702c */
[-C--:B------:R-:W-:Y:S01]  /*9260*/  FFMA.FTZ R9, R6, R5.reuse, -R9 ;  /* 0x0000000506097223 */ /* 0x080fe20000010809 */
[----:B------:R-:W-:Y:S01]  /*9270*/  F2FP.SATFINITE.E4M3.F32.PACK_AB_MERGE_C R11, R11, R96, RZ ;  /* 0x000000600b0b723e */ /* 0x000fe200048070ff */
[----:B------:R-:W-:Y:S01]  /*9280*/  FFMA.FTZ R5, R35, R5, R4 ;  /* 0x0000000523057223 */ /* 0x000fe20000010004 */
[----:B------:R-:W-:-:S02]  /*9290*/  F2FP.SATFINITE.E4M3.F32.PACK_AB_MERGE_C R43, R46, R43, RZ ;  /* 0x0000002b2e2b723e */ /* 0x000fc400048070ff */
[----:B------:R-:W-:Y:S02]  /*92a0*/  F2FP.SATFINITE.E4M3.F32.PACK_AB_MERGE_C R40, R40, R41, RZ ;  /* 0x000000292828723e */ /* 0x000fe400048070ff */
[----:B------:R-:W-:Y:S01]  /*92b0*/  F2FP.SATFINITE.E4M3.F32.PACK_AB_MERGE_C R11, R9, R92, R11 ;  /* 0x0000005c090b723e */ /* 0x000fe2000480700b */
[----:B------:R-:W-:Y:S01]  /*92c0*/  IMAD.MOV.U32 R9, RZ, RZ, R31 ;  /* 0x000000ffff097224 */ /* 0x000fe200078e001f */
[----:B------:R-:W-:Y:S02]  /*92d0*/  F2FP.SATFINITE.E4M3.F32.PACK_AB_MERGE_C R13, R7, R32, R43 ;  /* 0x00000020070d723e */ /* 0x000fe4000480702b */
[----:B------:R-:W-:-:S07]  /*92e0*/  F2FP.SATFINITE.E4M3.F32.PACK_AB_MERGE_C R15, R5, R42, R40 ;  /* 0x0000002a050f723e */ /* 0x000fce0004807028 */
.L_x_1683:
[----:B------:R-:W-:Y:S05]  /*92f0*/  BSYNC B1 ;  /* 0x0000000000017941 */ /* 0x000fea0003800000 */
.L_x_1682:
[----:B0-----:R0:W-:Y:S01]  /*9300*/  ST.E.128 desc[UR42][R28.64], R8 ;  /* 0x000000081c007985 */ /* 0x0011e2000c101d2a */
[----:B------:R-:W-:-:S13]  /*9310*/  ISETP.GE.AND P3, PT, R30, R97, PT ;  /* 0x000000611e00720c */ /* 0x000fda0003f66270 */
[----:B------:R-:W-:Y:S05]  /*9320*/  @P3 BRA `(.L_x_1645) ;  /* 0x0000000400243947 */ /* 0x000fea0003800000 */
[----:B------:R-:W-:-:S04]  /*9330*/  IADD3 R4, P3, R100, R30, RZ ;  /* 0x0000001e64047210 */ /* 0x000fc80007f7e0ff */
[----:B------:R-:W-:-:S05]  /*9340*/  LEA.HI.X.SX32 R5, R30, R98, 0x1, P3 ;  /* 0x000000621e057211 */ /* 0x000fca00018f0eff */
[----:B--2---:R2:W-:Y:S01]  /*9350*/  ST.E.128 desc[UR42][R4.64], R12 ;  /* 0x0000000c04007985 */ /* 0x0045e2000c101d2a */
[----:B------:R-:W-:Y:S05]  /*9360*/  BRA `(.L_x_1645) ;  /* 0x0000000400147947 */ /* 0x000fea0003800000 */
.L_x_1637:
[----:B------:R-:W-:-:S06]  /*9370*/  UISETP.NE.AND UP0, UPT, UR40, 0x3, UPT ;  /* 0x000000032800788c */ /* 0x000fcc000bf05270 */
[----:B------:R-:W-:-:S13]  /*9380*/  PLOP3.LUT P2, PT, PT, PT, UP0, 0x80, 0x0 ;  /* 0x000000000000781c */ /* 0x000fda0003f4f008 */
[----:B------:R-:W-:Y:S05]  /*9390*/  @!P2 BRA `(.L_x_1684) ;  /* 0x000000000004a947 */ /* 0x000fea0003800000 */
[----:B------:R-:W-:Y:S01]  /*93a0*/  BPT.TRAP 0x1 ;  /* 0x000000040000795c */ /* 0x000fe20000300000 */
.L_x_1684:
[----:B------:R-:W-:Y:S01]  /*93b0*/  IMAD R82, R23, 0x8, R16 ;  /* 0x0000000817527824 */ /* 0x000fe200078e0210 */
[----:B------:R-:W-:Y:S01]  /*93c0*/  SHF.L.U32 R95, R210, 0x1f, RZ ;  /* 0x0000001fd25f7819 */ /* 0x000fe200000006ff */
[----:B------:R-:W-:Y:S01]  /*93d0*/  BSSY B1, `(.L_x_1685) ;  /* 0x0000004000017945 */ /* 0x000fe20003800000 */
[----:B------:R-:W-:Y:S02]  /*93e0*/  SHF.R.S32.HI R89, RZ, 0x1f, R88 ;  /* 0x0000001fff597819 */ /* 0x000fe40000011458 */
[----:B------:R-:W0:Y:S02]  /*93f0*/  SYNCS.PHASECHK.TRANS64.TRYWAIT P3, [R82+URZ+0x2a890], R95 ;  /* 0x02a8905f520075a7 */ /* 0x000e24000806017f */
[----:B0-----:R-:W-:Y:S05]  /*9400*/  @!P3 BRA `(.L_x_1686) ;  /* 0x00000240006cb947 */ /* 0x001fea0003800000 */
.L_x_2029:
[----:B------:R-:W-:Y:S05]  /*9410*/  BSYNC B1 ;  /* 0x0000000000017941 */ /* 0x000fea0003800000 */
.L_x_1685:
        /* <DEDUP_REMOVED lines=19> */
[----:B------:R-:W-:Y:S02]  /*9550*/  IADD3.X R13, R13, UR7, RZ, P3, !PT ;  /* 0x000000070d0d7c10 */ /* 0x000fe40009ffe4ff */
[----:B------:R-:W-:Y:S01]  /*9560*/  ISETP.GT.AND P3, PT, R91, R211, PT ;  /* 0x000000d35b00720c */ /* 0x000fe20003f64270 */
[----:B------:R-:W-:-:S12]  /*9570*/  BRA.DIV UR4, `(.L_x_1687) ;  /* 0x0000024204247947 */ /* 0x000fd8000b800000 */
[----:B------:R1:W2:Y:S04]  /*9580*/  SHFL.IDX PT, R28, R13, RZ, 0x1e1f ;  /* 0x001e1fff0d1c7589 */ /* 0x0002a800000e0000 */
[----:B------:R1:W3:Y:S02]  /*9590*/  SHFL.IDX PT, R14, R4, RZ, 0x1e1f ;  /* 0x001e1fff040e7589 */ /* 0x0002e400000e0000 */
.L_x_2033:
[----:B------:R-:W-:Y:S05]  /*95a0*/  @!P3 BRA `(.L_x_1645) ;  /* 0x000000000084b947 */ /* 0x000fea0003800000 */
[----:B------:R-:W-:Y:S02]  /*95b0*/  ULDC UR4, c[0x0][0x2f4] ;  /* 0x0000bd0000047ab9 */ /* 0x000fe40000000800 */
[----:B------:R-:W-:-:S13]  /*95c0*/  ISETP.GE.AND P5, PT, R18, UR4, PT ;  /* 0x0000000412007c0c */ /* 0x000fda000bfa6270 */
[----:B-1----:R-:W1:Y:S01]  /*95d0*/  @!P5 LDS.128 R4, [R86+0x1e400] ;  /* 0x01e400005604d984 */ /* 0x002e620000000c00 */
[----:B---3--:R-:W-:-:S05]  /*95e0*/  @!P5 IADD3 R12, P3, R18, R14, RZ ;  /* 0x0000000e120cd210 */ /* 0x008fca0007f7e0ff */
[----:B--2---:R-:W-:Y:S01]  /*95f0*/  @!P5 IMAD.X R13, R28, 0x1, R19, P3 ;  /* 0x000000011c0dd824 */ /* 0x004fe200018e0613 */
[----:B------:R-:W-:-:S13]  /*9600*/  ISETP.GE.AND P3, PT, R208, UR4, PT ;  /* 0x00000004d0007c0c */ /* 0x000fda000bf66270 */
[----:B------:R-:W-:-:S05]  /*9610*/  @!P3 IADD3 R10, P4, R208, R14, RZ ;  /* 0x0000000ed00ab210 */ /* 0x000fca0007f9e0ff */
[----:B------:R-:W-:Y:S01]  /*9620*/  @!P3 IMAD.X R11, R28, 0x1, R221, P4 ;  /* 0x000000011c0bb824 */ /* 0x000fe200020e06dd */
[----:B------:R-:W-:-:S13]  /*9630*/  ISETP.GE.AND P4, PT, R205, UR4, PT ;  /* 0x00000004cd007c0c */ /* 0x000fda000bf86270 */
[----:B------:R-:W-:Y:S01]  /*9640*/  @!P4 IADD3 R8, P6, R205, R14, RZ ;  /* 0x0000000ecd08c210 */ /* 0x000fe20007fde0ff */
[----:B-1----:R1:W-:Y:S01]  /*9650*/  @!P5 ST.E.128 desc[UR42][R12.64], R4 ;  /* 0x000000040c00d985 */ /* 0x0023e2000c101d2a */
[----:B------:R-:W-:-:S03]  /*9660*/  ISETP.GE.AND P5, PT, R80, UR4, PT ;  /* 0x0000000450007c0c */ /* 0x000fc6000bfa6270 */
[----:B------:R-:W-:-:S10]  /*9670*/  @!P4 IMAD.X R9, R28, 0x1, R220, P6 ;  /* 0x000000011c09c824 */ /* 0x000fd400030e06dc */
[----:B------:R-:W2:Y:S01]  /*9680*/  @!P5 LDS.128 R4, [R85+0x1e400] ;  /* 0x01e400005504d984 */ /* 0x000ea20000000c00 */
[----:B------:R-:W-:-:S05]  /*9690*/  @!P5 IMAD.SHL.U32 R15, R213, 0x10, RZ ;  /* 0x00000010d50fd824 */ /* 0x000fca00078e00ff */
[----:B-1----:R-:W-:-:S04]  /*96a0*/  @!P5 IADD3 R12, P6, R15, R14, RZ ;  /* 0x0000000e0f0cd210 */ /* 0x002fc80007fde0ff */
[----:B------:R-:W-:-:S05]  /*96b0*/  @!P5 LEA.HI.X.SX32 R13, R15, R28, 0x1, P6 ;  /* 0x0000001c0f0dd211 */ /* 0x000fca00030f0eff */
[----:B--2---:R1:W-:Y:S01]  /*96c0*/  @!P5 ST.E.128 desc[UR42][R12.64], R4 ;  /* 0x000000040c00d985 */ /* 0x0043e2000c101d2a */
[----:B------:R-:W-:-:S13]  /*96d0*/  ISETP.GE.AND P5, PT, R78, UR4, PT ;  /* 0x000000044e007c0c */ /* 0x000fda000bfa6270 */
[----:B------:R-:W2:Y:S01]  /*96e0*/  @!P5 LDS.128 R4, [R86+0x20400] ;  /* 0x020400005604d984 */ /* 0x000ea20000000c00 */
[----:B------:R-:W-:-:S05]  /*96f0*/  @!P5 IMAD.SHL.U32 R15, R214, 0x10, RZ ;  /* 0x00000010d60fd824 */ /* 0x000fca00078e00ff */
[----:B-1----:R-:W-:-:S04]  /*9700*/  @!P5 IADD3 R12, P6, R15, R14, RZ ;  /* 0x0000000e0f0cd210 */ /* 0x002fc80007fde0ff */
[----:B------:R-:W-:-:S05]  /*9710*/  @!P5 LEA.HI.X.SX32 R13, R15, R28, 0x1, P6 ;  /* 0x0000001c0f0dd211 */ /* 0x000fca00030f0eff */
[----:B--2---:R1:W-:Y:S01]  /*9720*/  @!P5 ST.E.128 desc[UR42][R12.64], R4 ;  /* 0x000000040c00d985 */ /* 0x0043e2000c101d2a */
[----:B------:R-:W-:-:S03]  /*9730*/  ISETP.GE.AND P5, PT, R209, UR4, PT ;  /* 0x00000004d1007c0c */ /* 0x000fc6000bfa6270 */
[----:B------:R-:W2:Y:S10]  /*9740*/  @!P3 LDS.128 R4, [R85+0x20400] ;  /* 0x020400005504b984 */ /* 0x000eb40000000c00 */
[----:B-1----:R-:W-:-:S05]  /*9750*/  @!P5 IADD3 R12, P6, R209, R14, RZ ;  /* 0x0000000ed10cd210 */ /* 0x002fca0007fde0ff */
[----:B------:R-:W-:Y:S01]  /*9760*/  @!P5 IMAD.X R13, R28, 0x1, R219, P6 ;  /* 0x000000011c0dd824 */ /* 0x000fe200030e06db */
[----:B--2---:R-:W-:Y:S04]  /*9770*/  @!P3 ST.E.128 desc[UR42][R10.64], R4 ;  /* 0x000000040a00b985 */ /* 0x004fe8000c101d2a */
[----:B------:R-:W1:Y:S04]  /*9780*/  @!P4 LDS.128 R4, [R86+0x22400] ;  /* 0x022400005604c984 */ /* 0x000e680000000c00 */
[----:B-1----:R-:W-:Y:S04]  /*9790*/  @!P4 ST.E.128 desc[UR42][R8.64], R4 ;  /* 0x000000040800c985 */ /* 0x002fe8000c101d2a */
[----:B------:R-:W1:Y:S04]  /*97a0*/  @!P5 LDS.128 R4, [R85+0x22400] ;  /* 0x022400005504d984 */ /* 0x000e680000000c00 */
[----:B-1----:R4:W-:Y:S02]  /*97b0*/  @!P5 ST.E.128 desc[UR42][R12.64], R4 ;  /* 0x000000040c00d985 */ /* 0x0029e4000c101d2a */
.L_x_1645:
[----:B------:R-:W-:Y:S05]  /*97c0*/  BSYNC B0 ;  /* 0x0000000000007941 */ /* 0x000fea0003800000 */
.L_x_1636:
[----:B012-4-:R-:W0:Y:S01]  /*97d0*/  S2R R4, SR_TID.X ;  /* 0x0000000000047919 */ /* 0x017e220000002100 */
[----:B------:R-:W-:Y:S01]  /*97e0*/  @!PT LDS RZ, [RZ] ;  /* 0x00000000fffff984 */ /* 0x000fe20000000800 */
[----:B------:R-:W-:Y:S01]  /*97f0*/  @!PT LDS RZ, [RZ] ;  /* 0x00000000fffff984 */ /* 0x000fe20000000800 */
[----:B------:R-:W-:Y:S01]  /*9800*/  @!PT LDS RZ, [RZ] ;  /* 0x00000000fffff984 */ /* 0x000fe20000000800 */
[----:B------:R-:W-:Y:S01]  /*9810*/  @!PT LDS RZ, [RZ] ;  /* 0x00000000fffff984 */ /* 0x000fe20000000800 */
[----:B------:R1:W-:Y:S06]  /*9820*/  MEMBAR.ALL.CTA ;  /* 0x0000000000007992 */ /* 0x0003ec0000008000 */
[----:B-1----:R-:W1:Y:S01]  /*9830*/  FENCE.VIEW.ASYNC.S ;  /* 0x00000000000073c6 */ /* 0x002e620000000000 */
[----:B------:R-:W-:Y:S05]  /*9840*/  WARPSYNC.ALL ;  /* 0x0000000000007948 */ /* 0x000fea0003800000 */
[----:B------:R-:W-:Y:S01]  /*9850*/  BSSY B0, `(.L_x_1688) ;  /* 0x0000008000007945 */ /* 0x000fe20003800000 */
[----:B-1----:R1:W-:Y:S01]  /*9860*/  BAR.SYNC.DEFER_BLOCKING R67, 0x80 ;  /* 0x000200430000751d */ /* 0x0023e20000010000 */
[----:B0-----:R-:W-:-:S13]  /*9870*/  LOP3.LUT P3, RZ, R4, 0x7f, RZ, 0xc0, !PT ;  /* 0x0000007f04ff7812 */ /* 0x001fda000786c0ff */
[----:B------:R-:W-:-:S05]  /*9880*/  @!P3 VIADD R4, R82, 0x2a8a0 ;  /* 0x0002a8a05204b836 */ /* 0x000fca0000000000 */
[----:B------:R-:W-:-:S04]  /*9890*/  @!P3 PRMT R4, RZ, 0x654, R4 ;  /* 0x00000654ff04b816 */ /* 0x000fc80000000004 */
[----:B------:R1:W-:Y:S01]  /*98a0*/  @!P3 SYNCS.ARRIVE.TRANS64.RED.A1T0 RZ, [R4+URZ], RZ ;  /* 0x000000ff04ffb9a7 */ /* 0x0003e2000810043f */
[----:B------:R-:W-:Y:S05]  /*98b0*/  @!P2 BRA `(.L_x_1689) ;  /* 0x000000000004a947 */ /* 0x000fea0003800000 */
[----:B------:R-:W-:Y:S01]  /*98c0*/  BPT.TRAP 0x1 ;  /* 0x000000040000795c */ /* 0x000fe20000300000 */
.L_x_1689:
[----:B------:R-:W-:Y:S05]  /*98d0*/  BSYNC B0 ;  /* 0x0000000000007941 */ /* 0x000fea0003800000 */
.L_x_1688:
[----:B------:R-:W0:Y:S01]  /*98e0*/  SYNCS.PHASECHK.TRANS64.TRYWAIT P2, [R82+URZ+0x2a8b0], R95 ;  /* 0x02a8b05f520075a7 */ /* 0x000e22000804017f */
[----:B------:R-:W-:Y:S04]  /*98f0*/  BSSY B0, `(.L_x_1690) ;  /* 0x0000002000007945 */ /* 0x000fe80003800000 */
[----:B0-----:R-:W-:Y:S05]  /*9900*/  @!P2 BRA `(.L_x_1691) ;  /* 0x0000023c0084a947 */ /* 0x001fea0003800000 */
.L_x_2034:
[----:B------:R-:W-:Y:S05]  /*9910*/  BSYNC B0 ;  /* 0x0000000000007941 */ /* 0x000fea0003800000 */
.L_x_1690:
[----:B------:R-:W-:Y:S01]  /*9920*/  ULDC.64 UR4, c[0x0][0x328] ;  /* 0x0000ca0000047ab9 */ /* 0x000fe20000000a00 */
[----:B------:R-:W-:Y:S01]  /*9930*/  ULDC.64 UR6, c[0x0][0x318] ;  /* 0x0000c60000067ab9 */ /* 0x000fe20000000a00 */
[----:B------:R-:W-:Y:S01]  /*9940*/  IMAD R89, R89, UR4, RZ ;  /* 0x0000000459597c24 */ /* 0x000fe2000f8e02ff */
[----:B------:R-:W-:Y:S01]  /*9950*/  BSSY B0, `(.L_x_1692) ;  /* 0x0000033000007945 */ /* 0x000fe20003800000 */
[----:B-1----:R-:W-:-:S04]  /*9960*/  IMAD.WIDE.U32 R4, R88, UR4, RZ ;  /* 0x0000000458047c25 */ /* 0x002fc8000f8e00ff */
[----:B------:R-:W-:Y:S01]  /*9970*/  IMAD R89, R88, UR5, R89 ;  /* 0x0000000558597c24 */ /* 0x000fe2000f8e0259 */
[----:B------:R-:W-:Y:S02]  /*9980*/  ULDC.64 UR4, c[0x0][0x338] ;  /* 0x0000ce0000047ab9 */ /* 0x000fe40000000a00 */
[----:B------:R-:W-:Y:S02]  /*9990*/  IMAD R90, R90, UR4, RZ ;  /* 0x000000045a5a7c24 */ /* 0x000fe4000f8e02ff */
[----:B------:R-:W-:Y:S02]  /*99a0*/  IMAD.IADD R5, R5, 0x1, R89 ;  /* 0x0000000105057824 */ /* 0x000fe400078e0259 */
[C---:B------:R-:W-:Y:S02]  /*99b0*/  IMAD R7, R87.reuse, UR5, R90 ;  /* 0x0000000557077c24 */ /* 0x040fe4000f8e025a */
[----:B------:R-:W-:Y:S01]  /*99c0*/  IMAD.WIDE.U32 R4, R87, UR4, R4 ;  /* 0x0000000457047c25 */ /* 0x000fe2000f8e0004 */
[----:B------:R-:W-:-:S03]  /*99d0*/  ULDC.64 UR4, c[0x0][0x330] ;  /* 0x0000cc0000047ab9 */ /* 0x000fc60000000a00 */
[----:B------:R-:W-:Y:S02]  /*99e0*/  IMAD.IADD R5, R5, 0x1, R7 ;  /* 0x0000000105057824 */ /* 0x000fe400078e0207 */
[----:B------:R-:W-:-:S04]  /*99f0*/  IMAD.WIDE.U32 R4, R201, UR4, R4 ;  /* 0x00000004c9047c25 */ /* 0x000fc8000f8e0004 */
[----:B------:R-:W-:Y:S01]  /*9a00*/  IMAD R5, R201, UR5, R5 ;  /* 0x00000005c9057c24 */ /* 0x000fe2000f8e0205 */
[----:B------:R-:W-:-:S04]  /*9a10*/  IADD3 R4, P2, R4, UR6, RZ ;  /* 0x0000000604047c10 */ /* 0x000fc8000ff5e0ff */
[----:B------:R-:W-:Y:S01]  /*9a20*/  IADD3.X R5, R5, UR7, RZ, P2, !PT ;  /* 0x0000000705057c10 */ /* 0x000fe200097fe4ff */
[----:B---3--:R1:W2:Y:S01]  /*9a30*/  SHFL.IDX PT, R15, R4, RZ, 0x1e1f ;  /* 0x001e1fff040f7589 */ /* 0x0082a200000e0000 */
[----:B------:R-:W-:-:S03]  /*9a40*/  ISETP.GT.AND P2, PT, R91, R211, PT ;  /* 0x000000d35b00720c */ /* 0x000fc60003f44270 */
[----:B------:R1:W3:Y:S10]  /*9a50*/  SHFL.IDX PT, R14, R5, RZ, 0x1e1f ;  /* 0x001e1fff050e7589 */ /* 0x0002f400000e0000 */
[----:B-1----:R-:W-:Y:S05]  /*9a60*/  @!P2 BRA `(.L_x_1693) ;  /* 0x000000000084a947 */ /* 0x002fea0003800000 */
[----:B------:R-:W-:Y:S02]  /*9a70*/  ULDC UR4, c[0x0][0x2f4] ;  /* 0x0000bd0000047ab9 */ /* 0x000fe40000000800 */
[----:B------:R-:W-:-:S13]  /*9a80*/  ISETP.GE.AND P5, PT, R18, UR4, PT ;  /* 0x0000000412007c0c */ /* 0x000fda000bfa6270 */
[----:B------:R-:W1:Y:S01]  /*9a90*/  @!P5 LDS.128 R4, [R86+0xc400] ;  /* 0x00c400005604d984 */ /* 0x000e620000000c00 */
[----:B--2---:R-:W-:-:S05]  /*9aa0*/  @!P5 IADD3 R12, P2, R18, R15, RZ ;  /* 0x0000000f120cd210 */ /* 0x004fca0007f5e0ff */
[----:B---3--:R-:W-:Y:S01]  /*9ab0*/  @!P5 IMAD.X R13, R14, 0x1, R19, P2 ;  /* 0x000000010e0dd824 */ /* 0x008fe200010e0613 */
        /* <DEDUP_REMOVED lines=28> */
.L_x_1693:
[----:B------:R-:W-:Y:S05]  /*9c80*/  BSYNC B0 ;  /* 0x0000000000007941 */ /* 0x000fea0003800000 */
.L_x_1692:
[----:B------:R-:W-:Y:S01]  /*9c90*/  @!PT LDS RZ, [RZ] ;  /* 0x00000000fffff984 */ /* 0x000fe20000000800 */
[----:B------:R-:W-:Y:S01]  /*9ca0*/  @!PT LDS RZ, [RZ] ;  /* 0x00000000fffff984 */ /* 0x000fe20000000800 */
[----:B------:R-:W-:Y:S01]  /*9cb0*/  @!PT LDS RZ, [RZ] ;  /* 0x00000000fffff984 */ /* 0x000fe20000000800 */
[----:B------:R-:W-:Y:S01]  /*9cc0*/  @!PT LDS RZ, [RZ] ;  /* 0x00000000fffff984 */ /* 0x000fe20000000800 */
[----:B------:R4:W-:Y:S06]  /*9cd0*/  MEMBAR.ALL.CTA ;  /* 0x0000000000007992 */ /* 0x0009ec0000008000 */
[----:B----4-:R-:W4:Y:S01]  /*9ce0*/  FENCE.VIEW.ASYNC.S ;  /* 0x00000000000073c6 */ /* 0x010f220000000000 */
[----:B------:R-:W-:Y:S02]  /*9cf0*/  VIADD R23, R23, 0x1 ;  /* 0x0000000117177836 */ /* 0x000fe40000000000 */
[----:B0-----:R-:W-:Y:S01]  /*9d00*/  @!P3 VIADD R82, R82, 0x2a8c0 ;  /* 0x0002a8c05252b836 */ /* 0x001fe20000000000 */
[----:B----4-:R0:W-:Y:S02]  /*9d10*/  BAR.SYNC.DEFER_BLOCKING R67, 0x80 ;  /* 0x000200430000751d */ /* 0x0101e40000010000 */
[----:B------:R-:W-:-:S02]  /*9d20*/  ISETP.NE.AND P2, PT, R23, 0x2, PT ;  /* 0x000000021700780c */ /* 0x000fc40003f45270 */
[----:B------:R-:W-:Y:S02]  /*9d30*/  @!P3 PRMT R82, RZ, 0x654, R82 ;  /* 0x00000654ff52b816 */ /* 0x000fe40000000052 */
[----:B-1----:R-:W-:Y:S02]  /*9d40*/  SEL R5, RZ, 0x1, P2 ;  /* 0x00000001ff057807 */ /* 0x002fe40001000000 */
[----:B------:R-:W-:Y:S02]  /*9d50*/  SEL R23, R23, RZ, P2 ;  /* 0x000000ff17177207 */ /* 0x000fe40001000000 */
[----:B------:R-:W-:Y:S01]  /*9d60*/  LOP3.LUT R210, R210, R5, RZ, 0x3c, !PT ;  /* 0x00000005d2d27212 */ /* 0x000fe200078e3cff */
[----:B------:R0:W-:Y:S01]  /*9d70*/  @!P3 SYNCS.ARRIVE.TRANS64.RED.A1T0 RZ, [R82+URZ], RZ ;  /* 0x000000ff52ffb9a7 */ /* 0x0001e2000810043f */
[----:B------:R-:W-:Y:S05]  /*9d80*/  @P1 BRA `(.L_x_1694) ;  /* 0xffffff8c00b41947 */ /* 0x000fea000383ffff */
[----:B------:R-:W1:Y:S01]  /*9d90*/  S2R R4, SR_TID.X ;  /* 0x0000000000047919 */ /* 0x000e620000002100 */
[----:B------:R-:W-:Y:S02]  /*9da0*/  PLOP3.LUT P0, PT, PT, PT, PT, 0x8, 0x0 ;  /* 0x000000000000781c */ /* 0x000fe40003f0e170 */
[----:B-1----:R-:W-:-:S04]  /*9db0*/  SHF.R.U32.HI R4, RZ, 0x7, R4 ;  /* 0x00000007ff047819 */ /* 0x002fc80000011604 */
[----:B------:R-:W-:-:S13]  /*9dc0*/  ISETP.NE.AND P4, PT, R4, 0x1, PT ;  /* 0x000000010400780c */ /* 0x000fda0003f85270 */
[----:B------:R-:W-:Y:S06]  /*9dd0*/  @!P4 BAR.ARV 0x9, 0x100 ;  /* 0x024400000000cb1d */ /* 0x000fec0000002000 */
.L_x_1631:
[----:B------:R-:W-:Y:S05]  /*9de0*/  @P0 BRA `(.L_x_1695) ;  /* 0x00000000000c0947 */ /* 0x000fea0003800000 */
[----:B------:R-:W1:Y:S01]  /*9df0*/  FENCE.VIEW.ASYNC.G ;  /* 0x00000000000073c6 */ /* 0x000e620000000100 */
[----:B------:R-:W-:Y:S05]  /*9e00*/  WARPSYNC.ALL ;  /* 0x0000000000007948 */ /* 0x000fea0003800000 */
[----:B-1----:R-:W-:Y:S06]  /*9e10*/  BAR.ARV 0xc, 0x180 ;  /* 0x0306000000007b1d */ /* 0x002fec0000002000 */
.L_x_1695:
[----:B------:R-:W-:Y:S01]  /*9e20*/  ULDC.64 UR6, c[0x0][0x998] ;  /* 0x0002660000067ab9 */ /* 0x000fe20000000a00 */
[----:B------:R-:W-:Y:S01]  /*9e30*/  ULDC.64 UR4, c[0x0][0x990] ;  /* 0x0002640000047ab9 */ /* 0x000fe20000000a00 */
[----:B------:R-:W-:Y:S02]  /*9e40*/  ISETP.NE.U32.AND P1, PT, RZ, UR6, PT ;  /* 0x00000006ff007c0c */ /* 0x000fe4000bf25070 */
[----:B------:R-:W-:Y:S02]  /*9e50*/  ISETP.NE.U32.AND P0, PT, RZ, UR4, PT ;  /* 0x00000004ff007c0c */ /* 0x000fe4000bf05070 */
[----:B------:R-:W-:Y:S02]  /*9e60*/  ISETP.NE.AND.EX P1, PT, RZ, UR7, PT, P1 ;  /* 0x00000007ff007c0c */ /* 0x000fe4000bf25310 */
[----:B------:R-:W-:-:S11]  /*9e70*/  ISETP.NE.AND.EX P0, PT, RZ, UR5, PT, P0 ;  /* 0x00000005ff007c0c */ /* 0x000fd6000bf05300 */
[----:B------:R-:W1:Y:S01]  /*9e80*/  @P1 LDC.64 R8, c[0x0][0x9b8] ;  /* 0x00026e00ff081b82 */ /* 0x000e620000000a00 */
[--C-:B------:R-:W-:Y:S02]  /*9e90*/  @P1 SHF.R.S32.HI R5, RZ, 0x1f, R227.reuse ;  /* 0x0000001fff051819 */ /* 0x100fe400000114e3 */
[----:B------:R-:W-:-:S05]  /*9ea0*/  @P0 SHF.R.S32.HI R3, RZ, 0x1f, R227 ;  /* 0x0000001fff030819 */ /* 0x000fca00000114e3 */
[----:B------:R-:W4:Y:S08]  /*9eb0*/  @P0 LDC.64 R6, c[0x0][0x9a8] ;  /* 0x00026a00ff060b82 */ /* 0x000f300000000a00 */
[----:B------:R-:W0:Y:S08]  /*9ec0*/  @P1 LDC.64 R12, c[0x0][0x9c0] ;  /* 0x00027000ff0c1b82 */ /* 0x000e300000000a00 */
[----:B------:R-:W2:Y:S01]  /*9ed0*/  @P0 LDC.64 R10, c[0x0][0x9b0] ;  /* 0x00026c00ff0a0b82 */ /* 0x000ea20000000a00 */
[----:B-1----:R-:W-:-:S02]  /*9ee0*/  @P1 IMAD R2, R5, R8, RZ ;  /* 0x0000000805021224 */ /* 0x002fc400078e02ff */
[----:B------:R-:W-:-:S04]  /*9ef0*/  @P1 IMAD.WIDE.U32 R4, R227, R8, RZ ;  /* 0x00000008e3041225 */ /* 0x000fc800078e00ff */
[----:B------:R-:W-:Y:S02]  /*9f00*/  @P1 IMAD R9, R227, R9, R2 ;  /* 0x00000009e3091224 */ /* 0x000fe400078e0202 */
[-C--:B----4-:R-:W-:Y:S02]  /*9f10*/  @P0 IMAD R0, R3, R6.reuse, RZ ;  /* 0x0000000603000224 */ /* 0x090fe400078e02ff */
[----:B------:R-:W-:-:S04]  /*9f20*/  @P0 IMAD.WIDE.U32 R2, R227, R6, RZ ;  /* 0x00000006e3020225 */ /* 0x000fc800078e00ff */
[----:B------:R-:W-:Y:S02]  /*9f30*/  @P0 IMAD R7, R227, R7, R0 ;  /* 0x00000007e3070224 */ /* 0x000fe400078e0200 */
[----:B------:R-:W-:Y:S02]  /*9f40*/  @P1 IMAD.IADD R5, R5, 0x1, R9 ;  /* 0x0000000105051824 */ /* 0x000fe400078e0209 */
[----:B------:R-:W-:Y:S02]  /*9f50*/  @P0 IMAD.IADD R3, R3, 0x1, R7 ;  /* 0x0000000103030824 */ /* 0x000fe400078e0207 */
[----:B0-----:R-:W-:-:S04]  /*9f60*/  @P1 IMAD.WIDE.U32 R6, R201, R12, R4 ;  /* 0x0000000cc9061225 */ /* 0x001fc800078e0004 */
[----:B--2---:R-:W-:Y:S01]  /*9f70*/  @P0 IMAD.WIDE.U32 R2, R201, R10, R2 ;  /* 0x0000000ac9020225 */ /* 0x004fe200078e0002 */
        /* <DEDUP_REMOVED lines=8> */
[----:B------:R-:W-:Y:S02]  /*a000*/  @P0 LEA.HI.X R5, R2, UR5, R3, 0x2, P2 ;  /* 0x0000000502050c11 */ /* 0x000fe400090f1403 */
[----:B------:R-:W0:Y:S01]  /*a010*/  LDC R2, c[0x0][0x448] ;  /* 0x00011200ff027b82 */ /* 0x000e220000000800 */
[----:B------:R1:W2:Y:S04]  /*a020*/  @P1 LDG.E R0, desc[UR42][R8.64] ;  /* 0x0000002a08001981 */ /* 0x0002a8000c1e1900 */
[----:B------:R4:W2:Y:S01]  /*a030*/  @P0 LDG.E R7, desc[UR42][R4.64] ;  /* 0x0000002a04070981 */ /* 0x0008a2000c1e1900 */
[----:B------:R-:W-:Y:S01]  /*a040*/  VIADD R6, R212, 0x7f ;  /* 0x0000007fd4067836 */ /* 0x000fe20000000000 */
[----:B-1----:R-:W-:-:S02]  /*a050*/  IADD3 R9, R204, 0x1, -R203 ;  /* 0x00000001cc097810 */ /* 0x002fc40007ffe8cb */
[----:B0-----:R-:W-:Y:S02]  /*a060*/  ISETP.NE.AND P1, PT, R2, 0x1, PT ;  /* 0x000000010200780c */ /* 0x001fe40003f25270 */
[----:B------:R-:W0:Y:S11]  /*a070*/  LDC.64 R2, c[0x0][0x9e0] ;  /* 0x00027800ff027b82 */ /* 0x000e360000000a00 */
[----:B------:R-:W1:Y:S08]  /*a080*/  @P1 LDC R11, c[0x0][0x44c] ;  /* 0x00011300ff0b1b82 */ /* 0x000e700000000800 */
[----:B------:R-:W3:Y:S01]  /*a090*/  @P1 LDC R10, c[0x0][0x450] ;  /* 0x00011400ff0a1b82 */ /* 0x000ee20000000800 */
[----:B0-----:R-:W-:Y:S01]  /*a0a0*/  ISETP.GE.AND P2, PT, R3, 0x1, PT ;  /* 0x000000010300780c */ /* 0x001fe20003f46270 */
[----:B-1----:R-:W-:-:S05]  /*a0b0*/  @P1 IMAD.HI.U32 R11, R6, R11, RZ ;  /* 0x0000000b060b1227 */ /* 0x002fca00078e00ff */
[----:B---3--:R-:W-:-:S05]  /*a0c0*/  @P1 SHF.R.U32.HI R6, RZ, R10, R11 ;  /* 0x0000000aff061219 */ /* 0x008fca000001160b */
[----:B----4-:R-:W-:-:S04]  /*a0d0*/  IMAD.IADD R5, R9, 0x1, R6 ;  /* 0x0000000109057824 */ /* 0x010fc800078e0206 */
[----:B------:R-:W-:Y:S02]  /*a0e0*/  IMAD.IADD R4, R5, 0x1, R2 ;  /* 0x0000000105047824 */ /* 0x000fe400078e0202 */
[----:B--2---:R-:W-:-:S04]  /*a0f0*/  FMUL.FTZ R0, R7, R0 ;  /* 0x0000000007007220 */ /* 0x004fc80000410000 */
[----:B------:R-:W-:Y:S01]  /*a100*/  FMUL.FTZ R2, R0, UR4 ;  /* 0x0000000400027c20 */ /* 0x000fe20008410000 */
        /* <DEDUP_REMOVED lines=12> */
.L_x_1698:
[----:B------:R-:W-:-:S13]  /*a1d0*/  ISETP.NE.AND P0, PT, R3, 0x1, PT ;  /* 0x000000010300780c */ /* 0x000fda0003f05270 */
[----:B------:R-:W0:Y:S02]  /*a1e0*/  @P0 LDC.64 R6, c[0x0][0x9e8] ;  /* 0x00027a00ff060b82 */ /* 0x000e240000000a00 */
[----:B0-----:R-:W-:-:S05]  /*a1f0*/  @P0 IMAD.HI.U32 R6, R0, R6, RZ ;  /* 0x0000000600060227 */ /* 0x001fca00078e00ff */
[----:B------:R-:W-:-:S07]  /*a200*/  @P0 SHF.R.U32.HI R0, RZ, R7, R6 ;  /* 0x00000007ff000219 */ /* 0x000fce0000011606 */
.L_x_1699:
[----:B------:R-:W-:Y:S05]  /*a210*/  BSYNC B0 ;  /* 0x0000000000007941 */ /* 0x000fea0003800000 */
.L_x_1697:
[----:B------:R-:W-:-:S05]  /*a220*/  IMAD R5, R0, R3, R3 ;  /* 0x0000000300057224 */ /* 0x000fca00078e0203 */
[----:B------:R-:W-:-:S07]  /*a230*/  VIMNMX R4, R4, R5, PT ;  /* 0x0000000504047248 */ /* 0x000fce0003fe0100 */
.L_x_1696:
[----:B------:R-:W0:Y:S01]  /*a240*/  @P1 LDC R7, c[0x0][0x44c] ;  /* 0x00011300ff071b82 */ /* 0x000e220000000800 */
[----:B------:R-:W-:Y:S01]  /*a250*/  VIADD R4, R4, 0x7f ;  /* 0x0000007f04047836 */ /* 0x000fe20000000000 */
[----:B------:R-:W-:-:S04]  /*a260*/  ULDC UR4, c[0x0][0x9dc] ;  /* 0x0002770000047ab9 */ /* 0x000fc80000000800 */
        /* <DEDUP_REMOVED lines=21> */
.L_x_1702:
[----:B------:R-:W-:-:S13]  /*a3c0*/  ISETP.NE.AND P0, PT, R3, 0x1, PT ;  /* 0x000000010300780c */ /* 0x000fda0003f05270 */
[----:B------:R-:W0:Y:S02]  /*a3d0*/  @P0 LDC.64 R6, c[0x0][0x9e8] ;  /* 0x00027a00ff060b82 */ /* 0x000e240000000a00 */
[----:B0-----:R-:W-:-:S05]  /*a3e0*/  @P0 IMAD.HI.U32 R6, R4, R6, RZ ;  /* 0x0000000604060227 */ /* 0x001fca00078e00ff */
[----:B------:R-:W-:-:S07]  /*a3f0*/  @P0 SHF.R.U32.HI R4, RZ, R7, R6 ;  /* 0x00000007ff040219 */ /* 0x000fce0000011606 */
.L_x_1703:
[----:B------:R-:W-:Y:S05]  /*a400*/  BSYNC B0 ;  /* 0x0000000000007941 */ /* 0x000fea0003800000 */
.L_x_1701:
[----:B------:R-:W-:-:S05]  /*a410*/  IMAD R3, R4, R3, RZ ;  /* 0x0000000304037224 */ /* 0x000fca00078e02ff */
[----:B------:R-:W-:-:S07]  /*a420*/  VIMNMX R0, R0, R3, !PT ;  /* 0x0000000300007248 */ /* 0x000fce0007fe0100 */
.L_x_1700:
[----:B------:R-:W-:Y:S01]  /*a430*/  SHF.R.S32.HI R3, RZ, 0x1f, R0 ;  /* 0x0000001fff037819 */ /* 0x000fe20000011400 */
[----:B------:R-:W-:Y:S03]  /*a440*/  BSSY B0, `(.L_x_1704) ;  /* 0x0000027000007945 */ /* 0x000fe60003800000 */
[----:B------:R-:W-:-:S04]  /*a450*/  LEA.HI R3, R3, R0, RZ, 0x7 ;  /* 0x0000000003037211 */ /* 0x000fc800078f38ff */
[----:B------:R-:W-:-:S04]  /*a460*/  SHF.R.S32.HI R3, RZ, 0x7, R3 ;  /* 0x00000007ff037819 */ /* 0x000fc80000011403 */
[----:B------:R-:W-:Y:S01]  /*a470*/  VIMNMX R224, RZ, R3, !PT ;  /* 0x00000003ffe07248 */ /* 0x000fe20007fe0100 */
[----:B------:R-:W-:-:S03]  /*a480*/  IMAD.MOV.U32 R3, RZ, RZ, RZ ;  /* 0x000000ffff037224 */ /* 0x000fc600078e00ff */
[----:B------:R-:W-:-:S13]  /*a490*/  ISETP.GT.AND P0, PT, R25, R224, PT ;  /* 0x000000e01900720c */ /* 0x000fda0003f04270 */
[----:B------:R-:W-:Y:S05]  /*a4a0*/  @!P0 BRA `(.L_x_1705) ;  /* 0x0000000000808947 */ /* 0x000fea0003800000 */
[----:B------:R-:W2:Y:S01]  /*a4b0*/  LDL R4, [R1+0xc] ;  /* 0x00000c0001047983 */ /* 0x000ea20000100800 */
[----:B------:R-:W-:Y:S01]  /*a4c0*/  ULDC UR4, c[0x0][0x9f0] ;  /* 0x00027c0000047ab9 */ /* 0x000fe20000000800 */
[----:B--2---:R-:W-:-:S04]  /*a4d0*/  ISETP.NE.AND P0, PT, R4, RZ, PT ;  /* 0x000000ff0400720c */ /* 0x004fc80003f05270 */
        /* <DEDUP_REMOVED lines=29> */
.L_x_1705:
[----:B------:R-:W-:Y:S05]  /*a6b0*/  BSYNC B0 ;  /* 0x0000000000007941 */ /* 0x000fea0003800000 */
.L_x_1704:
[----:B------:R-:W2:Y:S01]  /*a6c0*/  LDL R0, [R1+0x18] ;  /* 0x0000180001007983 */ /* 0x000ea20000100800 */
[----:B------:R-:W-:Y:S02]  /*a6d0*/  PLOP3.LUT P0, PT, PT, PT, PT, 0x80, 0x0 ;  /* 0x000000000000781c */ /* 0x000fe40003f0f070 */
[----:B------:R-:W-:Y:S01]  /*a6e0*/  CS2R R28, SRZ ;  /* 0x00000000001c7805 */ /* 0x000fe2000001ff00 */
[----:B------:R-:W-:Y:S01]  /*a6f0*/  IMAD.MOV.U32 R152, RZ, RZ, RZ ;  /* 0x000000ffff987224 */ /* 0x000fe200078e00ff */
[----:B------:R-:W-:Y:S02]  /*a700*/  CS2R R150, SRZ ;  /* 0x0000000000967805 */ /* 0x000fe4000001ff00 */
[----:B------:R-:W-:Y:S02]  /*a710*/  CS2R R6, SRZ ;  /* 0x0000000000067805 */ /* 0x000fe4000001ff00 */
[----:B------:R-:W-:Y:S02]  /*a720*/  CS2R R142, SRZ ;  /* 0x00000000008e7805 */ /* 0x000fe4000001ff00 */
[----:B------:R-:W-:-:S02]  /*a730*/  CS2R R92, SRZ ;  /* 0x00000000005c7805 */ /* 0x000fc4000001ff00 */
[----:B------:R-:W-:Y:S01]  /*a740*/  CS2R R88, SRZ ;  /* 0x0000000000587805 */ /* 0x000fe2000001ff00 */
[----:B------:R-:W-:Y:S01]  /*a750*/  IMAD.MOV.U32 R144, RZ, RZ, RZ ;  /* 0x000000ffff907224 */ /* 0x000fe200078e00ff */
        /* <DEDUP_REMOVED lines=21> */
[----:B------:R-:W-:Y:S01]  /*a8b0*/  CS2R R42, SRZ ;  /* 0x00000000002a7805 */ /* 0x000fe2000001ff00 */
[----:B------:R-:W-:Y:S01]  /*a8c0*/  IMAD.MOV.U32 R69, RZ, RZ, RZ ;  /* 0x000000ffff457224 */ /* 0x000fe200078e00ff */
        /* <DEDUP_REMOVED lines=25> */
[----:B--2---:R-:W-:-:S05]  /*aa60*/  IMAD R224, R0, R3, R224 ;  /* 0x0000000300e07224 */ /* 0x004fca00078e02e0 */
[----:B------:R-:W-:Y:S01]  /*aa70*/  VIADDMNMX R90, R224, R3, R25, PT ;  /* 0x00000003e05a7246 */ /* 0x000fe20003800119 */
[----:B------:R-:W-:-:S03]  /*aa80*/  IMAD.MOV.U32 R3, RZ, RZ, RZ ;  /* 0x000000ffff037224 */ /* 0x000fc600078e00ff */
[----:B------:R-:W-:-:S13]  /*aa90*/  ISETP.GT.AND P1, PT, R90, R224, PT ;  /* 0x000000e05a00720c */ /* 0x000fda0003f24270 */
[----:B------:R-:W-:Y:S05]  /*aaa0*/  @!P1 BRA `(.L_x_1706) ;  /* 0x0000014000a89947 */ /* 0x000fea0003800000 */
[----:B------:R-:W0:Y:S01]  /*aab0*/  S2R R0, SR_TID.X ;  /* 0x0000000000007919 */ /* 0x000e220000002100 */
[----:B------:R-:W-:Y:S01]  /*aac0*/  UMOV UR4, 0xffffffff ;  /* 0xffffffff00047882 */ /* 0x000fe20000000000 */
[----:B0-----:R-:W-:-:S05]  /*aad0*/  VIADD R45, R0, 0xffffff80 ;  /* 0xffffff80002d7836 */ /* 0x001fca0000000000 */
[----:B------:R-:W-:-:S04]  /*aae0*/  SHF.R.S32.HI R54, RZ, 0x1f, R45 ;  /* 0x0000001fff367819 */ /* 0x000fc8000001142d */
[----:B------:R-:W-:-:S04]  /*aaf0*/  LEA.HI R13, R54, R45, RZ, 0x7 ;  /* 0x0000002d360d7211 */ /* 0x000fc800078f38ff */
[----:B------:R-:W-:Y:S01]  /*ab00*/  SHF.R.S32.HI R13, RZ, 0x7, R13 ;  /* 0x00000007ff0d7819 */ /* 0x000fe2000001140d */
[----:B------:R-:W-:Y:S06]  /*ab10*/  BRA.DIV UR4, `(.L_x_1707) ;  /* 0x0000022e04147947 */ /* 0x000fec000b800000 */
[----:B------:R0:W1:Y:S02]  /*ab20*/  SHFL.IDX PT, R218, R13, RZ, 0x1f ;  /* 0x00001fff0dda7589 */ /* 0x00006400000e0000 */
.L_x_2037:
[----:B-1----:R-:W-:Y:S01]  /*ab30*/  LEA.HI R0, R218, R218, RZ, 0x1 ;  /* 0x000000dada007211 */ /* 0x002fe200078f08ff */
[----:B------:R-:W-:-:S03]  /*ab40*/  ULOP3.LUT UP0, URZ, UR39, 0x3ff, URZ, 0xc0, !UPT ;  /* 0x000003ff273f7892 */ /* 0x000fc6000f80c03f */
[----:B------:R-:W-:-:S03]  /*ab50*/  LOP3.LUT R3, R0, 0x3e, RZ, 0xc0, !PT ;  /* 0x0000003e00037812 */ /* 0x000fc600078ec0ff */
[----:B------:R-:W-:Y:S02]  /*ab60*/  PLOP3.LUT P0, PT, PT, PT, UP0, 0x80, 0x0 ;  /* 0x000000000000781c */ /* 0x000fe40003f0f008 */
[----:B------:R-:W-:-:S05]  /*ab70*/  IMAD.IADD R3, R218, 0x1, -R3 ;  /* 0x00000001da037824 */ /* 0x000fca00078e0a03 */
[----:B------:R-:W-:-:S04]  /*ab80*/  LEA R3, R3, UR39, 0xc ;  /* 0x0000002703037c11 */ /* 0x000fc8000f8e60ff */
[----:B------:R-:W-:-:S04]  /*ab90*/  SHF.R.U32.HI R3, RZ, 0x4, R3 ;  /* 0x00000004ff037819 */ /* 0x000fc80000011603 */
[----:B------:R-:W-:Y:S01]  /*aba0*/  LOP3.LUT R44, R3, 0x3fff, RZ, 0xc0, !PT ;  /* 0x00003fff032c7812 */ /* 0x000fe200078ec0ff */
[----:B------:R-:W-:Y:S06]  /*abb0*/  @!P0 BRA `(.L_x_1708) ;  /* 0x0000000000408947 */ /* 0x000fec0003800000 */
[----:B------:R-:W-:Y:S01]  /*abc0*/  MOV R0, 0x0 ;  /* 0x0000000000007802 */ /* 0x000fe20000000f00 */
[----:B------:R-:W-:Y:S01]  /*abd0*/  ULDC.64 UR4, c[0x4][0xc0] ;  /* 0x0100300000047ab9 */ /* 0x000fe20000000a00 */
[----:B------:R-:W-:Y:S01]  /*abe0*/  ULDC.64 UR6, c[0x4][0xc8] ;  /* 0x0100320000067ab9 */ /* 0x000fe20000000a00 */
[----:B------:R-:W-:Y:S01]  /*abf0*/  IMAD.U32 R4, RZ, RZ, UR4 ;  /* 0x00000004ff047e24 */ /* 0x000fe2000f8e00ff */
[----:B------:R1:W2:Y:S01]  /*ac00*/  LDC.64 R14, c[0x4][R0] ;  /* 0x01000000000e7b82 */ /* 0x0002a20000000a00 */
        /* <DEDUP_REMOVED lines=8> */
[----:B01----:R-:W-:-:S07]  /*ac90*/  IMAD.MOV.U32 R13, RZ, RZ, RZ ;  /* 0x000000ffff0d7224 */ /* 0x003fce00078e00ff */
[----:B------:R-:W-:-:S07]  /*aca0*/  LEPC R20, `(.L_x_1708) ;  /* 0x000000001014794e */ /* 0x000fce0000000000 */
[----:B--2--5:R-:W-:Y:S05]  /*acb0*/  CALL.ABS.NOINC R14 ;  /* 0x000000000e007343 */ /* 0x024fea0003c00000 */
.L_x_1708:
        /* <DEDUP_REMOVED lines=13> */
.L_x_1712:
[----:B--2---:R2:W3:Y:S02]  /*ad90*/  SYNCS.PHASECHK.TRANS64.TRYWAIT P0, [R16+URZ+0x2a800], R3 ;  /* 0x02a80003100075a7 */ /* 0x0044e4000800017f */
[----:B---3--:R-:W-:Y:S05]  /*ada0*/  @!P0 NANOSLEEP.SYNCS 0x989680 ;  /* 0x009896800000895d */ /* 0x008fea0003900000 */
[----:B------:R-:W3:Y:S02]  /*adb0*/  @!P0 SYNCS.PHASECHK.TRANS64 P0, [R16+URZ+0x2a800], R3 ;  /* 0x02a80003100085a7 */ /* 0x000ee4000800007f */
[----:B---3--:R-:W-:Y:S05]  /*adc0*/  @!P0 BRA `(.L_x_1712) ;  /* 0xfffffffc00f08947 */ /* 0x008fea000383ffff */
.L_x_1711:
[----:B------:R-:W-:Y:S05]  /*add0*/  BSYNC B0 ;  /* 0x0000000000007941 */ /* 0x000fea0003800000 */
.L_x_1710:
[----:B------:R-:W-:Y:S05]  /*ade0*/  BRA `(.L_x_1713) ;  /* 0x0000006c00f47947 */ /* 0x000fea0003800000 */
.L_x_1709:
[----:B------:R-:W-:Y:S01]  /*adf0*/  ULOP3.LUT UP0, URZ, UR39, 0x1bf, URZ, 0xc0, !UPT ;  /* 0x000001bf273f7892 */ /* 0x000fe2000f80c03f */
[----:B-----5:R-:W-:Y:S01]  /*ae00*/  SHF.R.S32.HI R0, RZ, 0x1f, R24 ;  /* 0x0000001fff007819 */ /* 0x020fe20000011418 */
[----:B------:R-:W-:Y:S01]  /*ae10*/  ULDC.64 UR4, c[0x0][0x3f8] ;  /* 0x0000fe0000047ab9 */ /* 0x000fe20000000a00 */
[----:B------:R-:W-:Y:S01]  /*ae20*/  ULDC.64 UR6, c[0x0][0x408] ;  /* 0x0001020000067ab9 */ /* 0x000fe20000000a00 */
[----:B------:R-:W-:Y:S02]  /*ae30*/  IMAD.WIDE.U32 R26, R24, UR4, RZ ;  /* 0x00000004181a7c25 */ /* 0x000fe4000f8e00ff */
[----:B------:R-:W-:Y:S02]  /*ae40*/  PLOP3.LUT P0, PT, PT, PT, UP0, 0x80, 0x0 ;  /* 0x000000000000781c */ /* 0x000fe40003f0f008 */
[C---:B------:R-:W-:Y:S02]  /*ae50*/  IMAD R3, R0.reuse, UR4, RZ ;  /* 0x0000000400037c24 */ /* 0x040fe4000f8e02ff */
[----:B------:R-:W-:-:S02]  /*ae60*/  IMAD R5, R0, UR6, RZ ;  /* 0x0000000600057c24 */ /* 0x000fc4000f8e02ff */
[C---:B------:R-:W-:Y:S02]  /*ae70*/  IMAD R3, R24.reuse, UR5, R3 ;  /* 0x0000000518037c24 */ /* 0x040fe4000f8e0203 */
[C---:B------:R-:W-:Y:S02]  /*ae80*/  IMAD R5, R24.reuse, UR7, R5 ;  /* 0x0000000718057c24 */ /* 0x040fe4000f8e0205 */
[----:B------:R-:W-:-:S04]  /*ae90*/  IMAD.WIDE.U32 R24, R24, UR6, RZ ;  /* 0x0000000618187c25 */ /* 0x000fc8000f8e00ff */
[----:B------:R-:W-:Y:S02]  /*aea0*/  IMAD.IADD R29, R3, 0x1, R27 ;  /* 0x00000001031d7824 */ /* 0x000fe400078e021b */
[----:B------:R-:W-:Y:S01]  /*aeb0*/  IMAD.IADD R31, R5, 0x1, R25 ;  /* 0x00000001051f7824 */ /* 0x000fe200078e0219 */
        /* <DEDUP_REMOVED lines=16> */
[----:B--2---:R-:W-:Y:S05]  /*afc0*/  CALL.ABS.NOINC R14 ;  /* 0x000000000e007343 */ /* 0x004fea0003c00000 */
.L_x_1714:
[----:B------:R-:W-:Y:S01]  /*afd0*/  ULDC.U8 UR4, c[0x0][0x410] ;  /* 0x0001040000047ab9 */ /* 0x000fe20000000000 */
[----:B------:R-:W-:Y:S01]  /*afe0*/  BSSY B0, `(.L_x_1715) ;  /* 0x00006d5000007945 */ /* 0x000fe20003800000 */
[----:B------:R-:W-:Y:S01]  /*aff0*/  ISETP.NE.AND P0, PT, RZ, UR4, PT ;  /* 0x00000004ff007c0c */ /* 0x000fe2000bf05270 */
[----:B------:R-:W-:-:S12]  /*b000*/  IMAD.IADD R10, R211, 0x1, R212 ;  /* 0x00000001d30a7824 */ /* 0x000fd800078e02d4 */
[----:B------:R-:W-:Y:S05]  /*b010*/  @!P0 BRA `(.L_x_1716) ;  /* 0x0000003400bc8947 */ /* 0x000fea0003800000 */
[----:B------:R-:W1:Y:S01]  /*b020*/  LDC R20, c[0x0][0x448] ;  /* 0x00011200ff147b82 */ /* 0x000e620000000800 */
[----:B------:R-:W-:Y:S01]  /*b030*/  IMAD.MOV.U32 R11, RZ, RZ, R10 ;  /* 0x000000ffff0b7224 */ /* 0x000fe200078e000a */
[----:B------:R-:W-:Y:S01]  /*b040*/  ULDC.64 UR4, c[0x0][0x3f8] ;  /* 0x0000fe0000047ab9 */ /* 0x000fe20000000a00 */
[----:B------:R-:W-:Y:S01]  /*b050*/  IMAD.MOV.U32 R8, RZ, RZ, R24 ;  /* 0x000000ffff087224 */ /* 0x000fe200078e0018 */
[----:B------:R-:W-:Y:S01]  /*b060*/  ULDC.64 UR6, c[0x0][0x408] ;  /* 0x0001020000067ab9 */ /* 0x000fe20000000a00 */
[----:B------:R-:W-:Y:S01]  /*b070*/  IMAD.MOV.U32 R9, RZ, RZ, R31 ;  /* 0x000000ffff097224 */ /* 0x000fe200078e001f */
[----:B------:R-:W-:Y:S01]  /*b080*/  ULDC.64 UR8, c[0x0][0x400] ;  /* 0x0001000000087ab9 */ /* 0x000fe20000000a00 */
[----:B------:R-:W-:Y:S02]  /*b090*/  IMAD.MOV.U32 R6, RZ, RZ, R26 ;  /* 0x000000ffff067224 */ /* 0x000fe400078e001a */
[----:B------:R-:W-:Y:S01]  /*b0a0*/  IMAD.MOV.U32 R7, RZ, RZ, R29 ;  /* 0x000000ffff077224 */ /* 0x000fe200078e001d */
[----:B-1----:R-:W-:-:S13]  /*b0b0*/  ISETP.NE.AND P0, PT, R20, 0x1, PT ;  /* 0x000000011400780c */ /* 0x002fda0003f05270 */
[----:B------:R-:W1:Y:S08]  /*b0c0*/  @P0 LDC R3, c[0x0][0x44c] ;  /* 0x00011300ff030b82 */ /* 0x000e700000000800 */
[----:B------:R-:W2:Y:S01]  /*b0d0*/  @P0 LDC R5, c[0x0][0x450] ;  /* 0x00011400ff050b82 */ /* 0x000ea20000000800 */
[----:B-1----:R-:W-:-:S05]  /*b0e0*/  @P0 IMAD.HI.U32 R0, R10, R3, RZ ;  /* 0x000000030a000227 */ /* 0x002fca00078e00ff */
[----:B--2---:R-:W-:-:S04]  /*b0f0*/  @P0 SHF.R.U32.HI R11, RZ, R5, R0 ;  /* 0x00000005ff0b0219 */ /* 0x004fc80000011600 */
[----:B------:R-:W-:Y:S01]  /*b100*/  SHF.R.S32.HI R0, RZ, 0x1f, R11 ;  /* 0x0000001fff007819 */ /* 0x000fe2000001140b */
[----:B------:R-:W-:-:S04]  /*b110*/  IMAD.WIDE.U32 R8, R11, UR6, R8 ;  /* 0x000000060b087c25 */ /* 0x000fc8000f8e0008 */
[----:B------:R-:W-:Y:S01]  /*b120*/  IMAD R4, R0, UR4, RZ ;  /* 0x0000000400047c24 */ /* 0x000fe2000f8e02ff */
[----:B------:R-:W-:Y:S01]  /*b130*/  IADD3 R5, P1, R8, UR8, RZ ;  /* 0x0000000808057c10 */ /* 0x000fe2000ff3e0ff */
[----:B------:R-:W-:-:S04]  /*b140*/  IMAD.WIDE.U32 R6, R11, UR4, R6 ;  /* 0x000000040b067c25 */ /* 0x000fc8000f8e0006 */
[----:B------:R-:W-:Y:S02]  /*b150*/  IMAD R0, R0, UR6, RZ ;  /* 0x0000000600007c24 */ /* 0x000fe4000f8e02ff */
[C---:B0-----:R-:W-:Y:S01]  /*b160*/  IMAD R13, R11.reuse, UR5, R4 ;  /* 0x000000050b0d7c24 */ /* 0x041fe2000f8e0204 */
[----:B------:R-:W-:Y:S01]  /*b170*/  ULDC.64 UR4, c[0x0][0x3e8] ;  /* 0x0000fa0000047ab9 */ /* 0x000fe20000000a00 */
[----:B------:R-:W-:Y:S01]  /*b180*/  IMAD R8, R11, UR7, R0 ;  /* 0x000000070b087c24 */ /* 0x000fe2000f8e0200 */
[----:B------:R-:W-:Y:S01]  /*b190*/  IADD3 R3, P0, R6, UR4, RZ ;  /* 0x0000000406037c10 */ /* 0x000fe2000ff1e0ff */
[----:B------:R-:W-:-:S03]  /*b1a0*/  UMOV UR4, 0xffffffff ;  /* 0xffffffff00047882 */ /* 0x000fc60000000000 */
[----:B------:R-:W-:Y:S02]  /*b1b0*/  IADD3.X R13, R7, UR5, R13, P0, !PT ;  /* 0x00000005070d7c10 */ /* 0x000fe400087fe40d */
[----:B------:R-:W-:Y:S01]  /*b1c0*/  IADD3.X R4, R9, UR9, R8, P1, !PT ;  /* 0x0000000909047c10 */ /* 0x000fe20008ffe408 */
[----:B------:R-:W-:Y:S06]  /*b1d0*/  BRA.DIV UR4, `(.L_x_1717) ;  /* 0x00000226048c7947 */ /* 0x000fec000b800000 */
[----:B------:R0:W1:Y:S04]  /*b1e0*/  SHFL.IDX PT, R0, R13, RZ, 0x1e1f ;  /* 0x001e1fff0d007589 */ /* 0x00006800000e0000 */
[----:B------:R-:W2:Y:S04]  /*b1f0*/  SHFL.IDX PT, R3, R3, RZ, 0x1e1f ;  /* 0x001e1fff03037589 */ /* 0x000ea800000e0000 */
[----:B------:R-:W3:Y:S04]  /*b200*/  SHFL.IDX PT, R4, R4, RZ, 0x1e1f ;  /* 0x001e1fff04047589 */ /* 0x000ee800000e0000 */
[----:B0-----:R-:W4:Y:S02]  /*b210*/  SHFL.IDX PT, R5, R5, RZ, 0x1e1f ;  /* 0x001e1fff05057589 */ /* 0x001f2400000e0000 */
.L_x_2043:
[----:B------:R-:W-:Y:S01]  /*b220*/  IMAD R55, R203, R20, RZ ;  /* 0x00000014cb377224 */ /* 0x000fe200078e02ff */
[----:B------:R-:W-:Y:S01]  /*b230*/  BSSY B1, `(.L_x_1718) ;  /* 0x000004d000017945 */ /* 0x000fe20003800000 */
[----:B------:R-:W-:Y:S02]  /*b240*/  CS2R R8, SRZ ;  /* 0x0000000000087805 */ /* 0x000fe4000001ff00 */
[----:B------:R-:W-:Y:S02]  /*b250*/  CS2R R12, SRZ ;  /* 0x00000000000c7805 */ /* 0x000fe4000001ff00 */
[----:B------:R-:W-:Y:S02]  /*b260*/  CS2R R20, SRZ ;  /* 0x0000000000147805 */ /* 0x000fe4000001ff00 */
[----:B------:R-:W-:Y:S02]  /*b270*/  ISETP.GE.AND P0, PT, R10, R55, PT ;  /* 0x000000370a00720c */ /* 0x000fe40003f06270 */
        /* <DEDUP_REMOVED lines=8> */
[----:B------:R-:W-:Y:S01]  /*b300*/  CS2R R34, SRZ ;  /* 0x0000000000227805 */ /* 0x000fe2000001ff00 */
[----:B------:R-:W-:Y:S06]  /*b310*/  @P0 BRA `(.L_x_1719) ;  /* 0x0000000000f80947 */ /* 0x000fec0003800000 */
[----:B------:R-:W3:Y:S01]  /*b320*/  LDL R46, [R1] ;  /* 0x00000000012e7983 */ /* 0x000ee20000100800 */
[----:B------:R-:W-:Y:S01]  /*b330*/  ULDC UR4, c[0x0][0x3f4] ;  /* 0x0000fd0000047ab9 */ /* 0x000fe20000000800 */
[----:B------:R-:W-:Y:S02]  /*b340*/  SHF.R.S32.HI R9, RZ, 0x1f, R222 ;  /* 0x0000001fff097819 */ /* 0x000fe400000114de */
[----:B------:R-:W-:Y:S02]  /*b350*/  CS2R R32, SRZ ;  /* 0x0000000000207805 */ /* 0x000fe4000001ff00 */
[----:B------:R-:W-:Y:S02]  /*b360*/  ISETP.GE.AND P4, PT, R222, UR4, PT ;  /* 0x00000004de007c0c */ /* 0x000fe4000bf86270 */
[----:B------:R-:W-:Y:S02]  /*b370*/  CS2R R30, SRZ ;  /* 0x00000000001e7805 */ /* 0x000fe4000001ff00 */
[----:B------:R-:W-:-:S02]  /*b380*/  ISETP.GE.AND P3, PT, R228, UR4, PT ;  /* 0x00000004e4007c0c */ /* 0x000fc4000bf66270 */
[----:B------:R-:W-:-:S07]  /*b390*/  ISETP.GE.AND P2, PT, R229, UR4, PT ;  /* 0x00000004e5007c0c */ /* 0x000fce000bf46270 */
[C---:B--2---:R-:W-:Y:S02]  /*b3a0*/  @!P4 IADD3 R6, P0, R222.reuse, R3, RZ ;  /* 0x00000003de06c210 */ /* 0x044fe40007f1e0ff */
[----:B----4-:R-:W-:-:S03]  /*b3b0*/  @!P4 IADD3 R12, P1, R222, R5, RZ ;  /* 0x00000005de0cc210 */ /* 0x010fc60007f3e0ff */
[--C-:B-1----:R-:W-:Y:S02]  /*b3c0*/  @!P4 IMAD.X R7, R0, 0x1, R9.reuse, P0 ;  /* 0x000000010007c824 */ /* 0x102fe400000e0609 */
[----:B---3--:R-:W-:Y:S01]  /*b3d0*/  @!P4 IMAD.X R13, R4, 0x1, R9, P1 ;  /* 0x00000001040dc824 */ /* 0x008fe200008e0609 */
[----:B------:R-:W-:Y:S02]  /*b3e0*/  ISETP.GE.AND P1, PT, R223, UR4, PT ;  /* 0x00000004df007c0c */ /* 0x000fe4000bf26270 */
[----:B------:R0:W5:Y:S01]  /*b3f0*/  @!P4 LD.E.64 R32, desc[UR42][R6.64] ;  /* 0x0000002a0620c980 */ /* 0x000162000c101b00 */
[----:B------:R-:W-:-:S03]  /*b400*/  SHF.R.S32.HI R9, RZ, 0x1f, R228 ;  /* 0x0000001fff097819 */ /* 0x000fc600000114e4 */
[----:B------:R-:W5:Y:S01]  /*b410*/  @!P4 LD.E.64 R30, desc[UR42][R12.64] ;  /* 0x0000002a0c1ec980 */ /* 0x000f62000c101b00 */
[C---:B------:R-:W-:Y:S02]  /*b420*/  @!P3 IADD3 R10, P4, R228.reuse, R3, RZ ;  /* 0x00000003e40ab210 */ /* 0x040fe40007f9e0ff */
[----:B------:R-:W-:Y:S02]  /*b430*/  CS2R R26, SRZ ;  /* 0x00000000001a7805 */ /* 0x000fe4000001ff00 */
[----:B------:R-:W-:Y:S02]  /*b440*/  @!P3 IADD3 R8, P5, R228, R5, RZ ;  /* 0x00000005e408b210 */ /* 0x000fe40007fbe0ff */
[----:B------:R-:W-:Y:S02]  /*b450*/  CS2R R28, SRZ ;  /* 0x00000000001c7805 */ /* 0x000fe4000001ff00 */
[----:B------:R-:W-:Y:S01]  /*b460*/  SHF.R.S32.HI R21, RZ, 0x1f, R229 ;  /* 0x0000001fff157819 */ /* 0x000fe200000114e5 */
[--C-:B------:R-:W-:Y:S01]  /*b470*/  @!P3 IMAD.X R11, R0, 0x1, R9.reuse, P4 ;  /* 0x00000001000bb824 */ /* 0x100fe200020e0609 */
[----:B------:R-:W-:Y:S01]  /*b480*/  ISETP.GE.AND P0, PT, R206, UR4, PT ;  /* 0x00000004ce007c0c */ /* 0x000fe2000bf06270 */
[----:B------:R-:W-:Y:S01]  /*b490*/  @!P3 IMAD.X R9, R4, 0x1, R9, P5 ;  /* 0x000000010409b824 */ /* 0x000fe200028e0609 */
[----:B------:R-:W-:-:S02]  /*b4a0*/  @!P2 IADD3 R52, P4, R229, R3, RZ ;  /* 0x00000003e534a210 */ /* 0x000fc40007f9e0ff */
[----:B------:R-:W-:Y:S01]  /*b4b0*/  @!P2 IADD3 R50, P5, R229, R5, RZ ;  /* 0x00000005e532a210 */ /* 0x000fe20007fbe0ff */
[----:B------:R-:W5:Y:S01]  /*b4c0*/  @!P3 LD.E.64 R26, desc[UR42][R10.64] ;  /* 0x0000002a0a1ab980 */ /* 0x000f62000c101b00 */
[----:B------:R-:W-:Y:S01]  /*b4d0*/  SHF.R.S32.HI R15, RZ, 0x1f, R223 ;  /* 0x0000001fff0f7819 */ /* 0x000fe200000114df */
[--C-:B------:R-:W-:Y:S01]  /*b4e0*/  @!P2 IMAD.X R53, R0, 0x1, R21.reuse, P4 ;  /* 0x000000010035a824 */ /* 0x100fe200020e0615 */
[C---:B------:R-:W-:Y:S01]  /*b4f0*/  @!P1 IADD3 R48, P4, R223.reuse, R3, RZ ;  /* 0x00000003df309210 */ /* 0x040fe20007f9e0ff */
[----:B------:R-:W-:Y:S01]  /*b500*/  @!P2 IMAD.X R51, R4, 0x1, R21, P5 ;  /* 0x000000010433a824 */ /* 0x000fe200028e0615 */
[----:B------:R-:W-:Y:S01]  /*b510*/  @!P1 IADD3 R42, P5, R223, R5, RZ ;  /* 0x00000005df2a9210 */ /* 0x000fe20007fbe0ff */
[----:B------:R1:W5:Y:S02]  /*b520*/  @!P3 LD.E.64 R28, desc[UR42][R8.64] ;  /* 0x0000002a081cb980 */ /* 0x000364000c101b00 */
[--C-:B------:R-:W-:Y:S01]  /*b530*/  @!P1 IMAD.X R49, R0, 0x1, R15.reuse, P4 ;  /* 0x0000000100319824 */ /* 0x100fe200020e060f */
[----:B0-----:R-:W-:Y:S01]  /*b540*/  @!P0 SHF.R.S32.HI R7, RZ, 0x1f, R206 ;  /* 0x0000001fff078819 */ /* 0x001fe200000114ce */
[----:B------:R-:W-:Y:S01]  /*b550*/  @!P1 IMAD.X R43, R4, 0x1, R15, P5 ;  /* 0x00000001042b9824 */ /* 0x000fe200028e060f */
[----:B------:R-:W-:-:S05]  /*b560*/  @!P0 IADD3 R40, P5, R206, R3, RZ ;  /* 0x00000003ce288210 */ /* 0x000fca0007fbe0ff */
[----:B------:R-:W-:Y:S01]  /*b570*/  @!P0 IMAD.X R41, R0, 0x1, R7, P5 ;  /* 0x0000000100298824 */ /* 0x000fe200028e0607 */
[----:B------:R-:W-:-:S05]  /*b580*/  @!P0 IADD3 R6, P5, R206, R5, RZ ;  /* 0x00000005ce068210 */ /* 0x000fca0007fbe0ff */
[----:B------:R-:W-:Y:S01]  /*b590*/  @!P0 IMAD.X R7, R4, 0x1, R7, P5 ;  /* 0x0000000104078824 */ /* 0x000fe200028e0607 */
[----:B------:R-:W-:Y:S02]  /*b5a0*/  CS2R R20, SRZ ;  /* 0x0000000000147805 */ /* 0x000fe4000001ff00 */
[----:B------:R-:W-:Y:S02]  /*b5b0*/  CS2R R24, SRZ ;  /* 0x0000000000187805 */ /* 0x000fe4000001ff00 */
[----:B------:R-:W-:Y:S02]  /*b5c0*/  CS2R R14, SRZ ;  /* 0x00000000000e7805 */ /* 0x000fe4000001ff00 */
[----:B------:R-:W-:Y:S02]  /*b5d0*/  CS2R R36, SRZ ;  /* 0x0000000000247805 */ /* 0x000fe4000001ff00 */
[----:B------:R-:W-:Y:S02]  /*b5e0*/  CS2R R34, SRZ ;  /* 0x0000000000227805 */ /* 0x000fe4000001ff00 */
[----:B-1----:R-:W-:-:S02]  /*b5f0*/  CS2R R8, SRZ ;  /* 0x0000000000087805 */ /* 0x002fc4000001ff00 */
[----:B------:R-:W-:Y:S01]  /*b600*/  CS2R R10, SRZ ;  /* 0x00000000000a7805 */ /* 0x000fe2000001ff00 */
[----:B------:R0:W5:Y:S04]  /*b610*/  @!P2 LD.E.64 R20, desc[UR42][R52.64] ;  /* 0x0000002a3414a980 */ /* 0x000168000c101b00 */
[----:B------:R0:W5:Y:S04]  /*b620*/  @!P2 LD.E.64 R24, desc[UR42][R50.64] ;  /* 0x0000002a3218a980 */ /* 0x000168000c101b00 */
[----:B------:R0:W5:Y:S04]  /*b630*/  @!P1 LD.E.64 R14, desc[UR42][R42.64] ;  /* 0x0000002a2a0e9980 */ /* 0x000168000c101b00 */
[----:B------:R0:W5:Y:S04]  /*b640*/  @!P0 LD.E.64 R36, desc[UR42][R40.64] ;  /* 0x0000002a28248980 */ /* 0x000168000c101b00 */
[----:B------:R0:W5:Y:S01]  /*b650*/  @!P0 LD.E.64 R34, desc[UR42][R6.64] ;  /* 0x0000002a06228980 */ /* 0x000162000c101b00 */
[----:B------:R-:W-:-:S02]  /*b660*/  ISETP.GE.AND P4, PT, R46, UR4, PT ;  /* 0x000000042e007c0c */ /* 0x000fc4000bf86270 */
[----:B------:R-:W-:-:S11]  /*b670*/  SHF.R.S32.HI R13, RZ, 0x1f, R46 ;  /* 0x0000001fff0d7819 */ /* 0x000fd6000001142e */
[----:B------:R-:W-:-:S05]  /*b680*/  @!P4 IADD3 R38, P5, R46, R3, RZ ;  /* 0x000000032e26c210 */ /* 0x000fca0007fbe0ff */
[----:B------:R-:W-:Y:S01]  /*b690*/  @!P4 IMAD.X R39, R0, 0x1, R13, P5 ;  /* 0x000000010027c824 */ /* 0x000fe200028e060d */
[----:B------:R-:W-:-:S04]  /*b6a0*/  @!P4 IADD3 R46, P5, R46, R5, RZ ;  /* 0x000000052e2ec210 */ /* 0x000fc80007fbe0ff */
[----:B------:R0:W5:Y:S01]  /*b6b0*/  @!P4 LD.E.64 R8, desc[UR42][R38.64] ;  /* 0x0000002a2608c980 */ /* 0x000162000c101b00 */
[----:B------:R-:W-:Y:S01]  /*b6c0*/  @!P4 IMAD.X R47, R4, 0x1, R13, P5 ;  /* 0x00000001042fc824 */ /* 0x000fe200028e060d */
[----:B------:R-:W-:-:S04]  /*b6d0*/  CS2R R12, SRZ ;  /* 0x00000000000c7805 */ /* 0x000fc8000001ff00 */
[----:B------:R0:W5:Y:S04]  /*b6e0*/  @!P4 LD.E.64 R10, desc[UR42][R46.64] ;  /* 0x0000002a2e0ac980 */ /* 0x000168000c101b00 */
[----:B------:R0:W5:Y:S02]  /*b6f0*/  @!P1 LD.E.64 R12, desc[UR42][R48.64] ;  /* 0x0000002a300c9980 */ /* 0x000164000c101b00 */
.L_x_1719:
[----:B------:R-:W-:Y:S05]  /*b700*/  BSYNC B1 ;  /* 0x0000000000017941 */ /* 0x000fea0003800000 */
.L_x_1718:
[----:B------:R-:W-:Y:S01]  /*b710*/  ULEA.HI UR4, UR37, UR37, URZ, 0x1 ;  /* 0x0000002525047291 */ /* 0x000fe2000f8f083f */
[----:B-1----:R-:W-:Y:S01]  /*b720*/  VIADDMNMX R0, R55, -R212, 0x80, PT ;  /* 0x0000008037007446 */ /* 0x002fe200038009d4 */
[----:B------:R-:W-:Y:S02]  /*b730*/  BSSY B1, `(.L_x_1720) ;  /* 0x0000008000017945 */ /* 0x000fe40003800000 */
[----:B------:R-:W-:Y:S01]  /*b740*/  ULOP3.LUT UR4, UR4, 0xfffffffe, URZ, 0xc0, !UPT ;  /* 0xfffffffe04047892 */ /* 0x000fe2000f8ec03f */
[----:B------:R-:W-:-:S03]  /*b750*/  ISETP.GE.AND P1, PT, R211, R0, PT ;  /* 0x00000000d300720c */ /* 0x000fc60003f26270 */
[----:B------:R-:W-:-:S06]  /*b760*/  UIADD3 UR4, UR37, -UR4, URZ ;  /* 0x8000000425047290 */ /* 0x000fcc000fffe03f */
[----:B--2---:R-:W-:-:S05]  /*b770*/  IMAD.U32 R3, RZ, RZ, UR4 ;  /* 0x00000004ff037e24 */ /* 0x004fca000f8e00ff */
[----:B------:R-:W-:-:S04]  /*b780*/  SHF.L.U32 R3, R3, 0x1f, RZ ;  /* 0x0000001f03037819 */ /* 0x000fc800000006ff */
[----:B------:R-:W1:Y:S02]  /*b790*/  SYNCS.PHASECHK.TRANS64.TRYWAIT P0, [R16+URZ+0x2a800], R3 ;  /* 0x02a80003100075a7 */ /* 0x000e64000800017f */
[----:B-1----:R-:W-:Y:S05]  /*b7a0*/  @!P0 BRA `(.L_x_1721) ;  /* 0x0000022000888947 */ /* 0x002fea0003800000 */
.L_x_2044:
[----:B------:R-:W-:Y:S05]  /*b7b0*/  BSYNC B1 ;  /* 0x0000000000017941 */ /* 0x000fea0003800000 */
.L_x_1720:
[----:B------:R-:W-:Y:S05]  /*b7c0*/  @P1 BRA `(.L_x_1722) ;  /* 0x0000006400581947 */ /* 0x000fea0003800000 */
[----:B0-----:R-:W1:Y:S01]  /*b7d0*/  LDL R6, [R1+0x8] ;  /* 0x0000080001067983 */ /* 0x001e620000100800 */
[----:B----4-:R-:W0:Y:S03]  /*b7e0*/  LDC R5, c[0x0][0x3f4] ;  /* 0x0000fd00ff057b82 */ /* 0x010e260000000800 */
[----:B---3--:R-:W2:Y:S01]  /*b7f0*/  LDL R4, [R1] ;  /* 0x0000000001047983 */ /* 0x008ea20000100800 */
[----:B------:R-:W-:Y:S01]  /*b800*/  LEA.HI R45, R54, R45, RZ, 0x2 ;  /* 0x0000002d362d7211 */ /* 0x000fe200078f10ff */
[----:B------:R-:W-:Y:S03]  /*b810*/  BSSY B1, `(.L_x_1723) ;  /* 0x0000086000017945 */ /* 0x000fe60003800000 */
[--C-:B------:R-:W-:Y:S02]  /*b820*/  SHF.R.S32.HI R0, RZ, 0x2, R45.reuse ;  /* 0x00000002ff007819 */ /* 0x100fe4000001142d */
[----:B------:R-:W-:-:S04]  /*b830*/  SHF.R.S32.HI R45, RZ, 0x1f, R45 ;  /* 0x0000001fff2d7819 */ /* 0x000fc8000001142d */
[----:B------:R-:W-:-:S04]  /*b840*/  LEA.HI R45, R45, R0, RZ, 0x2 ;  /* 0x000000002d2d7211 */ /* 0x000fc800078f10ff */
[----:B------:R-:W-:-:S05]  /*b850*/  LOP3.LUT R45, R45, 0xfffffffc, RZ, 0xc0, !PT ;  /* 0xfffffffc2d2d7812 */ /* 0x000fca00078ec0ff */
[----:B------:R-:W-:Y:S01]  /*b860*/  IMAD.IADD R45, R0, 0x1, -R45 ;  /* 0x00000001002d7824 */ /* 0x000fe200078e0a2d */
[-C--:B0-----:R-:W-:Y:S02]  /*b870*/  ISETP.GE.AND P6, PT, R206, R5.reuse, PT ;  /* 0x00000005ce00720c */ /* 0x081fe40003fc6270 */
[-C--:B------:R-:W-:Y:S02]  /*b880*/  ISETP.GE.AND P1, PT, R222, R5.reuse, PT ;  /* 0x00000005de00720c */ /* 0x080fe40003f26270 */
[----:B------:R-:W-:Y:S02]  /*b890*/  LOP3.LUT P0, RZ, R45, 0x2, RZ, 0xc0, !PT ;  /* 0x000000022dff7812 */ /* 0x000fe4000780c0ff */
[-C--:B------:R-:W-:Y:S02]  /*b8a0*/  ISETP.GE.AND P2, PT, R228, R5.reuse, PT ;  /* 0x00000005e400720c */ /* 0x080fe40003f46270 */
[-C--:B------:R-:W-:Y:S02]  /*b8b0*/  ISETP.GE.AND P3, PT, R229, R5.reuse, PT ;  /* 0x00000005e500720c */ /* 0x080fe40003f66270 */
[----:B------:R-:W-:Y:S01]  /*b8c0*/  ISETP.GE.AND P4, PT, R223, R5, PT ;  /* 0x00000005df00720c */ /* 0x000fe20003f86270 */
[----:B-1----:R-:W-:-:S04]  /*b8d0*/  IMAD.IADD R3, R16, 0x1, R6 ;  /* 0x0000000110037824 */ /* 0x002fc800078e0206 */
[----:B------:R-:W-:Y:S01]  /*b8e0*/  VIADD R0, R3, 0x20 ;  /* 0x0000002003007836 */ /* 0x000fe20000000000 */
[----:B--2---:R-:W-:Y:S01]  /*b8f0*/  ISETP.GE.AND P5, PT, R4, R5, PT ;  /* 0x000000050400720c */ /* 0x004fe20003fa6270 */
        /* <DEDUP_REMOVED lines=119> */
.L_x_1724:
[----:B------:R-:W-:Y:S05]  /*c070*/  BSYNC B1 ;  /* 0x0000000000017941 */ /* 0x000fea0003800000 */
.L_x_1723:
        /* <DEDUP_REMOVED lines=125> */
.L_x_1726:
[----:B------:R-:W-:Y:S05]  /*c850*/  BSYNC B1 ;  /* 0x0000000000017941 */ /* 0x000fea0003800000 */
.L_x_1725:
[----:B------:R-:W-:Y:S04]  /*c860*/  BSSY B1, `(.L_x_1727) ;  /* 0x0000078000017945 */ /* 0x000fe80003800000 */
[----:B------:R-:W-:Y:S05]  /*c870*/  @P2 BRA `(.L_x_1728) ;  /* 0x0000000400d82947 */ /* 0x000fea0003800000 */
[----:B01----:R-:W0:Y:S01]  /*c880*/  LDS.128 R4, [R3+0x1a400] ;  /* 0x01a4000003047984 */ /* 0x003e220000000c00 */
        /* <DEDUP_REMOVED lines=117> */
.L_x_1728:
[----:B------:R-:W-:Y:S05]  /*cfe0*/  BSYNC B1 ;  /* 0x0000000000017941 */ /* 0x000fea0003800000 */
.L_x_1727:
        /* <DEDUP_REMOVED lines=124> */
.L_x_1730:
[----:B------:R-:W-:Y:S05]  /*d7b0*/  BSYNC B1 ;  /* 0x0000000000017941 */ /* 0x000fea0003800000 */
.L_x_1729:
        /* <DEDUP_REMOVED lines=120> */
.L_x_1732:
[----:B------:R-:W-:Y:S05]  /*df40*/  BSYNC B1 ;  /* 0x0000000000017941 */ /* 0x000fea0003800000 */
.L_x_1731:
        /* <DEDUP_REMOVED lines=124> */
.L_x_1716:
[----:B------:R-:W1:Y:S01]  /*e710*/  LDC R20, c[0x0][0x448] ;  /* 0x00011200ff147b82 */ /* 0x000e620000000800 */
[----:B------:R-:W-:Y:S01]  /*e720*/  IMAD.MOV.U32 R4, RZ, RZ, R26 ;  /* 0x000000ffff047224 */ /* 0x000fe200078e001a */
[----:B------:R-:W-:Y:S01]  /*e730*/  ULDC.64 UR4, c[0x0][0x3f8] ;  /* 0x0000fe0000047ab9 */ /* 0x000fe20000000a00 */
[----:B------:R-:W-:Y:S01]  /*e740*/  IMAD.MOV.U32 R6, RZ, RZ, R24 ;  /* 0x000000ffff067224 */ /* 0x000fe200078e0018 */
[----:B------:R-:W-:Y:S01]  /*e750*/  ULDC.64 UR6, c[0x0][0x408] ;  /* 0x0001020000067ab9 */ /* 0x000fe20000000a00 */
[----:B------:R-:W-:Y:S01]  /*e760*/  IMAD.MOV.U32 R7, RZ, RZ, R31 ;  /* 0x000000ffff077224 */ /* 0x000fe200078e001f */
[----:B------:R-:W-:Y:S01]  /*e770*/  ULDC.64 UR8, c[0x0][0x400] ;  /* 0x0001000000087ab9 */ /* 0x000fe20000000a00 */
[----:B-1----:R-:W-:-:S13]  /*e780*/  ISETP.NE.AND P0, PT, R20, 0x1, PT ;  /* 0x000000011400780c */ /* 0x002fda0003f05270 */
[----:B------:R-:W1:Y:S08]  /*e790*/  @P0 LDC R3, c[0x0][0x44c] ;  /* 0x00011300ff030b82 */ /* 0x000e700000000800 */
[----:B------:R-:W2:Y:S01]  /*e7a0*/  @P0 LDC R5, c[0x0][0x450] ;  /* 0x00011400ff050b82 */ /* 0x000ea20000000800 */
[----:B-1----:R-:W-:-:S04]  /*e7b0*/  @P0 IMAD.HI.U32 R0, R10, R3, RZ ;  /* 0x000000030a000227 */ /* 0x002fc800078e00ff */
[----:B------:R-:W-:Y:S01]  /*e7c0*/  IMAD.MOV.U32 R3, RZ, RZ, R10 ;  /* 0x000000ffff037224 */ /* 0x000fe200078e000a */
[----:B--2---:R-:W-:Y:S01]  /*e7d0*/  @P0 SHF.R.U32.HI R3, RZ, R5, R0 ;  /* 0x00000005ff030219 */ /* 0x004fe20000011600 */
[----:B------:R-:W-:-:S03]  /*e7e0*/  IMAD.MOV.U32 R5, RZ, RZ, R29 ;  /* 0x000000ffff057224 */ /* 0x000fc600078e001d */
[----:B------:R-:W-:Y:S01]  /*e7f0*/  SHF.R.S32.HI R0, RZ, 0x1f, R3 ;  /* 0x0000001fff007819 */ /* 0x000fe20000011403 */
[----:B------:R-:W-:-:S04]  /*e800*/  IMAD.WIDE.U32 R4, R3, UR4, R4 ;  /* 0x0000000403047c25 */ /* 0x000fc8000f8e0004 */
[----:B------:R-:W-:Y:S02]  /*e810*/  IMAD R8, R0, UR4, RZ ;  /* 0x0000000400087c24 */ /* 0x000fe4000f8e02ff */
[----:B------:R-:W-:-:S04]  /*e820*/  IMAD.WIDE.U32 R6, R3, UR6, R6 ;  /* 0x0000000603067c25 */ /* 0x000fc8000f8e0006 */
[----:B------:R-:W-:Y:S01]  /*e830*/  IMAD R0, R0, UR6, RZ ;  /* 0x0000000600007c24 */ /* 0x000fe2000f8e02ff */
[----:B------:R-:W-:Y:S01]  /*e840*/  IADD3 R39, P1, R6, UR8, RZ ;  /* 0x0000000806277c10 */ /* 0x000fe2000ff3e0ff */
        /* <DEDUP_REMOVED lines=12> */
.L_x_2050:
        /* <DEDUP_REMOVED lines=16> */
[C---:B------:R-:W-:Y:S01]  /*ea10*/  VIADD R0, R18.reuse, 0x20 ;  /* 0x0000002012007836 */ /* 0x040fe20000000000 */
[----:B------:R-:W-:Y:S01]  /*ea20*/  ULDC UR4, c[0x0][0x3f4] ;  /* 0x0000fd0000047ab9 */ /* 0x000fe20000000800 */
[C---:B------:R-:W-:Y:S01]  /*ea30*/  VIADD R4, R18.reuse, 0x40 ;  /* 0x0000004012047836 */ /* 0x040fe20000000000 */
[----:B------:R-:W-:Y:S02]  /*ea40*/  ISETP.GE.AND P2, PT, R18, UR4, PT ;  /* 0x0000000412007c0c */ /* 0x000fe4000bf46270 */
[----:B------:R-:W-:Y:S02]  /*ea50*/  CS2R R24, SRZ ;  /* 0x0000000000187805 */ /* 0x000fe4000001ff00 */
[----:B------:R-:W-:Y:S02]  /*ea60*/  ISETP.GE.AND P1, PT, R0, UR4, PT ;  /* 0x0000000400007c0c */ /* 0x000fe4000bf26270 */
[----:B------:R-:W-:Y:S02]  /*ea70*/  CS2R R26, SRZ ;  /* 0x00000000001a7805 */ /* 0x000fe4000001ff00 */
[----:B------:R-:W-:-:S02]  /*ea80*/  ISETP.GE.AND P0, PT, R4, UR4, PT ;  /* 0x0000000404007c0c */ /* 0x000fc4000bf06270 */
[----:B------:R-:W-:Y:S02]  /*ea90*/  CS2R R4, SRZ ;  /* 0x0000000000047805 */ /* 0x000fe4000001ff00 */
[----:B------:R-:W-:Y:S02]  /*eaa0*/  CS2R R6, SRZ ;  /* 0x0000000000067805 */ /* 0x000fe4000001ff00 */
[----:B------:R-:W-:Y:S02]  /*eab0*/  CS2R R28, SRZ ;  /* 0x00000000001c7805 */ /* 0x000fe4000001ff00 */
[----:B------:R-:W-:Y:S02]  /*eac0*/  CS2R R30, SRZ ;  /* 0x00000000001e7805 */ /* 0x000fe4000001ff00 */
[----:B--2---:R-:W-:Y:S01]  /*ead0*/  @!P2 IADD3 R42, P3, R18, R21, RZ ;  /* 0x00000015122aa210 */ /* 0x004fe20007f7e0ff */
[----:B------:R-:W-:Y:S02]  /*eae0*/  @!P1 IMAD.SHL.U32 R20, R213, 0x10, RZ ;  /* 0x00000010d5149824 */ /* 0x000fe400078e00ff */
[----:B------:R-:W-:-:S02]  /*eaf0*/  @!P0 IMAD.SHL.U32 R40, R214, 0x10, RZ ;  /* 0x00000010d6288824 */ /* 0x000fc400078e00ff */
[C---:B-1----:R-:W-:Y:S01]  /*eb00*/  @!P2 IMAD.X R43, R3.reuse, 0x1, R19, P3 ;  /* 0x00000001032ba824 */ /* 0x042fe200018e0613 */
[----:B------:R-:W-:Y:S02]  /*eb10*/  @!P1 SHF.R.S32.HI R0, RZ, 0x1f, R20 ;  /* 0x0000001fff009819 */ /* 0x000fe40000011414 */
[C---:B------:R-:W-:Y:S02]  /*eb20*/  @!P1 IADD3 R46, P5, R20.reuse, R21, RZ ;  /* 0x00000015142e9210 */ /* 0x040fe40007fbe0ff */
[----:B----4-:R-:W-:Y:S02]  /*eb30*/  @!P1 IADD3 R20, P4, R20, R39, RZ ;  /* 0x0000002714149210 */ /* 0x010fe40007f9e0ff */
[----:B------:R-:W-:Y:S02]  /*eb40*/  CS2R R10, SRZ ;  /* 0x00000000000a7805 */ /* 0x000fe4000001ff00 */
[C---:B------:R-:W-:Y:S01]  /*eb50*/  @!P0 IADD3 R38, P3, R40.reuse, R21, RZ ;  /* 0x0000001528268210 */ /* 0x040fe20007f7e0ff */
[----:B------:R-:W-:Y:S01]  /*eb60*/  @!P1 IMAD.X R47, R3, 0x1, R0, P5 ;  /* 0x00000001032f9824 */ /* 0x000fe200028e0600 */
[----:B------:R-:W-:Y:S01]  /*eb70*/  @!P0 SHF.R.S32.HI R8, RZ, 0x1f, R40 ;  /* 0x0000001fff088819 */ /* 0x000fe20000011428 */
[----:B---3--:R-:W-:Y:S01]  /*eb80*/  @!P1 IMAD.X R21, R37, 0x1, R0, P4 ;  /* 0x0000000125159824 */ /* 0x008fe200020e0600 */
[----:B------:R-:W-:-:S02]  /*eb90*/  @!P0 IADD3 R40, P5, R40, R39, RZ ;  /* 0x0000002728288210 */ /* 0x000fc40007fbe0ff */
[----:B------:R-:W-:Y:S02]  /*eba0*/  CS2R R32, SRZ ;  /* 0x0000000000207805 */ /* 0x000fe4000001ff00 */
[----:B------:R-:W-:Y:S01]  /*ebb0*/  @!P2 IADD3 R36, P4, R18, R39, RZ ;  /* 0x000000271224a210 */ /* 0x000fe20007f9e0ff */
[--C-:B------:R-:W-:Y:S01]  /*ebc0*/  @!P0 IMAD.X R39, R3, 0x1, R8.reuse, P3 ;  /* 0x0000000103278824 */ /* 0x100fe200018e0608 */
[----:B------:R-:W-:Y:S01]  /*ebd0*/  CS2R R34, SRZ ;  /* 0x0000000000227805 */ /* 0x000fe2000001ff00 */
[C---:B------:R-:W-:Y:S01]  /*ebe0*/  @!P0 IMAD.X R41, R37.reuse, 0x1, R8, P5 ;  /* 0x0000000125298824 */ /* 0x040fe200028e0608 */
[----:B------:R-:W-:Y:S02]  /*ebf0*/  CS2R R8, SRZ ;  /* 0x0000000000087805 */ /* 0x000fe4000001ff00 */
        /* <DEDUP_REMOVED lines=9> */
.L_x_1735:
[----:B------:R-:W-:Y:S05]  /*ec90*/  BSYNC B1 ;  /* 0x0000000000017941 */ /* 0x000fea0003800000 */
.L_x_1734:
[----:B------:R-:W-:Y:S01]  /*eca0*/  ULEA.HI UR4, UR37, UR37, URZ, 0x1 ;  /* 0x0000002525047291 */ /* 0x000fe2000f8f083f */
[----:B------:R-:W-:Y:S01]  /*ecb0*/  VIADDMNMX R0, R49, -R212, 0x80, PT ;  /* 0x0000008031007446 */ /* 0x000fe200038009d4 */
[----:B------:R-:W-:Y:S02]  /*ecc0*/  BSSY B1, `(.L_x_1736) ;  /* 0x0000008000017945 */ /* 0x000fe40003800000 */
[----:B------:R-:W-:Y:S01]  /*ecd0*/  ULOP3.LUT UR4, UR4, 0xfffffffe, URZ, 0xc0, !UPT ;  /* 0xfffffffe04047892 */ /* 0x000fe2000f8ec03f */
[----:B------:R-:W-:-:S03]  /*ece0*/  ISETP.GE.AND P1, PT, R211, R0, PT ;  /* 0x00000000d300720c */ /* 0x000fc60003f26270 */
[----:B------:R-:W-:-:S06]  /*ecf0*/  UIADD3 UR4, UR37, -UR4, URZ ;  /* 0x8000000425047290 */ /* 0x000fcc000fffe03f */
[----:B-1----:R-:W-:-:S05]  /*ed00*/  IMAD.U32 R3, RZ, RZ, UR4 ;  /* 0x00000004ff037e24 */ /* 0x002fca000f8e00ff */
[----:B------:R-:W-:-:S04]  /*ed10*/  SHF.L.U32 R3, R3, 0x1f, RZ ;  /* 0x0000001f03037819 */ /* 0x000fc800000006ff */
[----:B------:R-:W1:Y:S02]  /*ed20*/  SYNCS.PHASECHK.TRANS64.TRYWAIT P0, [R16+URZ+0x2a800], R3 ;  /* 0x02a80003100075a7 */ /* 0x000e64000800017f */
[----:B-1----:R-:W-:Y:S05]  /*ed30*/  @!P0 BRA `(.L_x_1737) ;  /* 0x000001ec00a88947 */ /* 0x002fea0003800000 */
.L_x_2051:
[----:B------:R-:W-:Y:S05]  /*ed40*/  BSYNC B1 ;  /* 0x0000000000017941 */ /* 0x000fea0003800000 */
.L_x_1736:
[----:B------:R-:W-:Y:S05]  /*ed50*/  @P1 BRA `(.L_x_1722) ;  /* 0x0000002c00f41947 */ /* 0x000fea0003800000 */
[----:B-1----:R-:W1:Y:S01]  /*ed60*/  LDC R3, c[0x0][0x3f4] ;  /* 0x0000fd00ff037b82 */ /* 0x002e620000000800 */
[C---:B------:R-:W-:Y:S01]  /*ed70*/  VIADD R0, R18.reuse, 0x20 ;  /* 0x0000002012007836 */ /* 0x040fe20000000000 */
[----:B------:R-:W-:Y:S01]  /*ed80*/  BSSY B1, `(.L_x_1738) ;  /* 0x0000100000017945 */ /* 0x000fe20003800000 */
[C---:B0-----:R-:W-:Y:S01]  /*ed90*/  VIADD R20, R18.reuse, 0x40 ;  /* 0x0000004012147836 */ /* 0x041fe20000000000 */
[-C--:B-1----:R-:W-:Y:S02]  /*eda0*/  ISETP.GE.AND P0, PT, R18, R3.reuse, PT ;  /* 0x000000031200720c */ /* 0x082fe40003f06270 */
[-C--:B------:R-:W-:Y:S02]  /*edb0*/  ISETP.GE.AND P1, PT, R0, R3.reuse, PT ;  /* 0x000000030000720c */ /* 0x080fe40003f26270 */
[----:B------:R-:W-:-:S09]  /*edc0*/  ISETP.GE.AND P2, PT, R20, R3, PT ;  /* 0x000000031400720c */ /* 0x000fd20003f46270 */
[----:B------:R-:W-:Y:S05]  /*edd0*/  @P0 BRA `(.L_x_1739) ;  /* 0x0000000c00e80947 */ /* 0x000fea0003800000 */
[----:B------:R-:W4:Y:S01]  /*ede0*/  LDL R68, [R1+0x34] ;  /* 0x0000340001447983 */ /* 0x000f220000100800 */
[C---:B------:R-:W-:Y:S02]  /*edf0*/  LEA.HI R0, R45.reuse, R45, RZ, 0x1 ;  /* 0x0000002d2d007211 */ /* 0x040fe400078f08ff */
[----:B-----5:R-:W-:Y:S02]  /*ee00*/  LOP3.LUT R20, R24, 0xff, RZ, 0xc0, !PT ;  /* 0x000000ff18147812 */ /* 0x020fe400078ec0ff */
[----:B------:R-:W-:Y:S02]  /*ee10*/  LOP3.LUT R36, R0, 0xfffffffe, RZ, 0xc0, !PT ;  /* 0xfffffffe00247812 */ /* 0x000fe400078ec0ff */
[----:B------:R-:W-:Y:S02]  /*ee20*/  SHF.R.U32.HI R0, RZ, 0x8, R24 ;  /* 0x00000008ff007819 */ /* 0x000fe40000011618 */
[----:B---3--:R-:W-:Y:S01]  /*ee30*/  SHF.R.U32.HI R37, RZ, 0x8, R25 ;  /* 0x00000008ff257819 */ /* 0x008fe20000011619 */
[----:B------:R-:W-:Y:S01]  /*ee40*/  IMAD.IADD R40, R45, 0x1, -R36 ;  /* 0x000000012d287824 */ /* 0x000fe200078e0a24 */
[----:B--2---:R-:W-:-:S02]  /*ee50*/  LOP3.LUT R21, R0, 0xff, RZ, 0xc0, !PT ;  /* 0x000000ff00157812 */ /* 0x004fc400078ec0ff */
[----:B----4-:R-:W-:Y:S02]  /*ee60*/  SHF.R.U32.HI R39, RZ, 0x8, R26 ;  /* 0x00000008ff277819 */ /* 0x010fe4000001161a */
        /* <DEDUP_REMOVED lines=15> */
[----:B------:R-:W-:Y:S02]  /*ef60*/  PRMT R49, R39, 0x7604, R38 ;  /* 0x0000760427317816 */ /* 0x000fe40000000026 */
        /* <DEDUP_REMOVED lines=12> */
[----:B------:R-:W-:Y:S02]  /*f030*/  LOP3.LUT R20, R5, 0xff, RZ, 0xc0, !PT ;  /* 0x000000ff05147812 */ /* 0x000fe400078ec0ff */
[----:B------:R-:W-:Y:S02]  /*f040*/  SHF.R.U32.HI R52, RZ, 0x8, R7 ;  /* 0x00000008ff347819 */ /* 0x000fe40000011607 */
[----:B------:R-:W-:Y:S02]  /*f050*/  PRMT R20, R21, 0x7604, R20 ;  /* 0x0000760415147816 */ /* 0x000fe40000000014 */
[----:B------:R-:W-:Y:S02]  /*f060*/  SHF.R.U32.HI R21, RZ, 0x10, R25 ;  /* 0x00000010ff157819 */ /* 0x000fe40000011619 */
[----:B------:R-:W-:Y:S02]  /*f070*/  SHF.R.U32.HI R50, RZ, 0x8, R6 ;  /* 0x00000008ff327819 */ /* 0x000fe40000011606 */
[----:B------:R-:W-:Y:S01]  /*f080*/  LOP3.LUT R51, R7, 0xff, RZ, 0xc0, !PT ;  /* 0x000000ff07337812 */ /* 0x000fe200078ec0ff */
[----:B------:R-:W-:Y:S01]  /*f090*/  IMAD.U32 R21, R21, 0x10000, RZ ;  /* 0x0001000015157824 */ /* 0x000fe200078e00ff */
[----:B------:R-:W-:-:S02]  /*f0a0*/  LOP3.LUT R52, R52, 0xff, RZ, 0xc0, !PT ;  /* 0x000000ff34347812 */ /* 0x000fc400078ec0ff */
[----:B------:R-:W-:Y:S02]  /*f0b0*/  SHF.R.U32.HI R55, RZ, 0x10, R5 ;  /* 0x00000010ff377819 */ /* 0x000fe40000011605 */
[----:B------:R-:W-:Y:S02]  /*f0c0*/  LOP3.LUT R47, R6, 0xff, RZ, 0xc0, !PT ;  /* 0x000000ff062f7812 */ /* 0x000fe400078ec0ff */
[----:B------:R-:W-:Y:S01]  /*f0d0*/  LOP3.LUT R50, R50, 0xff, RZ, 0xc0, !PT ;  /* 0x000000ff32327812 */ /* 0x000fe200078ec0ff */
[----:B------:R-:W-:Y:S01]  /*f0e0*/  IMAD.U32 R55, R55, 0x10000, RZ ;  /* 0x0001000037377824 */ /* 0x000fe200078e00ff */
[----:B------:R-:W-:Y:S02]  /*f0f0*/  PRMT R52, R52, 0x7604, R51 ;  /* 0x0000760434347816 */ /* 0x000fe40000000033 */
[----:B------:R-:W-:Y:S02]  /*f100*/  SHF.R.U32.HI R51, RZ, 0x10, R27 ;  /* 0x00000010ff337819 */ /* 0x000fe4000001161b */
[----:B------:R-:W-:-:S02]  /*f110*/  PRMT R57, R50, 0x7604, R47 ;  /* 0x0000760432397816 */ /* 0x000fc4000000002f */
[----:B------:R-:W-:Y:S01]  /*f120*/  LOP3.LUT R47, R46, 0xff0000, R21, 0xf8, !PT ;  /* 0x00ff00002e2f7812 */ /* 0x000fe200078ef815 */
[----:B------:R-:W-:Y:S01]  /*f130*/  IMAD.U32 R51, R51, 0x10000, RZ ;  /* 0x0001000033337824 */ /* 0x000fe200078e00ff */
[----:B------:R-:W-:Y:S02]  /*f140*/  LOP3.LUT R21, R45, 0xff0000, R24, 0xf8, !PT ;  /* 0x00ff00002d157812 */ /* 0x000fe400078ef818 */
[----:B------:R-:W-:Y:S02]  /*f150*/  LOP3.LUT R45, R20, 0xff0000, R55, 0xf8, !PT ;  /* 0x00ff0000142d7812 */ /* 0x000fe400078ef837 */
[----:B------:R-:W-:Y:S02]  /*f160*/  LOP3.LUT R49, R49, 0xff0000, R26, 0xf8, !PT ;  /* 0x00ff000031317812 */ /* 0x000fe400078ef81a */
[----:B------:R-:W-:Y:S02]  /*f170*/  LOP3.LUT R57, R57, 0xff0000, R6, 0xf8, !PT ;  /* 0x00ff000039397812 */ /* 0x000fe400078ef806 */
[----:B------:R-:W-:-:S02]  /*f180*/  LOP3.LUT R51, R48, 0xff0000, R51, 0xf8, !PT ;  /* 0x00ff000030337812 */ /* 0x000fc400078ef833 */
[----:B------:R-:W-:Y:S02]  /*f190*/  LOP3.LUT R56, R45, 0xff000000, R5, 0xf8, !PT ;  /* 0xff0000002d387812 */ /* 0x000fe400078ef805 */
[----:B------:R-:W-:Y:S02]  /*f1a0*/  LOP3.LUT R54, R47, 0xff000000, R25, 0xf8, !PT ;  /* 0xff0000002f367812 */ /* 0x000fe400078ef819 */
[----:B------:R-:W-:Y:S02]  /*f1b0*/  SHF.R.U32.HI R59, RZ, 0x10, R7 ;  /* 0x00000010ff3b7819 */ /* 0x000fe40000011607 */
[----:B------:R-:W-:Y:S02]  /*f1c0*/  LOP3.LUT R20, R49, 0xff000000, R26, 0xf8, !PT ;  /* 0xff00000031147812 */ /* 0x000fe400078ef81a */
[----:B------:R-:W-:Y:S01]  /*f1d0*/  LOP3.LUT R5, R57, 0xff000000, R6, 0xf8, !PT ;  /* 0xff00000039057812 */ /* 0x000fe200078ef806 */
[----:B------:R-:W-:Y:S01]  /*f1e0*/  IMAD.U32 R59, R59, 0x10000, RZ ;  /* 0x000100003b3b7824 */ /* 0x000fe200078e00ff */
[----:B------:R-:W-:-:S02]  /*f1f0*/  LOP3.LUT R55, R51, 0xff000000, R27, 0xf8, !PT ;  /* 0xff00000033377812 */ /* 0x000fc400078ef81b */
[----:B------:R-:W-:Y:S02]  /*f200*/  F2FP.F16.E4M3.UNPACK_B R57, R56 ;  /* 0x00000038ff39723e */ /* 0x000fe400020006ff */
[----:B0-----:R-:W-:Y:S02]  /*f210*/  F2FP.F16.E4M3.UNPACK_B R26, R41 ;  /* 0x00000029ff1a723e */ /* 0x001fe400020006ff */
[----:B------:R-:W-:Y:S02]  /*f220*/  F2FP.F16.E4M3.UNPACK_B R27, R54 ;  /* 0x00000036ff1b723e */ /* 0x000fe400020006ff */
[----:B------:R-:W-:Y:S01]  /*f230*/  LOP3.LUT R21, R21, 0xff000000, R24, 0xf8, !PT ;  /* 0xff00000015157812 */ /* 0x000fe200078ef818 */
[--C-:B------:R-:W-:Y:S01]  /*f240*/  HADD2.F32 R6, -RZ, R26.reuse.H0_H0 ;  /* 0x2000001aff067230 */ /* 0x100fe20000004100 */
[----:B------:R-:W-:Y:S01]  /*f250*/  LOP3.LUT R59, R52, 0xff0000, R59, 0xf8, !PT ;  /* 0x00ff0000343b7812 */ /* 0x000fe200078ef83b */
[----:B------:R-:W-:Y:S01]  /*f260*/  HADD2.F32 R26, -RZ, R26.H1_H1 ;  /* 0x3000001aff1a7230 */ /* 0x000fe20000004100 */
[----:B------:R-:W-:-:S02]  /*f270*/  F2FP.F16.E4M3.UNPACK_B R45, R40 ;  /* 0x00000028ff2d723e */ /* 0x000fc400020006ff */
[----:B------:R-:W-:Y:S02]  /*f280*/  F2FP.F16.E4M3.UNPACK_B R52, R40.H1 ;  /* 0x00000028ff34723e */ /* 0x000fe400030006ff */
[--C-:B------:R-:W-:Y:S02]  /*f290*/  LOP3.LUT R53, R53, 0xff0000, R4.reuse, 0xf8, !PT ;  /* 0x00ff000035357812 */ /* 0x100fe400078ef804 */
[----:B------:R-:W-:Y:S02]  /*f2a0*/  F2FP.F16.E4M3.UNPACK_B R41, R41.H1 ;  /* 0x00000029ff29723e */ /* 0x000fe400030006ff */
[----:B------:R-:W-:Y:S02]  /*f2b0*/  F2FP.F16.E4M3.UNPACK_B R56, R56.H1 ;  /* 0x00000038ff38723e */ /* 0x000fe400030006ff */
[----:B------:R-:W-:Y:S02]  /*f2c0*/  F2FP.F16.E4M3.UNPACK_B R54, R54.H1 ;  /* 0x00000036ff36723e */ /* 0x000fe400030006ff */
[----:B------:R-:W-:-:S02]  /*f2d0*/  LOP3.LUT R46, R53, 0xff000000, R4, 0xf8, !PT ;  /* 0xff000000352e7812 */ /* 0x000fc400078ef804 */
[-C--:B------:R-:W-:Y:S02]  /*f2e0*/  F2FP.F16.E4M3.UNPACK_B R51, R43.reuse ;  /* 0x0000002bff33723e */ /* 0x080fe400020006ff */
[----:B------:R-:W-:Y:S01]  /*f2f0*/  F2FP.F16.E4M3.UNPACK_B R53, R43.H1 ;  /* 0x0000002bff35723e */ /* 0x000fe200030006ff */
[----:B------:R-:W-:Y:S01]  /*f300*/  HADD2.F32 R43, -RZ, R56.H0_H0 ;  /* 0x20000038ff2b7230 */ /* 0x000fe20000004100 */
[----:B------:R-:W-:Y:S02]  /*f310*/  LOP3.LUT R59, R59, 0xff000000, R7, 0xf8, !PT ;  /* 0xff0000003b3b7812 */ /* 0x000fe400078ef807 */
[----:B------:R-:W-:Y:S02]  /*f320*/  F2FP.F16.E4M3.UNPACK_B R7, R42 ;  /* 0x0000002aff07723e */ /* 0x000fe400020006ff */
[-C--:B------:R-:W-:Y:S02]  /*f330*/  F2FP.F16.E4M3.UNPACK_B R60, R59.reuse ;  /* 0x0000003bff3c723e */ /* 0x080fe400020006ff */
[----:B------:R-:W-:-:S02]  /*f340*/  F2FP.F16.E4M3.UNPACK_B R59, R59.H1 ;  /* 0x0000003bff3b723e */ /* 0x000fc400030006ff */
[----:B------:R-:W-:Y:S01]  /*f350*/  F2FP.F16.E4M3.UNPACK_B R42, R42.H1 ;  /* 0x0000002aff2a723e */ /* 0x000fe200030006ff */
[----:B------:R-:W0:Y:S02]  /*f360*/  LDS.128 R36, [R68+0x18400] ;  /* 0x0184000044247984 */ /* 0x000e240000000c00 */
[-C--:B0-----:R-:W-:Y:S02]  /*f370*/  F2FP.F16.E4M3.UNPACK_B R24, R37.reuse ;  /* 0x00000025ff18723e */ /* 0x081fe400020006ff */
[----:B------:R-:W-:Y:S02]  /*f380*/  F2FP.F16.E4M3.UNPACK_B R47, R37.H1 ;  /* 0x00000025ff2f723e */ /* 0x000fe400030006ff */
[-C--:B------:R-:W-:Y:S01]  /*f390*/  F2FP.F16.E4M3.UNPACK_B R48, R39.reuse ;  /* 0x00000027ff30723e */ /* 0x080fe200020006ff */
[----:B------:R-:W-:Y:S01]  /*f3a0*/  HADD2.F32 R25, -RZ, R24.H0_H0 ;  /* 0x20000018ff197230 */ /* 0x000fe20000004100 */
[----:B------:R-:W-:Y:S01]  /*f3b0*/  F2FP.F16.E4M3.UNPACK_B R50, R39.H1 ;  /* 0x00000027ff32723e */ /* 0x000fe200030006ff */
[--C-:B------:R-:W-:Y:S01]  /*f3c0*/  HADD2.F32 R39, -RZ, R57.reuse.H0_H0 ;  /* 0x20000039ff277230 */ /* 0x100fe20000004100 */
[-C--:B------:R-:W-:Y:S01]  /*f3d0*/  F2FP.F16.E4M3.UNPACK_B R37, R36.reuse ;  /* 0x00000024ff25723e */ /* 0x080fe200020006ff */
[----:B------:R-:W-:Y:S01]  /*f3e0*/  HADD2.F32 R57, -RZ, R57.H1_H1 ;  /* 0x30000039ff397230 */ /* 0x000fe20000004100 */
[----:B------:R-:W-:Y:S01]  /*f3f0*/  F2FP.F16.E4M3.UNPACK_B R49, R36.H1 ;  /* 0x00000024ff31723e */ /* 0x000fe200030006ff */
[----:B------:R-:W-:-:S02]  /*f400*/  HADD2.F32 R36, -RZ, R27.H0_H0 ;  /* 0x2000001bff247230 */ /* 0x000fc40000004100 */
[----:B------:R-:W-:Y:S01]  /*f410*/  FMUL.FTZ R40, R6, R39 ;  /* 0x0000002706287220 */ /* 0x000fe20000410000 */
[----:B------:R-:W-:Y:S02]  /*f420*/  HADD2.F32 R24, -RZ, R24.H1_H1 ;  /* 0x30000018ff187230 */ /* 0x000fe40000004100 */
[----:B------:R-:W-:Y:S01]  /*f430*/  FMUL.FTZ R61, R26, R57 ;  /* 0x000000391a3d7220 */ /* 0x000fe20000410000 */
[----:B------:R-:W-:Y:S01]  /*f440*/  F2FP.F16.E4M3.UNPACK_B R4, R38 ;  /* 0x00000026ff04723e */ /* 0x000fe200020006ff */
[-C--:B------:R-:W-:Y:S01]  /*f450*/  FMUL.FTZ R58, R6, R36.reuse ;  /* 0x00000024063a7220 */ /* 0x080fe20000410000 */
[C---:B------:R-:W-:Y:S01]  /*f460*/  FFMA.FTZ R6, R25.reuse, R36, -R40 ;  /* 0x0000002419067223 */ /* 0x040fe20000010828 */
[----:B------:R-:W-:Y:S01]  /*f470*/  HADD2.F32 R40, -RZ, R54.H0_H0 ;  /* 0x20000036ff287230 */ /* 0x000fe20000004100 */
[----:B------:R-:W-:Y:S01]  /*f480*/  F2FP.F16.E4M3.UNPACK_B R38, R38.H1 ;  /* 0x00000026ff26723e */ /* 0x000fe200030006ff */
[----:B------:R-:W-:Y:S01]  /*f490*/  FFMA.FTZ R25, R25, R39, R58 ;  /* 0x0000002719197223 */ /* 0x000fe2000001003a */
[----:B------:R-:W-:-:S02]  /*f4a0*/  HADD2.F32 R39, -RZ, R27.H1_H1 ;  /* 0x3000001bff277230 */ /* 0x000fc40000004100 */
[----:B------:R-:W-:Y:S02]  /*f4b0*/  HADD2.F32 R27, -RZ, R41.H0_H0 ;  /* 0x20000029ff1b7230 */ /* 0x000fe40000004100 */
[----:B------:R-:W-:Y:S02]  /*f4c0*/  HADD2.F32 R36, -RZ, R47.H0_H0 ;  /* 0x2000002fff247230 */ /* 0x000fe40000004100 */
[----:B------:R-:W-:Y:S01]  /*f4d0*/  FMUL.FTZ R26, R26, R39 ;  /* 0x000000271a1a7220 */ /* 0x000fe20000410000 */
[----:B------:R-:W-:Y:S02]  /*f4e0*/  HADD2.F32 R54, -RZ, R54.H1_H1 ;  /* 0x30000036ff367230 */ /* 0x000fe40000004100 */
[C---:B------:R-:W-:Y:S01]  /*f4f0*/  FMUL.FTZ R63, R27.reuse, R43 ;  /* 0x0000002b1b3f7220 */ /* 0x040fe20000410000 */
[-C--:B------:R-:W-:Y:S01]  /*f500*/  FMUL.FTZ R58, R27, R40.reuse ;  /* 0x000000281b3a7220 */ /* 0x080fe20000410000 */
[C---:B------:R-:W-:Y:S01]  /*f510*/  FFMA.FTZ R27, R24.reuse, R39, -R61 ;  /* 0x00000027181b7223 */ /* 0x040fe2000001083d */
[----:B------:R-:W-:Y:S01]  /*f520*/  FFMA.FTZ R24, R24, R57, R26 ;  /* 0x0000003918187223 */ /* 0x000fe2000001001a */
[C---:B------:R-:W-:Y:S01]  /*f530*/  FFMA.FTZ R26, R36.reuse, R40, -R63 ;  /* 0x00000028241a7223 */ /* 0x040fe2000001083f */
[----:B------:R-:W-:Y:S01]  /*f540*/  FFMA.FTZ R36, R36, R43, R58 ;  /* 0x0000002b24247223 */ /* 0x000fe2000001003a */
[----:B------:R-:W-:Y:S01]  /*f550*/  HADD2.F32 R58, -RZ, R56.H1_H1 ;  /* 0x30000038ff3a7230 */ /* 0x000fe20000004100 */
[-C--:B------:R-:W-:Y:S01]  /*f560*/  F2FP.F16.E4M3.UNPACK_B R56, R55.reuse ;  /* 0x00000037ff38723e */ /* 0x080fe200020006ff */
[----:B------:R-:W-:Y:S01]  /*f570*/  HADD2.F32 R41, -RZ, R41.H1_H1 ;  /* 0x30000029ff297230 */ /* 0x000fe20000004100 */
[----:B------:R-:W-:Y:S01]  /*f580*/  F2FP.F16.E4M3.UNPACK_B R55, R55.H1 ;  /* 0x00000037ff37723e */ /* 0x000fe200030006ff */
[----:B------:R-:W-:-:S02]  /*f590*/  HADD2.F32 R61, -RZ, R60.H0_H0 ;  /* 0x2000003cff3d7230 */ /* 0x000fc40000004100 */
[----:B------:R-:W-:Y:S02]  /*f5a0*/  HADD2.F32 R39, -RZ, R51.H0_H0 ;  /* 0x20000033ff277230 */ /* 0x000fe40000004100 */
[C---:B------:R-:W-:Y:S01]  /*f5b0*/  FMUL.FTZ R62, R41.reuse, R58 ;  /* 0x0000003a293e7220 */ /* 0x040fe20000410000 */
[----:B------:R-:W-:Y:S02]  /*f5c0*/  HADD2.F32 R57, -RZ, R56.H0_H0 ;  /* 0x20000038ff397230 */ /* 0x000fe40000004100 */
[----:B------:R-:W-:Y:S01]  /*f5d0*/  FMUL.FTZ R43, R41, R54 ;  /* 0x00000036292b7220 */ /* 0x000fe20000410000 */
[----:B------:R-:W-:Y:S02]  /*f5e0*/  HADD2.F32 R47, -RZ, R47.H1_H1 ;  /* 0x3000002fff2f7230 */ /* 0x000fe40000004100 */
[C---:B------:R-:W-:Y:S01]  /*f5f0*/  FMUL.FTZ R41, R39.reuse, R61 ;  /* 0x0000003d27297220 */ /* 0x040fe20000410000 */
[----:B------:R-:W-:Y:S02]  /*f600*/  HADD2.F32 R40, -RZ, R48.H0_H0 ;  /* 0x20000030ff287230 */ /* 0x000fe40000004100 */
[----:B------:R-:W-:Y:S01]  /*f610*/  FMUL.FTZ R64, R39, R57 ;  /* 0x0000003927407220 */ /* 0x000fe20000410000 */
[----:B------:R-:W-:-:S02]  /*f620*/  HADD2.F32 R60, -RZ, R60.H1_H1 ;  /* 0x3000003cff3c7230 */ /* 0x000fc40000004100 */
[C---:B------:R-:W-:Y:S01]  /*f630*/  FFMA.FTZ R39, R47.reuse, R54, -R62 ;  /* 0x000000362f277223 */ /* 0x040fe2000001083e */
[----:B------:R-:W-:Y:S01]  /*f640*/  FFMA.FTZ R43, R47, R58, R43 ;  /* 0x0000003a2f2b7223 */ /* 0x000fe2000001002b */
[C---:B------:R-:W-:Y:S01]  /*f650*/  FFMA.FTZ R41, R40.reuse, R57, -R41 ;  /* 0x0000003928297223 */ /* 0x040fe20000010829 */
[----:B------:R-:W-:Y:S02]  /*f660*/  HADD2.F32 R58, -RZ, R59.H0_H0 ;  /* 0x2000003bff3a7230 */ /* 0x000fe40000004100 */
[----:B------:R-:W-:Y:S01]  /*f670*/  FFMA.FTZ R40, R40, R61, R64 ;  /* 0x0000003d28287223 */ /* 0x000fe20000010040 */
[----:B------:R-:W-:Y:S01]  /*f680*/  HADD2.F32 R54, -RZ, R53.H0_H0 ;  /* 0x20000035ff367230 */ /* 0x000fe20000004100 */
[----:B------:R-:W-:Y:S01]  /*f690*/  F2FP.SATFINITE.E4M3.F32.PACK_AB_MERGE_C R36, R43, R36, RZ ;  /* 0x000000242b24723e */ /* 0x000fe200048070ff */
[----:B------:R-:W-:Y:S02]  /*f6a0*/  HADD2.F32 R57, -RZ, R55.H0_H0 ;  /* 0x20000037ff397230 */ /* 0x000fe40000004100 */
[----:B------:R-:W-:-:S02]  /*f6b0*/  HADD2.F32 R47, -RZ, R48.H1_H1 ;  /* 0x30000030ff2f7230 */ /* 0x000fc40000004100 */
[C---:B------:R-:W-:Y:S01]  /*f6c0*/  FMUL.FTZ R64, R54.reuse, R58 ;  /* 0x0000003a36407220 */ /* 0x040fe20000410000 */
[----:B------:R-:W-:Y:S02]  /*f6d0*/  HADD2.F32 R48, -RZ, R51.H1_H1 ;  /* 0x30000033ff307230 */ /* 0x000fe40000004100 */
[----:B------:R-:W-:Y:S01]  /*f6e0*/  FMUL.FTZ R63, R54, R57 ;  /* 0x00000039363f7220 */ /* 0x000fe20000410000 */
[----:B------:R-:W-:Y:S01]  /*f6f0*/  HADD2.F32 R51, -RZ, R50.H0_H0 ;  /* 0x20000032ff337230 */ /* 0x000fe20000004100 */
[----:B------:R-:W-:Y:S01]  /*f700*/  F2FP.SATFINITE.E4M3.F32.PACK_AB_MERGE_C R25, R24, R25, R36 ;  /* 0x000000191819723e */ /* 0x000fe20004807024 */
[----:B------:R-:W-:Y:S02]  /*f710*/  HADD2.F32 R56, -RZ, R56.H1_H1 ;  /* 0x30000038ff387230 */ /* 0x000fe40000004100 */
[C---:B------:R-:W-:Y:S01]  /*f720*/  FMUL.FTZ R62, R48.reuse, R60 ;  /* 0x0000003c303e7220 */ /* 0x040fe20000410000 */
[----:B------:R-:W-:Y:S02]  /*f730*/  HADD2.F32 R54, -RZ, R53.H1_H1 ;  /* 0x30000035ff367230 */ /* 0x000fe40000004100 */
[C---:B------:R-:W-:Y:S01]  /*f740*/  FFMA.FTZ R64, R51.reuse, R57, -R64 ;  /* 0x0000003933407223 */ /* 0x040fe20000010840 */
[----:B------:R-:W-:Y:S01]  /*f750*/  FFMA.FTZ R63, R51, R58, R63 ;  /* 0x0000003a333f7223 */ /* 0x000fe2000001003f */
[----:B------:R-:W-:Y:S01]  /*f760*/  FMUL.FTZ R61, R48, R56 ;  /* 0x00000038303d7220 */ /* 0x000fe20000410000 */
[----:B------:R-:W-:Y:S01]  /*f770*/  HADD2.F32 R57, -RZ, R55.H1_H1 ;  /* 0x30000037ff397230 */ /* 0x000fe20000004100 */
[----:B------:R-:W-:Y:S01]  /*f780*/  F2FP.F16.E4M3.UNPACK_B R58, R46.H1 ;  /* 0x0000002eff3a723e */ /* 0x000fe200030006ff */
[C---:B------:R-:W-:Y:S01]  /*f790*/  FFMA.FTZ R48, R47.reuse, R56, -R62 ;  /* 0x000000382f307223 */ /* 0x040fe2000001083e */
[----:B------:R-:W-:Y:S01]  /*f7a0*/  F2FP.F16.E4M3.UNPACK_B R55, R21.H1 ;  /* 0x00000015ff37723e */ /* 0x000fe200030006ff */
[----:B------:R-:W-:Y:S01]  /*f7b0*/  FFMA.FTZ R47, R47, R60, R61 ;  /* 0x0000003c2f2f7223 */ /* 0x000fe2000001003d */
[----:B------:R-:W-:-:S02]  /*f7c0*/  HADD2.F32 R60, -RZ, R59.H1_H1 ;  /* 0x3000003bff3c7230 */ /* 0x000fc40000004100 */
[C---:B------:R-:W-:Y:S01]  /*f7d0*/  FMUL.FTZ R67, R54.reuse, R57 ;  /* 0x0000003936437220 */ /* 0x040fe20000410000 */
[----:B------:R-:W-:Y:S02]  /*f7e0*/  HADD2.F32 R59, -RZ, R58.H0_H0 ;  /* 0x2000003aff3b7230 */ /* 0x000fe40000004100 */
[----:B------:R-:W-:Y:S02]  /*f7f0*/  HADD2.F32 R53, -RZ, R52.H0_H0 ;  /* 0x20000034ff357230 */ /* 0x000fe40000004100 */
[----:B------:R-:W-:Y:S01]  /*f800*/  FMUL.FTZ R62, R54, R60 ;  /* 0x0000003c363e7220 */ /* 0x000fe20000410000 */
[----:B------:R-:W-:Y:S02]  /*f810*/  HADD2.F32 R56, -RZ, R55.H0_H0 ;  /* 0x20000037ff387230 */ /* 0x000fe40000004100 */
[----:B------:R-:W-:Y:S02]  /*f820*/  HADD2.F32 R51, -RZ, R50.H1_H1 ;  /* 0x30000032ff337230 */ /* 0x000fe40000004100 */
[----:B------:R-:W-:Y:S01]  /*f830*/  FMUL.FTZ R61, R53, R59 ;  /* 0x0000003b353d7220 */ /* 0x000fe20000410000 */
[----:B------:R-:W-:-:S02]  /*f840*/  HADD2.F32 R50, -RZ, R49.H0_H0 ;  /* 0x20000031ff327230 */ /* 0x000fc40000004100 */
[----:B------:R-:W-:Y:S01]  /*f850*/  FMUL.FTZ R54, R53, R56 ;  /* 0x0000003835367220 */ /* 0x000fe20000410000 */
[----:B------:R-:W-:Y:S02]  /*f860*/  HADD2.F32 R58, -RZ, R58.H1_H1 ;  /* 0x3000003aff3a7230 */ /* 0x000fe40000004100 */
[C---:B------:R-:W-:Y:S01]  /*f870*/  FFMA.FTZ R65, R51.reuse, R57, -R62 ;  /* 0x0000003933417223 */ /* 0x040fe2000001083e */
[----:B------:R-:W-:Y:S02]  /*f880*/  HADD2.F32 R52, -RZ, R52.H1_H1 ;  /* 0x30000034ff347230 */ /* 0x000fe40000004100 */
[----:B------:R-:W-:Y:S01]  /*f890*/  FFMA.FTZ R66, R51, R60, R67 ;  /* 0x0000003c33427223 */ /* 0x000fe20000010043 */
[----:B------:R-:W-:Y:S02]  /*f8a0*/  HADD2.F32 R55, -RZ, R55.H1_H1 ;  /* 0x30000037ff377230 */ /* 0x000fe40000004100 */
[C---:B------:R-:W-:Y:S01]  /*f8b0*/  FFMA.FTZ R61, R50.reuse, R56, -R61 ;  /* 0x00000038323d7223 */ /* 0x040fe2000001083d */
[----:B------:R-:W-:Y:S01]  /*f8c0*/  FFMA.FTZ R59, R50, R59, R54 ;  /* 0x0000003b323b7223 */ /* 0x000fe20000010036 */
[----:B------:R-:W-:Y:S01]  /*f8d0*/  F2FP.F16.E4M3.UNPACK_B R51, R46 ;  /* 0x0000002eff33723e */ /* 0x000fe200020006ff */
        /* <DEDUP_REMOVED lines=16> */
[----:B------:R-:W-:Y:S02]  /*f9e0*/  HADD2.F32 R50, -RZ, R50.H1_H1 ;  /* 0x30000032ff327230 */ /* 0x000fe40000004100 */
[----:B------:R-:W-:Y:S01]  /*f9f0*/  FFMA.FTZ R52, R21, R52, R46 ;  /* 0x0000003415347223 */ /* 0x000fe2000001002e */
[----:B------:R-:W-:Y:S01]  /*fa00*/  HADD2.F32 R37, -RZ, R37.H1_H1 ;  /* 0x30000025ff257230 */ /* 0x000fe20000004100 */
[----:B------:R-:W-:Y:S01]  /*fa10*/  F2FP.F16.E4M3.UNPACK_B R49, R5.H1 ;  /* 0x00000005ff31723e */ /* 0x000fe200030006ff */
[C---:B------:R-:W-:Y:S01]  /*fa20*/  FMUL.FTZ R58, R45.reuse, R54 ;  /* 0x000000362d3a7220 */ /* 0x040fe20000410000 */
[----:B------:R-:W-:Y:S01]  /*fa30*/  F2FP.F16.E4M3.UNPACK_B R21, R20.H1 ;  /* 0x00000014ff15723e */ /* 0x000fe200030006ff */
[-C--:B------:R-:W-:Y:S01]  /*fa40*/  FMUL.FTZ R53, R45, R50.reuse ;  /* 0x000000322d357220 */ /* 0x080fe20000410000 */
[----:B------:R-:W-:Y:S02]  /*fa50*/  HADD2.F32 R45, -RZ, R42.H0_H0 ;  /* 0x2000002aff2d7230 */ /* 0x000fe40000004100 */
[----:B------:R-:W-:Y:S01]  /*fa60*/  FFMA.FTZ R51, R37, R50, -R58 ;  /* 0x0000003225337223 */ /* 0x000fe2000001083a */
[----:B------:R-:W-:-:S02]  /*fa70*/  HADD2.F32 R50, -RZ, R49.H0_H0 ;  /* 0x20000031ff327230 */ /* 0x000fc40000004100 */
[----:B------:R-:W-:Y:S01]  /*fa80*/  FFMA.FTZ R53, R37, R54, R53 ;  /* 0x0000003625357223 */ /* 0x000fe20000010035 */
[----:B------:R-:W-:Y:S01]  /*fa90*/  HADD2.F32 R46, -RZ, R21.H0_H0 ;  /* 0x20000015ff2e7230 */ /* 0x000fe20000004100 */
[----:B------:R-:W-:Y:S01]  /*faa0*/  F2FP.F16.E4M3.UNPACK_B R20, R20 ;  /* 0x00000014ff14723e */ /* 0x000fe200020006ff */
[----:B------:R-:W-:Y:S02]  /*fab0*/  HADD2.F32 R49, -RZ, R49.H1_H1 ;  /* 0x30000031ff317230 */ /* 0x000fe40000004100 */
[C---:B------:R-:W-:Y:S01]  /*fac0*/  FMUL.FTZ R54, R45.reuse, R50 ;  /* 0x000000322d367220 */ /* 0x040fe20000410000 */
[----:B------:R-:W-:Y:S02]  /*fad0*/  HADD2.F32 R42, -RZ, R42.H1_H1 ;  /* 0x3000002aff2a7230 */ /* 0x000fe40000004100 */
[----:B------:R-:W-:Y:S01]  /*fae0*/  FMUL.FTZ R58, R45, R46 ;  /* 0x0000002e2d3a7220 */ /* 0x000fe20000410000 */
[----:B------:R-:W-:Y:S01]  /*faf0*/  HADD2.F32 R37, -RZ, R21.H1_H1 ;  /* 0x30000015ff257230 */ /* 0x000fe20000004100 */
[----:B------:R-:W-:Y:S01]  /*fb00*/  F2FP.F16.E4M3.UNPACK_B R5, R5 ;  /* 0x00000005ff05723e */ /* 0x000fe200020006ff */
[----:B------:R-:W-:-:S02]  /*fb10*/  HADD2.F32 R21, -RZ, R38.H0_H0 ;  /* 0x20000026ff157230 */ /* 0x000fc40000004100 */
[C---:B------:R-:W-:Y:S01]  /*fb20*/  FMUL.FTZ R45, R42.reuse, R49 ;  /* 0x000000312a2d7220 */ /* 0x040fe20000410000 */
[----:B------:R-:W-:Y:S02]  /*fb30*/  HADD2.F32 R38, -RZ, R38.H1_H1 ;  /* 0x30000026ff267230 */ /* 0x000fe40000004100 */
[----:B------:R-:W-:Y:S01]  /*fb40*/  FMUL.FTZ R42, R42, R37 ;  /* 0x000000252a2a7220 */ /* 0x000fe20000410000 */
[----:B------:R-:W-:Y:S01]  /*fb50*/  F2FP.SATFINITE.E4M3.F32.PACK_AB_MERGE_C R59, R62, R59, RZ ;  /* 0x0000003b3e3b723e */ /* 0x000fe200048070ff */
[C---:B------:R-:W-:Y:S01]  /*fb60*/  FFMA.FTZ R54, R21.reuse, R46, -R54 ;  /* 0x0000002e15367223 */ /* 0x040fe20000010836 */
[----:B------:R-:W-:Y:S01]  /*fb70*/  FFMA.FTZ R58, R21, R50, R58 ;  /* 0x00000032153a7223 */ /* 0x000fe2000001003a */
[C---:B------:R-:W-:Y:S01]  /*fb80*/  FFMA.FTZ R55, R38.reuse, R37, -R45 ;  /* 0x0000002526377223 */ /* 0x040fe2000001082d */
[--C-:B------:R-:W-:Y:S02]  /*fb90*/  HADD2.F32 R21, -RZ, R20.reuse.H0_H0 ;  /* 0x20000014ff157230 */ /* 0x100fe40000004100 */
[----:B------:R-:W-:Y:S01]  /*fba0*/  FFMA.FTZ R57, R38, R49, R42 ;  /* 0x0000003126397223 */ /* 0x000fe2000001002a */
[----:B------:R-:W-:Y:S01]  /*fbb0*/  HADD2.F32 R37, -RZ, R20.H1_H1 ;  /* 0x30000014ff257230 */ /* 0x000fe20000004100 */
[----:B------:R-:W-:Y:S01]  /*fbc0*/  F2FP.SATFINITE.E4M3.F32.PACK_AB_MERGE_C R24, R53, R52, R59 ;  /* 0x000000343518723e */ /* 0x000fe2000480703b */
[----:B------:R-:W-:Y:S01]  /*fbd0*/  HADD2.F32 R20, -RZ, R7.H0_H0 ;  /* 0x20000007ff147230 */ /* 0x000fe20000004100 */
[----:B------:R-:W-:Y:S01]  /*fbe0*/  F2FP.SATFINITE.E4M3.F32.PACK_AB_MERGE_C R54, R55, R54, RZ ;  /* 0x000000363736723e */ /* 0x000fe200048070ff */
[----:B------:R-:W-:-:S02]  /*fbf0*/  HADD2.F32 R38, -RZ, R5.H0_H0 ;  /* 0x20000005ff267230 */ /* 0x000fc40000004100 */
[----:B------:R-:W-:Y:S02]  /*fc00*/  HADD2.F32 R42, -RZ, R5.H1_H1 ;  /* 0x30000005ff2a7230 */ /* 0x000fe40000004100 */
[C---:B------:R-:W-:Y:S01]  /*fc10*/  FMUL.FTZ R45, R20.reuse, R21 ;  /* 0x00000015142d7220 */ /* 0x040fe20000410000 */
[----:B------:R-:W-:Y:S02]  /*fc20*/  HADD2.F32 R7, -RZ, R7.H1_H1 ;  /* 0x30000007ff077230 */ /* 0x000fe40000004100 */
[----:B------:R-:W-:Y:S01]  /*fc30*/  FMUL.FTZ R46, R20, R38 ;  /* 0x00000026142e7220 */ /* 0x000fe20000410000 */
[--C-:B------:R-:W-:Y:S02]  /*fc40*/  HADD2.F32 R5, -RZ, R4.reuse.H0_H0 ;  /* 0x20000004ff057230 */ /* 0x100fe40000004100 */
[----:B------:R-:W-:Y:S02]  /*fc50*/  HADD2.F32 R4, -RZ, R4.H1_H1 ;  /* 0x30000004ff047230 */ /* 0x000fe40000004100 */
[C---:B------:R-:W-:Y:S01]  /*fc60*/  FMUL.FTZ R49, R7.reuse, R42 ;  /* 0x0000002a07317220 */ /* 0x040fe20000410000 */
[----:B------:R-:W-:Y:S01]  /*fc70*/  FMUL.FTZ R7, R7, R37 ;  /* 0x0000002507077220 */ /* 0x000fe20000410000 */
        /* <DEDUP_REMOVED lines=14> */
[----:B------:R0:W-:Y:S04]  /*fd60*/  STS.128 [R68+0x18400], R4 ;  /* 0x0184000444007388 */ /* 0x0001e80000000c00 */
[----:B------:R0:W-:Y:S02]  /*fd70*/  STS.128 [R0+0x18400], R24 ;  /* 0x0184001800007388 */ /* 0x0001e40000000c00 */
.L_x_1739:
[----:B------:R-:W-:Y:S05]  /*fd80*/  BSYNC B1 ;  /* 0x0000000000017941 */ /* 0x000fea0003800000 */
.L_x_1738:
[----:B------:R-:W-:Y:S04]  /*fd90*/  BSSY B1, `(.L_x_1740) ;  /* 0x0000101000017945 */ /* 0x000fe80003800000 */
[----:B------:R-:W-:Y:S05]  /*fda0*/  @P1 BRA `(.L_x_1741) ;  /* 0x0000000c00fc1947 */ /* 0x000fea0003800000 */
[----:B------:R-:W4:Y:S01]  /*fdb0*/  LDL R61, [R1+0x30] ;  /* 0x00003000013d7983 */ /* 0x000f220000100800 */
[----:B0----5:R-:W-:Y:S02]  /*fdc0*/  SHF.R.U32.HI R0, RZ, 0x8, R28 ;  /* 0x00000008ff007819 */ /* 0x021fe4000001161c */
[----:B------:R-:W-:Y:S02]  /*fdd0*/  LOP3.LUT R5, R28, 0xff, RZ, 0xc0, !PT ;  /* 0x000000ff1c057812 */ /* 0x000fe400078ec0ff */
[----:B------:R-:W-:Y:S02]  /*fde0*/  LOP3.LUT R4, R0, 0xff, RZ, 0xc0, !PT ;  /* 0x000000ff00047812 */ /* 0x000fe400078ec0ff */
[----:B------:R-:W-:Y:S02]  /*fdf0*/  LEA.HI R0, R3, R213, RZ, 0x1c ;  /* 0x000000d503007211 */ /* 0x000fe400078fe0ff */
[----:B---3--:R-:W-:Y:S02]  /*fe00*/  PRMT R37, R4, 0x7604, R5 ;  /* 0x0000760404257816 */ /* 0x008fe40000000005 */
[----:B------:R-:W-:-:S02]  /*fe10*/  SHF.R.S32.HI R5, RZ, 0x1f, R0 ;  /* 0x0000001fff057819 */ /* 0x000fc40000011400 */
[----:B------:R-:W-:Y:S02]  /*fe20*/  SHF.R.U32.HI R24, RZ, 0x8, R31 ;  /* 0x00000008ff187819 */ /* 0x000fe4000001161f */
[----:B------:R-:W-:Y:S01]  /*fe30*/  LEA.HI R4, R5, R0, RZ, 0x2 ;  /* 0x0000000005047211 */ /* 0x000fe200078f10ff */
[----:B------:R-:W-:Y:S01]  /*fe40*/  IMAD.SHL.U32 R0, R0, 0x10, RZ ;  /* 0x0000001000007824 */ /* 0x000fe200078e00ff */
[----:B--2---:R-:W-:Y:S02]  /*fe50*/  LOP3.LUT R21, R31, 0xff, RZ, 0xc0, !PT ;  /* 0x000000ff1f157812 */ /* 0x004fe400078ec0ff */
[----:B------:R-:W-:Y:S01]  /*fe60*/  SHF.R.U32.HI R20, RZ, 0x8, R8 ;  /* 0x00000008ff147819 */ /* 0x000fe20000011608 */
[----:B------:R-:W-:Y:S01]  /*fe70*/  IMAD.SHL.U32 R4, R4, 0x800, RZ ;  /* 0x0000080004047824 */ /* 0x000fe200078e00ff */
[----:B------:R-:W-:Y:S02]  /*fe80*/  LOP3.LUT R5, R215, 0x30, R0, 0xf8, !PT ;  /* 0x00000030d7057812 */ /* 0x000fe400078ef800 */
[----:B------:R-:W-:-:S02]  /*fe90*/  LOP3.LUT R0, R24, 0xff, RZ, 0xc0, !PT ;  /* 0x000000ff18007812 */ /* 0x000fc400078ec0ff */
[----:B------:R-:W-:Y:S02]  /*fea0*/  SHF.R.U32.HI R6, RZ, 0x8, R29 ;  /* 0x00000008ff067819 */ /* 0x000fe4000001161d */
[----:B------:R-:W-:Y:S02]  /*feb0*/  LOP3.LUT R25, R8, 0xff, RZ, 0xc0, !PT ;  /* 0x000000ff08197812 */ /* 0x000fe400078ec0ff */
[----:B------:R-:W-:Y:S02]  /*fec0*/  LOP3.LUT R20, R20, 0xff, RZ, 0xc0, !PT ;  /* 0x000000ff14147812 */ /* 0x000fe400078ec0ff */
[----:B------:R-:W-:Y:S02]  /*fed0*/  PRMT R41, R0, 0x7604, R21 ;  /* 0x0000760400297816 */ /* 0x000fe40000000015 */
[----:B------:R-:W-:Y:S02]  /*fee0*/  LOP3.LUT R5, R5, R216, RZ, 0x3c, !PT ;  /* 0x000000d805057212 */ /* 0x000fe400078e3cff */
[----:B------:R-:W-:-:S02]  /*fef0*/  LOP3.LUT R4, R4, 0xffffe000, RZ, 0xc0, !PT ;  /* 0xffffe00004047812 */ /* 0x000fc400078ec0ff */
[----:B------:R-:W-:Y:S02]  /*ff00*/  SHF.R.U32.HI R0, RZ, 0x8, R9 ;  /* 0x00000008ff007819 */ /* 0x000fe40000011609 */
[----:B------:R-:W-:Y:S02]  /*ff10*/  LOP3.LUT R7, R29, 0xff, RZ, 0xc0, !PT ;  /* 0x000000ff1d077812 */ /* 0x000fe400078ec0ff */
[----:B------:R-:W-:Y:S02]  /*ff20*/  LOP3.LUT R6, R6, 0xff, RZ, 0xc0, !PT ;  /* 0x000000ff06067812 */ /* 0x000fe400078ec0ff */
[----:B------:R-:W-:Y:S02]  /*ff30*/  PRMT R43, R20, 0x7604, R25 ;  /* 0x00007604142b7816 */ /* 0x000fe40000000019 */
[----:B------:R-:W-:Y:S02]  /*ff40*/  IADD3 R21, R5, R217, R4 ;  /* 0x000000d905157210 */ /* 0x000fe40007ffe004 */
[----:B------:R-:W-:-:S02]  /*ff50*/  LOP3.LUT R25, R9, 0xff, RZ, 0xc0, !PT ;  /* 0x000000ff09197812 */ /* 0x000fc400078ec0ff */
[----:B------:R-:W-:Y:S02]  /*ff60*/  SHF.R.U32.HI R24, RZ, 0x8, R11 ;  /* 0x00000008ff187819 */ /* 0x000fe4000001160b */
[----:B------:R-:W-:Y:S02]  /*ff70*/  LOP3.LUT R0, R0, 0xff, RZ, 0xc0, !PT ;  /* 0x000000ff00007812 */ /* 0x000fe400078ec0ff */
[----:B------:R-:W-:Y:S02]  /*ff80*/  SHF.R.U32.HI R20, RZ, 0x8, R10 ;  /* 0x00000008ff147819 */ /* 0x000fe4000001160a */
[----:B------:R-:W-:Y:S02]  /*ff90*/  PRMT R36, R6, 0x7604, R7 ;  /* 0x0000760406247816 */ /* 0x000fe40000000007 */
[----:B------:R-:W-:Y:S02]  /*ffa0*/  SHF.R.U32.HI R6, RZ, 0x8, R30 ;  /* 0x00000008ff067819 */ /* 0x000fe4000001161e */
[----:B------:R-:W-:-:S02]  /*ffb0*/  LOP3.LUT R27, R10, 0xff, RZ, 0xc0, !PT ;  /* 0x000000ff0a1b7812 */ /* 0x000fc400078ec0ff */
[----:B------:R-:W-:Y:S02]  /*ffc0*/  LOP3.LUT R24, R24, 0xff, RZ, 0xc0, !PT ;  /* 0x000000ff18187812 */ /* 0x000fe400078ec0ff */
[----:B------:R-:W-:Y:S01]  /*ffd0*/  PRMT R45, R0, 0x7604, R25 ;  /* 0x00007604002d7816 */ /* 0x000fe20000000019 */
[----:B------:R-:W-:Y:S01]  /*ffe0*/  IMAD.IADD R0, R16, 0x1, R21 ;  /* 0x0000000110007824 */ /* 0x000fe200078e0215 */
[----:B------:R-:W-:Y:S02]  /*fff0*/  LOP3.LUT R20, R20, 0xff, RZ, 0xc0, !PT ;  /* 0x000000ff14147812 */ /* 0x000fe400078ec0ff */
[----:B------:R-:W-:Y:S02]  /*10000*/  LOP3.LUT R49, R11, 0xff, RZ, 0xc0, !PT ;  /* 0x000000ff0b317812 */ /* 0x000fe400078ec0ff */
[----:B------:R-:W-:Y:S02]  /*10010*/  LOP3.LUT R7, R30, 0xff, RZ, 0xc0, !PT ;  /* 0x000000ff1e077812 */ /* 0x000fe400078ec0ff */
[----:B------:R-:W-:-:S02]  /*10020*/  LOP3.LUT R6, R6, 0xff, RZ, 0xc0, !PT ;  /* 0x000000ff06067812 */ /* 0x000fc400078ec0ff */
[----:B------:R-:W-:Y:S02]  /*10030*/  PRMT R47, R20, 0x7604, R27 ;  /* 0x00007604142f7816 */ /* 0x000fe4000000001b */
[----:B------:R-:W-:Y:S02]  /*10040*/  PRMT R51, R24, 0x7604, R49 ;  /* 0x0000760418337816 */ /* 0x000fe40000000031 */
[----:B------:R-:W0:Y:S01]  /*10050*/  LDS.128 R24, [R0+0x18400] ;  /* 0x0184000000187984 */ /* 0x000e220000000c00 */
[----:B----4-:R-:W-:Y:S02]  /*10060*/  PRMT R39, R6, 0x7604, R7 ;  /* 0x0000760406277816 */ /* 0x010fe40000000007 */
[----:B------:R-:W-:Y:S02]  /*10070*/  SHF.R.U32.HI R21, RZ, 0x10, R29 ;  /* 0x00000010ff157819 */ /* 0x000fe4000001161d */
[----:B------:R-:W-:Y:S02]  /*10080*/  SHF.R.U32.HI R38, RZ, 0x10, R30 ;  /* 0x00000010ff267819 */ /* 0x000fe4000001161e */
[----:B------:R-:W-:-:S02]  /*10090*/  SHF.R.U32.HI R40, RZ, 0x10, R31 ;  /* 0x00000010ff287819 */ /* 0x000fc4000001161f */
        /* <DEDUP_REMOVED lines=8> */
[----:B------:R-:W-:Y:S02]  /*10120*/  PRMT R41, R40, 0x7054, R41 ;  /* 0x0000705428297816 */ /* 0x000fe40000000029 */
[----:B------:R-:W-:Y:S02]  /*10130*/  SHF.R.U32.HI R38, RZ, 0x10, R10 ;  /* 0x00000010ff267819 */ /* 0x000fe4000001160a */
[----:B------:R-:W-:Y:S02]  /*10140*/  SHF.R.U32.HI R40, RZ, 0x10, R11 ;  /* 0x00000010ff287819 */ /* 0x000fe4000001160b */
[----:B------:R-:W-:-:S02]  /*10150*/  LOP3.LUT R36, R36, 0xff, RZ, 0xc0, !PT ;  /* 0x000000ff24247812 */ /* 0x000fc400078ec0ff */
[----:B------:R-:W-:Y:S02]  /*10160*/  PRMT R37, R20, 0x7054, R37 ;  /* 0x0000705414257816 */ /* 0x000fe40000000025 */
[----:B------:R-:W-:Y:S02]  /*10170*/  SHF.R.U32.HI R20, RZ, 0x10, R8 ;  /* 0x00000010ff147819 */ /* 0x000fe40000011608 */
[----:B------:R-:W-:Y:S02]  /*10180*/  LOP3.LUT R38, R38, 0xff, RZ, 0xc0, !PT ;  /* 0x000000ff26267812 */ /* 0x000fe400078ec0ff */
[----:B------:R-:W-:Y:S02]  /*10190*/  LOP3.LUT R40, R40, 0xff, RZ, 0xc0, !PT ;  /* 0x000000ff28287812 */ /* 0x000fe400078ec0ff */
[----:B------:R-:W-:Y:S02]  /*101a0*/  PRMT R45, R36, 0x7054, R45 ;  /* 0x00007054242d7816 */ /* 0x000fe4000000002d */
[----:B------:R-:W-:-:S02]  /*101b0*/  LOP3.LUT R20, R20, 0xff, RZ, 0xc0, !PT ;  /* 0x000000ff14147812 */ /* 0x000fc400078ec0ff */
[----:B------:R-:W-:Y:S02]  /*101c0*/  PRMT R49, R38, 0x7054, R47 ;  /* 0x0000705426317816 */ /* 0x000fe4000000002f */
[----:B------:R-:W-:Y:S02]  /*101d0*/  PRMT R51, R40, 0x7054, R51 ;  /* 0x0000705428337816 */ /* 0x000fe40000000033 */
[----:B------:R-:W-:Y:S02]  /*101e0*/  LOP3.LUT R47, R45, 0xff000000, R9, 0xf8, !PT ;  /* 0xff0000002d2f7812 */ /* 0x000fe400078ef809 */
[----:B------:R-:W-:Y:S02]  /*101f0*/  LOP3.LUT R21, R21, 0xff000000, R29, 0xf8, !PT ;  /* 0xff00000015157812 */ /* 0x000fe400078ef81d */
[----:B------:R-:W-:Y:S02]  /*10200*/  PRMT R43, R20, 0x7054, R43 ;  /* 0x00007054142b7816 */ /* 0x000fe4000000002b */
[----:B------:R-:W-:-:S02]  /*10210*/  LOP3.LUT R51, R51, 0xff000000, R11, 0xf8, !PT ;  /* 0xff00000033337812 */ /* 0x000fc400078ef80b */
[----:B------:R-:W-:Y:S02]  /*10220*/  LOP3.LUT R20, R39, 0xff000000, R30, 0xf8, !PT ;  /* 0xff00000027147812 */ /* 0x000fe400078ef81e */
[----:B------:R-:W-:Y:S02]  /*10230*/  F2FP.F16.E4M3.UNPACK_B R48, R47 ;  /* 0x0000002fff30723e */ /* 0x000fe400020006ff */
[----:B0-----:R-:W-:Y:S02]  /*10240*/  F2FP.F16.E4M3.UNPACK_B R11, R25 ;  /* 0x00000019ff0b723e */ /* 0x001fe400020006ff */
[----:B------:R-:W-:Y:S01]  /*10250*/  LOP3.LUT R36, R37, 0xff000000, R28, 0xf8, !PT ;  /* 0xff00000025247812 */ /* 0x000fe200078ef81c */
[--C-:B------:R-:W-:Y:S01]  /*10260*/  HADD2.F32 R50, -RZ, R48.reuse.H0_H0 ;  /* 0x20000030ff327230 */ /* 0x100fe20000004100 */
[----:B------:R-:W-:Y:S01]  /*10270*/  F2FP.F16.E4M3.UNPACK_B R30, R21 ;  /* 0x00000015ff1e723e */ /* 0x000fe200020006ff */
[----:B------:R-:W-:Y:S01]  /*10280*/  HADD2.F32 R48, -RZ, R48.H1_H1 ;  /* 0x30000030ff307230 */ /* 0x000fe20000004100 */
[----:B------:R-:W-:-:S02]  /*10290*/  LOP3.LUT R37, R43, 0xff000000, R8, 0xf8, !PT ;  /* 0xff0000002b257812 */ /* 0x000fc400078ef808 */
[----:B------:R-:W-:Y:S01]  /*102a0*/  LOP3.LUT R8, R49, 0xff000000, R10, 0xf8, !PT ;  /* 0xff00000031087812 */ /* 0x000fe200078ef80a */
[--C-:B------:R-:W-:Y:S01]  /*102b0*/  HADD2.F32 R40, -RZ, R30.reuse.H0_H0 ;  /* 0x2000001eff287230 */ /* 0x100fe20000004100 */
[----:B------:R-:W-:Y:S01]  /*102c0*/  LOP3.LUT R46, R41, 0xff000000, R31, 0xf8, !PT ;  /* 0xff000000292e7812 */ /* 0x000fe200078ef81f */
[----:B------:R-:W-:Y:S01]  /*102d0*/  HADD2.F32 R30, -RZ, R30.H1_H1 ;  /* 0x3000001eff1e7230 */ /* 0x000fe20000004100 */
[-C--:B------:R-:W-:Y:S02]  /*102e0*/  F2FP.F16.E4M3.UNPACK_B R31, R24.reuse ;  /* 0x00000018ff1f723e */ /* 0x080fe400020006ff */
[----:B------:R-:W-:Y:S02]  /*102f0*/  F2FP.F16.E4M3.UNPACK_B R43, R24.H1 ;  /* 0x00000018ff2b723e */ /* 0x000fe400030006ff */
[-C--:B------:R-:W-:Y:S02]  /*10300*/  F2FP.F16.E4M3.UNPACK_B R42, R27.reuse ;  /* 0x0000001bff2a723e */ /* 0x080fe400020006ff */
[----:B------:R-:W-:-:S02]  /*10310*/  F2FP.F16.E4M3.UNPACK_B R45, R27.H1 ;  /* 0x0000001bff2d723e */ /* 0x000fc400030006ff */
[----:B------:R-:W-:Y:S02]  /*10320*/  F2FP.F16.E4M3.UNPACK_B R25, R25.H1 ;  /* 0x00000019ff19723e */ /* 0x000fe400030006ff */
[----:B------:R-:W-:-:S05]  /*10330*/  F2FP.F16.E4M3.UNPACK_B R47, R47.H1 ;  /* 0x0000002fff2f723e */ /* 0x000fca00030006ff */
[----:B------:R-:W-:Y:S01]  /*10340*/  HADD2.F32 R49, -RZ, R47.H0_H0 ;  /* 0x2000002fff317230 */ /* 0x000fe20000004100 */
[----:B------:R-:W0:Y:S02]  /*10350*/  LDS.128 R4, [R61+0x18400] ;  /* 0x018400003d047984 */ /* 0x000e240000000c00 */
[-C--:B0-----:R-:W-:Y:S02]  /*10360*/  F2FP.F16.E4M3.UNPACK_B R10, R5.reuse ;  /* 0x00000005ff0a723e */ /* 0x081fe400020006ff */
[----:B------:R-:W-:Y:S01]  /*10370*/  F2FP.F16.E4M3.UNPACK_B R28, R5.H1 ;  /* 0x00000005ff1c723e */ /* 0x000fe200030006ff */
[--C-:B------:R-:W-:Y:S01]  /*10380*/  HADD2.F32 R5, -RZ, R11.reuse.H0_H0 ;  /* 0x2000000bff057230 */ /* 0x100fe20000004100 */
[-C--:B------:R-:W-:Y:S01]  /*10390*/  F2FP.F16.E4M3.UNPACK_B R38, R7.reuse ;  /* 0x00000007ff26723e */ /* 0x080fe200020006ff */
[----:B------:R-:W-:Y:S01]  /*103a0*/  HADD2.F32 R9, -RZ, R10.H0_H0 ;  /* 0x2000000aff097230 */ /* 0x000fe20000004100 */
[----:B------:R-:W-:Y:S01]  /*103b0*/  F2FP.F16.E4M3.UNPACK_B R41, R7.H1 ;  /* 0x00000007ff29723e */ /* 0x000fe200030006ff */
[----:B------:R-:W-:-:S02]  /*103c0*/  HADD2.F32 R11, -RZ, R11.H1_H1 ;  /* 0x3000000bff0b7230 */ /* 0x000fc40000004100 */
[C---:B------:R-:W-:Y:S01]  /*103d0*/  FMUL.FTZ R24, R5.reuse, R50 ;  /* 0x0000003205187220 */ /* 0x040fe20000410000 */
[----:B------:R-:W-:Y:S01]  /*103e0*/  FMUL.FTZ R27, R5, R40 ;  /* 0x00000028051b7220 */ /* 0x000fe20000410000 */
[----:B------:R-:W-:Y:S02]  /*103f0*/  F2FP.F16.E4M3.UNPACK_B R39, R4.H1 ;  /* 0x00000004ff27723e */ /* 0x000fe400030006ff */
[C---:B------:R-:W-:Y:S01]  /*10400*/  FFMA.FTZ R5, R9.reuse, R40, -R24 ;  /* 0x0000002809057223 */ /* 0x040fe20000010818 */
[----:B------:R-:W-:Y:S01]  /*10410*/  FFMA.FTZ R9, R9, R50, R27 ;  /* 0x0000003209097223 */ /* 0x000fe2000001001b */
[----:B------:R-:W-:Y:S01]  /*10420*/  F2FP.F16.E4M3.UNPACK_B R27, R21.H1 ;  /* 0x00000015ff1b723e */ /* 0x000fe200030006ff */
[----:B------:R-:W-:Y:S02]  /*10430*/  HADD2.F32 R24, -RZ, R10.H1_H1 ;  /* 0x3000000aff187230 */ /* 0x000fe40000004100 */
[----:B------:R-:W-:Y:S01]  /*10440*/  FMUL.FTZ R53, R11, R48 ;  /* 0x000000300b357220 */ /* 0x000fe20000410000 */
[----:B------:R-:W-:-:S02]  /*10450*/  HADD2.F32 R10, -RZ, R25.H0_H0 ;  /* 0x20000019ff0a7230 */ /* 0x000fc40000004100 */
[----:B------:R-:W-:Y:S01]  /*10460*/  FMUL.FTZ R11, R11, R30 ;  /* 0x0000001e0b0b7220 */ /* 0x000fe20000410000 */
[----:B------:R-:W-:Y:S01]  /*10470*/  HADD2.F32 R40, -RZ, R27.H0_H0 ;  /* 0x2000001bff287230 */ /* 0x000fe20000004100 */
[----:B------:R-:W-:Y:S01]  /*10480*/  F2FP.F16.E4M3.UNPACK_B R29, R4 ;  /* 0x00000004ff1d723e */ /* 0x000fe200020006ff */
[--C-:B------:R-:W-:Y:S02]  /*10490*/  HADD2.F32 R21, -RZ, R28.reuse.H0_H0 ;  /* 0x2000001cff157230 */ /* 0x100fe40000004100 */
[CC--:B------:R-:W-:Y:S01]  /*104a0*/  FMUL.FTZ R50, R10.reuse, R49.reuse ;  /* 0x000000310a327220 */ /* 0x0c0fe20000410000 */
[----:B------:R-:W-:Y:S02]  /*104b0*/  HADD2.F32 R25, -RZ, R25.H1_H1 ;  /* 0x30000019ff197230 */ /* 0x000fe40000004100 */
[----:B------:R-:W-:Y:S01]  /*104c0*/  FMUL.FTZ R52, R10, R40 ;  /* 0x000000280a347220 */ /* 0x000fe20000410000 */
        /* <DEDUP_REMOVED lines=8> */
[----:B------:R-:W-:Y:S01]  /*10550*/  F2FP.F16.E4M3.UNPACK_B R4, R6 ;  /* 0x00000006ff04723e */ /* 0x000fe200020006ff */
[----:B------:R-:W-:-:S02]  /*10560*/  HADD2.F32 R40, -RZ, R27.H1_H1 ;  /* 0x3000001bff287230 */ /* 0x000fc40000004100 */
[CC--:B------:R-:W-:Y:S01]  /*10570*/  FMUL.FTZ R53, R25.reuse, R49.reuse ;  /* 0x0000003119357220 */ /* 0x0c0fe20000410000 */
[----:B------:R-:W-:Y:S01]  /*10580*/  HADD2.F32 R52, -RZ, R50.H0_H0 ;  /* 0x20000032ff347230 */ /* 0x000fe20000004100 */
[----:B------:R-:W-:Y:S01]  /*10590*/  F2FP.F16.E4M3.UNPACK_B R7, R6.H1 ;  /* 0x00000006ff07723e */ /* 0x000fe200030006ff */
[----:B------:R-:W-:Y:S02]  /*105a0*/  HADD2.F32 R28, -RZ, R42.H0_H0 ;  /* 0x2000002aff1c7230 */ /* 0x000fe40000004100 */
[----:B------:R-:W-:Y:S01]  /*105b0*/  FMUL.FTZ R54, R25, R40 ;  /* 0x0000002819367220 */ /* 0x000fe20000410000 */
[--C-:B------:R-:W-:Y:S01]  /*105c0*/  HADD2.F32 R48, -RZ, R47.reuse.H0_H0 ;  /* 0x2000002fff307230 */ /* 0x100fe20000004100 */
[----:B------:R-:W-:Y:S01]  /*105d0*/  F2FP.F16.E4M3.UNPACK_B R6, R26 ;  /* 0x0000001aff06723e */ /* 0x000fe200020006ff */
[--C-:B------:R-:W-:Y:S02]  /*105e0*/  HADD2.F32 R27, -RZ, R38.reuse.H0_H0 ;  /* 0x20000026ff1b7230 */ /* 0x100fe40000004100 */
[C---:B------:R-:W-:Y:S01]  /*105f0*/  FMUL.FTZ R56, R28.reuse, R52 ;  /* 0x000000341c387220 */ /* 0x040fe20000410000 */
[----:B------:R-:W-:Y:S01]  /*10600*/  F2FP.F16.E4M3.UNPACK_B R26, R26.H1 ;  /* 0x0000001aff1a723e */ /* 0x000fe200030006ff */
[----:B------:R-:W-:Y:S01]  /*10610*/  FMUL.FTZ R55, R28, R48 ;  /* 0x000000301c377220 */ /* 0x000fe20000410000 */
[C---:B------:R-:W-:Y:S01]  /*10620*/  FFMA.FTZ R28, R30.reuse, R40, -R53 ;  /* 0x000000281e1c7223 */ /* 0x040fe20000010835 */
[----:B------:R-:W-:Y:S01]  /*10630*/  FFMA.FTZ R30, R30, R49, R54 ;  /* 0x000000311e1e7223 */ /* 0x000fe20000010036 */
[----:B------:R-:W-:Y:S01]  /*10640*/  FFMA.FTZ R25, R27, R48, -R56 ;  /* 0x000000301b197223 */ /* 0x000fe20000010838 */
[----:B------:R-:W-:Y:S01]  /*10650*/  HADD2.F32 R49, -RZ, R47.H1_H1 ;  /* 0x3000002fff317230 */ /* 0x000fe20000004100 */
[----:B------:R-:W-:Y:S01]  /*10660*/  F2FP.F16.E4M3.UNPACK_B R48, R51.H1 ;  /* 0x00000033ff30723e */ /* 0x000fe200030006ff */
[----:B------:R-:W-:Y:S01]  /*10670*/  HADD2.F32 R40, -RZ, R38.H1_H1 ;  /* 0x30000026ff287230 */ /* 0x000fe20000004100 */
[----:B------:R-:W-:Y:S01]  /*10680*/  F2FP.F16.E4M3.UNPACK_B R47, R46.H1 ;  /* 0x0000002eff2f723e */ /* 0x000fe200030006ff */
[----:B------:R-:W-:-:S02]  /*10690*/  HADD2.F32 R53, -RZ, R50.H1_H1 ;  /* 0x30000032ff357230 */ /* 0x000fc40000004100 */
[----:B------:R-:W-:Y:S01]  /*106a0*/  FFMA.FTZ R27, R27, R52, R55 ;  /* 0x000000341b1b7223 */ /* 0x000fe20000010037 */
[----:B------:R-:W-:Y:S01]  /*106b0*/  HADD2.F32 R38, -RZ, R42.H1_H1 ;  /* 0x3000002aff267230 */ /* 0x000fe20000004100 */
[----:B------:R-:W-:Y:S01]  /*106c0*/  F2FP.SATFINITE.E4M3.F32.PACK_AB_MERGE_C R11, R28, R11, RZ ;  /* 0x0000000b1c0b723e */ /* 0x000fe200048070ff */
[----:B------:R-:W-:Y:S01]  /*106d0*/  HADD2.F32 R55, -RZ, R48.H0_H0 ;  /* 0x20000030ff377230 */ /* 0x000fe20000004100 */
[----:B------:R-:W-:Y:S01]  /*106e0*/  F2FP.SATFINITE.E4M3.F32.PACK_AB_MERGE_C R21, R30, R21, RZ ;  /* 0x000000151e15723e */ /* 0x000fe200048070ff */
[----:B------:R-:W-:Y:S02]  /*106f0*/  HADD2.F32 R46, -RZ, R45.H0_H0 ;  /* 0x2000002dff2e7230 */ /* 0x000fe40000004100 */
[C---:B------:R-:W-:Y:S01]  /*10700*/  FMUL.FTZ R57, R38.reuse, R53 ;  /* 0x0000003526397220 */ /* 0x040fe20000410000 */
[----:B------:R-:W-:Y:S02]  /*10710*/  HADD2.F32 R51, -RZ, R47.H0_H0 ;  /* 0x2000002fff337230 */ /* 0x000fe40000004100 */
[----:B------:R-:W-:Y:S01]  /*10720*/  FMUL.FTZ R50, R38, R49 ;  /* 0x0000003126327220 */ /* 0x000fe20000410000 */
[----:B------:R-:W-:-:S02]  /*10730*/  HADD2.F32 R42, -RZ, R41.H0_H0 ;  /* 0x20000029ff2a7230 */ /* 0x000fc40000004100 */
[----:B------:R-:W-:Y:S01]  /*10740*/  FMUL.FTZ R59, R46, R55 ;  /* 0x000000372e3b7220 */ /* 0x000fe20000410000 */
[----:B------:R-:W-:Y:S01]  /*10750*/  FFMA.FTZ R38, R40, R49, -R57 ;  /* 0x0000003128267223 */ /* 0x000fe20000010839 */
[----:B------:R-:W-:Y:S01]  /*10760*/  FMUL.FTZ R46, R46, R51 ;  /* 0x000000332e2e7220 */ /* 0x000fe20000410000 */
[----:B------:R-:W-:Y:S01]  /*10770*/  FFMA.FTZ R40, R40, R53, R50 ;  /* 0x0000003528287223 */ /* 0x000fe20000010032 */
[----:B------:R-:W-:Y:S01]  /*10780*/  HADD2.F32 R49, -RZ, R47.H1_H1 ;  /* 0x3000002fff317230 */ /* 0x000fe20000004100 */
[----:B------:R-:W-:Y:S01]  /*10790*/  F2FP.F16.E4M3.UNPACK_B R50, R37.H1 ;  /* 0x00000025ff32723e */ /* 0x000fe200030006ff */
[C---:B------:R-:W-:Y:S01]  /*107a0*/  FFMA.FTZ R59, R42.reuse, R51, -R59 ;  /* 0x000000332a3b7223 */ /* 0x040fe2000001083b */
[----:B------:R-:W-:Y:S01]  /*107b0*/  FFMA.FTZ R55, R42, R55, R46 ;  /* 0x000000372a377223 */ /* 0x000fe2000001002e */
[----:B------:R-:W-:Y:S01]  /*107c0*/  F2FP.F16.E4M3.UNPACK_B R47, R36.H1 ;  /* 0x00000024ff2f723e */ /* 0x000fe200030006ff */
[----:B------:R-:W-:Y:S01]  /*107d0*/  HADD2.F32 R51, -RZ, R48.H1_H1 ;  /* 0x30000030ff337230 */ /* 0x000fe20000004100 */
[----:B------:R-:W-:Y:S01]  /*107e0*/  F2FP.SATFINITE.E4M3.F32.PACK_AB_MERGE_C R5, R10, R5, R11 ;  /* 0x000000050a05723e */ /* 0x000fe2000480700b */
[----:B------:R-:W-:Y:S01]  /*107f0*/  HADD2.F32 R46, -RZ, R45.H1_H1 ;  /* 0x3000002dff2e7230 */ /* 0x000fe20000004100 */
[----:B------:R-:W-:Y:S01]  /*10800*/  F2FP.SATFINITE.E4M3.F32.PACK_AB_MERGE_C R9, R24, R9, R21 ;  /* 0x000000091809723e */ /* 0x000fe20004807015 */
[----:B------:R-:W-:-:S02]  /*10810*/  HADD2.F32 R52, -RZ, R50.H0_H0 ;  /* 0x20000032ff347230 */ /* 0x000fc40000004100 */
[----:B------:R-:W-:Y:S02]  /*10820*/  HADD2.F32 R45, -RZ, R43.H0_H0 ;  /* 0x2000002bff2d7230 */ /* 0x000fe40000004100 */
[C---:B------:R-:W-:Y:S01]  /*10830*/  FMUL.FTZ R53, R46.reuse, R51 ;  /* 0x000000332e357220 */ /* 0x040fe20000410000 */
[----:B------:R-:W-:Y:S02]  /*10840*/  HADD2.F32 R42, -RZ, R41.H1_H1 ;  /* 0x30000029ff2a7230 */ /* 0x000fe40000004100 */
[-C--:B------:R-:W-:Y:S01]  /*10850*/  FMUL.FTZ R54, R46, R49.reuse ;  /* 0x000000312e367220 */ /* 0x080fe20000410000 */
[----:B------:R-:W-:Y:S02]  /*10860*/  HADD2.F32 R48, -RZ, R47.H0_H0 ;  /* 0x2000002fff307230 */ /* 0x000fe40000004100 */
[C---:B------:R-:W-:Y:S01]  /*10870*/  FMUL.FTZ R46, R45.reuse, R52 ;  /* 0x000000342d2e7220 */ /* 0x040fe20000410000 */
[----:B------:R-:W-:Y:S02]  /*10880*/  HADD2.F32 R41, -RZ, R39.H0_H0 ;  /* 0x20000027ff297230 */ /* 0x000fe40000004100 */
[C---:B------:R-:W-:Y:S01]  /*10890*/  FFMA.FTZ R60, R42.reuse, R49, -R53 ;  /* 0x000000312a3c7223 */ /* 0x040fe20000010835 */
[----:B------:R-:W-:Y:S01]  /*108a0*/  FFMA.FTZ R62, R42, R51, R54 ;  /* 0x000000332a3e7223 */ /* 0x000fe20000010036 */
[----:B------:R-:W-:Y:S01]  /*108b0*/  FMUL.FTZ R45, R45, R48 ;  /* 0x000000302d2d7220 */ /* 0x000fe20000410000 */
[----:B------:R-:W-:-:S02]  /*108c0*/  HADD2.F32 R50, -RZ, R50.H1_H1 ;  /* 0x30000032ff327230 */ /* 0x000fc40000004100 */
[C---:B------:R-:W-:Y:S01]  /*108d0*/  FFMA.FTZ R49, R41.reuse, R48, -R46 ;  /* 0x0000003029317223 */ /* 0x040fe2000001082e */
[----:B------:R-:W-:Y:S02]  /*108e0*/  HADD2.F32 R43, -RZ, R43.H1_H1 ;  /* 0x3000002bff2b7230 */ /* 0x000fe40000004100 */
[----:B------:R-:W-:Y:S01]  /*108f0*/  FFMA.FTZ R52, R41, R52, R45 ;  /* 0x0000003429347223 */ /* 0x000fe2000001002d */
[----:B------:R-:W-:Y:S01]  /*10900*/  HADD2.F32 R42, -RZ, R47.H1_H1 ;  /* 0x3000002fff2a7230 */ /* 0x000fe20000004100 */
[----:B------:R-:W-:Y:S01]  /*10910*/  F2FP.F16.E4M3.UNPACK_B R41, R36 ;  /* 0x00000024ff29723e */ /* 0x000fe200020006ff */
[----:B------:R-:W-:Y:S01]  /*10920*/  HADD2.F32 R39, -RZ, R39.H1_H1 ;  /* 0x30000027ff277230 */ /* 0x000fe20000004100 */
[----:B------:R-:W-:Y:S01]  /*10930*/  F2FP.F16.E4M3.UNPACK_B R45, R37 ;  /* 0x00000025ff2d723e */ /* 0x000fe200020006ff */
[C---:B------:R-:W-:Y:S01]  /*10940*/  FMUL.FTZ R36, R43.reuse, R50 ;  /* 0x000000322b247220 */ /* 0x040fe20000410000 */
[-C--:B------:R-:W-:Y:S01]  /*10950*/  FMUL.FTZ R47, R43, R42.reuse ;  /* 0x0000002a2b2f7220 */ /* 0x080fe20000410000 */
[----:B------:R-:W-:Y:S01]  /*10960*/  HADD2.F32 R37, -RZ, R31.H0_H0 ;  /* 0x2000001fff257230 */ /* 0x000fe20000004100 */
[----:B------:R-:W-:Y:S01]  /*10970*/  F2FP.SATFINITE.E4M3.F32.PACK_AB_MERGE_C R55, R62, R55, RZ ;  /* 0x000000373e37723e */ /* 0x000fe200048070ff */
[C---:B------:R-:W-:Y:S01]  /*10980*/  FFMA.FTZ R54, R39.reuse, R42, -R36 ;  /* 0x0000002a27367223 */ /* 0x040fe20000010824 */
[----:B------:R-:W-:Y:S01]  /*10990*/  FFMA.FTZ R51, R39, R50, R47 ;  /* 0x0000003227337223 */ /* 0x000fe2000001002f */
[----:B------:R-:W-:Y:S01]  /*109a0*/  HADD2.F32 R43, -RZ, R45.H0_H0 ;  /* 0x2000002dff2b7230 */ /* 0x000fe20000004100 */
[----:B------:R-:W-:Y:S01]  /*109b0*/  F2FP.SATFINITE.E4M3.F32.PACK_AB_MERGE_C R11, R40, R27, R55 ;  /* 0x0000001b280b723e */ /* 0x000fe20004807037 */
[----:B------:R-:W-:-:S02]  /*109c0*/  HADD2.F32 R39, -RZ, R41.H0_H0 ;  /* 0x20000029ff277230 */ /* 0x000fc40000004100 */
[----:B------:R-:W-:Y:S02]  /*109d0*/  HADD2.F32 R46, -RZ, R45.H1_H1 ;  /* 0x3000002dff2e7230 */ /* 0x000fe40000004100 */
[C---:B------:R-:W-:Y:S01]  /*109e0*/  FMUL.FTZ R47, R37.reuse, R43 ;  /* 0x0000002b252f7220 */ /* 0x040fe20000410000 */
[----:B------:R-:W-:Y:S02]  /*109f0*/  HADD2.F32 R31, -RZ, R31.H1_H1 ;  /* 0x3000001fff1f7230 */ /* 0x000fe40000004100 */
[----:B------:R-:W-:Y:S01]  /*10a00*/  FMUL.FTZ R45, R37, R39 ;  /* 0x00000027252d7220 */ /* 0x000fe20000410000 */
[----:B------:R-:W-:Y:S01]  /*10a10*/  HADD2.F32 R36, -RZ, R29.H0_H0 ;  /* 0x2000001dff247230 */ /* 0x000fe20000004100 */
[----:B------:R-:W-:Y:S01]  /*10a20*/  F2FP.F16.E4M3.UNPACK_B R37, R8.H1 ;  /* 0x00000008ff25723e */ /* 0x000fe200030006ff */
[----:B------:R-:W-:Y:S02]  /*10a30*/  HADD2.F32 R42, -RZ, R41.H1_H1 ;  /* 0x30000029ff2a7230 */ /* 0x000fe40000004100 */
[----:B------:R-:W-:Y:S01]  /*10a40*/  FMUL.FTZ R48, R31, R46 ;  /* 0x0000002e1f307220 */ /* 0x000fe20000410000 */
[----:B------:R-:W-:-:S02]  /*10a50*/  HADD2.F32 R29, -RZ, R29.H1_H1 ;  /* 0x3000001dff1d7230 */ /* 0x000fc40000004100 */
[C---:B------:R-:W-:Y:S01]  /*10a60*/  FFMA.FTZ R47, R36.reuse, R39, -R47 ;  /* 0x00000027242f7223 */ /* 0x040fe2000001082f */
[----:B------:R-:W-:Y:S01]  /*10a70*/  FFMA.FTZ R45, R36, R43, R45 ;  /* 0x0000002b242d7223 */ /* 0x000fe2000001002d */
[----:B------:R-:W-:Y:S01]  /*10a80*/  F2FP.F16.E4M3.UNPACK_B R36, R20.H1 ;  /* 0x00000014ff24723e */ /* 0x000fe200030006ff */
[-C--:B------:R-:W-:Y:S01]  /*10a90*/  FMUL.FTZ R39, R31, R42.reuse ;  /* 0x0000002a1f277220 */ /* 0x080fe20000410000 */
[C---:B------:R-:W-:Y:S01]  /*10aa0*/  FFMA.FTZ R50, R29.reuse, R42, -R48 ;  /* 0x0000002a1d327223 */ /* 0x040fe20000010830 */
[----:B------:R-:W-:Y:S01]  /*10ab0*/  HADD2.F32 R48, -RZ, R37.H0_H0 ;  /* 0x20000025ff307230 */ /* 0x000fe20000004100 */
[----:B------:R-:W-:Y:S01]  /*10ac0*/  F2FP.F16.E4M3.UNPACK_B R20, R20 ;  /* 0x00000014ff14723e */ /* 0x000fe200020006ff */
        /* <DEDUP_REMOVED lines=12> */
[----:B------:R-:W-:-:S02]  /*10b90*/  HADD2.F32 R7, -RZ, R7.H1_H1 ;  /* 0x30000007ff077230 */ /* 0x000fc40000004100 */
[CC--:B------:R-:W-:Y:S01]  /*10ba0*/  FMUL.FTZ R42, R26.reuse, R37.reuse ;  /* 0x000000251a2a7220 */ /* 0x0c0fe20000410000 */
[----:B------:R-:W-:Y:S02]  /*10bb0*/  HADD2.F32 R29, -RZ, R20.H1_H1 ;  /* 0x30000014ff1d7230 */ /* 0x000fe40000004100 */
[-C--:B------:R-:W-:Y:S01]  /*10bc0*/  FMUL.FTZ R26, R26, R36.reuse ;  /* 0x000000241a1a7220 */ /* 0x080fe20000410000 */
[----:B------:R-:W-:Y:S02]  /*10bd0*/  HADD2.F32 R31, -RZ, R8.H1_H1 ;  /* 0x30000008ff1f7230 */ /* 0x000fe40000004100 */
[C---:B------:R-:W-:Y:S01]  /*10be0*/  FFMA.FTZ R41, R7.reuse, R36, -R42 ;  /* 0x0000002407297223 */ /* 0x040fe2000001082a */
[----:B------:R-:W-:Y:S01]  /*10bf0*/  FFMA.FTZ R43, R7, R37, R26 ;  /* 0x00000025072b7223 */ /* 0x000fe2000001001a */
[----:B------:R-:W-:Y:S02]  /*10c00*/  HADD2.F32 R26, -RZ, R20.H0_H0 ;  /* 0x20000014ff1a7230 */ /* 0x000fe40000004100 */
[----:B------:R-:W-:Y:S01]  /*10c10*/  HADD2.F32 R20, -RZ, R8.H0_H0 ;  /* 0x20000008ff147230 */ /* 0x000fe20000004100 */
[----:B------:R-:W-:Y:S01]  /*10c20*/  F2FP.SATFINITE.E4M3.F32.PACK_AB_MERGE_C R41, R41, R56, RZ ;  /* 0x000000382929723e */ /* 0x000fe200048070ff */
[--C-:B------:R-:W-:Y:S01]  /*10c30*/  HADD2.F32 R7, -RZ, R6.reuse.H0_H0 ;  /* 0x20000006ff077230 */ /* 0x100fe20000004100 */
[----:B------:R-:W-:Y:S01]  /*10c40*/  F2FP.SATFINITE.E4M3.F32.PACK_AB_MERGE_C R43, R43, R58, RZ ;  /* 0x0000003a2b2b723e */ /* 0x000fe200048070ff */
[----:B------:R-:W-:-:S02]  /*10c50*/  HADD2.F32 R8, -RZ, R6.H1_H1 ;  /* 0x30000006ff087230 */ /* 0x000fc40000004100 */
[--C-:B------:R-:W-:Y:S02]  /*10c60*/  HADD2.F32 R6, -RZ, R4.reuse.H0_H0 ;  /* 0x20000004ff067230 */ /* 0x100fe40000004100 */
[C---:B------:R-:W-:Y:S01]  /*10c70*/  FMUL.FTZ R37, R7.reuse, R20 ;  /* 0x0000001407257220 */ /* 0x040fe20000410000 */
[----:B------:R-:W-:Y:S02]  /*10c80*/  HADD2.F32 R4, -RZ, R4.H1_H1 ;  /* 0x30000004ff047230 */ /* 0x000fe40000004100 */
[-C--:B------:R-:W-:Y:S01]  /*10c90*/  FMUL.FTZ R7, R7, R26.reuse ;  /* 0x0000001a07077220 */ /* 0x080fe20000410000 */
        /* <DEDUP_REMOVED lines=9> */
[----:B------:R-:W-:Y:S02]  /*10d30*/  F2FP.SATFINITE.E4M3.F32.PACK_AB_MERGE_C R7, R38, R25, R7 ;  /* 0x000000192607723e */ /* 0x000fe40004807007 */
[----:B------:R-:W-:Y:S02]  /*10d40*/  F2FP.SATFINITE.E4M3.F32.PACK_AB_MERGE_C R4, R50, R47, R4 ;  /* 0x0000002f3204723e */ /* 0x000fe40004807004 */
[----:B------:R-:W-:Y:S02]  /*10d50*/  F2FP.SATFINITE.E4M3.F32.PACK_AB_MERGE_C R6, R6, R37, R41 ;  /* 0x000000250606723e */ /* 0x000fe40004807029 */
[----:B------:R-:W-:-:S02]  /*10d60*/  F2FP.SATFINITE.E4M3.F32.PACK_AB_MERGE_C R8, R46, R45, R8 ;  /* 0x0000002d2e08723e */ /* 0x000fc40004807008 */
[----:B------:R-:W-:Y:S01]  /*10d70*/  F2FP.SATFINITE.E4M3.F32.PACK_AB_MERGE_C R10, R31, R20, R43 ;  /* 0x000000141f0a723e */ /* 0x000fe2000480702b */
[----:B------:R1:W-:Y:S04]  /*10d80*/  STS.128 [R61+0x18400], R4 ;  /* 0x018400043d007388 */ /* 0x0003e80000000c00 */
[----:B------:R1:W-:Y:S02]  /*10d90*/  STS.128 [R0+0x18400], R8 ;  /* 0x0184000800007388 */ /* 0x0003e40000000c00 */
.L_x_1741:
[----:B------:R-:W-:Y:S05]  /*10da0*/  BSYNC B1 ;  /* 0x0000000000017941 */ /* 0x000fea0003800000 */
.L_x_1740:
[----:B------:R-:W-:Y:S05]  /*10db0*/  @P2 BRA `(.L_x_1722) ;  /* 0x0000000c00dc2947 */ /* 0x000fea0003800000 */
[----:B------:R-:W3:Y:S01]  /*10dc0*/  LDL R47, [R1+0x2c] ;  /* 0x00002c00012f7983 */ /* 0x000ee20000100800 */
[----:B01---5:R-:W-:Y:S02]  /*10dd0*/  SHF.R.U32.HI R4, RZ, 0x8, R32 ;  /* 0x00000008ff047819 */ /* 0x023fe40000011620 */
[----:B------:R-:W-:Y:S02]  /*10de0*/  LOP3.LUT R0, R32, 0xff, RZ, 0xc0, !PT ;  /* 0x000000ff20007812 */ /* 0x000fe400078ec0ff */
[----:B------:R-:W-:Y:S02]  /*10df0*/  SHF.R.U32.HI R8, RZ, 0x8, R34 ;  /* 0x00000008ff087819 */ /* 0x000fe40000011622 */
[----:B------:R-:W-:Y:S02]  /*10e00*/  LOP3.LUT R5, R4, 0xff, RZ, 0xc0, !PT ;  /* 0x000000ff04057812 */ /* 0x000fe400078ec0ff */
[----:B------:R-:W-:Y:S02]  /*10e10*/  LEA.HI R3, R3, R214, RZ, 0x1c ;  /* 0x000000d603037211 */ /* 0x000fe400078fe0ff */
[----:B------:R-:W-:-:S02]  /*10e20*/  LOP3.LUT R4, R34, 0xff, RZ, 0xc0, !PT ;  /* 0x000000ff22047812 */ /* 0x000fc400078ec0ff */
[----:B------:R-:W-:Y:S02]  /*10e30*/  LOP3.LUT R9, R8, 0xff, RZ, 0xc0, !PT ;  /* 0x000000ff08097812 */ /* 0x000fe400078ec0ff */
[----:B--2---:R-:W-:Y:S02]  /*10e40*/  PRMT R21, R5, 0x7604, R0 ;  /* 0x0000760405157816 */ /* 0x004fe40000000000 */
[----:B------:R-:W-:Y:S02]  /*10e50*/  SHF.R.S32.HI R0, RZ, 0x1f, R3 ;  /* 0x0000001fff007819 */ /* 0x000fe40000011403 */
[----:B------:R-:W-:Y:S02]  /*10e60*/  PRMT R25, R9, 0x7604, R4 ;  /* 0x0000760409197816 */ /* 0x000fe40000000004 */
[----:B------:R-:W-:Y:S01]  /*10e70*/  LEA.HI R4, R0, R3, RZ, 0x2 ;  /* 0x0000000300047211 */ /* 0x000fe200078f10ff */
[----:B------:R-:W-:Y:S01]  /*10e80*/  IMAD.SHL.U32 R0, R3, 0x10, RZ ;  /* 0x0000001003007824 */ /* 0x000fe200078e00ff */
[----:B------:R-:W-:-:S02]  /*10e90*/  SHF.R.U32.HI R7, RZ, 0x8, R33 ;  /* 0x00000008ff077819 */ /* 0x000fc40000011621 */
[----:B------:R-:W-:Y:S01]  /*10ea0*/  LOP3.LUT R6, R33, 0xff, RZ, 0xc0, !PT ;  /* 0x000000ff21067812 */ /* 0x000fe200078ec0ff */
[----:B------:R-:W-:Y:S01]  /*10eb0*/  IMAD.SHL.U32 R4, R4, 0x800, RZ ;  /* 0x0000080004047824 */ /* 0x000fe200078e00ff */
[----:B------:R-:W-:Y:S02]  /*10ec0*/  LOP3.LUT R3, R215, 0x30, R0, 0xf8, !PT ;  /* 0x00000030d7037812 */ /* 0x000fe400078ef800 */
[----:B------:R-:W-:Y:S02]  /*10ed0*/  LOP3.LUT R7, R7, 0xff, RZ, 0xc0, !PT ;  /* 0x000000ff07077812 */ /* 0x000fe400078ec0ff */
[----:B------:R-:W-:Y:S02]  /*10ee0*/  SHF.R.U32.HI R8, RZ, 0x8, R12 ;  /* 0x00000008ff087819 */ /* 0x000fe4000001160c */
[----:B------:R-:W-:Y:S02]  /*10ef0*/  LOP3.LUT R3, R3, R216, RZ, 0x3c, !PT ;  /* 0x000000d803037212 */ /* 0x000fe400078e3cff */
[----:B------:R-:W-:-:S02]  /*10f00*/  LOP3.LUT R0, R4, 0xffffe000, RZ, 0xc0, !PT ;  /* 0xffffe00004007812 */ /* 0x000fc400078ec0ff */
[----:B------:R-:W-:Y:S02]  /*10f10*/  PRMT R20, R7, 0x7604, R6 ;  /* 0x0000760407147816 */ /* 0x000fe40000000006 */
[----:B------:R-:W-:Y:S02]  /*10f20*/  LOP3.LUT R7, R12, 0xff, RZ, 0xc0, !PT ;  /* 0x000000ff0c077812 */ /* 0x000fe400078ec0ff */
[----:B------:R-:W-:Y:S02]  /*10f30*/  LOP3.LUT R8, R8, 0xff, RZ, 0xc0, !PT ;  /* 0x000000ff08087812 */ /* 0x000fe400078ec0ff */
[----:B------:R-:W-:Y:S02]  /*10f40*/  IADD3 R3, R3, R217, R0 ;  /* 0x000000d903037210 */ /* 0x000fe40007ffe000 */
[----:B------:R-:W-:Y:S02]  /*10f50*/  PRMT R29, R8, 0x7604, R7 ;  /* 0x00007604081d7816 */ /* 0x000fe40000000007 */
[----:B------:R-:W-:Y:S01]  /*10f60*/  SHF.R.U32.HI R6, RZ, 0x8, R35 ;  /* 0x00000008ff067819 */ /* 0x000fe20000011623 */
[----:B------:R-:W-:Y:S01]  /*10f70*/  IMAD.IADD R0, R16, 0x1, R3 ;  /* 0x0000000110007824 */ /* 0x000fe200078e0203 */
[----:B------:R-:W-:-:S02]  /*10f80*/  SHF.R.U32.HI R8, RZ, 0x8, R13 ;  /* 0x00000008ff087819 */ /* 0x000fc4000001160d */
[----:B------:R-:W-:Y:S02]  /*10f90*/  LOP3.LUT R5, R35, 0xff, RZ, 0xc0, !PT ;  /* 0x000000ff23057812 */ /* 0x000fe400078ec0ff */
[----:B------:R-:W-:Y:S02]  /*10fa0*/  LOP3.LUT R6, R6, 0xff, RZ, 0xc0, !PT ;  /* 0x000000ff06067812 */ /* 0x000fe400078ec0ff */
[----:B------:R-:W-:Y:S02]  /*10fb0*/  LOP3.LUT R3, R8, 0xff, RZ, 0xc0, !PT ;  /* 0x000000ff08037812 */ /* 0x000fe400078ec0ff */
[----:B------:R-:W0:Y:S01]  /*10fc0*/  LDS.128 R8, [R0+0x18400] ;  /* 0x0184000000087984 */ /* 0x000e220000000c00 */
[----:B------:R-:W-:Y:S02]  /*10fd0*/  PRMT R24, R6, 0x7604, R5 ;  /* 0x0000760406187816 */ /* 0x000fe40000000005 */
[----:B------:R-:W-:Y:S02]  /*10fe0*/  SHF.R.U32.HI R31, RZ, 0x8, R15 ;  /* 0x00000008ff1f7819 */ /* 0x000fe4000001160f */
[----:B------:R-:W-:-:S02]  /*10ff0*/  LOP3.LUT R30, R15, 0xff, RZ, 0xc0, !PT ;  /* 0x000000ff0f1e7812 */ /* 0x000fc400078ec0ff */
[----:B------:R-:W-:Y:S02]  /*11000*/  LOP3.LUT R31, R31, 0xff, RZ, 0xc0, !PT ;  /* 0x000000ff1f1f7812 */ /* 0x000fe400078ec0ff */
[----:B------:R-:W-:Y:S02]  /*11010*/  LOP3.LUT R26, R13, 0xff, RZ, 0xc0, !PT ;  /* 0x000000ff0d1a7812 */ /* 0x000fe400078ec0ff */
[----:B------:R-:W-:Y:S02]  /*11020*/  SHF.R.U32.HI R28, RZ, 0x8, R14 ;  /* 0x00000008ff1c7819 */ /* 0x000fe4000001160e */
[----:B------:R-:W-:Y:S02]  /*11030*/  PRMT R30, R31, 0x7604, R30 ;  /* 0x000076041f1e7816 */ /* 0x000fe4000000001e */
[----:B------:R-:W-:Y:S02]  /*11040*/  PRMT R26, R3, 0x7604, R26 ;  /* 0x00007604031a7816 */ /* 0x000fe4000000001a */
[----:B------:R-:W-:-:S02]  /*11050*/  SHF.R.U32.HI R31, RZ, 0x10, R13 ;  /* 0x00000010ff1f7819 */ /* 0x000fc4000001160d */
[----:B------:R-:W-:Y:S02]  /*11060*/  SHF.R.U32.HI R3, RZ, 0x10, R33 ;  /* 0x00000010ff037819 */ /* 0x000fe40000011621 */
[----:B------:R-:W-:Y:S01]  /*11070*/  LOP3.LUT R27, R14, 0xff, RZ, 0xc0, !PT ;  /* 0x000000ff0e1b7812 */ /* 0x000fe200078ec0ff */
[----:B------:R-:W-:Y:S01]  /*11080*/  IMAD.U32 R31, R31, 0x10000, RZ ;  /* 0x000100001f1f7824 */ /* 0x000fe200078e00ff */
[----:B------:R-:W-:Y:S01]  /*11090*/  LOP3.LUT R28, R28, 0xff, RZ, 0xc0, !PT ;  /* 0x000000ff1c1c7812 */ /* 0x000fe200078ec0ff */
[----:B------:R-:W-:Y:S01]  /*110a0*/  IMAD.U32 R3, R3, 0x10000, RZ ;  /* 0x0001000003037824 */ /* 0x000fe200078e00ff */
[----:B----4-:R-:W-:Y:S02]  /*110b0*/  SHF.R.U32.HI R39, RZ, 0x10, R15 ;  /* 0x00000010ff277819 */ /* 0x010fe4000001160f */
[----:B---3--:R-:W-:Y:S02]  /*110c0*/  PRMT R37, R28, 0x7604, R27 ;  /* 0x000076041c257816 */ /* 0x008fe4000000001b */
[----:B------:R-:W-:Y:S01]  /*110d0*/  SHF.R.U32.HI R27, RZ, 0x10, R35 ;  /* 0x00000010ff1b7819 */ /* 0x000fe20000011623 */
[----:B------:R-:W-:Y:S01]  /*110e0*/  IMAD.U32 R39, R39, 0x10000, RZ ;  /* 0x0001000027277824 */ /* 0x000fe200078e00ff */
[----:B------:R-:W-:-:S02]  /*110f0*/  LOP3.LUT R31, R26, 0xff0000, R31, 0xf8, !PT ;  /* 0x00ff00001a1f7812 */ /* 0x000fc400078ef81f */
        /* <DEDUP_REMOVED lines=10> */
[----:B------:R-:W-:Y:S02]  /*111a0*/  F2FP.F16.E4M3.UNPACK_B R34, R36 ;  /* 0x00000024ff22723e */ /* 0x000fe400020006ff */
[----:B------:R-:W-:Y:S01]  /*111b0*/  LOP3.LUT R42, R41, 0xff000000, R15, 0xf8, !PT ;  /* 0xff000000292a7812 */ /* 0x000fe200078ef80f */
[--C-:B------:R-:W-:Y:S01]  /*111c0*/  HADD2.F32 R41, -RZ, R40.reuse.H0_H0 ;  /* 0x20000028ff297230 */ /* 0x100fe20000004100 */
[----:B------:R-:W-:Y:S01]  /*111d0*/  LOP3.LUT R33, R37, 0xff0000, R14, 0xf8, !PT ;  /* 0x00ff000025217812 */ /* 0x000fe200078ef80e */
[----:B------:R-:W-:Y:S01]  /*111e0*/  HADD2.F32 R40, -RZ, R40.H1_H1 ;  /* 0x30000028ff287230 */ /* 0x000fe20000004100 */
[----:B------:R-:W-:-:S02]  /*111f0*/  LOP3.LUT R21, R21, 0xff0000, R32, 0xf8, !PT ;  /* 0x00ff000015157812 */ /* 0x000fc400078ef820 */
[----:B------:R-:W-:Y:S01]  /*11200*/  LOP3.LUT R37, R27, 0xff000000, R35, 0xf8, !PT ;  /* 0xff0000001b257812 */ /* 0x000fe200078ef823 */
[--C-:B------:R-:W-:Y:S01]  /*11210*/  HADD2.F32 R35, -RZ, R34.reuse.H0_H0 ;  /* 0x20000022ff237230 */ /* 0x100fe20000004100 */
[----:B------:R-:W-:Y:S01]  /*11220*/  LOP3.LUT R21, R21, 0xff000000, R32, 0xf8, !PT ;  /* 0xff00000015157812 */ /* 0x000fe200078ef820 */
[----:B------:R-:W-:Y:S01]  /*11230*/  HADD2.F32 R34, -RZ, R34.H1_H1 ;  /* 0x30000022ff227230 */ /* 0x000fe20000004100 */
[----:B------:R-:W-:Y:S02]  /*11240*/  LOP3.LUT R29, R29, 0xff0000, R12, 0xf8, !PT ;  /* 0x00ff00001d1d7812 */ /* 0x000fe400078ef80c */
[----:B------:R-:W-:Y:S02]  /*11250*/  F2FP.F16.E4M3.UNPACK_B R25, R9.H1 ;  /* 0x00000009ff19723e */ /* 0x000fe400030006ff */
[-C--:B------:R-:W-:Y:S02]  /*11260*/  F2FP.F16.E4M3.UNPACK_B R31, R8.reuse ;  /* 0x00000008ff1f723e */ /* 0x080fe400020006ff */
[----:B------:R-:W-:-:S02]  /*11270*/  F2FP.F16.E4M3.UNPACK_B R32, R8.H1 ;  /* 0x00000008ff20723e */ /* 0x000fc400030006ff */
[----:B------:R-:W-:Y:S02]  /*11280*/  F2FP.F16.E4M3.UNPACK_B R39, R39.H1 ;  /* 0x00000027ff27723e */ /* 0x000fe400030006ff */
[----:B------:R-:W-:Y:S02]  /*11290*/  F2FP.F16.E4M3.UNPACK_B R36, R36.H1 ;  /* 0x00000024ff24723e */ /* 0x000fe400030006ff */
[----:B------:R-:W-:Y:S02]  /*112a0*/  LOP3.LUT R38, R29, 0xff000000, R12, 0xf8, !PT ;  /* 0xff0000001d267812 */ /* 0x000fe400078ef80c */
[----:B------:R-:W-:Y:S02]  /*112b0*/  LOP3.LUT R12, R33, 0xff000000, R14, 0xf8, !PT ;  /* 0xff000000210c7812 */ /* 0x000fe400078ef80e */
[-C--:B------:R-:W-:Y:S02]  /*112c0*/  F2FP.F16.E4M3.UNPACK_B R30, R11.reuse ;  /* 0x0000000bff1e723e */ /* 0x080fe400020006ff */
[----:B------:R-:W-:Y:S01]  /*112d0*/  F2FP.F16.E4M3.UNPACK_B R33, R11.H1 ;  /* 0x0000000bff21723e */ /* 0x000fe200030006ff */
[--C-:B------:R-:W-:Y:S01]  /*112e0*/  HADD2.F32 R11, -RZ, R36.reuse.H0_H0 ;  /* 0x20000024ff0b7230 */ /* 0x100fe20000004100 */
[----:B------:R-:W-:Y:S01]  /*112f0*/  F2FP.F16.E4M3.UNPACK_B R14, R10.H1 ;  /* 0x0000000aff0e723e */ /* 0x000fe200030006ff */
[----:B------:R-:W-:Y:S01]  /*11300*/  HADD2.F32 R36, -RZ, R36.H1_H1 ;  /* 0x30000024ff247230 */ /* 0x000fe20000004100 */
[----:B------:R-:W0:Y:S02]  /*11310*/  LDS.128 R4, [R47+0x18400] ;  /* 0x018400002f047984 */ /* 0x000e240000000c00 */
        /* <DEDUP_REMOVED lines=9> */
[----:B------:R-:W-:Y:S01]  /*113b0*/  F2FP.F16.E4M3.UNPACK_B R26, R4 ;  /* 0x00000004ff1a723e */ /* 0x000fe200020006ff */
[----:B------:R-:W-:-:S02]  /*113c0*/  HADD2.F32 R13, -RZ, R13.H1_H1 ;  /* 0x3000000dff0d7230 */ /* 0x000fc40000004100 */
[C---:B------:R-:W-:Y:S01]  /*113d0*/  FFMA.FTZ R5, R20.reuse, R35, -R9 ;  /* 0x0000002314057223 */ /* 0x040fe20000010809 */
[----:B------:R-:W-:Y:S01]  /*113e0*/  F2FP.F16.E4M3.UNPACK_B R27, R4.H1 ;  /* 0x00000004ff1b723e */ /* 0x000fe200030006ff */
[----:B------:R-:W-:Y:S01]  /*113f0*/  FFMA.FTZ R9, R20, R41, R8 ;  /* 0x0000002914097223 */ /* 0x000fe20000010008 */
[-C--:B------:R-:W-:Y:S01]  /*11400*/  F2FP.F16.E4M3.UNPACK_B R4, R6.reuse ;  /* 0x00000006ff04723e */ /* 0x080fe200020006ff */
[----:B------:R-:W-:Y:S01]  /*11410*/  HADD2.F32 R35, -RZ, R39.H0_H0 ;  /* 0x20000027ff237230 */ /* 0x000fe20000004100 */
[----:B------:R-:W-:Y:S01]  /*11420*/  F2FP.F16.E4M3.UNPACK_B R7, R6.H1 ;  /* 0x00000006ff07723e */ /* 0x000fe200030006ff */
[----:B------:R-:W-:Y:S01]  /*11430*/  HADD2.F32 R8, -RZ, R25.H0_H0 ;  /* 0x20000019ff087230 */ /* 0x000fe20000004100 */
[----:B------:R-:W-:Y:S01]  /*11440*/  F2FP.F16.E4M3.UNPACK_B R6, R10 ;  /* 0x0000000aff06723e */ /* 0x000fe200020006ff */
[C---:B------:R-:W-:Y:S01]  /*11450*/  FMUL.FTZ R10, R24.reuse, R40 ;  /* 0x00000028180a7220 */ /* 0x040fe20000410000 */
[----:B------:R-:W-:Y:S01]  /*11460*/  FMUL.FTZ R41, R24, R34 ;  /* 0x0000002218297220 */ /* 0x000fe20000410000 */
[----:B------:R-:W-:-:S02]  /*11470*/  HADD2.F32 R20, -RZ, R15.H0_H0 ;  /* 0x2000000fff147230 */ /* 0x000fc40000004100 */
[C---:B------:R-:W-:Y:S01]  /*11480*/  FMUL.FTZ R43, R8.reuse, R35 ;  /* 0x00000023082b7220 */ /* 0x040fe20000410000 */
[-C--:B------:R-:W-:Y:S01]  /*11490*/  FMUL.FTZ R24, R8, R11.reuse ;  /* 0x0000000b08187220 */ /* 0x080fe20000410000 */
[C---:B------:R-:W-:Y:S01]  /*114a0*/  FFMA.FTZ R8, R13.reuse, R34, -R10 ;  /* 0x000000220d087223 */ /* 0x040fe2000001080a */
[----:B------:R-:W-:Y:S01]  /*114b0*/  FFMA.FTZ R10, R13, R40, R41 ;  /* 0x000000280d0a7223 */ /* 0x000fe20000010029 */
[-C--:B------:R-:W-:Y:S01]  /*114c0*/  F2FP.F16.E4M3.UNPACK_B R40, R42.reuse ;  /* 0x0000002aff28723e */ /* 0x080fe200020006ff */
[C---:B------:R-:W-:Y:S01]  /*114d0*/  FFMA.FTZ R11, R20.reuse, R11, -R43 ;  /* 0x0000000b140b7223 */ /* 0x040fe2000001082b */
[----:B------:R-:W-:Y:S01]  /*114e0*/  F2FP.F16.E4M3.UNPACK_B R34, R37 ;  /* 0x00000025ff22723e */ /* 0x000fe200020006ff */
[----:B------:R-:W-:Y:S01]  /*114f0*/  FFMA.FTZ R13, R20, R35, R24 ;  /* 0x00000023140d7223 */ /* 0x000fe20000010018 */
[----:B------:R-:W-:Y:S01]  /*11500*/  HADD2.F32 R39, -RZ, R39.H1_H1 ;  /* 0x30000027ff277230 */ /* 0x000fe20000004100 */
[----:B------:R-:W-:Y:S01]  /*11510*/  F2FP.F16.E4M3.UNPACK_B R42, R42.H1 ;  /* 0x0000002aff2a723e */ /* 0x000fe200030006ff */
        /* <DEDUP_REMOVED lines=9> */
[--C-:B------:R-:W-:Y:S02]  /*115b0*/  HADD2.F32 R25, -RZ, R28.reuse.H0_H0 ;  /* 0x2000001cff197230 */ /* 0x100fe40000004100 */
[----:B------:R-:W-:Y:S01]  /*115c0*/  FMUL.FTZ R52, R24, R35 ;  /* 0x0000002318347220 */ /* 0x000fe20000410000 */
[----:B------:R-:W-:-:S02]  /*115d0*/  HADD2.F32 R28, -RZ, R28.H1_H1 ;  /* 0x3000001cff1c7230 */ /* 0x000fc40000004100 */
[C---:B------:R-:W-:Y:S01]  /*115e0*/  FFMA.FTZ R20, R15.reuse, R36, -R46 ;  /* 0x000000240f147223 */ /* 0x040fe2000001082e */
[----:B------:R-:W-:Y:S01]  /*115f0*/  FFMA.FTZ R24, R15, R39, R48 ;  /* 0x000000270f187223 */ /* 0x000fe20000010030 */
[C---:B------:R-:W-:Y:S01]  /*11600*/  FFMA.FTZ R15, R25.reuse, R35, -R50 ;  /* 0x00000023190f7223 */ /* 0x040fe20000010832 */
[----:B------:R-:W-:Y:S01]  /*11610*/  FFMA.FTZ R25, R25, R41, R52 ;  /* 0x0000002919197223 */ /* 0x000fe20000010034 */
[----:B------:R-:W-:Y:S01]  /*11620*/  HADD2.F32 R41, -RZ, R40.H1_H1 ;  /* 0x30000028ff297230 */ /* 0x000fe20000004100 */
[----:B------:R-:W-:Y:S01]  /*11630*/  F2FP.SATFINITE.E4M3.F32.PACK_AB_MERGE_C R11, R20, R11, RZ ;  /* 0x0000000b140b723e */ /* 0x000fe200048070ff */
[----:B------:R-:W-:Y:S01]  /*11640*/  HADD2.F32 R39, -RZ, R34.H1_H1 ;  /* 0x30000022ff277230 */ /* 0x000fe20000004100 */
[----:B------:R-:W-:Y:S01]  /*11650*/  F2FP.SATFINITE.E4M3.F32.PACK_AB_MERGE_C R13, R24, R13, RZ ;  /* 0x0000000d180d723e */ /* 0x000fe200048070ff */
[----:B------:R-:W-:Y:S01]  /*11660*/  HADD2.F32 R40, -RZ, R42.H0_H0 ;  /* 0x2000002aff287230 */ /* 0x000fe20000004100 */
[----:B------:R-:W-:Y:S01]  /*11670*/  F2FP.SATFINITE.E4M3.F32.PACK_AB_MERGE_C R5, R8, R5, R11 ;  /* 0x000000050805723e */ /* 0x000fe2000480700b */
[----:B------:R-:W-:Y:S01]  /*11680*/  HADD2.F32 R35, -RZ, R33.H0_H0 ;  /* 0x20000021ff237230 */ /* 0x000fe20000004100 */
[----:B------:R-:W-:Y:S01]  /*11690*/  F2FP.SATFINITE.E4M3.F32.PACK_AB_MERGE_C R9, R10, R9, R13 ;  /* 0x000000090a09723e */ /* 0x000fe2000480700d */
[----:B------:R-:W-:-:S02]  /*116a0*/  HADD2.F32 R34, -RZ, R30.H1_H1 ;  /* 0x3000001eff227230 */ /* 0x000fc40000004100 */
[----:B------:R-:W-:Y:S02]  /*116b0*/  HADD2.F32 R36, -RZ, R37.H0_H0 ;  /* 0x20000025ff247230 */ /* 0x000fe40000004100 */
[C---:B------:R-:W-:Y:S01]  /*116c0*/  FMUL.FTZ R45, R35.reuse, R40 ;  /* 0x00000028232d7220 */ /* 0x040fe20000410000 */
[----:B------:R-:W-:Y:S02]  /*116d0*/  HADD2.F32 R30, -RZ, R29.H0_H0 ;  /* 0x2000001dff1e7230 */ /* 0x000fe40000004100 */
[C---:B------:R-:W-:Y:S01]  /*116e0*/  FMUL.FTZ R43, R34.reuse, R41 ;  /* 0x00000029222b7220 */ /* 0x040fe20000410000 */
[----:B------:R-:W-:Y:S01]  /*116f0*/  FMUL.FTZ R34, R34, R39 ;  /* 0x0000002722227220 */ /* 0x000fe20000410000 */
[-C--:B------:R-:W-:Y:S01]  /*11700*/  FMUL.FTZ R35, R35, R36.reuse ;  /* 0x0000002423237220 */ /* 0x080fe20000410000 */
[----:B------:R-:W-:Y:S02]  /*11710*/  HADD2.F32 R42, -RZ, R42.H1_H1 ;  /* 0x3000002aff2a7230 */ /* 0x000fe40000004100 */
[----:B------:R-:W-:Y:S01]  /*11720*/  FFMA.FTZ R45, R30, R36, -R45 ;  /* 0x000000241e2d7223 */ /* 0x000fe2000001082d */
[----:B------:R-:W-:-:S02]  /*11730*/  HADD2.F32 R36, -RZ, R37.H1_H1 ;  /* 0x30000025ff247230 */ /* 0x000fc40000004100 */
[C---:B------:R-:W-:Y:S01]  /*11740*/  FFMA.FTZ R50, R28.reuse, R41, R34 ;  /* 0x000000291c327223 */ /* 0x040fe20000010022 */
[----:B------:R-:W-:Y:S01]  /*11750*/  F2FP.F16.E4M3.UNPACK_B R37, R38.H1 ;  /* 0x00000026ff25723e */ /* 0x000fe200030006ff */
[----:B------:R-:W-:Y:S01]  /*11760*/  FFMA.FTZ R48, R28, R39, -R43 ;  /* 0x000000271c307223 */ /* 0x000fe2000001082b */
[----:B------:R-:W-:Y:S01]  /*11770*/  F2FP.F16.E4M3.UNPACK_B R34, R21.H1 ;  /* 0x00000015ff22723e */ /* 0x000fe200030006ff */
[----:B------:R-:W-:Y:S02]  /*11780*/  HADD2.F32 R33, -RZ, R33.H1_H1 ;  /* 0x30000021ff217230 */ /* 0x000fe40000004100 */
[----:B------:R-:W-:Y:S01]  /*11790*/  FFMA.FTZ R43, R30, R40, R35 ;  /* 0x000000281e2b7223 */ /* 0x000fe20000010023 */
[----:B------:R-:W-:Y:S01]  /*117a0*/  HADD2.F32 R39, -RZ, R37.H0_H0 ;  /* 0x20000025ff277230 */ /* 0x000fe20000004100 */
[----:B------:R-:W-:Y:S01]  /*117b0*/  F2FP.F16.E4M3.UNPACK_B R38, R38 ;  /* 0x00000026ff26723e */ /* 0x000fe200020006ff */
[----:B------:R-:W-:Y:S02]  /*117c0*/  HADD2.F32 R30, -RZ, R32.H0_H0 ;  /* 0x20000020ff1e7230 */ /* 0x000fe40000004100 */
[----:B------:R-:W-:Y:S01]  /*117d0*/  FMUL.FTZ R40, R33, R42 ;  /* 0x0000002a21287220 */ /* 0x000fe20000410000 */
[----:B------:R-:W-:-:S02]  /*117e0*/  HADD2.F32 R35, -RZ, R34.H0_H0 ;  /* 0x20000022ff237230 */ /* 0x000fc40000004100 */
[-C--:B------:R-:W-:Y:S01]  /*117f0*/  FMUL.FTZ R41, R33, R36.reuse ;  /* 0x0000002421297220 */ /* 0x080fe20000410000 */
[----:B------:R-:W-:Y:S02]  /*11800*/  HADD2.F32 R29, -RZ, R29.H1_H1 ;  /* 0x3000001dff1d7230 */ /* 0x000fe40000004100 */
[C---:B------:R-:W-:Y:S01]  /*11810*/  FMUL.FTZ R33, R30.reuse, R39 ;  /* 0x000000271e217220 */ /* 0x040fe20000410000 */
[----:B------:R-:W-:Y:S02]  /*11820*/  HADD2.F32 R37, -RZ, R37.H1_H1 ;  /* 0x30000025ff257230 */ /* 0x000fe40000004100 */
[----:B------:R-:W-:Y:S01]  /*11830*/  FMUL.FTZ R30, R30, R35 ;  /* 0x000000231e1e7220 */ /* 0x000fe20000410000 */
[----:B------:R-:W-:Y:S02]  /*11840*/  HADD2.F32 R32, -RZ, R32.H1_H1 ;  /* 0x30000020ff207230 */ /* 0x000fe40000004100 */
[----:B------:R-:W-:Y:S01]  /*11850*/  FFMA.FTZ R52, R29, R36, -R40 ;  /* 0x000000241d347223 */ /* 0x000fe20000010828 */
[----:B------:R-:W-:-:S02]  /*11860*/  HADD2.F32 R34, -RZ, R34.H1_H1 ;  /* 0x30000022ff227230 */ /* 0x000fc40000004100 */
[----:B------:R-:W-:Y:S01]  /*11870*/  FFMA.FTZ R54, R29, R42, R41 ;  /* 0x0000002a1d367223 */ /* 0x000fe20000010029 */
[--C-:B------:R-:W-:Y:S02]  /*11880*/  HADD2.F32 R28, -RZ, R27.reuse.H0_H0 ;  /* 0x2000001bff1c7230 */ /* 0x100fe40000004100 */
[C---:B------:R-:W-:Y:S01]  /*11890*/  FMUL.FTZ R36, R32.reuse, R37 ;  /* 0x0000002520247220 */ /* 0x040fe20000410000 */
[----:B------:R-:W-:Y:S01]  /*118a0*/  HADD2.F32 R27, -RZ, R27.H1_H1 ;  /* 0x3000001bff1b7230 */ /* 0x000fe20000004100 */
[----:B------:R-:W-:Y:S01]  /*118b0*/  F2FP.F16.E4M3.UNPACK_B R29, R21 ;  /* 0x00000015ff1d723e */ /* 0x000fe200020006ff */
[-C--:B------:R-:W-:Y:S01]  /*118c0*/  FMUL.FTZ R32, R32, R34.reuse ;  /* 0x0000002220207220 */ /* 0x080fe20000410000 */
[C---:B------:R-:W-:Y:S01]  /*118d0*/  FFMA.FTZ R35, R28.reuse, R35, -R33 ;  /* 0x000000231c237223 */ /* 0x040fe20000010821 */
[----:B------:R-:W-:Y:S01]  /*118e0*/  FFMA.FTZ R39, R28, R39, R30 ;  /* 0x000000271c277223 */ /* 0x000fe2000001001e */
[----:B------:R-:W-:Y:S02]  /*118f0*/  HADD2.F32 R30, -RZ, R38.H0_H0 ;  /* 0x20000026ff1e7230 */ /* 0x000fe40000004100 */
[----:B------:R-:W-:Y:S01]  /*11900*/  FFMA.FTZ R40, R27, R34, -R36 ;  /* 0x000000221b287223 */ /* 0x000fe20000010824 */
[----:B------:R-:W-:-:S02]  /*11910*/  HADD2.F32 R28, -RZ, R31.H0_H0 ;  /* 0x2000001fff1c7230 */ /* 0x000fc40000004100 */
[----:B------:R-:W-:Y:S01]  /*11920*/  FFMA.FTZ R42, R27, R37, R32 ;  /* 0x000000251b2a7223 */ /* 0x000fe20000010020 */
[----:B------:R-:W-:Y:S01]  /*11930*/  HADD2.F32 R27, -RZ, R29.H0_H0 ;  /* 0x2000001dff1b7230 */ /* 0x000fe20000004100 */
[----:B------:R-:W-:Y:S01]  /*11940*/  F2FP.SATFINITE.E4M3.F32.PACK_AB_MERGE_C R43, R54, R43, RZ ;  /* 0x0000002b362b723e */ /* 0x000fe200048070ff */
[----:B------:R-:W-:Y:S02]  /*11950*/  HADD2.F32 R21, -RZ, R26.H0_H0 ;  /* 0x2000001aff157230 */ /* 0x000fe40000004100 */
[C---:B------:R-:W-:Y:S01]  /*11960*/  FMUL.FTZ R32, R28.reuse, R30 ;  /* 0x0000001e1c207220 */ /* 0x040fe20000410000 */
[----:B------:R-:W-:Y:S02]  /*11970*/  HADD2.F32 R38, -RZ, R38.H1_H1 ;  /* 0x30000026ff267230 */ /* 0x000fe40000004100 */
[-C--:B------:R-:W-:Y:S01]  /*11980*/  FMUL.FTZ R28, R28, R27.reuse ;  /* 0x0000001b1c1c7220 */ /* 0x080fe20000410000 */
[----:B------:R-:W-:Y:S02]  /*11990*/  HADD2.F32 R31, -RZ, R31.H1_H1 ;  /* 0x3000001fff1f7230 */ /* 0x000fe40000004100 */
[----:B------:R-:W-:Y:S01]  /*119a0*/  FFMA.FTZ R33, R21, R27, -R32 ;  /* 0x0000001b15217223 */ /* 0x000fe20000010820 */
[----:B------:R-:W-:Y:S01]  /*119b0*/  HADD2.F32 R29, -RZ, R29.H1_H1 ;  /* 0x3000001dff1d7230 */ /* 0x000fe20000004100 */
[----:B------:R-:W-:Y:S01]  /*119c0*/  F2FP.F16.E4M3.UNPACK_B R32, R12.H1 ;  /* 0x0000000cff20723e */ /* 0x000fe200030006ff */
[----:B------:R-:W-:-:S02]  /*119d0*/  HADD2.F32 R26, -RZ, R26.H1_H1 ;  /* 0x3000001aff1a7230 */ /* 0x000fc40000004100 */
[----:B------:R-:W-:Y:S01]  /*119e0*/  FMUL.FTZ R27, R31, R38 ;  /* 0x000000261f1b7220 */ /* 0x000fe20000410000 */
        /* <DEDUP_REMOVED lines=8> */
[--C-:B------:R-:W-:Y:S01]  /*11a70*/  HADD2.F32 R26, -RZ, R21.reuse.H0_H0 ;  /* 0x20000015ff1a7230 */ /* 0x100fe20000004100 */
[----:B------:R-:W-:Y:S01]  /*11a80*/  F2FP.SATFINITE.E4M3.F32.PACK_AB_MERGE_C R39, R42, R39, RZ ;  /* 0x000000272a27723e */ /* 0x000fe200048070ff */
[----:B------:R-:W-:-:S02]  /*11a90*/  HADD2.F32 R28, -RZ, R21.H1_H1 ;  /* 0x30000015ff1c7230 */ /* 0x000fc40000004100 */
[C---:B------:R-:W-:Y:S01]  /*11aa0*/  FMUL.FTZ R38, R27.reuse, R30 ;  /* 0x0000001e1b267220 */ /* 0x040fe20000410000 */
[--C-:B------:R-:W-:Y:S02]  /*11ab0*/  HADD2.F32 R21, -RZ, R7.reuse.H0_H0 ;  /* 0x20000007ff157230 */ /* 0x100fe40000004100 */
[-C--:B------:R-:W-:Y:S01]  /*11ac0*/  FMUL.FTZ R46, R27, R26.reuse ;  /* 0x0000001a1b2e7220 */ /* 0x080fe20000410000 */
[----:B------:R-:W-:Y:S01]  /*11ad0*/  HADD2.F32 R32, -RZ, R32.H1_H1 ;  /* 0x30000020ff207230 */ /* 0x000fe20000004100 */
[----:B------:R-:W-:Y:S01]  /*11ae0*/  F2FP.SATFINITE.E4M3.F32.PACK_AB_MERGE_C R11, R50, R25, R43 ;  /* 0x00000019320b723e */ /* 0x000fe2000480702b */
[----:B------:R-:W-:Y:S02]  /*11af0*/  HADD2.F32 R14, -RZ, R14.H1_H1 ;  /* 0x3000000eff0e7230 */ /* 0x000fe40000004100 */
[C---:B------:R-:W-:Y:S01]  /*11b00*/  FFMA.FTZ R38, R21.reuse, R26, -R38 ;  /* 0x0000001a15267223 */ /* 0x040fe20000010826 */
[----:B------:R-:W-:Y:S02]  /*11b10*/  HADD2.F32 R7, -RZ, R7.H1_H1 ;  /* 0x30000007ff077230 */ /* 0x000fe40000004100 */
[----:B------:R-:W-:Y:S01]  /*11b20*/  FFMA.FTZ R46, R21, R30, R46 ;  /* 0x0000001e152e7223 */ /* 0x000fe2000001002e */
[----:B------:R-:W-:-:S02]  /*11b30*/  HADD2.F32 R21, -RZ, R3.H1_H1 ;  /* 0x30000003ff157230 */ /* 0x000fc40000004100 */
[C---:B------:R-:W-:Y:S01]  /*11b40*/  FMUL.FTZ R26, R14.reuse, R32 ;  /* 0x000000200e1a7220 */ /* 0x040fe20000410000 */
[----:B------:R-:W-:Y:S01]  /*11b50*/  FMUL.FTZ R27, R14, R28 ;  /* 0x0000001c0e1b7220 */ /* 0x000fe20000410000 */
[----:B------:R-:W-:Y:S01]  /*11b60*/  F2FP.F16.E4M3.UNPACK_B R14, R12 ;  /* 0x0000000cff0e723e */ /* 0x000fe200020006ff */
[----:B------:R-:W-:Y:S02]  /*11b70*/  HADD2.F32 R12, -RZ, R3.H0_H0 ;  /* 0x20000003ff0c7230 */ /* 0x000fe40000004100 */
[C---:B------:R-:W-:Y:S01]  /*11b80*/  FFMA.FTZ R37, R7.reuse, R28, -R26 ;  /* 0x0000001c07257223 */ /* 0x040fe2000001081a */
[----:B------:R-:W-:Y:S01]  /*11b90*/  FFMA.FTZ R41, R7, R32, R27 ;  /* 0x0000002007297223 */ /* 0x000fe2000001001b */
[----:B------:R-:W-:Y:S01]  /*11ba0*/  HADD2.F32 R7, -RZ, R6.H0_H0 ;  /* 0x20000006ff077230 */ /* 0x000fe20000004100 */
[----:B------:R-:W-:Y:S01]  /*11bb0*/  F2FP.SATFINITE.E4M3.F32.PACK_AB_MERGE_C R8, R31, R34, R39 ;  /* 0x000000221f08723e */ /* 0x000fe20004807027 */
[--C-:B------:R-:W-:Y:S01]  /*11bc0*/  HADD2.F32 R26, -RZ, R14.reuse.H0_H0 ;  /* 0x2000000eff1a7230 */ /* 0x100fe20000004100 */
[----:B------:R-:W-:Y:S01]  /*11bd0*/  F2FP.SATFINITE.E4M3.F32.PACK_AB_MERGE_C R37, R37, R38, RZ ;  /* 0x000000262525723e */ /* 0x000fe200048070ff */
[----:B------:R-:W-:Y:S01]  /*11be0*/  HADD2.F32 R27, -RZ, R14.H1_H1 ;  /* 0x3000000eff1b7230 */ /* 0x000fe20000004100 */
[----:B------:R-:W-:Y:S01]  /*11bf0*/  F2FP.SATFINITE.E4M3.F32.PACK_AB_MERGE_C R41, R41, R46, RZ ;  /* 0x0000002e2929723e */ /* 0x000fe200048070ff */
[----:B------:R-:W-:-:S02]  /*11c00*/  HADD2.F32 R6, -RZ, R6.H1_H1 ;  /* 0x30000006ff067230 */ /* 0x000fc40000004100 */
[C---:B------:R-:W-:Y:S01]  /*11c10*/  FMUL.FTZ R14, R7.reuse, R26 ;  /* 0x0000001a070e7220 */ /* 0x040fe20000410000 */
[--C-:B------:R-:W-:Y:S02]  /*11c20*/  HADD2.F32 R3, -RZ, R4.reuse.H0_H0 ;  /* 0x20000004ff037230 */ /* 0x100fe40000004100 */
[-C--:B------:R-:W-:Y:S01]  /*11c30*/  FMUL.FTZ R7, R7, R12.reuse ;  /* 0x0000000c07077220 */ /* 0x080fe20000410000 */
        /* <DEDUP_REMOVED lines=9> */
[----:B------:R-:W-:Y:S02]  /*11cd0*/  F2FP.SATFINITE.E4M3.F32.PACK_AB_MERGE_C R7, R48, R15, R7 ;  /* 0x0000000f3007723e */ /* 0x000fe40004807007 */
[----:B------:R-:W-:Y:S02]  /*11ce0*/  F2FP.SATFINITE.E4M3.F32.PACK_AB_MERGE_C R4, R36, R33, R4 ;  /* 0x000000212404723e */ /* 0x000fe40004807004 */
[----:B------:R-:W-:Y:S02]  /*11cf0*/  F2FP.SATFINITE.E4M3.F32.PACK_AB_MERGE_C R6, R29, R6, R37 ;  /* 0x000000061d06723e */ /* 0x000fe40004807025 */
[----:B------:R-:W-:-:S03]  /*11d00*/  F2FP.SATFINITE.E4M3.F32.PACK_AB_MERGE_C R10, R28, R3, R41 ;  /* 0x000000031c0a723e */ /* 0x000fc60004807029 */
[----:B------:R0:W-:Y:S04]  /*11d10*/  STS.128 [R47+0x18400], R4 ;  /* 0x018400042f007388 */ /* 0x0001e80000000c00 */
[----:B------:R0:W-:Y:S02]  /*11d20*/  STS.128 [R0+0x18400], R8 ;  /* 0x0184000800007388 */ /* 0x0001e40000000c00 */
.L_x_1722:
[----:B------:R-:W-:Y:S05]  /*11d30*/  BSYNC B0 ;  /* 0x0000000000007941 */ /* 0x000fea0003800000 */
.L_x_1715:
        /* <DEDUP_REMOVED lines=8> */
.L_x_1713:
[----:B0--3--:R-:W-:-:S05]  /*11dc0*/  IMAD.U32 R0, RZ, RZ, UR40 ;  /* 0x00000028ff007e24 */ /* 0x009fca000f8e00ff */
[----:B------:R-:W-:-:S13]  /*11dd0*/  ISETP.NE.AND P0, PT, R0, 0x3, PT ;  /* 0x000000030000780c */ /* 0x000fda0003f05270 */
[----:B------:R-:W-:Y:S05]  /*11de0*/  @!P0 BRA `(.L_x_1742) ;  /* 0x0000000000048947 */ /* 0x000fea0003800000 */
[----:B------:R-:W-:Y:S01]  /*11df0*/  BPT.TRAP 0x1 ;  /* 0x000000040000795c */ /* 0x000fe20000300000 */
.L_x_1742:
[----:B-----5:R-:W-:Y:S01]  /*11e00*/  IMAD R11, R17, 0x8, R16 ;  /* 0x00000008110b7824 */ /* 0x020fe200078e0210 */
[----:B------:R-:W-:-:S04]  /*11e10*/  SHF.L.U32 R0, R200, 0x1f, RZ ;  /* 0x0000001fc8007819 */ /* 0x000fc800000006ff */
[----:B------:R0:W3:Y:S01]  /*11e20*/  SYNCS.PHASECHK.TRANS64.TRYWAIT P1, [R11+URZ+0x2a830], R0 ;  /* 0x02a830000b0075a7 */ /* 0x0000e2000802017f */
[----:B------:R-:W-:Y:S05]  /*11e30*/  @!P0 BRA `(.L_x_1743) ;  /* 0x0000000000048947 */ /* 0x000fea0003800000 */
[----:B------:R-:W-:Y:S01]  /*11e40*/  BPT.TRAP 0x1 ;  /* 0x000000040000795c */ /* 0x000fe20000300000 */
.L_x_1743:
[----:B---3--:R-:W-:Y:S05]  /*11e50*/  @P1 BRA `(.L_x_1744) ;  /* 0x0000000000081947 */ /* 0x008fea0003800000 */
[----:B------:R-:W3:Y:S02]  /*11e60*/  SYNCS.PHASECHK.TRANS64.TRYWAIT P1, [R11+URZ+0x2a830], R0 ;  /* 0x02a830000b0075a7 */ /* 0x000ee4000802017f */
[----:B---3--:R-:W-:Y:S05]  /*11e70*/  @!P1 BRA `(.L_x_1745) ;  /* 0x000001bc006c9947 */ /* 0x008fea0003800000 */
.L_x_1744:
[----:B------:R-:W-:Y:S05]  /*11e80*/  WARPSYNC.ALL ;  /* 0x0000000000007948 */ /* 0x000fea0003800000 */
[----:B0--3--:R-:W-:Y:S01]  /*11e90*/  VIADD R0, R16, 0x1e400 ;  /* 0x0001e40010007836 */ /* 0x009fe20000000000 */
[----:B------:R-:W-:Y:S01]  /*11ea0*/  R2UR UR24, R44 ;  /* 0x000000002c1872ca */ /* 0x000fe200000e0000 */
[----:B--2-4-:R-:W-:Y:S01]  /*11eb0*/  IMAD.MOV.U32 R5, RZ, RZ, -0x7fffffe0 ;  /* 0x80000020ff057424 */ /* 0x014fe200078e00ff */
[----:B------:R-:W-:Y:S01]  /*11ec0*/  WARPGROUP.ARRIVE ;  /* 0x00000000000079c5 */ /* 0x000fe20000000000 */
[----:B------:R-:W-:Y:S01]  /*11ed0*/  UMOV UR25, 0x80000020 ;  /* 0x8000002000197882 */ /* 0x000fe20000000000 */
[----:B------:R-:W-:Y:S01]  /*11ee0*/  SHF.R.U32.HI R0, RZ, 0x4, R0 ;  /* 0x00000004ff007819 */ /* 0x000fe20000011600 */
[----:B------:R-:W-:Y:S01]  /*11ef0*/  IMAD.MOV.U32 R9, RZ, RZ, -0x7fffffe0 ;  /* 0x80000020ff097424 */ /* 0x000fe200078e00ff */
[----:B------:R-:W-:Y:S01]  /*11f00*/  R2UR UR27, R5 ;  /* 0x00000000051b72ca */ /* 0x000fe200000e0000 */
[----:B------:R-:W-:Y:S01]  /*11f10*/  UMOV UR5, 0x80000020 ;  /* 0x8000002000057882 */ /* 0x000fe20000000000 */
[----:B------:R-:W-:Y:S01]  /*11f20*/  LOP3.LUT R0, R0, 0x3fff, RZ, 0xc0, !PT ;  /* 0x00003fff00007812 */ /* 0x000fe200078ec0ff */
[----:B------:R-:W-:Y:S01]  /*11f30*/  UMOV UR9, 0x80000020 ;  /* 0x8000002000097882 */ /* 0x000fe20000000000 */
[----:B------:R-:W-:Y:S01]  /*11f40*/  R2UR UR7, R9 ;  /* 0x00000000090772ca */ /* 0x000fe200000e0000 */
[----:B------:R-:W-:Y:S01]  /*11f50*/  IMAD.MOV.U32 R9, RZ, RZ, -0x7fffffe0 ;  /* 0x80000020ff097424 */ /* 0x000fe200078e00ff */
[----:B------:R-:W-:Y:S01]  /*11f60*/  LOP3.LUT R7, R0, 0x10000, RZ, 0xfc, !PT ;  /* 0x0001000000077812 */ /* 0x000fe200078efcff */
[----:B------:R-:W-:Y:S01]  /*11f70*/  ULOP3.LUT UR24, UR24, 0x10000, URZ, 0xfc, !UPT ;  /* 0x0001000018187892 */ /* 0x000fe2000f8efc3f */
[----:B------:R-:W-:Y:S01]  /*11f80*/  IMAD.MOV.U32 R5, RZ, RZ, -0x7fffffe0 ;  /* 0x80000020ff057424 */ /* 0x000fe200078e00ff */
[----:B------:R-:W-:Y:S01]  /*11f90*/  UMOV UR13, 0x80000020 ;  /* 0x80000020000d7882 */ /* 0x000fe20000000000 */
[----:B------:R-:W-:Y:S01]  /*11fa0*/  R2UR UR11, R9 ;  /* 0x00000000090b72ca */ /* 0x000fe200000e0000 */
[----:B------:R-:W-:Y:S01]  /*11fb0*/  IMAD R4, R17, 0x600, R7 ;  /* 0x0000060011047824 */ /* 0x000fe200078e0207 */
[----:B------:R-:W-:Y:S01]  /*11fc0*/  UIADD3 UR4, UR24, 0x2, URZ ;  /* 0x0000000218047890 */ /* 0x000fe2000fffe03f */
[----:B------:R-:W-:Y:S01]  /*11fd0*/  IMAD.MOV.U32 R9, RZ, RZ, -0x7fffffe0 ;  /* 0x80000020ff097424 */ /* 0x000fe200078e00ff */
[----:B------:R-:W-:Y:S01]  /*11fe0*/  UIADD3 UR8, UR24, 0x200, URZ ;  /* 0x0000020018087890 */ /* 0x000fe2000fffe03f */
[C---:B------:R-:W-:Y:S01]  /*11ff0*/  VIADD R8, R4.reuse, 0x2 ;  /* 0x0000000204087836 */ /* 0x040fe20000000000 */
[----:B------:R-:W-:Y:S01]  /*12000*/  R2UR UR26, R4 ;  /* 0x00000000041a72ca */ /* 0x000fe200000e0000 */
[----:B------:R-:W-:Y:S01]  /*12010*/  UIADD3 UR12, UR24, 0x202, URZ ;  /* 0x00000202180c7890 */ /* 0x000fe2000fffe03f */
[----:B------:R-:W-:Y:S01]  /*12020*/  R2UR UR15, R9 ;  /* 0x00000000090f72ca */ /* 0x000fe200000e0000 */
[----:B------:R-:W-:Y:S01]  /*12030*/  IMAD.MOV.U32 R9, RZ, RZ, -0x7fffffe0 ;  /* 0x80000020ff097424 */ /* 0x000fe200078e00ff */
[----:B------:R-:W-:Y:S01]  /*12040*/  R2UR UR6, R8 ;  /* 0x00000000080672ca */ /* 0x000fe200000e0000 */
[----:B------:R-:W-:Y:S01]  /*12050*/  VIADD R8, R4, 0x200 ;  /* 0x0000020004087836 */ /* 0x000fe20000000000 */
[----:B------:R-:W-:Y:S01]  /*12060*/  UIADD3 UR16, UR24, 0x400, URZ ;  /* 0x0000040018107890 */ /* 0x000fe2000fffe03f */
[----:B------:R-:W-:Y:S01]  /*12070*/  R2UR UR23, R5 ;  /* 0x00000000051772ca */ /* 0x000fe200000e0000 */
[----:B------:R-:W-:Y:S01]  /*12080*/  UMOV UR17, 0x80000020 ;  /* 0x8000002000117882 */ /* 0x000fe20000000000 */
[----:B------:R-:W-:Y:S01]  /*12090*/  R2UR UR19, R9 ;  /* 0x00000000091372ca */ /* 0x000fe200000e0000 */
[----:B------:R-:W-:Y:S01]  /*120a0*/  UIADD3 UR20, UR24, 0x402, URZ ;  /* 0x0000040218147890 */ /* 0x000fe2000fffe03f */
[----:B------:R-:W-:Y:S01]  /*120b0*/  R2UR UR10, R8 ;  /* 0x00000000080a72ca */ /* 0x000fe200000e0000 */
[----:B------:R-:W-:Y:S01]  /*120c0*/  VIADD R8, R4, 0x202 ;  /* 0x0000020204087836 */ /* 0x000fe20000000000 */
[----:B------:R-:W-:Y:S01]  /*120d0*/  QGMMA.64x128x32.F32.E4M3.E4M3 R24, gdesc[UR24], RZ, !UPT, gsb0 ;  /* 0x01e00000181879f3 */ /* 0x000fe2000c0008ff */
[----:B------:R-:W-:-:S03]  /*120e0*/  UMOV UR21, 0x80000020 ;  /* 0x8000002000157882 */ /* 0x000fc60000000000 */
[----:B------:R-:W-:Y:S01]  /*120f0*/  R2UR UR14, R8 ;  /* 0x00000000080e72ca */ /* 0x000fe200000e0000 */
[C---:B------:R-:W-:Y:S02]  /*12100*/  VIADD R8, R4.reuse, 0x400 ;  /* 0x0000040004087836 */ /* 0x040fe40000000000 */
[----:B------:R-:W-:-:S03]  /*12110*/  VIADD R4, R4, 0x402 ;  /* 0x0000040204047836 */ /* 0x000fc60000000000 */
[----:B------:R-:W-:Y:S02]  /*12120*/  R2UR UR18, R8 ;  /* 0x00000000081272ca */ /* 0x000fe400000e0000 */
[----:B------:R-:W-:Y:S01]  /*12130*/  R2UR UR22, R4 ;  /* 0x00000000041672ca */ /* 0x000fe200000e0000 */
        /* <DEDUP_REMOVED lines=18> */
.L_x_1746:
[----:B-1----:R-:W2:Y:S01]  /*12260*/  LDL R3, [R1+0x4] ;  /* 0x0000040001037983 */ /* 0x002ea20000100800 */
[----:B------:R-:W0:Y:S01]  /*12270*/  LDC R225, c[0x0][0x448] ;  /* 0x00011200ffe17b82 */ /* 0x000e220000000800 */
[----:B------:R-:W-:Y:S01]  /*12280*/  IMAD.MOV.U32 R111, RZ, RZ, -0x80 ;  /* 0xffffff80ff6f7424 */ /* 0x000fe200078e00ff */
[----:B------:R-:W-:Y:S01]  /*12290*/  LOP3.LUT R22, R22, 0xfffffff7, RZ, 0xc0, !PT ;  /* 0xfffffff716167812 */ /* 0x000fe200078ec0ff */
[----:B------:R-:W-:Y:S01]  /*122a0*/  ULDC UR34, c[0x0][0x9dc] ;  /* 0x0002770000227ab9 */ /* 0x000fe20000000800 */
[C---:B------:R-:W-:Y:S01]  /*122b0*/  LEA R6, R90.reuse, 0xffffff80, 0x7 ;  /* 0xffffff805a067811 */ /* 0x040fe200078e38ff */
[----:B------:R-:W-:Y:S01]  /*122c0*/  IMAD R111, R90, R111, 0x80 ;  /* 0x000000805a6f7424 */ /* 0x000fe200078e026f */
[----:B------:R-:W-:Y:S02]  /*122d0*/  ULOP3.LUT UR6, URZ, UR34, URZ, 0x33, !UPT ;  /* 0x000000223f067292 */ /* 0x000fe4000f8e333f */
[----:B------:R-:W1:Y:S01]  /*122e0*/  LDC.64 R8, c[0x0][0x9e0] ;  /* 0x00027800ff087b82 */ /* 0x000e620000000a00 */
[----:B0-----:R-:W-:-:S13]  /*122f0*/  ISETP.NE.AND P1, PT, R225, 0x1, PT ;  /* 0x00000001e100780c */ /* 0x001fda0003f25270 */
[----:B------:R-:W0:Y:S01]  /*12300*/  @P1 LDC R0, c[0x0][0x44c] ;  /* 0x00011300ff001b82 */ /* 0x000e220000000800 */
[----:B------:R-:W-:-:S04]  /*12310*/  @P1 LOP3.LUT R22, R22, 0x8, RZ, 0xfc, !PT ;  /* 0x0000000816161812 */ /* 0x000fc800078efcff */
[----:B------:R-:W-:-:S03]  /*12320*/  LOP3.LUT R22, R22, 0xfffffffb, RZ, 0xc0, !PT ;  /* 0xfffffffb16167812 */ /* 0x000fc600078ec0ff */
[----:B------:R-:W3:Y:S01]  /*12330*/  @P1 LDC R5, c[0x0][0x450] ;  /* 0x00011400ff051b82 */ /* 0x000ee20000000800 */
[----:B--2---:R-:W-:-:S04]  /*12340*/  IMAD.IADD R3, R3, 0x1, R212 ;  /* 0x0000000103037824 */ /* 0x004fc800078e02d4 */
[----:B0-----:R-:W-:-:S05]  /*12350*/  @P1 IMAD.HI.U32 R0, R3, R0, RZ ;  /* 0x0000000003001227 */ /* 0x001fca00078e00ff */
[----:B---3--:R-:W-:Y:S01]  /*12360*/  @P1 SHF.R.U32.HI R3, RZ, R5, R0 ;  /* 0x00000005ff031219 */ /* 0x008fe20000011600 */
[----:B------:R-:W-:Y:S01]  /*12370*/  VIADD R0, R11, 0x2a840 ;  /* 0x0002a8400b007836 */ /* 0x000fe20000000000 */
[----:B-1----:R-:W-:Y:S01]  /*12380*/  ISETP.GE.AND P1, PT, R9, 0x1, PT ;  /* 0x000000010900780c */ /* 0x002fe20003f26270 */
[----:B------:R-:W-:Y:S02]  /*12390*/  IMAD.U32 R5, RZ, RZ, UR38 ;  /* 0x00000026ff057e24 */ /* 0x000fe4000f8e00ff */
[----:B------:R-:W0:Y:S03]  /*123a0*/  SHFL.IDX PT, R11, R3, RZ, 0x1c1f ;  /* 0x001c1fff030b7589 */ /* 0x000e2600000e0000 */
[----:B------:R-:W-:-:S04]  /*123b0*/  PRMT R0, R5, 0x654, R0 ;  /* 0x0000065405007816 */ /* 0x000fc80000000000 */
[----:B------:R1:W-:Y:S03]  /*123c0*/  SYNCS.ARRIVE.TRANS64.RED.A1T0 RZ, [R0+URZ], RZ ;  /* 0x000000ff00ff79a7 */ /* 0x0003e6000810043f */
[----:B------:R-:W-:Y:S02]  /*123d0*/  @P1 LOP3.LUT R22, R22, 0x4, RZ, 0xfc, !PT ;  /* 0x0000000416161812 */ /* 0x000fe400078efcff */
[----:B-1----:R-:W-:-:S04]  /*123e0*/  IADD3 R0, -R202, 0x1, R111 ;  /* 0x00000001ca007810 */ /* 0x002fc80007ffe16f */
[----:B------:R-:W-:Y:S02]  /*123f0*/  IADD3 R113, -R203, R0, R204 ;  /* 0x00000000cb717210 */ /* 0x000fe40007ffe1cc */
[----:B------:R-:W-:-:S03]  /*12400*/  IADD3 R0, -R202, R204, R111 ;  /* 0x000000ccca007210 */ /* 0x000fc60007ffe16f */
[C---:B------:R-:W-:Y:S02]  /*12410*/  VIADD R10, R113.reuse, UR6 ;  /* 0x00000006710a7c36 */ /* 0x040fe40008000000 */
[----:B------:R-:W-:Y:S02]  /*12420*/  IMAD.IADD R113, R113, 0x1, R8 ;  /* 0x0000000171717824 */ /* 0x000fe400078e0208 */
[----:B0-----:R-:W-:-:S03]  /*12430*/  IMAD.IADD R14, R10, 0x1, R11 ;  /* 0x000000010a0e7824 */ /* 0x001fc600078e020b */
[----:B------:R-:W-:Y:S01]  /*12440*/  VIADDMNMX R12, R11, R113, R0, PT ;  /* 0x000000710b0c7246 */ /* 0x000fe20003800100 */
[----:B------:R-:W-:Y:S06]  /*12450*/  @!P1 BRA `(.L_x_1747) ;  /* 0x0000000000509947 */ /* 0x000fec0003800000 */
[----:B------:R-:W-:Y:S01]  /*12460*/  IADD3 R11, -R203, R204, R11 ;  /* 0x000000cccb0b7210 */ /* 0x000fe20007ffe10b */
[----:B------:R-:W-:Y:S03]  /*12470*/  BSSY B0, `(.L_x_1748) ;  /* 0x000000e000007945 */ /* 0x000fe60003800000 */
[----:B------:R-:W-:-:S13]  /*12480*/  ISETP.GT.AND P1, PT, R11, -0x1, PT ;  /* 0xffffffff0b00780c */ /* 0x000fda0003f24270 */
        /* <DEDUP_REMOVED lines=8> */
.L_x_1749:
[----:B------:R-:W-:-:S13]  /*12510*/  ISETP.NE.AND P1, PT, R9, 0x1, PT ;  /* 0x000000010900780c */ /* 0x000fda0003f25270 */
[----:B------:R-:W0:Y:S02]  /*12520*/  @P1 LDC.64 R4, c[0x0][0x9e8] ;  /* 0x00027a00ff041b82 */ /* 0x000e240000000a00 */
[----:B0-----:R-:W-:-:S05]  /*12530*/  @P1 IMAD.HI.U32 R4, R11, R4, RZ ;  /* 0x000000040b041227 */ /* 0x001fca00078e00ff */
[----:B------:R-:W-:-:S07]  /*12540*/  @P1 SHF.R.U32.HI R11, RZ, R5, R4 ;  /* 0x00000005ff0b1219 */ /* 0x000fce0000011604 */
.L_x_1750:
[----:B------:R-:W-:Y:S05]  /*12550*/  BSYNC B0 ;  /* 0x0000000000007941 */ /* 0x000fea0003800000 */
.L_x_1748:
[----:B------:R-:W-:-:S04]  /*12560*/  IMAD R11, R11, R9, -R6 ;  /* 0x000000090b0b7224 */ /* 0x000fc800078e0a06 */
[----:B------:R-:W-:-:S05]  /*12570*/  IMAD.IADD R11, R11, 0x1, -R202 ;  /* 0x000000010b0b7824 */ /* 0x000fca00078e0aca */
[----:B------:R-:W-:Y:S02]  /*12580*/  VIMNMX R14, R14, R11, !PT ;  /* 0x0000000b0e0e7248 */ /* 0x000fe40007fe0100 */
[----:B------:R-:W-:-:S07]  /*12590*/  VIADDMNMX R12, R11, R9, R12, PT ;  /* 0x000000090b0c7246 */ /* 0x000fce000380010c */
.L_x_1747:
[C---:B------:R-:W-:Y:S01]  /*125a0*/  ISETP.GE.AND P1, PT, R111.reuse, 0x2, PT ;  /* 0x000000026f00780c */ /* 0x040fe20003f26270 */
[----:B------:R-:W0:Y:S01]  /*125b0*/  SHFL.IDX PT, R3, R3, 0x1, 0x1c1f ;  /* 0x003c1f0003037f89 */ /* 0x000e2200000e0000 */
[C---:B------:R-:W-:Y:S02]  /*125c0*/  ISETP.GE.AND P6, PT, R111.reuse, 0x9, PT ;  /* 0x000000096f00780c */ /* 0x040fe40003fc6270 */
[----:B------:R-:W-:Y:S02]  /*125d0*/  ISETP.GT.AND P2, PT, R14, 0x1, !P1 ;  /* 0x000000010e00780c */ /* 0x000fe40004f44270 */
[----:B------:R-:W-:Y:S02]  /*125e0*/  ISETP.GE.AND P3, PT, R111, 0xa, PT ;  /* 0x0000000a6f00780c */ /* 0x000fe40003f66270 */
[----:B------:R-:W-:Y:S02]  /*125f0*/  ISETP.LT.OR P2, PT, R12, 0x2, P2 ;  /* 0x000000020c00780c */ /* 0x000fe40001741670 */
[----:B------:R-:W-:-:S02]  /*12600*/  P2R R104, PR, RZ, 0x8 ;  /* 0x00000008ff687803 */ /* 0x000fc40000000000 */
[----:B------:R-:W-:Y:S02]  /*12610*/  FSEL R25, R25, -INF , !P2 ;  /* 0xff80000019197808 */ /* 0x000fe40005000000 */
[----:B------:R-:W-:Y:S02]  /*12620*/  ISETP.GT.AND P2, PT, R14, 0x8, !P6 ;  /* 0x000000080e00780c */ /* 0x000fe40007744270 */
[----:B------:R-:W-:Y:S02]  /*12630*/  ISETP.GE.AND P5, PT, R111, 0x1, PT ;  /* 0x000000016f00780c */ /* 0x000fe40003fa6270 */
[----:B------:R-:W-:-:S04]  /*12640*/  ISETP.LT.OR P2, PT, R12, 0x9, P2 ;  /* 0x000000090c00780c */ /* 0x000fc80001741670 */
[----:B------:R-:W-:Y:S02]  /*12650*/  FSEL R11, R28, -INF , !P2 ;  /* 0xff8000001c0b7808 */ /* 0x000fe40005000000 */
[----:B------:R-:W-:Y:S01]  /*12660*/  ISETP.GT.AND P2, PT, R14, 0x9, !P3 ;  /* 0x000000090e00780c */ /* 0x000fe20005f44270 */
[----:B0-----:R-:W-:Y:S01]  /*12670*/  IMAD.IADD R10, R10, 0x1, R3 ;  /* 0x000000010a0a7824 */ /* 0x001fe200078e0203 */
[----:B------:R-:W-:Y:S02]  /*12680*/  ISETP.GE.AND P3, PT, R111, 0x11, PT ;  /* 0x000000116f00780c */ /* 0x000fe40003f66270 */
[----:B------:R-:W-:Y:S02]  /*12690*/  ISETP.LT.OR P2, PT, R12, 0xa, P2 ;  /* 0x0000000a0c00780c */ /* 0x000fe40001741670 */
[----:B------:R-:W-:Y:S02]  /*126a0*/  P2R R20, PR, RZ, 0x8 ;  /* 0x00000008ff147803 */ /* 0x000fe40000000000 */
[----:B------:R-:W-:-:S02]  /*126b0*/  FSEL R29, R29, -INF , !P2 ;  /* 0xff8000001d1d7808 */ /* 0x000fc40005000000 */
[----:B------:R-:W-:Y:S02]  /*126c0*/  ISETP.GT.AND P2, PT, R14, 0x10, !P3 ;  /* 0x000000100e00780c */ /* 0x000fe40005f44270 */
[----:B------:R-:W-:Y:S02]  /*126d0*/  ISETP.GE.AND P3, PT, R111, 0x12, PT ;  /* 0x000000126f00780c */ /* 0x000fe40003f66270 */
[----:B------:R-:W-:Y:S02]  /*126e0*/  ISETP.LT.OR P2, PT, R12, 0x11, P2 ;  /* 0x000000110c00780c */ /* 0x000fe40001741670 */
[----:B------:R-:W-:Y:S02]  /*126f0*/  P2R R106, PR, RZ, 0x8 ;  /* 0x00000008ff6a7803 */ /* 0x000fe40000000000 */
[----:B------:R-:W-:Y:S02]  /*12700*/  FSEL R13, R32, -INF , !P2 ;  /* 0xff800000200d7808 */ /* 0x000fe40005000000 */
[----:B------:R-:W-:-:S02]  /*12710*/  ISETP.GT.AND P2, PT, R14, 0x11, !P3 ;  /* 0x000000110e00780c */ /* 0x000fc40005f44270 */
[----:B------:R-:W-:Y:S02]  /*12720*/  ISETP.GE.AND P3, PT, R111, 0x19, PT ;  /* 0x000000196f00780c */ /* 0x000fe40003f66270 */
[----:B------:R-:W-:Y:S02]  /*12730*/  ISETP.LT.OR P2, PT, R12, 0x12, P2 ;  /* 0x000000120c00780c */ /* 0x000fe40001741670 */
[----:B------:R-:W-:Y:S02]  /*12740*/  P2R R108, PR, RZ, 0x8 ;  /* 0x00000008ff6c7803 */ /* 0x000fe40000000000 */
[----:B------:R-:W-:Y:S02]  /*12750*/  FSEL R33, R33, -INF , !P2 ;  /* 0xff80000021217808 */ /* 0x000fe40005000000 */
[----:B------:R-:W-:Y:S02]  /*12760*/  ISETP.GT.AND P2, PT, R14, 0x18, !P3 ;  /* 0x000000180e00780c */ /* 0x000fe40005f44270 */
[----:B------:R-:W-:-:S02]  /*12770*/  ISETP.GE.AND P3, PT, R111, 0x1a, PT ;  /* 0x0000001a6f00780c */ /* 0x000fc40003f66270 */
[----:B------:R-:W-:Y:S02]  /*12780*/  ISETP.LT.OR P2, PT, R12, 0x19, P2 ;  /* 0x000000190c00780c */ /* 0x000fe40001741670 */
[----:B------:R-:W-:Y:S02]  /*12790*/  P2R R28, PR, RZ, 0x8 ;  /* 0x00000008ff1c7803 */ /* 0x000fe40000000000 */
[----:B------:R-:W-:Y:S02]  /*127a0*/  FSEL R15, R36, -INF , !P2 ;  /* 0xff800000240f7808 */ /* 0x000fe40005000000 */
[----:B------:R-:W-:Y:S02]  /*127b0*/  ISETP.GT.AND P2, PT, R14, 0x19, !P3 ;  /* 0x000000190e00780c */ /* 0x000fe40005f44270 */
[----:B------:R-:W-:Y:S02]  /*127c0*/  ISETP.GE.AND P3, PT, R111, 0x21, PT ;  /* 0x000000216f00780c */ /* 0x000fe40003f66270 */
[----:B------:R-:W-:-:S02]  /*127d0*/  ISETP.LT.OR P2, PT, R12, 0x1a, P2 ;  /* 0x0000001a0c00780c */ /* 0x000fc40001741670 */
[----:B------:R-:W-:Y:S02]  /*127e0*/  P2R R32, PR, RZ, 0x8 ;  /* 0x00000008ff207803 */ /* 0x000fe40000000000 */
[----:B------:R-:W-:Y:S02]  /*127f0*/  FSEL R37, R37, -INF , !P2 ;  /* 0xff80000025257808 */ /* 0x000fe40005000000 */
[----:B------:R-:W-:Y:S02]  /*12800*/  ISETP.GT.AND P2, PT, R14, 0x20, !P3 ;  /* 0x000000200e00780c */ /* 0x000fe40005f44270 */
[----:B------:R-:W-:Y:S02]  /*12810*/  ISETP.GE.AND P3, PT, R111, 0x22, PT ;  /* 0x000000226f00780c */ /* 0x000fe40003f66270 */
[----:B------:R-:W-:Y:S02]  /*12820*/  ISETP.LT.OR P2, PT, R12, 0x21, P2 ;  /* 0x000000210c00780c */ /* 0x000fe40001741670 */
[----:B------:R-:W-:-:S02]  /*12830*/  P2R R36, PR, RZ, 0x8 ;  /* 0x00000008ff247803 */ /* 0x000fc40000000000 */
[----:B------:R-:W-:Y:S02]  /*12840*/  FSEL R21, R40, -INF , !P2 ;  /* 0xff80000028157808 */ /* 0x000fe40005000000 */
[----:B------:R-:W-:Y:S02]  /*12850*/  ISETP.GT.AND P2, PT, R14, 0x21, !P3 ;  /* 0x000000210e00780c */ /* 0x000fe40005f44270 */
[----:B------:R-:W-:Y:S02]  /*12860*/  ISETP.GE.AND P3, PT, R111, 0x29, PT ;  /* 0x000000296f00780c */ /* 0x000fe40003f66270 */
[----:B------:R-:W-:Y:S02]  /*12870*/  ISETP.LT.OR P2, PT, R12, 0x22, P2 ;  /* 0x000000220c00780c */ /* 0x000fe40001741670 */
[----:B------:R-:W-:Y:S02]  /*12880*/  P2R R40, PR, RZ, 0x8 ;  /* 0x00000008ff287803 */ /* 0x000fe40000000000 */
[----:B------:R-:W-:-:S02]  /*12890*/  FSEL R41, R41, -INF , !P2 ;  /* 0xff80000029297808 */ /* 0x000fc40005000000 */
[----:B------:R-:W-:Y:S02]  /*128a0*/  ISETP.GT.AND P2, PT, R14, 0x28, !P3 ;  /* 0x000000280e00780c */ /* 0x000fe40005f44270 */
[----:B------:R-:W-:Y:S02]  /*128b0*/  ISETP.GE.AND P3, PT, R111, 0x2a, PT ;  /* 0x0000002a6f00780c */ /* 0x000fe40003f66270 */
[----:B------:R-:W-:Y:S02]  /*128c0*/  ISETP.LT.OR P2, PT, R12, 0x29, P2 ;  /* 0x000000290c00780c */ /* 0x000fe40001741670 */
[----:B------:R-:W-:Y:S02]  /*128d0*/  VIADDMNMX R0, R3, R113, R0, PT ;  /* 0x0000007103007246 */ /* 0x000fe40003800100 */
        /* <DEDUP_REMOVED lines=98> */
[----:B------:R-:W-:-:S04]  /*12f00*/  ISETP.GT.AND P4, PT, R14, RZ, !P5 ;  /* 0x000000ff0e00720c */ /* 0x000fc80006f84270 */
[----:B------:R-:W-:-:S04]  /*12f10*/  ISETP.LT.OR P4, PT, R12, 0x1, P4 ;  /* 0x000000010c00780c */ /* 0x000fc80002781670 */
[----:B------:R-:W-:Y:S02]  /*12f20*/  FSEL R24, R24, -INF , !P4 ;  /* 0xff80000018187808 */ /* 0x000fe40006000000 */
[----:B------:R-:W-:-:S04]  /*12f30*/  ISETP.GE.AND P4, PT, R111, 0x7a, PT ;  /* 0x0000007a6f00780c */ /* 0x000fc80003f86270 */
[----:B------:R-:W-:Y:S02]  /*12f40*/  P2R R76, PR, RZ, 0x10 ;  /* 0x00000010ff4c7803 */ /* 0x000fe40000000000 */
[----:B------:R-:W-:-:S04]  /*12f50*/  ISETP.GT.AND P4, PT, R14, 0x79, !P4 ;  /* 0x000000790e00780c */ /* 0x000fc80006784270 */
[----:B------:R-:W-:-:S04]  /*12f60*/  ISETP.LT.OR P4, PT, R12, 0x7a, P4 ;  /* 0x0000007a0c00780c */ /* 0x000fc80002781670 */
[----:B------:R-:W-:Y:S02]  /*12f70*/  FSEL R85, R85, -INF , !P4 ;  /* 0xff80000055557808 */ /* 0x000fe40006000000 */
[----:B------:R-:W-:-:S13]  /*12f80*/  ISETP.GE.AND P4, PT, R9, 0x1, PT ;  /* 0x000000010900780c */ /* 0x000fda0003f86270 */
[----:B------:R-:W-:Y:S05]  /*12f90*/  @!P4 BRA `(.L_x_1751) ;  /* 0x000000000050c947 */ /* 0x000fea0003800000 */
        /* <DEDUP_REMOVED lines=11> */
.L_x_1753:
[----:B------:R-:W-:-:S13]  /*13050*/  ISETP.NE.AND P4, PT, R9, 0x1, PT ;  /* 0x000000010900780c */ /* 0x000fda0003f85270 */
[----:B------:R-:W0:Y:S02]  /*13060*/  @P4 LDC.64 R4, c[0x0][0x9e8] ;  /* 0x00027a00ff044b82 */ /* 0x000e240000000a00 */
[----:B0-----:R-:W-:-:S05]  /*13070*/  @P4 IMAD.HI.U32 R4, R3, R4, RZ ;  /* 0x0000000403044227 */ /* 0x001fca00078e00ff */
[----:B------:R-:W-:-:S07]  /*13080*/  @P4 SHF.R.U32.HI R3, RZ, R5, R4 ;  /* 0x00000005ff034219 */ /* 0x000fce0000011604 */
.L_x_1754:
[----:B------:R-:W-:Y:S05]  /*13090*/  BSYNC B0 ;  /* 0x0000000000007941 */ /* 0x000fea0003800000 */
.L_x_1752:
[----:B------:R-:W-:-:S04]  /*130a0*/  IMAD R3, R3, R9, -R6 ;  /* 0x0000000903037224 */ /* 0x000fc800078e0a06 */
[----:B------:R-:W-:-:S05]  /*130b0*/  IMAD.IADD R3, R3, 0x1, -R202 ;  /* 0x0000000103037824 */ /* 0x000fca00078e0aca */
[----:B------:R-:W-:Y:S02]  /*130c0*/  VIMNMX R10, R10, R3, !PT ;  /* 0x000000030a0a7248 */ /* 0x000fe40007fe0100 */
[----:B------:R-:W-:-:S07]  /*130d0*/  VIADDMNMX R0, R3, R9, R0, PT ;  /* 0x0000000903007246 */ /* 0x000fce0003800100 */
.L_x_1751:
[C---:B------:R-:W-:Y:S02]  /*130e0*/  ISETP.GT.AND P1, PT, R10.reuse, 0x1, !P1 ;  /* 0x000000010a00780c */ /* 0x040fe40004f24270 */
[----:B------:R-:W-:Y:S02]  /*130f0*/  ISETP.GT.AND P6, PT, R10, 0x8, !P6 ;  /* 0x000000080a00780c */ /* 0x000fe400077c4270 */
[C---:B------:R-:W-:Y:S02]  /*13100*/  ISETP.LT.OR P1, PT, R0.reuse, 0x2, P1 ;  /* 0x000000020000780c */ /* 0x040fe40000f21670 */
[----:B------:R-:W-:Y:S02]  /*13110*/  ISETP.LT.OR P6, PT, R0, 0x9, P6 ;  /* 0x000000090000780c */ /* 0x000fe400037c1670 */
[----:B------:R-:W-:Y:S02]  /*13120*/  FSEL R27, R27, -INF , !P1 ;  /* 0xff8000001b1b7808 */ /* 0x000fe40004800000 */
[----:B------:R-:W-:-:S02]  /*13130*/  ISETP.NE.AND P1, PT, R104, RZ, PT ;  /* 0x000000ff6800720c */ /* 0x000fc40003f25270 */
[----:B------:R-:W-:Y:S02]  /*13140*/  FSEL R5, R30, -INF , !P6 ;  /* 0xff8000001e057808 */ /* 0x000fe40007000000 */
[----:B------:R-:W-:Y:S02]  /*13150*/  ISETP.GT.AND P1, PT, R10, 0x9, !P1 ;  /* 0x000000090a00780c */ /* 0x000fe40004f24270 */
[----:B------:R-:W-:Y:S02]  /*13160*/  ISETP.NE.AND P6, PT, R106, RZ, PT ;  /* 0x000000ff6a00720c */ /* 0x000fe40003fc5270 */
[----:B------:R-:W-:Y:S02]  /*13170*/  ISETP.LT.OR P1, PT, R0, 0xa, P1 ;  /* 0x0000000a0000780c */ /* 0x000fe40000f21670 */
[----:B------:R-:W-:Y:S02]  /*13180*/  ISETP.NE.AND P4, PT, R108, RZ, PT ;  /* 0x000000ff6c00720c */ /* 0x000fe40003f85270 */
        /* <DEDUP_REMOVED lines=19> */
[----:B------:R-:W-:Y:S02]  /*132c0*/  ISETP.NE.AND P6, PT, R112, RZ, PT ;  /* 0x000000ff7000720c */ /* 0x000fe40003fc5270 */
[----:B------:R-:W-:Y:S02]  /*132d0*/  ISETP.GT.AND P1, PT, R10, 0x19, !P1 ;  /* 0x000000190a00780c */ /* 0x000fe40004f24270 */
[----:B------:R-:W-:Y:S02]  /*132e0*/  FMNMX.FTZ R4, R21, R4, !PT ;  /* 0x0000000415047209 */ /* 0x000fe40007810000 */
[----:B------:R-:W-:Y:S02]  /*132f0*/  ISETP.LT.OR P1, PT, R0, 0x1a, P1 ;  /* 0x0000001a0000780c */ /* 0x000fe40000f21670 */
[----:B------:R-:W-:Y:S02]  /*13300*/  FMNMX.FTZ R4, R41, R4, !PT ;  /* 0x0000000429047209 */ /* 0x000fe40007810000 */
[----:B------:R-:W-:-:S02]  /*13310*/  FSEL R39, R39, -INF , !P1 ;  /* 0xff80000027277808 */ /* 0x000fc40004800000 */
[----:B------:R-:W-:Y:S02]  /*13320*/  ISETP.NE.AND P1, PT, R32, RZ, PT ;  /* 0x000000ff2000720c */ /* 0x000fe40003f25270 */
[----:B------:R-:W-:Y:S02]  /*13330*/  ISETP.NE.AND P4, PT, R114, RZ, PT ;  /* 0x000000ff7200720c */ /* 0x000fe40003f85270 */
[----:B------:R-:W-:Y:S02]  /*13340*/  ISETP.GT.AND P1, PT, R10, 0x20, !P1 ;  /* 0x000000200a00780c */ /* 0x000fe40004f24270 */
[----:B------:R-:W-:Y:S02]  /*13350*/  FMNMX.FTZ R4, R89, R4, !PT ;  /* 0x0000000459047209 */ /* 0x000fe40007810000 */
        /* <DEDUP_REMOVED lines=50> */
[C---:B------:R-:W-:Y:S01]  /*13680*/  ISETP.GT.AND P5, PT, R10.reuse, RZ, !P5 ;  /* 0x000000ff0a00720c */ /* 0x040fe20006fa4270 */
[----:B------:R-:W0:Y:S01]  /*13690*/  SHFL.BFLY PT, R3, R4, 0x2, 0x1f ;  /* 0x0c401f0004037f89 */ /* 0x000e2200000e0000 */
[----:B------:R-:W-:Y:S02]  /*136a0*/  FSEL R55, R55, -INF , !P1 ;  /* 0xff80000037377808 */ /* 0x000fe40004800000 */
[----:B------:R-:W-:Y:S02]  /*136b0*/  ISETP.GT.AND P1, PT, R10, 0x40, !P6 ;  /* 0x000000400a00780c */ /* 0x000fe40007724270 */
[C---:B------:R-:W-:Y:S02]  /*136c0*/  ISETP.LT.OR P5, PT, R0.reuse, 0x1, P5 ;  /* 0x000000010000780c */ /* 0x040fe40002fa1670 */
[----:B------:R-:W-:Y:S02]  /*136d0*/  ISETP.LT.OR P1, PT, R0, 0x41, P1 ;  /* 0x000000410000780c */ /* 0x000fe40000f21670 */
[----:B------:R-:W-:-:S02]  /*136e0*/  FSEL R26, R26, -INF , !P5 ;  /* 0xff8000001a1a7808 */ /* 0x000fc40006800000 */
[----:B------:R-:W-:Y:S02]  /*136f0*/  FSEL R123, R58, -INF , !P1 ;  /* 0xff8000003a7b7808 */ /* 0x000fe40004800000 */
[----:B------:R-:W-:Y:S02]  /*13700*/  ISETP.GT.AND P1, PT, R10, 0x41, !P4 ;  /* 0x000000410a00780c */ /* 0x000fe40006724270 */
[----:B------:R-:W-:Y:S02]  /*13710*/  ISETP.NE.AND P6, PT, R110, RZ, PT ;  /* 0x000000ff6e00720c */ /* 0x000fe40003fc5270 */
[----:B------:R-:W-:Y:S02]  /*13720*/  ISETP.LT.OR P1, PT, R0, 0x42, P1 ;  /* 0x000000420000780c */ /* 0x000fe40000f21670 */
[----:B------:R-:W-:Y:S02]  /*13730*/  FMNMX.FTZ R12, R26, R27, !PT ;  /* 0x0000001b1a0c7209 */ /* 0x000fe40007810000 */
[----:B------:R-:W-:-:S02]  /*13740*/  FSEL R59, R59, -INF , !P1 ;  /* 0xff8000003b3b7808 */ /* 0x000fc40004800000 */
[----:B------:R-:W-:Y:S02]  /*13750*/  ISETP.NE.AND P1, PT, R56, RZ, PT ;  /* 0x000000ff3800720c */ /* 0x000fe40003f25270 */
[----:B0-----:R-:W-:Y:S02]  /*13760*/  FMNMX.FTZ R6, R4, R3, !PT ;  /* 0x0000000304067209 */ /* 0x001fe40007810000 */
[----:B------:R-:W-:Y:S02]  /*13770*/  ISETP.GT.AND P1, PT, R10, 0x48, !P1 ;  /* 0x000000480a00780c */ /* 0x000fe40004f24270 */
[----:B------:R-:W-:Y:S01]  /*13780*/  FMNMX.FTZ R14, R5, R12, !PT ;  /* 0x0000000c050e7209 */ /* 0x000fe20007810000 */
[----:B------:R-:W0:Y:S01]  /*13790*/  SHFL.BFLY PT, R3, R6, 0x1, 0x1f ;  /* 0x0c201f0006037f89 */ /* 0x000e2200000e0000 */
[----:B------:R-:W-:Y:S02]  /*137a0*/  ISETP.LT.OR P1, PT, R0, 0x49, P1 ;  /* 0x000000490000780c */ /* 0x000fe40000f21670 */
[----:B------:R-:W-:-:S02]  /*137b0*/  FMNMX.FTZ R14, R31, R14, !PT ;  /* 0x0000000e1f0e7209 */ /* 0x000fc40007810000 */
[----:B------:R-:W-:Y:S02]  /*137c0*/  FSEL R125, R62, -INF , !P1 ;  /* 0xff8000003e7d7808 */ /* 0x000fe40004800000 */
[----:B------:R-:W-:Y:S02]  /*137d0*/  ISETP.NE.AND P1, PT, R60, RZ, PT ;  /* 0x000000ff3c00720c */ /* 0x000fe40003f25270 */
[----:B------:R-:W-:Y:S02]  /*137e0*/  ISETP.NE.AND P4, PT, R116, RZ, PT ;  /* 0x000000ff7400720c */ /* 0x000fe40003f85270 */
        /* <DEDUP_REMOVED lines=8> */
[----:B0-----:R-:W-:-:S02]  /*13870*/  FMNMX.FTZ R3, R6, R3, !PT ;  /* 0x0000000306037209 */ /* 0x001fc40007810000 */
[----:B------:R-:W-:Y:S02]  /*13880*/  ISETP.LT.OR P1, PT, R0, 0x51, P1 ;  /* 0x000000510000780c */ /* 0x000fe40000f21670 */
[----:B------:R-:W-:Y:S01]  /*13890*/  FMNMX.FTZ R20, R39, R20, !PT ;  /* 0x0000001427147209 */ /* 0x000fe20007810000 */
[----:B------:R-:W-:-:S01]  /*138a0*/  FFMA.FTZ R137, R2, R3, -8 ;  /* 0xc100000002897423 */ /* 0x000fc20000010003 */
[----:B------:R-:W-:Y:S02]  /*138b0*/  FSEL R127, R66, -INF , !P1 ;  /* 0xff800000427f7808 */ /* 0x000fe40004800000 */
[----:B------:R-:W-:Y:S02]  /*138c0*/  ISETP.NE.AND P1, PT, R64, RZ, PT ;  /* 0x000000ff4000720c */ /* 0x000fe40003f25270 */
[----:B------:R-:W-:Y:S02]  /*138d0*/  FMNMX.FTZ R20, R115, R20, !PT ;  /* 0x0000001473147209 */ /* 0x000fe40007810000 */
[----:B------:R-:W-:-:S02]  /*138e0*/  ISETP.GT.AND P1, PT, R10, 0x51, !P1 ;  /* 0x000000510a00780c */ /* 0x000fc40004f24270 */
[----:B------:R-:W-:Y:S02]  /*138f0*/  FMNMX.FTZ R20, R43, R20, !PT ;  /* 0x000000142b147209 */ /* 0x000fe40007810000 */
[----:B------:R-:W-:Y:S02]  /*13900*/  ISETP.LT.OR P1, PT, R0, 0x52, P1 ;  /* 0x000000520000780c */ /* 0x000fe40000f21670 */
[----:B------:R-:W-:Y:S02]  /*13910*/  ISETP.GT.AND P2, PT, R10, 0x71, !P2 ;  /* 0x000000710a00780c */ /* 0x000fe40005744270 */
[----:B------:R-:W-:Y:S02]  /*13920*/  FSEL R67, R67, -INF , !P1 ;  /* 0xff80000043437808 */ /* 0x000fe40004800000 */
[----:B------:R-:W-:Y:S02]  /*13930*/  ISETP.NE.AND P1, PT, R98, RZ, PT ;  /* 0x000000ff6200720c */ /* 0x000fe40003f25270 */
[----:B------:R-:W-:-:S02]  /*13940*/  ISETP.GT.AND P3, PT, R10, 0x78, !P3 ;  /* 0x000000780a00780c */ /* 0x000fc40005f64270 */
[----:B------:R-:W-:Y:S02]  /*13950*/  ISETP.GT.AND P1, PT, R10, 0x58, !P1 ;  /* 0x000000580a00780c */ /* 0x000fe40004f24270 */
[C---:B------:R-:W-:Y:S02]  /*13960*/  ISETP.LT.OR P2, PT, R0.reuse, 0x72, P2 ;  /* 0x000000720000780c */ /* 0x040fe40001741670 */
[C---:B------:R-:W-:Y:S02]  /*13970*/  ISETP.LT.OR P1, PT, R0.reuse, 0x59, P1 ;  /* 0x000000590000780c */ /* 0x040fe40000f21670 */
[----:B------:R-:W-:Y:S02]  /*13980*/  ISETP.LT.OR P3, PT, R0, 0x79, P3 ;  /* 0x000000790000780c */ /* 0x000fe40001f61670 */
[----:B------:R-:W-:Y:S02]  /*13990*/  FSEL R129, R70, -INF , !P1 ;  /* 0xff80000046817808 */ /* 0x000fe40004800000 */
[----:B------:R-:W-:-:S02]  /*139a0*/  ISETP.NE.AND P1, PT, R68, RZ, PT ;  /* 0x000000ff4400720c */ /* 0x000fc40003f25270 */
[----:B------:R-:W-:Y:S02]  /*139b0*/  FSEL R83, R83, -INF , !P2 ;  /* 0xff80000053537808 */ /* 0x000fe40005000000 */
        /* <DEDUP_REMOVED lines=15> */
[----:B------:R-:W-:-:S04]  /*13ab0*/  ISETP.GT.AND P1, PT, R10, 0x69, !P6 ;  /* 0x000000690a00780c */ /* 0x000fc80007724270 */
[----:B------:R-:W-:-:S04]  /*13ac0*/  ISETP.LT.OR P1, PT, R0, 0x6a, P1 ;  /* 0x0000006a0000780c */ /* 0x000fc80000f21670 */
[----:B------:R-:W-:Y:S02]  /*13ad0*/  FSEL R79, R79, -INF , !P1 ;  /* 0xff8000004f4f7808 */ /* 0x000fe40004800000 */
[----:B------:R-:W-:Y:S02]  /*13ae0*/  ISETP.GT.AND P1, PT, R10, 0x70, !P4 ;  /* 0x000000700a00780c */ /* 0x000fe40006724270 */
[----:B------:R-:W-:Y:S02]  /*13af0*/  ISETP.NE.AND P4, PT, R76, RZ, PT ;  /* 0x000000ff4c00720c */ /* 0x000fe40003f85270 */
[----:B------:R-:W-:-:S04]  /*13b00*/  ISETP.LT.OR P1, PT, R0, 0x71, P1 ;  /* 0x000000710000780c */ /* 0x000fc80000f21670 */
[----:B------:R-:W-:Y:S02]  /*13b10*/  FSEL R135, R82, -INF , !P1 ;  /* 0xff80000052877808 */ /* 0x000fe40004800000 */
[----:B------:R-:W-:-:S04]  /*13b20*/  FSETP.NEU.FTZ.AND P1, PT, R3, -INF , PT ;  /* 0xff8000000300780b */ /* 0x000fc80003f3d000 */
[----:B------:R-:W-:Y:S02]  /*13b30*/  FSEL R137, R137, RZ, P1 ;  /* 0x000000ff89897208 */ /* 0x000fe40000800000 */
[----:B------:R-:W-:Y:S02]  /*13b40*/  ISETP.GT.AND P1, PT, R10, 0x79, !P4 ;  /* 0x000000790a00780c */ /* 0x000fe40006724270 */
[----:B------:R-:W-:Y:S01]  /*13b50*/  ISETP.NE.AND P4, PT, R225, 0x1, PT ;  /* 0x00000001e100780c */ /* 0x000fe20003f85270 */
[----:B------:R-:W-:-:S01]  /*13b60*/  FFMA.FTZ R24, R2, R24, -R137 ;  /* 0x0000001802187223 */ /* 0x000fc20000010889 */
[C-C-:B------:R-:W-:Y:S01]  /*13b70*/  FFMA.FTZ R28, R2.reuse, R13, -R137.reuse ;  /* 0x0000000d021c7223 */ /* 0x140fe20000010889 */
[----:B------:R-:W-:-:S01]  /*13b80*/  FFMA.FTZ R30, R2, R21, -R137 ;  /* 0x00000015021e7223 */ /* 0x000fc20000010889 */
[--C-:B------:R-:W-:Y:S01]  /*13b90*/  FFMA.FTZ R21, R2, R41, -R137.reuse ;  /* 0x0000002902157223 */ /* 0x100fe20000010889 */
[----:B------:R0:W-:Y:S01]  /*13ba0*/  MUFU.EX2 R4, R24 ;  /* 0x0000001800047308 */ /* 0x0001e20000000800 */
[----:B------:R-:W-:Y:S01]  /*13bb0*/  ISETP.LT.OR P1, PT, R0, 0x7a, P1 ;  /* 0x0000007a0000780c */ /* 0x000fe20000f21670 */
[--C-:B------:R-:W-:Y:S01]  /*13bc0*/  FFMA.FTZ R13, R2, R33, -R137.reuse ;  /* 0x00000021020d7223 */ /* 0x100fe20000010889 */
[----:B------:R-:W-:Y:S01]  /*13bd0*/  FSEL R41, R86, -INF , !P3 ;  /* 0xff80000056297808 */ /* 0x000fe20005800000 */
[C-C-:B------:R-:W-:Y:S01]  /*13be0*/  FFMA.FTZ R33, R2.reuse, R49, -R137.reuse ;  /* 0x0000003102217223 */ /* 0x140fe20000010889 */
[----:B------:R-:W-:Y:S01]  /*13bf0*/  FSEL R87, R87, -INF , !P1 ;  /* 0xff80000057577808 */ /* 0x000fe20004800000 */
[C-C-:B------:R-:W-:Y:S01]  /*13c00*/  FFMA.FTZ R49, R2.reuse, R61, -R137.reuse ;  /* 0x0000003d02317223 */ /* 0x140fe20000010889 */
[----:B------:R-:W-:-:S01]  /*13c10*/  FFMA.FTZ R25, R2, R25, -R137 ;  /* 0x0000001902197223 */ /* 0x000fc20000010889 */
[----:B------:R1:W-:Y:S01]  /*13c20*/  MUFU.EX2 R12, R28 ;  /* 0x0000001c000c7308 */ /* 0x0003e20000000800 */
[----:B0-----:R-:W-:Y:S01]  /*13c30*/  FMNMX.FTZ R24, R117, R20, !PT ;  /* 0x0000001475187209 */ /* 0x001fe20007810000 */
[C-C-:B------:R-:W-:Y:S01]  /*13c40*/  FFMA.FTZ R6, R2.reuse, R11, -R137.reuse ;  /* 0x0000000b02067223 */ /* 0x140fe20000010889 */
[----:B------:R-:W-:-:S01]  /*13c50*/  FFMA.FTZ R11, R2, R29, -R137 ;  /* 0x0000001d020b7223 */ /* 0x000fc20000010889 */
[C-C-:B------:R-:W-:Y:S01]  /*13c60*/  FFMA.FTZ R29, R2.reuse, R15, -R137.reuse ;  /* 0x0000000f021d7223 */ /* 0x140fe20000010889 */
[----:B------:R-:W-:Y:S01]  /*13c70*/  FMNMX.FTZ R24, R47, R24, !PT ;  /* 0x000000182f187209 */ /* 0x000fe20007810000 */
[C-C-:B------:R-:W-:Y:S01]  /*13c80*/  FFMA.FTZ R15, R2.reuse, R37, -R137.reuse ;  /* 0x00000025020f7223 */ /* 0x140fe20000010889 */
[----:B------:R-:W-:-:S01]  /*13c90*/  FFMA.FTZ R37, R2, R53, -R137 ;  /* 0x0000003502257223 */ /* 0x000fc20000010889 */
[----:B------:R0:W-:Y:S01]  /*13ca0*/  MUFU.EX2 R20, R30 ;  /* 0x0000001e00147308 */ /* 0x0001e20000000800 */
[----:B------:R-:W-:Y:S01]  /*13cb0*/  FMNMX.FTZ R24, R119, R24, !PT ;  /* 0x0000001877187209 */ /* 0x000fe20007810000 */
[C-C-:B------:R-:W-:Y:S01]  /*13cc0*/  FFMA.FTZ R53, R2.reuse, R65, -R137.reuse ;  /* 0x0000004102357223 */ /* 0x140fe20000010889 */
[----:B------:R-:W-:-:S01]  /*13cd0*/  FFMA.FTZ R65, R2, R77, -R137 ;  /* 0x0000004d02417223 */ /* 0x000fc20000010889 */
[C-C-:B------:R-:W-:Y:S01]  /*13ce0*/  FFMA.FTZ R89, R2.reuse, R89, -R137.reuse ;  /* 0x0000005902597223 */ /* 0x140fe20000010889 */
[----:B------:R-:W-:Y:S01]  /*13cf0*/  FMNMX.FTZ R24, R51, R24, !PT ;  /* 0x0000001833187209 */ /* 0x000fe20007810000 */
[C-C-:B------:R-:W-:Y:S01]  /*13d00*/  FFMA.FTZ R91, R2.reuse, R91, -R137.reuse ;  /* 0x0000005b025b7223 */ /* 0x140fe20000010889 */
[----:B------:R-:W-:-:S01]  /*13d10*/  FFMA.FTZ R93, R2, R93, -R137 ;  /* 0x0000005d025d7223 */ /* 0x000fc20000010889 */
[----:B------:R-:W2:Y:S01]  /*13d20*/  MUFU.EX2 R25, R25 ;  /* 0x0000001900197308 */ /* 0x000ea20000000800 */
[----:B-1----:R-:W-:Y:S01]  /*13d30*/  FMNMX.FTZ R28, R121, R24, !PT ;  /* 0x00000018791c7209 */ /* 0x002fe20007810000 */
[C-C-:B------:R-:W-:Y:S01]  /*13d40*/  FFMA.FTZ R97, R2.reuse, R97, -R137.reuse ;  /* 0x0000006102617223 */ /* 0x140fe20000010889 */
[----:B------:R-:W-:-:S01]  /*13d50*/  FFMA.FTZ R95, R2, R95, -R137 ;  /* 0x0000005f025f7223 */ /* 0x000fc20000010889 */
[C-C-:B------:R-:W-:Y:S01]  /*13d60*/  FFMA.FTZ R36, R2.reuse, R101, -R137.reuse ;  /* 0x0000006502247223 */ /* 0x140fe20000010889 */
[----:B------:R-:W-:Y:S01]  /*13d70*/  FMNMX.FTZ R28, R55, R28, !PT ;  /* 0x0000001c371c7209 */ /* 0x000fe20007810000 */
[C-C-:B------:R-:W-:Y:S01]  /*13d80*/  FFMA.FTZ R34, R2.reuse, R99, -R137.reuse ;  /* 0x0000006302227223 */ /* 0x140fe20000010889 */
[----:B------:R-:W-:-:S01]  /*13d90*/  FFMA.FTZ R40, R2, R105, -R137 ;  /* 0x0000006902287223 */ /* 0x000fc20000010889 */
[----:B------:R-:W1:Y:S01]  /*13da0*/  MUFU.EX2 R6, R6 ;  /* 0x0000000600067308 */ /* 0x000e620000000800 */
[----:B------:R-:W-:Y:S01]  /*13db0*/  FMNMX.FTZ R28, R123, R28, !PT ;  /* 0x0000001c7b1c7209 */ /* 0x000fe20007810000 */
[C-C-:B------:R-:W-:Y:S01]  /*13dc0*/  FFMA.FTZ R38, R2.reuse, R103, -R137.reuse ;  /* 0x0000006702267223 */ /* 0x140fe20000010889 */
[----:B------:R-:W-:-:S02]  /*13dd0*/  FFMA.FTZ R42, R2, R107, -R137 ;  /* 0x0000006b022a7223 */ /* 0x000fc40000010889 */
[----:B------:R-:W-:-:S03]  /*13de0*/  FMNMX.FTZ R28, R59, R28, !PT ;  /* 0x0000001c3b1c7209 */ /* 0x000fc60007810000 */
[----:B------:R-:W3:Y:S01]  /*13df0*/  MUFU.EX2 R11, R11 ;  /* 0x0000000b000b7308 */ /* 0x000ee20000000800 */
[----:B0-----:R-:W-:Y:S01]  /*13e00*/  FMNMX.FTZ R30, R125, R28, !PT ;  /* 0x0000001c7d1e7209 */ /* 0x001fe20007810000 */
[----:B--2---:R-:W-:-:S03]  /*13e10*/  FADD.FTZ R77, R4, R25 ;  /* 0x00000019044d7221 */ /* 0x004fc60000010000 */
[----:B------:R-:W-:-:S03]  /*13e20*/  FMNMX.FTZ R30, R63, R30, !PT ;  /* 0x0000001e3f1e7209 */ /* 0x000fc60007810000 */
[----:B------:R-:W-:Y:S01]  /*13e30*/  MUFU.EX2 R13, R13 ;  /* 0x0000000d000d7308 */ /* 0x000fe20000000800 */
[----:B------:R-:W-:Y:S01]  /*13e40*/  FMNMX.FTZ R30, R127, R30, !PT ;  /* 0x0000001e7f1e7209 */ /* 0x000fe20007810000 */
[----:B-1----:R-:W-:-:S03]  /*13e50*/  FADD.FTZ R64, R6, R77 ;  /* 0x0000004d06407221 */ /* 0x002fc60000010000 */
[----:B------:R-:W-:-:S03]  /*13e60*/  FMNMX.FTZ R30, R67, R30, !PT ;  /* 0x0000001e431e7209 */ /* 0x000fc60007810000 */
[----:B------:R0:W-:Y:S01]  /*13e70*/  MUFU.EX2 R14, R29 ;  /* 0x0000001d000e7308 */ /* 0x0001e20000000800 */
[----:B------:R-:W-:Y:S01]  /*13e80*/  FMNMX.FTZ R32, R129, R30, !PT ;  /* 0x0000001e81207209 */ /* 0x000fe20007810000 */
[C---:B---3--:R-:W-:Y:S01]  /*13e90*/  FADD.FTZ R77, R11.reuse, R64 ;  /* 0x000000400b4d7221 */ /* 0x048fe20000010000 */
[----:B------:R-:W-:Y:S02]  /*13ea0*/  F2FP.SATFINITE.E4M3.F32.PACK_AB_MERGE_C R196, R11, R6, RZ ;  /* 0x000000060bc4723e */ /* 0x000fe400048070ff */
[----:B------:R-:W-:Y:S01]  /*13eb0*/  FMNMX.FTZ R32, R71, R32, !PT ;  /* 0x0000002047207209 */ /* 0x000fe20007810000 */
[----:B------:R-:W-:-:S01]  /*13ec0*/  FADD.FTZ R68, R12, R77 ;  /* 0x0000004d0c447221 */ /* 0x000fc20000010000 */
[----:B------:R-:W-:Y:S01]  /*13ed0*/  F2FP.SATFINITE.E4M3.F32.PACK_AB_MERGE_C R196, R25, R4, R196 ;  /* 0x0000000419c4723e */ /* 0x000fe200048070c4 */
[----:B------:R-:W1:Y:S01]  /*13ee0*/  MUFU.EX2 R15, R15 ;  /* 0x0000000f000f7308 */ /* 0x000e620000000800 */
[----:B------:R-:W-:Y:S01]  /*13ef0*/  FMNMX.FTZ R32, R131, R32, !PT ;  /* 0x0000002083207209 */ /* 0x000fe20007810000 */
[C-C-:B0-----:R-:W-:Y:S01]  /*13f00*/  FFMA.FTZ R29, R2.reuse, R45, -R137.reuse ;  /* 0x0000002d021d7223 */ /* 0x141fe20000010889 */
[----:B------:R-:W-:-:S01]  /*13f10*/  FFMA.FTZ R45, R2, R57, -R137 ;  /* 0x00000039022d7223 */ /* 0x000fc20000010889 */
[C-C-:B------:R-:W-:Y:S01]  /*13f20*/  FFMA.FTZ R57, R2.reuse, R69, -R137.reuse ;  /* 0x0000004502397223 */ /* 0x140fe20000010889 */
[----:B------:R-:W-:Y:S01]  /*13f30*/  FMNMX.FTZ R32, R75, R32, !PT ;  /* 0x000000204b207209 */ /* 0x000fe20007810000 */
[----:B------:R-:W-:-:S02]  /*13f40*/  FFMA.FTZ R69, R2, R109, -R137 ;  /* 0x0000006d02457223 */ /* 0x000fc40000010889 */
[----:B------:R-:W-:Y:S01]  /*13f50*/  MUFU.EX2 R21, R21 ;  /* 0x0000001500157308 */ /* 0x000fe20000000800 */
[----:B------:R-:W-:-:S04]  /*13f60*/  FMNMX.FTZ R32, R133, R32, !PT ;  /* 0x0000002085207209 */ /* 0x000fc80007810000 */
[----:B------:R-:W-:-:S03]  /*13f70*/  FMNMX.FTZ R32, R79, R32, !PT ;  /* 0x000000204f207209 */ /* 0x000fc60007810000 */
[----:B------:R-:W-:Y:S01]  /*13f80*/  MUFU.EX2 R24, R89 ;  /* 0x0000005900187308 */ /* 0x000fe20000000800 */
[----:B------:R-:W-:Y:S02]  /*13f90*/  FMNMX.FTZ R32, R135, R32, !PT ;  /* 0x0000002087207209 */ /* 0x000fe40007810000 */
[----:B-1----:R-:W-:Y:S02]  /*13fa0*/  F2FP.SATFINITE.E4M3.F32.PACK_AB_MERGE_C R198, R15, R14, RZ ;  /* 0x0000000e0fc6723e */ /* 0x002fe400048070ff */
[----:B------:R-:W-:Y:S02]  /*13fb0*/  FMNMX.FTZ R32, R83, R32, !PT ;  /* 0x0000002053207209 */ /* 0x000fe40007810000 */
[----:B------:R-:W-:Y:S01]  /*13fc0*/  F2FP.SATFINITE.E4M3.F32.PACK_AB_MERGE_C R198, R13, R12, R198 ;  /* 0x0000000c0dc6723e */ /* 0x000fe200048070c6 */
[----:B------:R-:W0:Y:S01]  /*13fd0*/  MUFU.EX2 R29, R29 ;  /* 0x0000001d001d7308 */ /* 0x000e220000000800 */
[----:B------:R-:W-:-:S04]  /*13fe0*/  FMNMX.FTZ R0, R41, R32, !PT ;  /* 0x0000002029007209 */ /* 0x000fc80007810000 */
[----:B------:R-:W-:-:S03]  /*13ff0*/  FMNMX.FTZ R0, R87, R0, !PT ;  /* 0x0000000057007209 */ /* 0x000fc60007810000 */
[----:B------:R-:W-:Y:S02]  /*14000*/  MUFU.EX2 R28, R91 ;  /* 0x0000005b001c7308 */ /* 0x000fe40000000800 */
[----:B------:R-:W1:Y:S06]  /*14010*/  SHFL.BFLY PT, R61, R0, 0x2, 0x1f ;  /* 0x0c401f00003d7f89 */ /* 0x000e6c00000e0000 */
[----:B------:R-:W-:Y:S01]  /*14020*/  MUFU.EX2 R33, R33 ;  /* 0x0000002100217308 */ /* 0x000fe20000000800 */
[----:B0-----:R-:W-:-:S04]  /*14030*/  F2FP.SATFINITE.E4M3.F32.PACK_AB_MERGE_C R192, R29, R24, RZ ;  /* 0x000000181dc0723e */ /* 0x001fc800048070ff */
[----:B------:R-:W-:-:S03]  /*14040*/  F2FP.SATFINITE.E4M3.F32.PACK_AB_MERGE_C R192, R21, R20, R192 ;  /* 0x0000001415c0723e */ /* 0x000fc600048070c0 */
[----:B------:R-:W-:Y:S08]  /*14050*/  MUFU.EX2 R30, R93 ;  /* 0x0000005d001e7308 */ /* 0x000ff00000000800 */
[----:B------:R-:W0:Y:S01]  /*14060*/  MUFU.EX2 R37, R37 ;  /* 0x0000002500257308 */ /* 0x000e220000000800 */
[----:B-1----:R-:W-:Y:S01]  /*14070*/  FMNMX.FTZ R44, R0, R61, !PT ;  /* 0x0000003d002c7209 */ /* 0x002fe20007810000 */
[----:B------:R-:W-:-:S04]  /*14080*/  FFMA.FTZ R61, R2, R73, -R137 ;  /* 0x00000049023d7223 */ /* 0x000fc80000010889 */
[----:B------:R-:W1:Y:S02]  /*14090*/  SHFL.BFLY PT, R73, R44, 0x1, 0x1f ;  /* 0x0c201f002c497f89 */ /* 0x000e6400000e0000 */
[----:B------:R-:W-:Y:S08]  /*140a0*/  MUFU.EX2 R32, R97 ;  /* 0x0000006100207308 */ /* 0x000ff00000000800 */
[----:B------:R-:W2:Y:S01]  /*140b0*/  MUFU.EX2 R49, R49 ;  /* 0x0000003100317308 */ /* 0x000ea20000000800 */
[----:B0-----:R-:W-:-:S04]  /*140c0*/  F2FP.SATFINITE.E4M3.F32.PACK_AB_MERGE_C R194, R37, R30, RZ ;  /* 0x0000001e25c2723e */ /* 0x001fc800048070ff */
[----:B------:R-:W-:-:S03]  /*140d0*/  F2FP.SATFINITE.E4M3.F32.PACK_AB_MERGE_C R194, R33, R28, R194 ;  /* 0x0000001c21c2723e */ /* 0x000fc600048070c2 */
[----:B------:R-:W-:Y:S01]  /*140e0*/  MUFU.EX2 R10, R95 ;  /* 0x0000005f000a7308 */ /* 0x000fe20000000800 */
[----:B-1----:R-:W-:Y:S01]  /*140f0*/  FMNMX.FTZ R0, R44, R73, !PT ;  /* 0x000000492c007209 */ /* 0x002fe20007810000 */
[----:B------:R-:W-:Y:S01]  /*14100*/  FFMA.FTZ R44, R2, R81, -R137 ;  /* 0x00000051022c7223 */ /* 0x000fe20000010889 */
[----:B------:R-:W-:-:S05]  /*14110*/  FADD.FTZ R81, R13, R68 ;  /* 0x000000440d517221 */ /* 0x000fca0000010000 */
[----:B------:R-:W0:Y:S01]  /*14120*/  MUFU.EX2 R45, R45 ;  /* 0x0000002d002d7308 */ /* 0x000e220000000800 */
[----:B------:R-:W-:Y:S01]  /*14130*/  FSETP.NEU.FTZ.AND P1, PT, R0, -INF , PT ;  /* 0xff8000000000780b */ /* 0x000fe20003f3d000 */
[----:B------:R-:W-:Y:S01]  /*14140*/  FFMA.FTZ R46, R2, R0, -8 ;  /* 0xc1000000022e7423 */ /* 0x000fe20000010000 */
[----:B------:R-:W-:-:S01]  /*14150*/  FADD.FTZ R68, R14, R81 ;  /* 0x000000510e447221 */ /* 0x000fc20000010000 */
[----:B--2---:R-:W-:Y:S01]  /*14160*/  F2FP.SATFINITE.E4M3.F32.PACK_AB_MERGE_C R188, R49, R32, RZ ;  /* 0x0000002031bc723e */ /* 0x004fe200048070ff */
[----:B------:R-:W-:-:S02]  /*14170*/  FFMA.FTZ R73, R2, R85, -R137 ;  /* 0x0000005502497223 */ /* 0x000fc40000010889 */
[----:B------:R-:W-:Y:S01]  /*14180*/  FSEL R46, R46, RZ, P1 ;  /* 0x000000ff2e2e7208 */ /* 0x000fe20000800000 */
[----:B------:R-:W-:Y:S04]  /*14190*/  MUFU.EX2 R36, R36 ;  /* 0x0000002400247308 */ /* 0x000fe80000000800 */
[----:B------:R-:W-:-:S01]  /*141a0*/  FFMA.FTZ R26, R2, R26, -R46 ;  /* 0x0000001a021a7223 */ /* 0x000fc2000001082e */
[C-C-:B------:R-:W-:Y:S01]  /*141b0*/  FFMA.FTZ R27, R2.reuse, R27, -R46.reuse ;  /* 0x0000001b021b7223 */ /* 0x140fe2000001082e */
[----:B------:R-:W-:-:S01]  /*141c0*/  FFMA.FTZ R5, R2, R5, -R46 ;  /* 0x0000000502057223 */ /* 0x000fc2000001082e */
[C-C-:B------:R-:W-:Y:S01]  /*141d0*/  FFMA.FTZ R48, R2.reuse, R31, -R46.reuse ;  /* 0x0000001f02307223 */ /* 0x140fe2000001082e */
[----:B------:R-:W-:-:S01]  /*141e0*/  FFMA.FTZ R31, R2, R111, -R46 ;  /* 0x0000006f021f7223 */ /* 0x000fc2000001082e */
[C-C-:B------:R-:W-:Y:S01]  /*141f0*/  FFMA.FTZ R50, R2.reuse, R35, -R46.reuse ;  /* 0x0000002302327223 */ /* 0x140fe2000001082e */
[----:B------:R-:W-:Y:S01]  /*14200*/  MUFU.EX2 R26, R26 ;  /* 0x0000001a001a7308 */ /* 0x000fe20000000800 */
[----:B------:R-:W-:-:S01]  /*14210*/  FFMA.FTZ R52, R2, R113, -R46 ;  /* 0x0000007102347223 */ /* 0x000fc2000001082e */
[C-C-:B------:R-:W-:Y:S01]  /*14220*/  FFMA.FTZ R39, R2.reuse, R39, -R46.reuse ;  /* 0x0000002702277223 */ /* 0x140fe2000001082e */
[----:B------:R-:W-:-:S01]  /*14230*/  FFMA.FTZ R35, R2, R115, -R46 ;  /* 0x0000007302237223 */ /* 0x000fc2000001082e */
[C-C-:B------:R-:W-:Y:S01]  /*14240*/  FFMA.FTZ R54, R2.reuse, R43, -R46.reuse ;  /* 0x0000002b02367223 */ /* 0x140fe2000001082e */
[----:B------:R-:W-:-:S01]  /*14250*/  FFMA.FTZ R43, R2, R117, -R46 ;  /* 0x00000075022b7223 */ /* 0x000fc2000001082e */
[C-C-:B------:R-:W-:Y:S01]  /*14260*/  FFMA.FTZ R56, R2.reuse, R47, -R46.reuse ;  /* 0x0000002f02387223 */ /* 0x140fe2000001082e */
[----:B------:R-:W-:-:S01]  /*14270*/  FFMA.FTZ R47, R2, R119, -R46 ;  /* 0x00000077022f7223 */ /* 0x000fc2000001082e */
[----:B------:R-:W1:Y:S01]  /*14280*/  MUFU.EX2 R27, R27 ;  /* 0x0000001b001b7308 */ /* 0x000e620000000800 */
[----:B------:R-:W-:-:S01]  /*14290*/  FFMA.FTZ R58, R2, R51, -R46 ;  /* 0x00000033023a7223 */ /* 0x000fc2000001082e */
[C-C-:B------:R-:W-:Y:S01]  /*142a0*/  FFMA.FTZ R51, R2.reuse, R121, -R46.reuse ;  /* 0x0000007902337223 */ /* 0x140fe2000001082e */
[----:B------:R-:W-:-:S01]  /*142b0*/  FFMA.FTZ R60, R2, R55, -R46 ;  /* 0x00000037023c7223 */ /* 0x000fc2000001082e */
[C-C-:B------:R-:W-:Y:S01]  /*142c0*/  FFMA.FTZ R55, R2.reuse, R123, -R46.reuse ;  /* 0x0000007b02377223 */ /* 0x140fe2000001082e */
[----:B------:R-:W-:-:S01]  /*142d0*/  FFMA.FTZ R62, R2, R59, -R46 ;  /* 0x0000003b023e7223 */ /* 0x000fc2000001082e */
[C-C-:B------:R-:W-:Y:S01]  /*142e0*/  FFMA.FTZ R59, R2.reuse, R125, -R46.reuse ;  /* 0x0000007d023b7223 */ /* 0x140fe2000001082e */
[----:B------:R-:W-:-:S01]  /*142f0*/  FFMA.FTZ R64, R2, R63, -R46 ;  /* 0x0000003f02407223 */ /* 0x000fc2000001082e */
[----:B------:R-:W2:Y:S01]  /*14300*/  MUFU.EX2 R5, R5 ;  /* 0x0000000500057308 */ /* 0x000ea20000000800 */
[----:B------:R-:W-:-:S01]  /*14310*/  FFMA.FTZ R63, R2, R127, -R46 ;  /* 0x0000007f023f7223 */ /* 0x000fc2000001082e */
[C-C-:B------:R-:W-:Y:S01]  /*14320*/  FFMA.FTZ R6, R2.reuse, R67, -R46.reuse ;  /* 0x0000004302067223 */ /* 0x140fe2000001082e */
[----:B------:R-:W-:-:S01]  /*14330*/  FFMA.FTZ R129, R2, R129, -R46 ;  /* 0x0000008102817223 */ /* 0x000fc2000001082e */
[----:B0-----:R-:W-:Y:S01]  /*14340*/  F2FP.SATFINITE.E4M3.F32.PACK_AB_MERGE_C R188, R45, R10, R188 ;  /* 0x0000000a2dbc723e */ /* 0x001fe200048070bc */
[----:B------:R-:W-:-:S01]  /*14350*/  FFMA.FTZ R71, R2, R71, -R46 ;  /* 0x0000004702477223 */ /* 0x000fc2000001082e */
[C-C-:B------:R-:W-:Y:S01]  /*14360*/  FFMA.FTZ R131, R2.reuse, R131, -R46.reuse ;  /* 0x0000008302837223 */ /* 0x140fe2000001082e */
[----:B------:R-:W-:-:S01]  /*14370*/  FFMA.FTZ R75, R2, R75, -R46 ;  /* 0x0000004b024b7223 */ /* 0x000fc2000001082e */
[----:B------:R-:W0:Y:S01]  /*14380*/  MUFU.EX2 R48, R48 ;  /* 0x0000003000307308 */ /* 0x000e220000000800 */
[----:B-1----:R-:W-:-:S01]  /*14390*/  FADD.FTZ R66, R26, R27 ;  /* 0x0000001b1a427221 */ /* 0x002fc20000010000 */
[C-C-:B------:R-:W-:Y:S01]  /*143a0*/  FFMA.FTZ R133, R2.reuse, R133, -R46.reuse ;  /* 0x0000008502857223 */ /* 0x140fe2000001082e */
[----:B------:R-:W-:-:S01]  /*143b0*/  FFMA.FTZ R79, R2, R79, -R46 ;  /* 0x0000004f024f7223 */ /* 0x000fc2000001082e */
[C-C-:B------:R-:W-:Y:S01]  /*143c0*/  FFMA.FTZ R135, R2.reuse, R135, -R46.reuse ;  /* 0x0000008702877223 */ /* 0x140fe2000001082e */
[----:B------:R-:W-:-:S01]  /*143d0*/  FFMA.FTZ R83, R2, R83, -R46 ;  /* 0x0000005302537223 */ /* 0x000fc2000001082e */
[C-C-:B------:R-:W-:Y:S01]  /*143e0*/  FFMA.FTZ R41, R2.reuse, R41, -R46.reuse ;  /* 0x0000002902297223 */ /* 0x140fe2000001082e */
[----:B------:R-:W-:-:S01]  /*143f0*/  FFMA.FTZ R46, R2, R87, -R46 ;  /* 0x00000057022e7223 */ /* 0x000fc2000001082e */
[----:B------:R-:W1:Y:S01]  /*14400*/  MUFU.EX2 R31, R31 ;  /* 0x0000001f001f7308 */ /* 0x000e620000000800 */
[----:B--2---:R-:W-:-:S07]  /*14410*/  FADD.FTZ R77, R5, R66 ;  /* 0x00000042054d7221 */ /* 0x004fce0000010000 */
[----:B------:R-:W2:Y:S01]  /*14420*/  MUFU.EX2 R50, R50 ;  /* 0x0000003200327308 */ /* 0x000ea20000000800 */
[----:B0-----:R-:W-:-:S01]  /*14430*/  FADD.FTZ R66, R48, R77 ;  /* 0x0000004d30427221 */ /* 0x001fc20000010000 */
[----:B------:R-:W-:Y:S01]  /*14440*/  FADD.FTZ R77, R15, R68 ;  /* 0x000000440f4d7221 */ /* 0x000fe20000010000 */
[----:B------:R-:W-:-:S03]  /*14450*/  F2FP.SATFINITE.E4M3.F32.PACK_AB_MERGE_C R48, R48, R5, RZ ;  /* 0x000000053030723e */ /* 0x000fc600048070ff */
[----:B------:R-:W-:Y:S01]  /*14460*/  FADD.FTZ R14, R20, R77 ;  /* 0x0000004d140e7221 */ /* 0x000fe20000010000 */
[----:B------:R-:W-:Y:S01]  /*14470*/  F2FP.SATFINITE.E4M3.F32.PACK_AB_MERGE_C R197, R27, R26, R48 ;  /* 0x0000001a1bc5723e */ /* 0x000fe20004807030 */
        /* <DEDUP_REMOVED lines=14> */
[----:B------:R-:W-:Y:S01]  /*14560*/  FADD.FTZ R37, R37, R30 ;  /* 0x0000001e25257221 */ /* 0x000fe20000010000 */
[----:B------:R-:W1:Y:S01]  /*14570*/  @P4 LDC R13, c[0x0][0x44c] ;  /* 0x00011300ff0d4b82 */ /* 0x000e620000000800 */
[----:B------:R-:W-:Y:S02]  /*14580*/  F2FP.SATFINITE.E4M3.F32.PACK_AB_MERGE_C R39, R39, R52, RZ ;  /* 0x000000342727723e */ /* 0x000fe400048070ff */
[----:B------:R-:W-:Y:S02]  /*14590*/  FADD.FTZ R14, R10, R37 ;  /* 0x000000250a0e7221 */ /* 0x000fe40000010000 */
[----:B------:R-:W3:Y:S01]  /*145a0*/  MUFU.EX2 R43, R43 ;  /* 0x0000002b002b7308 */ /* 0x000ee20000000800 */
[----:B--2---:R-:W-:-:S01]  /*145b0*/  FADD.FTZ R11, R35, R4 ;  /* 0x00000004230b7221 */ /* 0x004fc20000010000 */
[----:B------:R-:W-:Y:S01]  /*145c0*/  FADD.FTZ R45, R45, R14 ;  /* 0x0000000e2d2d7221 */ /* 0x000fe20000010000 */
[----:B------:R-:W-:-:S03]  /*145d0*/  F2FP.SATFINITE.E4M3.F32.PACK_AB_MERGE_C R199, R50, R31, R39 ;  /* 0x0000001f32c7723e */ /* 0x000fc60004807027 */
[----:B------:R-:W-:Y:S02]  /*145e0*/  FADD.FTZ R32, R32, R45 ;  /* 0x0000002d20207221 */ /* 0x000fe40000010000 */
[----:B------:R-:W2:Y:S01]  /*145f0*/  MUFU.EX2 R56, R56 ;  /* 0x0000003800387308 */ /* 0x000ea20000000800 */
[----:B0-----:R-:W-:-:S01]  /*14600*/  FADD.FTZ R12, R54, R11 ;  /* 0x0000000b360c7221 */ /* 0x001fc20000010000 */
[----:B------:R-:W-:-:S06]  /*14610*/  FADD.FTZ R49, R49, R32 ;  /* 0x0000002031317221 */ /* 0x000fcc0000010000 */
[----:B------:R-:W0:Y:S01]  /*14620*/  MUFU.EX2 R47, R47 ;  /* 0x0000002f002f7308 */ /* 0x000e220000000800 */
[----:B---3--:R-:W-:-:S01]  /*14630*/  FADD.FTZ R11, R43, R12 ;  /* 0x0000000c2b0b7221 */ /* 0x008fc20000010000 */
[----:B-1----:R-:W-:-:S06]  /*14640*/  @P4 IMAD.HI.U32 R13, R212, R13, RZ ;  /* 0x0000000dd40d4227 */ /* 0x002fcc00078e00ff */
        /* <DEDUP_REMOVED lines=22> */
[----:B------:R-:W-:-:S04]  /*147b0*/  F2FP.SATFINITE.E4M3.F32.PACK_AB_MERGE_C R59, R64, R59, RZ ;  /* 0x0000003b403b723e */ /* 0x000fc800048070ff */
[----:B------:R-:W-:Y:S02]  /*147c0*/  F2FP.SATFINITE.E4M3.F32.PACK_AB_MERGE_C R189, R62, R55, R59 ;  /* 0x000000373ebd723e */ /* 0x000fe4000480703b */
[----:B------:R-:W1:Y:S01]  /*147d0*/  MUFU.EX2 R6, R6 ;  /* 0x0000000600067308 */ /* 0x000e620000000800 */
[----:B--2---:R-:W-:-:S07]  /*147e0*/  FADD.FTZ R5, R63, R14 ;  /* 0x0000000e3f057221 */ /* 0x004fce0000010000 */
[----:B------:R-:W-:Y:S01]  /*147f0*/  MUFU.EX2 R34, R34 ;  /* 0x0000002200227308 */ /* 0x000fe20000000800 */
[----:B0-----:R-:W-:-:S07]  /*14800*/  F2FP.SATFINITE.E4M3.F32.PACK_AB_MERGE_C R11, R57, R36, RZ ;  /* 0x00000024390b723e */ /* 0x001fce00048070ff */
[----:B------:R-:W0:Y:S01]  /*14810*/  MUFU.EX2 R53, R53 ;  /* 0x0000003500357308 */ /* 0x000e220000000800 */
[----:B-1----:R-:W-:-:S07]  /*14820*/  FADD.FTZ R20, R6, R5 ;  /* 0x0000000506147221 */ /* 0x002fce0000010000 */
[----:B------:R-:W1:Y:S08]  /*14830*/  MUFU.EX2 R129, R129 ;  /* 0x0000008100817308 */ /* 0x000e700000000800 */
[----:B------:R-:W-:Y:S01]  /*14840*/  MUFU.EX2 R40, R40 ;  /* 0x0000002800287308 */ /* 0x000fe20000000800 */
[----:B0-----:R-:W-:Y:S01]  /*14850*/  F2FP.SATFINITE.E4M3.F32.PACK_AB_MERGE_C R190, R53, R34, R11 ;  /* 0x0000002235be723e */ /* 0x001fe2000480700b */
[----:B------:R-:W-:-:S04]  /*14860*/  FADD.FTZ R34, R34, R49 ;  /* 0x0000003122227221 */ /* 0x000fc80000010000 */
[----:B------:R-:W-:Y:S02]  /*14870*/  FADD.FTZ R53, R53, R34 ;  /* 0x0000002235357221 */ /* 0x000fe40000010000 */
[----:B------:R-:W0:Y:S01]  /*14880*/  MUFU.EX2 R65, R65 ;  /* 0x0000004100417308 */ /* 0x000e220000000800 */
[----:B-1----:R-:W-:-:S01]  /*14890*/  FADD.FTZ R5, R129, R20 ;  /* 0x0000001481057221 */ /* 0x002fc20000010000 */
[----:B------:R-:W-:Y:S01]  /*148a0*/  FADD.FTZ R36, R36, R53 ;  /* 0x0000003524247221 */ /* 0x000fe20000010000 */
[----:B------:R-:W1:Y:S03]  /*148b0*/  @P4 LDC R20, c[0x0][0x450] ;  /* 0x00011400ff144b82 */ /* 0x000e660000000800 */
[----:B------:R-:W-:-:S02]  /*148c0*/  FADD.FTZ R57, R57, R36 ;  /* 0x0000002439397221 */ /* 0x000fc40000010000 */
[----:B------:R-:W2:Y:S08]  /*148d0*/  MUFU.EX2 R4, R71 ;  /* 0x0000004700047308 */ /* 0x000eb00000000800 */
[----:B------:R-:W-:Y:S01]  /*148e0*/  MUFU.EX2 R38, R38 ;  /* 0x0000002600267308 */ /* 0x000fe20000000800 */
[----:B0-----:R-:W-:-:S07]  /*148f0*/  F2FP.SATFINITE.E4M3.F32.PACK_AB_MERGE_C R11, R65, R40, RZ ;  /* 0x00000028410b723e */ /* 0x001fce00048070ff */
[----:B------:R-:W0:Y:S01]  /*14900*/  MUFU.EX2 R61, R61 ;  /* 0x0000003d003d7308 */ /* 0x000e220000000800 */
[C---:B--2---:R-:W-:Y:S01]  /*14910*/  F2FP.SATFINITE.E4M3.F32.PACK_AB_MERGE_C R129, R4.reuse, R129, RZ ;  /* 0x000000810481723e */ /* 0x044fe200048070ff */
[----:B------:R-:W-:-:S03]  /*14920*/  FADD.FTZ R4, R4, R5 ;  /* 0x0000000504047221 */ /* 0x000fc60000010000 */
[----:B------:R-:W-:-:S03]  /*14930*/  F2FP.SATFINITE.E4M3.F32.PACK_AB_MERGE_C R191, R6, R63, R129 ;  /* 0x0000003f06bf723e */ /* 0x000fc60004807081 */
[----:B------:R-:W2:Y:S08]  /*14940*/  MUFU.EX2 R131, R131 ;  /* 0x0000008300837308 */ /* 0x000eb00000000800 */
[----:B------:R-:W3:Y:S01]  /*14950*/  MUFU.EX2 R10, R75 ;  /* 0x0000004b000a7308 */ /* 0x000ee20000000800 */
[----:B0-----:R-:W-:Y:S01]  /*14960*/  F2FP.SATFINITE.E4M3.F32.PACK_AB_MERGE_C R184, R61, R38, R11 ;  /* 0x000000263db8723e */ /* 0x001fe2000480700b */
[----:B------:R-:W-:Y:S01]  /*14970*/  FADD.FTZ R38, R38, R57 ;  /* 0x0000003926267221 */ /* 0x000fe20000010000 */
[----:B------:R-:W-:Y:S01]  /*14980*/  IMAD.MOV.U32 R11, RZ, RZ, R212 ;  /* 0x000000ffff0b7224 */ /* 0x000fe200078e00d4 */
[----:B-1----:R-:W-:-:S02]  /*14990*/  @P4 SHF.R.U32.HI R11, RZ, R20, R13 ;  /* 0x00000014ff0b4219 */ /* 0x002fc4000001160d */
[----:B------:R-:W-:-:S01]  /*149a0*/  FADD.FTZ R61, R61, R38 ;  /* 0x000000263d3d7221 */ /* 0x000fc20000010000 */
[----:B------:R-:W-:Y:S01]  /*149b0*/  ISETP.GE.AND P4, PT, R9, 0x1, PT ;  /* 0x000000010900780c */ /* 0x000fe20003f86270 */
[----:B------:R-:W0:Y:S01]  /*149c0*/  MUFU.EX2 R133, R133 ;  /* 0x0000008500857308 */ /* 0x000e220000000800 */
[----:B--2---:R-:W-:-:S01]  /*149d0*/  FADD.FTZ R5, R131, R4 ;  /* 0x0000000483057221 */ /* 0x004fc20000010000 */
[----:B------:R-:W-:Y:S01]  /*149e0*/  FADD.FTZ R40, R40, R61 ;  /* 0x0000003d28287221 */ /* 0x000fe20000010000 */
[----:B------:R-:W-:-:S03]  /*149f0*/  IMAD.IADD R11, R94, 0x1, R11 ;  /* 0x000000015e0b7824 */ /* 0x000fc600078e020b */
[----:B------:R-:W-:Y:S01]  /*14a00*/  FADD.FTZ R65, R65, R40 ;  /* 0x0000002841417221 */ /* 0x000fe20000010000 */
[----:B------:R-:W-:Y:S01]  /*14a10*/  IMAD.IADD R8, R11, 0x1, R8 ;  /* 0x000000010b087824 */ /* 0x000fe200078e0208 */
[----:B------:R-:W-:Y:S01]  /*14a20*/  MUFU.EX2 R44, R44 ;  /* 0x0000002c002c7308 */ /* 0x000fe20000000800 */
[----:B---3--:R-:W-:-:S07]  /*14a30*/  FADD.FTZ R4, R10, R5 ;  /* 0x000000050a047221 */ /* 0x008fce0000010000 */
        /* <DEDUP_REMOVED lines=18> */
[----:B------:R-:W0:Y:S01]  /*14b60*/  MUFU.EX2 R46, R46 ;  /* 0x0000002e002e7308 */ /* 0x000e220000000800 */
[----:B--2---:R-:W-:-:S04]  /*14b70*/  FADD.FTZ R4, R14, R5 ;  /* 0x000000050e047221 */ /* 0x004fc80000010000 */
[----:B-1----:R-:W-:Y:S01]  /*14b80*/  FADD.FTZ R5, R41, R4 ;  /* 0x0000000429057221 */ /* 0x002fe20000010000 */
[----:B------:R-:W-:Y:S01]  /*14b90*/  VIADD R4, R90, 0xfffffffe ;  /* 0xfffffffe5a047836 */ /* 0x000fe20000000000 */
[C---:B0-----:R-:W-:Y:S02]  /*14ba0*/  F2FP.SATFINITE.E4M3.F32.PACK_AB_MERGE_C R10, R46.reuse, R41, RZ ;  /* 0x000000292e0a723e */ /* 0x041fe400048070ff */
[----:B------:R-:W-:-:S02]  /*14bb0*/  FADD.FTZ R5, R46, R5 ;  /* 0x000000052e057221 */ /* 0x000fc40000010000 */
[----:B------:R-:W-:Y:S01]  /*14bc0*/  F2FP.SATFINITE.E4M3.F32.PACK_AB_MERGE_C R187, R14, R135, R10 ;  /* 0x000000870ebb723e */ /* 0x000fe2000480700a */
        /* <DEDUP_REMOVED lines=12> */
.L_x_1757:
[----:B------:R-:W-:-:S13]  /*14c90*/  ISETP.NE.AND P1, PT, R9, 0x1, PT ;  /* 0x000000010900780c */ /* 0x000fda0003f25270 */
[----:B------:R-:W0:Y:S02]  /*14ca0*/  @P1 LDC.64 R12, c[0x0][0x9e8] ;  /* 0x00027a00ff0c1b82 */ /* 0x000e240000000a00 */
[----:B0-----:R-:W-:-:S05]  /*14cb0*/  @P1 IMAD.HI.U32 R12, R10, R12, RZ ;  /* 0x0000000c0a0c1227 */ /* 0x001fca00078e00ff */
[----:B------:R-:W-:-:S07]  /*14cc0*/  @P1 SHF.R.U32.HI R10, RZ, R13, R12 ;  /* 0x0000000dff0a1219 */ /* 0x000fce000001160c */
.L_x_1758:
[----:B------:R-:W-:Y:S05]  /*14cd0*/  BSYNC B0 ;  /* 0x0000000000007941 */ /* 0x000fea0003800000 */
.L_x_1756:
[----:B------:R-:W-:-:S05]  /*14ce0*/  IMAD R9, R10, R9, R9 ;  /* 0x000000090a097224 */ /* 0x000fca00078e0209 */
[----:B------:R-:W-:-:S07]  /*14cf0*/  VIMNMX R8, R8, R9, PT ;  /* 0x0000000908087248 */ /* 0x000fce0003fe0100 */
.L_x_1755:
[----:B------:R-:W-:Y:S01]  /*14d00*/  SHF.R.S32.HI R9, RZ, 0x1f, R8 ;  /* 0x0000001fff097819 */ /* 0x000fe20000011408 */
[----:B------:R-:W-:Y:S01]  /*14d10*/  ULDC UR29, c[0x0][0x9e4] ;  /* 0x00027900001d7ab9 */ /* 0x000fe20000000800 */
[----:B------:R-:W-:Y:S01]  /*14d20*/  ULDC UR28, c[0x0][0x9e4] ;  /* 0x00027900001c7ab9 */ /* 0x000fe20000000800 */
[----:B------:R-:W-:Y:S01]  /*14d30*/  ULDC UR30, c[0x0][0x9dc] ;  /* 0x00027700001e7ab9 */ /* 0x000fe20000000800 */
[----:B------:R-:W-:Y:S01]  /*14d40*/  LEA.HI R9, R9, R8, RZ, 0x7 ;  /* 0x0000000809097211 */ /* 0x000fe200078f38ff */
[----:B------:R-:W-:Y:S01]  /*14d50*/  ULDC UR32, c[0x0][0x9dc] ;  /* 0x0002770000207ab9 */ /* 0x000fe20000000800 */
[----:B------:R-:W-:Y:S01]  /*14d60*/  ULDC UR33, c[0x0][0x9e0] ;  /* 0x0002780000217ab9 */ /* 0x000fe20000000800 */
[----:B------:R-:W-:Y:S01]  /*14d70*/  ULDC UR31, c[0x0][0x9e0] ;  /* 0x00027800001f7ab9 */ /* 0x000fe20000000800 */
[----:B------:R-:W-:Y:S02]  /*14d80*/  SHF.R.S32.HI R9, RZ, 0x7, R9 ;  /* 0x00000007ff097819 */ /* 0x000fe40000011409 */
[----:B------:R-:W-:-:S02]  /*14d90*/  CS2R R24, SRZ ;  /* 0x0000000000187805 */ /* 0x000fc4000001ff00 */
[----:B------:R-:W-:Y:S02]  /*14da0*/  CS2R R26, SRZ ;  /* 0x00000000001a7805 */ /* 0x000fe4000001ff00 */
[----:B------:R-:W-:Y:S02]  /*14db0*/  CS2R R28, SRZ ;  /* 0x00000000001c7805 */ /* 0x000fe4000001ff00 */
[----:B------:R-:W-:Y:S02]  /*14dc0*/  VIMNMX R14, R224, R9, !PT ;  /* 0x00000009e00e7248 */ /* 0x000fe40007fe0100 */
[----:B------:R-:W-:Y:S02]  /*14dd0*/  CS2R R30, SRZ ;  /* 0x00000000001e7805 */ /* 0x000fe4000001ff00 */
[----:B------:R-:W-:Y:S02]  /*14de0*/  CS2R R32, SRZ ;  /* 0x0000000000207805 */ /* 0x000fe4000001ff00 */
[----:B------:R-:W-:-:S02]  /*14df0*/  CS2R R34, SRZ ;  /* 0x0000000000227805 */ /* 0x000fc4000001ff00 */
[----:B------:R-:W-:Y:S02]  /*14e00*/  ISETP.GE.AND P1, PT, R4, R14, PT ;  /* 0x0000000e0400720c */ /* 0x000fe40003f26270 */
        /* <DEDUP_REMOVED lines=42> */
[----:B------:R-:W-:Y:S06]  /*150b0*/  @!P1 BRA `(.L_x_1759) ;  /* 0x0000003400a89947 */ /* 0x000fec0003800000 */
        /* <DEDUP_REMOVED lines=47> */
[----:B------:R-:W-:-:S07]  /*153b0*/  CS2R R24, SRZ ;  /* 0x0000000000187805 */ /* 0x000fce000001ff00 */
.L_x_1779:
[----:B------:R-:W-:Y:S01]  /*153c0*/  ISETP.NE.AND P1, PT, R218, RZ, PT ;  /* 0x000000ffda00720c */ /* 0x000fe20003f25270 */
[----:B------:R-:W-:Y:S01]  /*153d0*/  VIADD R12, R17, 0x1 ;  /* 0x00000001110c7836 */ /* 0x000fe20000000000 */
[----:B------:R-:W-:Y:S05]  /*153e0*/  YIELD ;  /* 0x0000000000007946 */ /* 0x000fea0003800000 */
[----:B------:R-:W-:-:S04]  /*153f0*/  ISETP.NE.AND P2, PT, R12, 0x2, PT ;  /* 0x000000020c00780c */ /* 0x000fc80003f45270 */
[----:B------:R-:W-:Y:S02]  /*15400*/  SEL R13, RZ, 0x1, P2 ;  /* 0x00000001ff0d7807 */ /* 0x000fe40001000000 */
[----:B------:R-:W-:Y:S02]  /*15410*/  SEL R12, R12, RZ, P2 ;  /* 0x000000ff0c0c7207 */ /* 0x000fe40001000000 */
[----:B------:R-:W-:Y:S01]  /*15420*/  LOP3.LUT R13, R200, R13, RZ, 0x3c, !PT ;  /* 0x0000000dc80d7212 */ /* 0x000fe200078e3cff */
[----:B------:R-:W-:Y:S06]  /*15430*/  @P1 BRA `(.L_x_1760) ;  /* 0x0000000000301947 */ /* 0x000fec0003800000 */
[----:B------:R-:W-:Y:S05]  /*15440*/  @!P0 BRA `(.L_x_1761) ;  /* 0x0000000000048947 */ /* 0x000fea0003800000 */
[----:B------:R-:W-:Y:S01]  /*15450*/  BPT.TRAP 0x1 ;  /* 0x000000040000795c */ /* 0x000fe20000300000 */
.L_x_1761:
[----:B------:R-:W-:Y:S01]  /*15460*/  IMAD R9, R12, 0x8, R16 ;  /* 0x000000080c097824 */ /* 0x000fe200078e0210 */
[----:B------:R-:W-:-:S04]  /*15470*/  SHF.L.U32 R8, R13, 0x1f, RZ ;  /* 0x0000001f0d087819 */ /* 0x000fc800000006ff */
[----:B------:R0:W1:Y:S01]  /*15480*/  SYNCS.PHASECHK.TRANS64.TRYWAIT P2, [R9+URZ+0x2a830], R8 ;  /* 0x02a83008090075a7 */ /* 0x000062000804017f */
[----:B------:R-:W-:Y:S05]  /*15490*/  @!P0 BRA `(.L_x_1762) ;  /* 0x0000000000048947 */ /* 0x000fea0003800000 */
[----:B------:R-:W-:Y:S01]  /*154a0*/  BPT.TRAP 0x1 ;  /* 0x000000040000795c */ /* 0x000fe20000300000 */
.L_x_1762:
[----:B------:R-:W-:Y:S04]  /*154b0*/  BSSY B0, `(.L_x_1760) ;  /* 0x0000004000007945 */ /* 0x000fe80003800000 */
[----:B-1----:R-:W-:Y:S05]  /*154c0*/  @P2 BRA `(.L_x_1763) ;  /* 0x0000000000082947 */ /* 0x002fea0003800000 */
[----:B------:R-:W1:Y:S02]  /*154d0*/  SYNCS.PHASECHK.TRANS64.TRYWAIT P2, [R9+URZ+0x2a830], R8 ;  /* 0x02a83008090075a7 */ /* 0x000e64000804017f */
[----:B-1----:R-:W-:Y:S05]  /*154e0*/  @!P2 BRA `(.L_x_1764) ;  /* 0x0000018400e4a947 */ /* 0x002fea0003800000 */
.L_x_1763:
[----:B------:R-:W-:Y:S05]  /*154f0*/  BSYNC B0 ;  /* 0x0000000000007941 */ /* 0x000fea0003800000 */
.L_x_1760:
[----:B01----:R-:W0:Y:S01]  /*15500*/  S2R R8, SR_TID.X ;  /* 0x0000000000087919 */ /* 0x003e220000002100 */
[----:B------:R-:W-:Y:S05]  /*15510*/  WARPSYNC.ALL ;  /* 0x0000000000007948 */ /* 0x000fea0003800000 */
[----:B------:R-:W-:Y:S02]  /*15520*/  IMAD.MOV.U32 R9, RZ, RZ, -0x7fffffe0 ;  /* 0x80000020ff097424 */ /* 0x000fe400078e00ff */
[----:B------:R-:W-:Y:S02]  /*15530*/  IMAD.MOV.U32 R121, RZ, RZ, -0x7fffffe0 ;  /* 0x80000020ff797424 */ /* 0x000fe400078e00ff */
[----:B------:R-:W-:Y:S01]  /*15540*/  IMAD.MOV.U32 R21, RZ, RZ, -0x7fffffe0 ;  /* 0x80000020ff157424 */ /* 0x000fe200078e00ff */
[----:B------:R-:W-:Y:S01]  /*15550*/  R2UR UR27, R9 ;  /* 0x00000000091b72ca */ /* 0x000fe200000e0000 */
[----:B------:R-:W-:Y:S01]  /*15560*/  IMAD.MOV.U32 R11, RZ, RZ, -0x7fffffe0 ;  /* 0x80000020ff0b7424 */ /* 0x000fe200078e00ff */
[----:B------:R-:W-:-:S02]  /*15570*/  R2UR UR19, R121 ;  /* 0x00000000791372ca */ /* 0x000fc400000e0000 */
[----:B------:R-:W-:Y:S02]  /*15580*/  R2UR UR7, R21 ;  /* 0x00000000150772ca */ /* 0x000fe400000e0000 */
[----:B------:R-:W-:Y:S02]  /*15590*/  R2UR UR11, R11 ;  /* 0x000000000b0b72ca */ /* 0x000fe400000e0000 */
[----:B------:R-:W-:Y:S02]  /*155a0*/  R2UR UR15, R21 ;  /* 0x00000000150f72ca */ /* 0x000fe400000e0000 */
[----:B------:R-:W-:Y:S02]  /*155b0*/  R2UR UR23, R9 ;  /* 0x00000000091772ca */ /* 0x000fe400000e0000 */
[----:B0-----:R-:W-:Y:S01]  /*155c0*/  SHF.R.U32.HI R10, RZ, 0x7, R8 ;  /* 0x00000007ff0a7819 */ /* 0x001fe20000011608 */
[----:B------:R-:W-:-:S04]  /*155d0*/  IMAD R8, R12, 0x600, R7 ;  /* 0x000006000c087824 */ /* 0x000fc800078e0207 */
[----:B------:R-:W-:Y:S01]  /*155e0*/  VIADD R15, R10, 0x8 ;  /* 0x000000080a0f7836 */ /* 0x000fe20000000000 */
[C---:B------:R-:W-:Y:S01]  /*155f0*/  R2UR UR26, R8.reuse ;  /* 0x00000000081a72ca */ /* 0x040fe200000e0000 */
[C---:B------:R-:W-:Y:S02]  /*15600*/  VIADD R120, R8.reuse, 0x400 ;  /* 0x0000040008787836 */ /* 0x040fe40000000000 */
[C---:B------:R-:W-:Y:S01]  /*15610*/  VIADD R20, R8.reuse, 0x2 ;  /* 0x0000000208147836 */ /* 0x040fe20000000000 */
[----:B------:R0:W-:Y:S01]  /*15620*/  BAR.SYNC.DEFER_BLOCKING R15, 0x100 ;  /* 0x0004000f0000751d */ /* 0x0001e20000010000 */
[----:B------:R-:W-:Y:S01]  /*15630*/  VIADD R10, R8, 0x200 ;  /* 0x00000200080a7836 */ /* 0x000fe20000000000 */
[----:B------:R-:W-:Y:S02]  /*15640*/  R2UR UR18, R120 ;  /* 0x00000000781272ca */ /* 0x000fe400000e0000 */
[----:B------:R-:W-:Y:S01]  /*15650*/  R2UR UR6, R20 ;  /* 0x00000000140672ca */ /* 0x000fe200000e0000 */
[----:B------:R-:W-:Y:S01]  /*15660*/  VIADD R20, R8, 0x202 ;  /* 0x0000020208147836 */ /* 0x000fe20000000000 */
[----:B------:R-:W-:Y:S01]  /*15670*/  R2UR UR10, R10 ;  /* 0x000000000a0a72ca */ /* 0x000fe200000e0000 */
[----:B------:R-:W-:-:S03]  /*15680*/  VIADD R8, R8, 0x402 ;  /* 0x0000040208087836 */ /* 0x000fc60000000000 */
[----:B------:R-:W-:Y:S02]  /*15690*/  R2UR UR14, R20 ;  /* 0x00000000140e72ca */ /* 0x000fe400000e0000 */
[----:B------:R-:W-:Y:S01]  /*156a0*/  R2UR UR22, R8 ;  /* 0x00000000081672ca */ /* 0x000fe200000e0000 */
        /* <DEDUP_REMOVED lines=21> */
.L_x_1766:
[----:B------:R-:W-:Y:S01]  /*15800*/  SHF.L.U32 R8, R200, 0x1f, RZ ;  /* 0x0000001fc8087819 */ /* 0x000fe200000006ff */
[----:B------:R-:W-:-:S04]  /*15810*/  IMAD R9, R17, 0x8, R16 ;  /* 0x0000000811097824 */ /* 0x000fc800078e0210 */
[----:B------:R0:W1:Y:S01]  /*15820*/  SYNCS.PHASECHK.TRANS64.TRYWAIT P1, [R9+URZ+0x2a850], R8 ;  /* 0x02a85008090075a7 */ /* 0x000062000802017f */
[----:B------:R-:W-:Y:S05]  /*15830*/  @!P0 BRA `(.L_x_1767) ;  /* 0x0000000000048947 */ /* 0x000fea0003800000 */
[----:B------:R-:W-:Y:S01]  /*15840*/  BPT.TRAP 0x1 ;  /* 0x000000040000795c */ /* 0x000fe20000300000 */
.L_x_1767:
[----:B-1----:R-:W-:Y:S05]  /*15850*/  @P1 BRA `(.L_x_1765) ;  /* 0x0000000000081947 */ /* 0x002fea0003800000 */
[----:B------:R-:W1:Y:S02]  /*15860*/  SYNCS.PHASECHK.TRANS64.TRYWAIT P1, [R9+URZ+0x2a850], R8 ;  /* 0x02a85008090075a7 */ /* 0x000e64000802017f */
[----:B-1----:R-:W-:Y:S05]  /*15870*/  @!P1 BRA `(.L_x_1768) ;  /* 0x0000018400149947 */ /* 0x002fea0003800000 */
.L_x_1765:
[----:B01----:R-:W-:Y:S01]  /*15880*/  VIADD R8, R16, 0x400 ;  /* 0x0000040010087836 */ /* 0x003fe20000000000 */
[----:B------:R-:W-:Y:S05]  /*15890*/  WARPSYNC.ALL ;  /* 0x0000000000007948 */ /* 0x000fea0003800000 */
[----:B------:R-:W-:Y:S01]  /*158a0*/  SHF.R.U32.HI R8, RZ, 0x4, R8 ;  /* 0x00000004ff087819 */ /* 0x000fe20000011608 */
[----:B------:R-:W-:Y:S01]  /*158b0*/  IMAD.MOV.U32 R9, RZ, RZ, 0x40000040 ;  /* 0x40000040ff097424 */ /* 0x000fe200078e00ff */
[----:B------:R-:W-:Y:S01]  /*158c0*/  WARPGROUP.ARRIVE ;  /* 0x00000000000079c5 */ /* 0x000fe20000000000 */
[----:B------:R-:W-:Y:S01]  /*158d0*/  IMAD.MOV.U32 R11, RZ, RZ, 0x40000040 ;  /* 0x40000040ff0b7424 */ /* 0x000fe200078e00ff */
[----:B------:R-:W-:-:S04]  /*158e0*/  LOP3.LUT R8, R8, 0x3fff, RZ, 0xc0, !PT ;  /* 0x00003fff08087812 */ /* 0x000fc800078ec0ff */
[----:B------:R-:W0:Y:S01]  /*158f0*/  S2R R15, SR_TID.X ;  /* 0x00000000000f7919 */ /* 0x000e220000002100 */
[----:B------:R-:W-:Y:S01]  /*15900*/  R2UR UR7, R9 ;  /* 0x00000000090772ca */ /* 0x000fe200000e0000 */
[----:B------:R-:W-:Y:S01]  /*15910*/  IMAD.MOV.U32 R9, RZ, RZ, 0x40000040 ;  /* 0x40000040ff097424 */ /* 0x000fe200078e00ff */
[----:B------:R-:W-:-:S05]  /*15920*/  LOP3.LUT R8, R8, 0x10000, RZ, 0xfc, !PT ;  /* 0x0001000008087812 */ /* 0x000fca00078efcff */
[----:B------:R-:W-:-:S04]  /*15930*/  IMAD R8, R17, 0x600, R8 ;  /* 0x0000060011087824 */ /* 0x000fc800078e0208 */
[C---:B------:R-:W-:Y:S01]  /*15940*/  VIADD R10, R8.reuse, 0x2 ;  /* 0x00000002080a7836 */ /* 0x040fe20000000000 */
[----:B------:R-:W-:-:S13]  /*15950*/  R2UR UR6, R8 ;  /* 0x00000000080672ca */ /* 0x000fda00000e0000 */
[----:B------:R-:W-:Y:S01]  /*15960*/  QGMMA.64x192x32.F32.E4M3.E4M3 R24, R196, gdesc[UR4], R24, gsb0 ;  /* 0x02e00004c4187df3 */ /* 0x000fe20008000818 */
[----:B------:R-:W-:Y:S01]  /*15970*/  R2UR UR6, R10 ;  /* 0x000000000a0672ca */ /* 0x000fe200000e0000 */
[C---:B------:R-:W-:Y:S01]  /*15980*/  VIADD R10, R8.reuse, 0x4 ;  /* 0x00000004080a7836 */ /* 0x040fe20000000000 */
[----:B------:R-:W-:Y:S01]  /*15990*/  R2UR UR7, R11 ;  /* 0x000000000b0772ca */ /* 0x000fe200000e0000 */
[----:B------:R-:W-:Y:S02]  /*159a0*/  IMAD.MOV.U32 R11, RZ, RZ, 0x40000040 ;  /* 0x40000040ff0b7424 */ /* 0x000fe400078e00ff */
[----:B------:R-:W-:Y:S01]  /*159b0*/  VIADD R8, R8, 0x6 ;  /* 0x0000000608087836 */ /* 0x000fe20000000000 */
[----:B0-----:R-:W-:Y:S01]  /*159c0*/  SHF.R.U32.HI R15, RZ, 0x7, R15 ;  /* 0x00000007ff0f7819 */ /* 0x001fe2000001160f */
[----:B------:R-:W-:Y:S02]  /*159d0*/  WARPGROUP.DEPBAR.LE gsb0, 0x0 ;  /* 0x00008000000079c5 */ /* 0x000fe40000010000 */
[----:B------:R-:W-:-:S10]  /*159e0*/  WARPGROUP.ARRIVE ;  /* 0x00000000000079c5 */ /* 0x000fd40000000000 */
[----:B------:R-:W-:Y:S01]  /*159f0*/  QGMMA.64x192x32.F32.E4M3.E4M3 R24, R192, gdesc[UR4], R24, gsb0 ;  /* 0x02e00004c0187df3 */ /* 0x000fe20008000818 */
[----:B------:R-:W-:Y:S02]  /*15a00*/  R2UR UR6, R10 ;  /* 0x000000000a0672ca */ /* 0x000fe400000e0000 */
[----:B------:R-:W-:Y:S01]  /*15a10*/  R2UR UR7, R11 ;  /* 0x000000000b0772ca */ /* 0x000fe200000e0000 */
[----:B------:R-:W-:Y:S02]  /*15a20*/  WARPGROUP.DEPBAR.LE gsb0, 0x0 ;  /* 0x00008000000079c5 */ /* 0x000fe40000010000 */
[----:B------:R-:W-:-:S14]  /*15a30*/  WARPGROUP.ARRIVE ;  /* 0x00000000000079c5 */ /* 0x000fdc0000000000 */
[----:B------:R-:W-:Y:S01]  /*15a40*/  QGMMA.64x192x32.F32.E4M3.E4M3 R24, R188, gdesc[UR4], R24, gsb0 ;  /* 0x02e00004bc187df3 */ /* 0x000fe20008000818 */
[----:B------:R-:W-:Y:S02]  /*15a50*/  R2UR UR6, R8 ;  /* 0x00000000080672ca */ /* 0x000fe400000e0000 */
[----:B------:R-:W-:Y:S02]  /*15a60*/  R2UR UR7, R9 ;  /* 0x00000000090772ca */ /* 0x000fe400000e0000 */
[----:B------:R-:W-:Y:S01]  /*15a70*/  IADD3 R8, -R15, 0xb, RZ ;  /* 0x0000000b0f087810 */ /* 0x000fe20007ffe1ff */
[----:B------:R-:W-:Y:S02]  /*15a80*/  WARPGROUP.DEPBAR.LE gsb0, 0x0 ;  /* 0x00008000000079c5 */ /* 0x000fe40000010000 */
[----:B------:R-:W-:-:S12]  /*15a90*/  WARPGROUP.ARRIVE ;  /* 0x00000000000079c5 */ /* 0x000fd80000000000 */
[----:B------:R-:W-:Y:S03]  /*15aa0*/  QGMMA.64x192x32.F32.E4M3.E4M3 R24, R184, gdesc[UR4], R24, gsb0 ;  /* 0x02e00004b8187df3 */ /* 0x000fe60008000818 */
[----:B------:R-:W-:Y:S02]  /*15ab0*/  WARPGROUP.DEPBAR.LE gsb0, 0x0 ;  /* 0x00008000000079c5 */ /* 0x000fe40000010000 */
[----:B------:R0:W-:Y:S06]  /*15ac0*/  BAR.ARV R8, 0x100 ;  /* 0x000400080000751d */ /* 0x0001ec0000002000 */
[----:B------:R-:W-:Y:S05]  /*15ad0*/  @!P0 BRA `(.L_x_1769) ;  /* 0x0000000000048947 */ /* 0x000fea0003800000 */
[----:B------:R-:W-:Y:S01]  /*15ae0*/  BPT.TRAP 0x1 ;  /* 0x000000040000795c */ /* 0x000fe20000300000 */
.L_x_1769:
[----:B------:R-:W2:Y:S01]  /*15af0*/  LDL R10, [R1+0x4] ;  /* 0x00000400010a7983 */ /* 0x000ea20000100800 */
[----:B------:R-:W-:Y:S01]  /*15b00*/  ISETP.NE.AND P1, PT, R225, 0x1, PT ;  /* 0x00000001e100780c */ /* 0x000fe20003f25270 */
[----:B------:R-:W-:Y:S01]  /*15b10*/  UMOV UR34, UR30 ;  /* 0x0000001e00227c82 */ /* 0x000fe20008000000 */
[----:B------:R-:W-:Y:S01]  /*15b20*/  LOP3.LUT P3, RZ, R22, 0x4, RZ, 0xc0, !PT ;  /* 0x0000000416ff7812 */ /* 0x000fe2000786c0ff */
[----:B------:R-:W-:-:S10]  /*15b30*/  ULOP3.LUT UR6, URZ, UR34, URZ, 0x33, !UPT ;  /* 0x000000223f067292 */ /* 0x000fd4000f8e333f */
[----:B------:R-:W1:Y:S08]  /*15b40*/  @P1 LDC R9, c[0x0][0x44c] ;  /* 0x00011300ff091b82 */ /* 0x000e700000000800 */
[----:B0-----:R-:W0:Y:S01]  /*15b50*/  @P1 LDC R8, c[0x0][0x450] ;  /* 0x00011400ff081b82 */ /* 0x001e220000000800 */
[----:B--2---:R-:W-:Y:S02]  /*15b60*/  IMAD.IADD R11, R10, 0x1, R212 ;  /* 0x000000010a0b7824 */ /* 0x004fe400078e02d4 */
[----:B------:R-:W-:-:S02]  /*15b70*/  IMAD.SHL.U32 R10, R4, 0x80, RZ ;  /* 0x00000080040a7824 */ /* 0x000fc400078e00ff */
[----:B-1----:R-:W-:-:S03]  /*15b80*/  @P1 IMAD.HI.U32 R9, R11, R9, RZ ;  /* 0x000000090b091227 */ /* 0x002fc600078e00ff */
[----:B------:R-:W-:Y:S02]  /*15b90*/  IADD3 R20, -R202, 0x1, -R10 ;  /* 0x00000001ca147810 */ /* 0x000fe40007ffe90a */
[----:B0-----:R-:W-:Y:S01]  /*15ba0*/  @P1 SHF.R.U32.HI R11, RZ, R8, R9 ;  /* 0x00000008ff0b1219 */ /* 0x001fe20000011609 */
[----:B------:R-:W-:Y:S01]  /*15bb0*/  IMAD R8, R12, 0x8, R16 ;  /* 0x000000080c087824 */ /* 0x000fe200078e0210 */
[----:B------:R-:W-:Y:S01]  /*15bc0*/  IADD3 R20, -R203, R20, R204 ;  /* 0x00000014cb147210 */ /* 0x000fe20007ffe1cc */
[----:B------:R-:W-:Y:S02]  /*15bd0*/  IMAD.U32 R9, RZ, RZ, UR38 ;  /* 0x00000026ff097e24 */ /* 0x000fe4000f8e00ff */
[----:B------:R-:W0:Y:S01]  /*15be0*/  SHFL.IDX PT, R185, R11, RZ, 0x1c1f ;  /* 0x001c1fff0bb97589 */ /* 0x000e2200000e0000 */
[----:B------:R-:W-:Y:S02]  /*15bf0*/  VIADD R8, R8, 0x2a840 ;  /* 0x0002a84008087836 */ /* 0x000fe40000000000 */
[----:B------:R-:W-:-:S02]  /*15c00*/  VIADD R15, R20, UR33 ;  /* 0x00000021140f7c36 */ /* 0x000fc40008000000 */
[----:B------:R-:W-:Y:S01]  /*15c10*/  VIADD R20, R20, UR6 ;  /* 0x0000000614147c36 */ /* 0x000fe20008000000 */
[----:B------:R-:W-:-:S04]  /*15c20*/  PRMT R8, R9, 0x654, R8 ;  /* 0x0000065409087816 */ /* 0x000fc80000000008 */
[----:B------:R1:W-:Y:S01]  /*15c30*/  SYNCS.ARRIVE.TRANS64.RED.A1T0 RZ, [R8+URZ], RZ ;  /* 0x000000ff08ff79a7 */ /* 0x0003e2000810043f */
[--C-:B0-----:R-:W-:Y:S02]  /*15c40*/  IMAD.IADD R21, R15, 0x1, R185.reuse ;  /* 0x000000010f157824 */ /* 0x101fe400078e02b9 */
[----:B------:R-:W-:Y:S01]  /*15c50*/  IMAD.IADD R184, R20, 0x1, R185 ;  /* 0x0000000114b87824 */ /* 0x000fe200078e02b9 */
[----:B-1----:R-:W-:Y:S06]  /*15c60*/  @!P3 BRA `(.L_x_1770) ;  /* 0x000000000058b947 */ /* 0x002fec0003800000 */
[----:B------:R-:W-:Y:S01]  /*15c70*/  IADD3 R185, -R203, R204, R185 ;  /* 0x000000cccbb97210 */ /* 0x000fe20007ffe1b9 */
[----:B------:R-:W-:Y:S03]  /*15c80*/  BSSY B0, `(.L_x_1771) ;  /* 0x0000010000007945 */ /* 0x000fe60003800000 */
        /* <DEDUP_REMOVED lines=10> */
.L_x_1772:
[----:B------:R-:W-:-:S05]  /*15d30*/  IMAD.U32 R186, RZ, RZ, UR29 ;  /* 0x0000001dffba7e24 */ /* 0x000fca000f8e00ff */
[----:B------:R-:W-:-:S13]  /*15d40*/  ISETP.NE.AND P1, PT, R186, 0x1, PT ;  /* 0x00000001ba00780c */ /* 0x000fda0003f25270 */
[----:B------:R-:W0:Y:S02]  /*15d50*/  @P1 LDC.64 R8, c[0x0][0x9e8] ;  /* 0x00027a00ff081b82 */ /* 0x000e240000000a00 */
[----:B0-----:R-:W-:-:S05]  /*15d60*/  @P1 IMAD.HI.U32 R8, R185, R8, RZ ;  /* 0x00000008b9081227 */ /* 0x001fca00078e00ff */
[----:B------:R-:W-:-:S07]  /*15d70*/  @P1 SHF.R.U32.HI R185, RZ, R9, R8 ;  /* 0x00000009ffb91219 */ /* 0x000fce0000011608 */
.L_x_1773:
[----:B------:R-:W-:Y:S05]  /*15d80*/  BSYNC B0 ;  /* 0x0000000000007941 */ /* 0x000fea0003800000 */
.L_x_1771:
[----:B------:R-:W-:-:S04]  /*15d90*/  IMAD R185, R185, R186, -R10 ;  /* 0x000000bab9b97224 */ /* 0x000fc800078e0a0a */
[----:B------:R-:W-:-:S05]  /*15da0*/  IMAD.IADD R185, R185, 0x1, -R202 ;  /* 0x00000001b9b97824 */ /* 0x000fca00078e0aca */
[----:B------:R-:W-:Y:S02]  /*15db0*/  VIMNMX R184, R184, R185, !PT ;  /* 0x000000b9b8b87248 */ /* 0x000fe40007fe0100 */
[----:B------:R-:W-:-:S07]  /*15dc0*/  VIADDMNMX R21, R185, R186, R21, PT ;  /* 0x000000bab9157246 */ /* 0x000fce0003800115 */
.L_x_1770:
[----:B------:R-:W-:Y:S01]  /*15dd0*/  ISETP.GT.AND P5, PT, R4, -0x1, PT ;  /* 0xffffffff0400780c */ /* 0x000fe20003fa4270 */
[----:B------:R-:W0:Y:S03]  /*15de0*/  SHFL.IDX PT, R11, R11, 0x1, 0x1c1f ;  /* 0x003c1f000b0b7f89 */ /* 0x000e2600000e0000 */
[C---:B------:R-:W-:Y:S02]  /*15df0*/  ISETP.GT.AND P2, PT, R184.reuse, RZ, P5 ;  /* 0x000000ffb800720c */ /* 0x040fe40002f44270 */
[----:B------:R-:W-:Y:S02]  /*15e00*/  ISETP.GT.AND P1, PT, R184, 0x1, P5 ;  /* 0x00000001b800780c */ /* 0x000fe40002f24270 */
[C---:B------:R-:W-:Y:S02]  /*15e10*/  ISETP.LT.OR P2, PT, R21.reuse, 0x1, P2 ;  /* 0x000000011500780c */ /* 0x040fe40001741670 */
[----:B------:R-:W-:-:S02]  /*15e20*/  ISETP.LT.OR P1, PT, R21, 0x2, P1 ;  /* 0x000000021500780c */ /* 0x000fc40000f21670 */
[----:B------:R-:W-:Y:S02]  /*15e30*/  FSEL R120, R120, -INF , !P2 ;  /* 0xff80000078787808 */ /* 0x000fe40005000000 */
[----:B------:R-:W-:Y:S02]  /*15e40*/  FSEL R121, R121, -INF , !P1 ;  /* 0xff80000079797808 */ /* 0x000fe40004800000 */
[C---:B------:R-:W-:Y:S02]  /*15e50*/  ISETP.GT.AND P2, PT, R184.reuse, 0x8, P5 ;  /* 0x00000008b800780c */ /* 0x040fe40002f44270 */
[----:B------:R-:W-:Y:S02]  /*15e60*/  ISETP.GT.AND P1, PT, R184, 0x9, P5 ;  /* 0x00000009b800780c */ /* 0x000fe40002f24270 */
[C---:B------:R-:W-:Y:S02]  /*15e70*/  ISETP.LT.OR P2, PT, R21.reuse, 0x9, P2 ;  /* 0x000000091500780c */ /* 0x040fe40001741670 */
[----:B------:R-:W-:-:S02]  /*15e80*/  ISETP.LT.OR P1, PT, R21, 0xa, P1 ;  /* 0x0000000a1500780c */ /* 0x000fc40000f21670 */
[----:B------:R-:W-:Y:S01]  /*15e90*/  FSEL R124, R124, -INF , !P2 ;  /* 0xff8000007c7c7808 */ /* 0x000fe20005000000 */
[--C-:B0-----:R-:W-:Y:S01]  /*15ea0*/  IMAD.IADD R15, R15, 0x1, R11.reuse ;  /* 0x000000010f0f7824 */ /* 0x101fe200078e020b */
[----:B------:R-:W-:Y:S01]  /*15eb0*/  FSEL R125, R125, -INF , !P1 ;  /* 0xff8000007d7d7808 */ /* 0x000fe20004800000 */
[----:B------:R-:W-:Y:S01]  /*15ec0*/  IMAD.IADD R20, R20, 0x1, R11 ;  /* 0x0000000114147824 */ /* 0x000fe200078e020b */
[C---:B------:R-:W-:Y:S02]  /*15ed0*/  ISETP.GT.AND P2, PT, R184.reuse, 0x10, P5 ;  /* 0x00000010b800780c */ /* 0x040fe40002f44270 */
        /* <DEDUP_REMOVED lines=82> */
[----:B------:R-:W-:Y:S01]  /*16400*/  FSEL R181, R181, -INF , !P1 ;  /* 0xff800000b5b57808 */ /* 0x000fe20004800000 */
[----:B------:R-:W-:Y:S08]  /*16410*/  @!P3 BRA `(.L_x_1774) ;  /* 0x000000000058b947 */ /* 0x000ff00003800000 */
        /* <DEDUP_REMOVED lines=12> */
.L_x_1776:
[----:B------:R-:W-:-:S05]  /*164e0*/  IMAD.U32 R21, RZ, RZ, UR29 ;  /* 0x0000001dff157e24 */ /* 0x000fca000f8e00ff */
[----:B------:R-:W-:-:S13]  /*164f0*/  ISETP.NE.AND P1, PT, R21, 0x1, PT ;  /* 0x000000011500780c */ /* 0x000fda0003f25270 */
[----:B------:R-:W0:Y:S02]  /*16500*/  @P1 LDC.64 R8, c[0x0][0x9e8] ;  /* 0x00027a00ff081b82 */ /* 0x000e240000000a00 */
[----:B0-----:R-:W-:-:S05]  /*16510*/  @P1 IMAD.HI.U32 R8, R11, R8, RZ ;  /* 0x000000080b081227 */ /* 0x001fca00078e00ff */
[----:B------:R-:W-:-:S07]  /*16520*/  @P1 SHF.R.U32.HI R11, RZ, R9, R8 ;  /* 0x00000009ff0b1219 */ /* 0x000fce0000011608 */
.L_x_1777:
[----:B------:R-:W-:Y:S05]  /*16530*/  BSYNC B0 ;  /* 0x0000000000007941 */ /* 0x000fea0003800000 */
.L_x_1775:
[----:B------:R-:W-:-:S04]  /*16540*/  IMAD R10, R11, R21, -R10 ;  /* 0x000000150b0a7224 */ /* 0x000fc800078e0a0a */
[----:B------:R-:W-:-:S05]  /*16550*/  IMAD.IADD R10, R10, 0x1, -R202 ;  /* 0x000000010a0a7824 */ /* 0x000fca00078e0aca */
[----:B------:R-:W-:Y:S02]  /*16560*/  VIMNMX R20, R20, R10, !PT ;  /* 0x0000000a14147248 */ /* 0x000fe40007fe0100 */
[----:B------:R-:W-:-:S07]  /*16570*/  VIADDMNMX R15, R10, R21, R15, PT ;  /* 0x000000150a0f7246 */ /* 0x000fce000380010f */
.L_x_1774:
[----:B------:R-:W-:Y:S02]  /*16580*/  FMNMX.FTZ R8, R120, R3, !PT ;  /* 0x0000000378087209 */ /* 0x000fe40007810000 */
[----:B------:R-:W-:Y:S02]  /*16590*/  ISETP.GT.AND P1, PT, R20, 0x1, P5 ;  /* 0x000000011400780c */ /* 0x000fe40002f24270 */
[----:B------:R-:W-:Y:S02]  /*165a0*/  FMNMX.FTZ R8, R121, R8, !PT ;  /* 0x0000000879087209 */ /* 0x000fe40007810000 */
[----:B------:R-:W-:Y:S02]  /*165b0*/  LOP3.LUT R22, R22, 0xbfffffff, RZ, 0xc0, !PT ;  /* 0xbfffffff16167812 */ /* 0x000fe400078ec0ff */
[----:B------:R-:W-:Y:S02]  /*165c0*/  FMNMX.FTZ R8, R124, R8, !PT ;  /* 0x000000087c087209 */ /* 0x000fe40007810000 */
[----:B------:R-:W-:-:S02]  /*165d0*/  ISETP.LT.OR P1, PT, R15, 0x2, P1 ;  /* 0x000000020f00780c */ /* 0x000fc40000f21670 */
[----:B------:R-:W-:Y:S02]  /*165e0*/  FMNMX.FTZ R8, R125, R8, !PT ;  /* 0x000000087d087209 */ /* 0x000fe40007810000 */
[----:B------:R-:W-:Y:S02]  /*165f0*/  ISETP.GT.AND P2, PT, R20, 0x8, P5 ;  /* 0x000000081400780c */ /* 0x000fe40002f44270 */
[----:B------:R-:W-:Y:S02]  /*16600*/  FMNMX.FTZ R8, R128, R8, !PT ;  /* 0x0000000880087209 */ /* 0x000fe40007810000 */
[----:B------:R-:W-:Y:S02]  /*16610*/  @P0 LOP3.LUT R22, R22, 0x40000000, RZ, 0xfc, !PT ;  /* 0x4000000016160812 */ /* 0x000fe400078efcff */
        /* <DEDUP_REMOVED lines=9> */
[C---:B------:R-:W-:Y:S02]  /*166b0*/  ISETP.LT.OR P0, PT, R15.reuse, 0x1, P0 ;  /* 0x000000010f00780c */ /* 0x040fe40000701670 */
[----:B------:R-:W-:Y:S02]  /*166c0*/  FMNMX.FTZ R8, R140, R8, !PT ;  /* 0x000000088c087209 */ /* 0x000fe40007810000 */
[----:B------:R-:W-:Y:S02]  /*166d0*/  ISETP.LT.OR P1, PT, R15, 0xa, P1 ;  /* 0x0000000a0f00780c */ /* 0x000fe40000f21670 */
[----:B------:R-:W-:Y:S02]  /*166e0*/  FMNMX.FTZ R8, R141, R8, !PT ;  /* 0x000000088d087209 */ /* 0x000fe40007810000 */
[----:B------:R-:W-:-:S02]  /*166f0*/  FSEL R126, R126, -INF , !P2 ;  /* 0xff8000007e7e7808 */ /* 0x000fc40005000000 */
[----:B------:R-:W-:Y:S02]  /*16700*/  FMNMX.FTZ R8, R144, R8, !PT ;  /* 0x0000000890087209 */ /* 0x000fe40007810000 */
[----:B------:R-:W-:Y:S02]  /*16710*/  ISETP.GT.AND P2, PT, R20, 0x10, P5 ;  /* 0x000000101400780c */ /* 0x000fe40002f44270 */
[----:B------:R-:W-:Y:S02]  /*16720*/  FMNMX.FTZ R8, R145, R8, !PT ;  /* 0x0000000891087209 */ /* 0x000fe40007810000 */
[----:B------:R-:W-:Y:S02]  /*16730*/  FSEL R122, R122, -INF , !P0 ;  /* 0xff8000007a7a7808 */ /* 0x000fe40004000000 */
[----:B------:R-:W-:Y:S02]  /*16740*/  FMNMX.FTZ R8, R148, R8, !PT ;  /* 0x0000000894087209 */ /* 0x000fe40007810000 */
[----:B------:R-:W-:-:S02]  /*16750*/  FSEL R127, R127, -INF , !P1 ;  /* 0xff8000007f7f7808 */ /* 0x000fc40004800000 */
[----:B------:R-:W-:Y:S02]  /*16760*/  FMNMX.FTZ R8, R149, R8, !PT ;  /* 0x0000000895087209 */ /* 0x000fe40007810000 */
[----:B------:R-:W-:Y:S02]  /*16770*/  ISETP.GT.AND P1, PT, R20, 0x11, P5 ;  /* 0x000000111400780c */ /* 0x000fe40002f24270 */
[----:B------:R-:W-:Y:S02]  /*16780*/  FMNMX.FTZ R8, R152, R8, !PT ;  /* 0x0000000898087209 */ /* 0x000fe40007810000 */
[----:B------:R-:W-:Y:S02]  /*16790*/  ISETP.LT.OR P2, PT, R15, 0x11, P2 ;  /* 0x000000110f00780c */ /* 0x000fe40001741670 */
[----:B------:R-:W-:Y:S02]  /*167a0*/  FMNMX.FTZ R8, R153, R8, !PT ;  /* 0x0000000899087209 */ /* 0x000fe40007810000 */
[----:B------:R-:W-:-:S02]  /*167b0*/  FMNMX.FTZ R10, R122, R0, !PT ;  /* 0x000000007a0a7209 */ /* 0x000fc40007810000 */
[----:B------:R-:W-:Y:S02]  /*167c0*/  FMNMX.FTZ R8, R156, R8, !PT ;  /* 0x000000089c087209 */ /* 0x000fe40007810000 */
[----:B------:R-:W-:Y:S02]  /*167d0*/  ISETP.LT.OR P1, PT, R15, 0x12, P1 ;  /* 0x000000120f00780c */ /* 0x000fe40000f21670 */
[----:B------:R-:W-:Y:S02]  /*167e0*/  FMNMX.FTZ R8, R157, R8, !PT ;  /* 0x000000089d087209 */ /* 0x000fe40007810000 */
[----:B------:R-:W-:Y:S02]  /*167f0*/  FSEL R130, R130, -INF , !P2 ;  /* 0xff80000082827808 */ /* 0x000fe40005000000 */
[----:B------:R-:W-:Y:S02]  /*16800*/  FMNMX.FTZ R8, R160, R8, !PT ;  /* 0x00000008a0087209 */ /* 0x000fe40007810000 */
[----:B------:R-:W-:-:S02]  /*16810*/  ISETP.GT.AND P2, PT, R20, 0x18, P5 ;  /* 0x000000181400780c */ /* 0x000fc40002f44270 */
[----:B------:R-:W-:Y:S02]  /*16820*/  FMNMX.FTZ R8, R161, R8, !PT ;  /* 0x00000008a1087209 */ /* 0x000fe40007810000 */
[----:B------:R-:W-:Y:S02]  /*16830*/  FMNMX.FTZ R10, R123, R10, !PT ;  /* 0x0000000a7b0a7209 */ /* 0x000fe40007810000 */
[----:B------:R-:W-:Y:S02]  /*16840*/  FMNMX.FTZ R8, R164, R8, !PT ;  /* 0x00000008a4087209 */ /* 0x000fe40007810000 */
[----:B------:R-:W-:Y:S02]  /*16850*/  FSEL R131, R131, -INF , !P1 ;  /* 0xff80000083837808 */ /* 0x000fe40004800000 */
[----:B------:R-:W-:Y:S02]  /*16860*/  FMNMX.FTZ R8, R165, R8, !PT ;  /* 0x00000008a5087209 */ /* 0x000fe40007810000 */
[----:B------:R-:W-:-:S02]  /*16870*/  ISETP.GT.AND P1, PT, R20, 0x19, P5 ;  /* 0x000000191400780c */ /* 0x000fc40002f24270 */
[----:B------:R-:W-:Y:S02]  /*16880*/  FMNMX.FTZ R8, R168, R8, !PT ;  /* 0x00000008a8087209 */ /* 0x000fe40007810000 */
[----:B------:R-:W-:Y:S02]  /*16890*/  ISETP.LT.OR P2, PT, R15, 0x19, P2 ;  /* 0x000000190f00780c */ /* 0x000fe40001741670 */
[----:B------:R-:W-:Y:S02]  /*168a0*/  FMNMX.FTZ R8, R169, R8, !PT ;  /* 0x00000008a9087209 */ /* 0x000fe40007810000 */
[----:B------:R-:W-:Y:S02]  /*168b0*/  FMNMX.FTZ R10, R126, R10, !PT ;  /* 0x0000000a7e0a7209 */ /* 0x000fe40007810000 */
[----:B------:R-:W-:Y:S02]  /*168c0*/  FMNMX.FTZ R8, R172, R8, !PT ;  /* 0x00000008ac087209 */ /* 0x000fe40007810000 */
[----:B------:R-:W-:-:S02]  /*168d0*/  ISETP.LT.OR P1, PT, R15, 0x1a, P1 ;  /* 0x0000001a0f00780c */ /* 0x000fc40000f21670 */
[----:B------:R-:W-:Y:S02]  /*168e0*/  FMNMX.FTZ R8, R173, R8, !PT ;  /* 0x00000008ad087209 */ /* 0x000fe40007810000 */
[----:B------:R-:W-:Y:S02]  /*168f0*/  FSEL R134, R134, -INF , !P2 ;  /* 0xff80000086867808 */ /* 0x000fe40005000000 */
[----:B------:R-:W-:Y:S02]  /*16900*/  FMNMX.FTZ R8, R176, R8, !PT ;  /* 0x00000008b0087209 */ /* 0x000fe40007810000 */
[----:B------:R-:W-:Y:S02]  /*16910*/  ISETP.GT.AND P2, PT, R20, 0x20, P5 ;  /* 0x000000201400780c */ /* 0x000fe40002f44270 */
[----:B------:R-:W-:Y:S02]  /*16920*/  FMNMX.FTZ R8, R177, R8, !PT ;  /* 0x00000008b1087209 */ /* 0x000fe40007810000 */
[----:B------:R-:W-:-:S02]  /*16930*/  FMNMX.FTZ R10, R127, R10, !PT ;  /* 0x0000000a7f0a7209 */ /* 0x000fc40007810000 */
[----:B------:R-:W-:Y:S02]  /*16940*/  FMNMX.FTZ R8, R180, R8, !PT ;  /* 0x00000008b4087209 */ /* 0x000fe40007810000 */
[----:B------:R-:W-:Y:S02]  /*16950*/  FSEL R135, R135, -INF , !P1 ;  /* 0xff80000087877808 */ /* 0x000fe40004800000 */
[----:B------:R-:W-:Y:S02]  /*16960*/  ISETP.GT.AND P1, PT, R20, 0x21, P5 ;  /* 0x000000211400780c */ /* 0x000fe40002f24270 */
[----:B------:R-:W-:Y:S02]  /*16970*/  ISETP.LT.OR P2, PT, R15, 0x21, P2 ;  /* 0x000000210f00780c */ /* 0x000fe40001741670 */
[----:B------:R-:W-:Y:S02]  /*16980*/  FMNMX.FTZ R10, R130, R10, !PT ;  /* 0x0000000a820a7209 */ /* 0x000fe40007810000 */
[----:B------:R-:W-:-:S02]  /*16990*/  FMNMX.FTZ R8, R181, R8, !PT ;  /* 0x00000008b5087209 */ /* 0x000fc40007810000 */
[----:B------:R-:W-:Y:S02]  /*169a0*/  ISETP.LT.OR P1, PT, R15, 0x22, P1 ;  /* 0x000000220f00780c */ /* 0x000fe40000f21670 */
[----:B------:R-:W-:Y:S01]  /*169b0*/  FSEL R138, R138, -INF , !P2 ;  /* 0xff8000008a8a7808 */ /* 0x000fe20005000000 */
[----:B------:R-:W0:Y:S01]  /*169c0*/  SHFL.BFLY PT, R9, R8, 0x2, 0x1f ;  /* 0x0c401f0008097f89 */ /* 0x000e2200000e0000 */
[----:B------:R-:W-:Y:S02]  /*169d0*/  FMNMX.FTZ R10, R131, R10, !PT ;  /* 0x0000000a830a7209 */ /* 0x000fe40007810000 */
[----:B------:R-:W-:Y:S02]  /*169e0*/  ISETP.GT.AND P2, PT, R20, 0x28, P5 ;  /* 0x000000281400780c */ /* 0x000fe40002f44270 */
[----:B------:R-:W-:Y:S02]  /*169f0*/  FSEL R139, R139, -INF , !P1 ;  /* 0xff8000008b8b7808 */ /* 0x000fe40004800000 */
[----:B------:R-:W-:-:S02]  /*16a00*/  FMNMX.FTZ R10, R134, R10, !PT ;  /* 0x0000000a860a7209 */ /* 0x000fc40007810000 */
[----:B------:R-:W-:Y:S02]  /*16a10*/  ISETP.GT.AND P1, PT, R20, 0x29, P5 ;  /* 0x000000291400780c */ /* 0x000fe40002f24270 */
[----:B------:R-:W-:Y:S02]  /*16a20*/  ISETP.LT.OR P2, PT, R15, 0x29, P2 ;  /* 0x000000290f00780c */ /* 0x000fe40001741670 */
[----:B------:R-:W-:Y:S02]  /*16a30*/  FMNMX.FTZ R10, R135, R10, !PT ;  /* 0x0000000a870a7209 */ /* 0x000fe40007810000 */
[----:B------:R-:W-:Y:S02]  /*16a40*/  ISETP.LT.OR P1, PT, R15, 0x2a, P1 ;  /* 0x0000002a0f00780c */ /* 0x000fe40000f21670 */
[----:B------:R-:W-:Y:S02]  /*16a50*/  FSEL R142, R142, -INF , !P2 ;  /* 0xff8000008e8e7808 */ /* 0x000fe40005000000 */
[----:B------:R-:W-:-:S02]  /*16a60*/  ISETP.GT.AND P2, PT, R20, 0x30, P5 ;  /* 0x000000301400780c */ /* 0x000fc40002f44270 */
[----:B------:R-:W-:Y:S02]  /*16a70*/  FMNMX.FTZ R10, R138, R10, !PT ;  /* 0x0000000a8a0a7209 */ /* 0x000fe40007810000 */
[----:B------:R-:W-:Y:S02]  /*16a80*/  FSEL R143, R143, -INF , !P1 ;  /* 0xff8000008f8f7808 */ /* 0x000fe40004800000 */
[----:B------:R-:W-:Y:S02]  /*16a90*/  ISETP.GT.AND P1, PT, R20, 0x31, P5 ;  /* 0x000000311400780c */ /* 0x000fe40002f24270 */
[----:B------:R-:W-:Y:S02]  /*16aa0*/  ISETP.LT.OR P2, PT, R15, 0x31, P2 ;  /* 0x000000310f00780c */ /* 0x000fe40001741670 */
[----:B------:R-:W-:Y:S02]  /*16ab0*/  FMNMX.FTZ R10, R139, R10, !PT ;  /* 0x0000000a8b0a7209 */ /* 0x000fe40007810000 */
[----:B------:R-:W-:-:S02]  /*16ac0*/  ISETP.LT.OR P1, PT, R15, 0x32, P1 ;  /* 0x000000320f00780c */ /* 0x000fc40000f21670 */
[----:B------:R-:W-:Y:S02]  /*16ad0*/  FSEL R146, R146, -INF , !P2 ;  /* 0xff80000092927808 */ /* 0x000fe40005000000 */
[----:B------:R-:W-:Y:S02]  /*16ae0*/  ISETP.GT.AND P2, PT, R20, 0x38, P5 ;  /* 0x000000381400780c */ /* 0x000fe40002f44270 */
[----:B------:R-:W-:Y:S02]  /*16af0*/  FMNMX.FTZ R10, R142, R10, !PT ;  /* 0x0000000a8e0a7209 */ /* 0x000fe40007810000 */
[----:B------:R-:W-:Y:S02]  /*16b00*/  FSEL R147, R147, -INF , !P1 ;  /* 0xff80000093937808 */ /* 0x000fe40004800000 */
[----:B------:R-:W-:Y:S02]  /*16b10*/  ISETP.GT.AND P1, PT, R20, 0x39, P5 ;  /* 0x000000391400780c */ /* 0x000fe40002f24270 */
[----:B------:R-:W-:-:S02]  /*16b20*/  ISETP.LT.OR P2, PT, R15, 0x39, P2 ;  /* 0x000000390f00780c */ /* 0x000fc40001741670 */
[----:B------:R-:W-:Y:S02]  /*16b30*/  FMNMX.FTZ R10, R143, R10, !PT ;  /* 0x0000000a8f0a7209 */ /* 0x000fe40007810000 */
[----:B------:R-:W-:Y:S02]  /*16b40*/  ISETP.LT.OR P1, PT, R15, 0x3a, P1 ;  /* 0x0000003a0f00780c */ /* 0x000fe40000f21670 */
[----:B------:R-:W-:Y:S02]  /*16b50*/  FSEL R150, R150, -INF , !P2 ;  /* 0xff80000096967808 */ /* 0x000fe40005000000 */
[----:B0-----:R-:W-:Y:S02]  /*16b60*/  FMNMX.FTZ R8, R8, R9, !PT ;  /* 0x0000000908087209 */ /* 0x001fe40007810000 */
[----:B------:R-:W-:Y:S02]  /*16b70*/  ISETP.GT.AND P2, PT, R20, 0x40, P5 ;  /* 0x000000401400780c */ /* 0x000fe40002f44270 */
[----:B------:R-:W-:Y:S01]  /*16b80*/  FMNMX.FTZ R10, R146, R10, !PT ;  /* 0x0000000a920a7209 */ /* 0x000fe20007810000 */
[----:B------:R-:W0:Y:S01]  /*16b90*/  SHFL.BFLY PT, R9, R8, 0x1, 0x1f ;  /* 0x0c201f0008097f89 */ /* 0x000e2200000e0000 */
[----:B------:R-:W-:-:S02]  /*16ba0*/  FSEL R151, R151, -INF , !P1 ;  /* 0xff80000097977808 */ /* 0x000fc40004800000 */
[----:B------:R-:W-:Y:S02]  /*16bb0*/  ISETP.GT.AND P1, PT, R20, 0x41, P5 ;  /* 0x000000411400780c */ /* 0x000fe40002f24270 */
[----:B------:R-:W-:Y:S02]  /*16bc0*/  ISETP.LT.OR P2, PT, R15, 0x41, P2 ;  /* 0x000000410f00780c */ /* 0x000fe40001741670 */
[----:B------:R-:W-:Y:S02]  /*16bd0*/  FMNMX.FTZ R10, R147, R10, !PT ;  /* 0x0000000a930a7209 */ /* 0x000fe40007810000 */
[----:B------:R-:W-:Y:S02]  /*16be0*/  ISETP.LT.OR P1, PT, R15, 0x42, P1 ;  /* 0x000000420f00780c */ /* 0x000fe40000f21670 */
[----:B------:R-:W-:Y:S02]  /*16bf0*/  FSEL R154, R154, -INF , !P2 ;  /* 0xff8000009a9a7808 */ /* 0x000fe40005000000 */
[----:B------:R-:W-:-:S02]  /*16c00*/  FMNMX.FTZ R10, R150, R10, !PT ;  /* 0x0000000a960a7209 */ /* 0x000fc40007810000 */
[C---:B------:R-:W-:Y:S02]  /*16c10*/  ISETP.GT.AND P2, PT, R20.reuse, 0x48, P5 ;  /* 0x000000481400780c */ /* 0x040fe40002f44270 */
[----:B------:R-:W-:Y:S02]  /*16c20*/  FSEL R155, R155, -INF , !P1 ;  /* 0xff8000009b9b7808 */ /* 0x000fe40004800000 */
[----:B------:R-:W-:Y:S02]  /*16c30*/  FMNMX.FTZ R10, R151, R10, !PT ;  /* 0x0000000a970a7209 */ /* 0x000fe40007810000 */
[C---:B------:R-:W-:Y:S02]  /*16c40*/  ISETP.GT.AND P1, PT, R20.reuse, 0x49, P5 ;  /* 0x000000491400780c */ /* 0x040fe40002f24270 */
[----:B------:R-:W-:Y:S02]  /*16c50*/  ISETP.LT.OR P2, PT, R15, 0x49, P2 ;  /* 0x000000490f00780c */ /* 0x000fe40001741670 */
[----:B------:R-:W-:-:S02]  /*16c60*/  ISETP.GT.AND P4, PT, R20, 0x68, P5 ;  /* 0x000000681400780c */ /* 0x000fc40002f84270 */
[----:B------:R-:W-:Y:S02]  /*16c70*/  FMNMX.FTZ R10, R154, R10, !PT ;  /* 0x0000000a9a0a7209 */ /* 0x000fe40007810000 */
[C---:B------:R-:W-:Y:S02]  /*16c80*/  ISETP.LT.OR P1, PT, R15.reuse, 0x4a, P1 ;  /* 0x0000004a0f00780c */ /* 0x040fe40000f21670 */
[----:B------:R-:W-:Y:S02]  /*16c90*/  FSEL R158, R158, -INF , !P2 ;  /* 0xff8000009e9e7808 */ /* 0x000fe40005000000 */
[----:B------:R-:W-:Y:S02]  /*16ca0*/  ISETP.LT.OR P4, PT, R15, 0x69, P4 ;  /* 0x000000690f00780c */ /* 0x000fe40002781670 */
[----:B------:R-:W-:Y:S02]  /*16cb0*/  ISETP.GT.AND P2, PT, R20, 0x50, P5 ;  /* 0x000000501400780c */ /* 0x000fe40002f44270 */
[----:B------:R-:W-:-:S02]  /*16cc0*/  FMNMX.FTZ R10, R155, R10, !PT ;  /* 0x0000000a9b0a7209 */ /* 0x000fc40007810000 */
[----:B------:R-:W-:Y:S02]  /*16cd0*/  FSEL R159, R159, -INF , !P1 ;  /* 0xff8000009f9f7808 */ /* 0x000fe40004800000 */
[----:B------:R-:W-:Y:S02]  /*16ce0*/  ISETP.GT.AND P1, PT, R20, 0x51, P5 ;  /* 0x000000511400780c */ /* 0x000fe40002f24270 */
[C---:B------:R-:W-:Y:S02]  /*16cf0*/  ISETP.LT.OR P2, PT, R15.reuse, 0x51, P2 ;  /* 0x000000510f00780c */ /* 0x040fe40001741670 */
[----:B------:R-:W-:Y:S02]  /*16d00*/  FMNMX.FTZ R10, R158, R10, !PT ;  /* 0x0000000a9e0a7209 */ /* 0x000fe40007810000 */
[----:B------:R-:W-:Y:S02]  /*16d10*/  ISETP.LT.OR P1, PT, R15, 0x52, P1 ;  /* 0x000000520f00780c */ /* 0x000fe40000f21670 */
[----:B------:R-:W-:-:S02]  /*16d20*/  FSEL R162, R162, -INF , !P2 ;  /* 0xff800000a2a27808 */ /* 0x000fc40005000000 */
[----:B------:R-:W-:Y:S02]  /*16d30*/  LOP3.LUT R22, R22, 0xfffffffd, RZ, 0xc0, !PT ;  /* 0xfffffffd16167812 */ /* 0x000fe400078ec0ff */
[C---:B------:R-:W-:Y:S02]  /*16d40*/  ISETP.GT.AND P2, PT, R20.reuse, 0x58, P5 ;  /* 0x000000581400780c */ /* 0x040fe40002f44270 */
[----:B------:R-:W-:Y:S02]  /*16d50*/  ISETP.GT.AND P6, PT, R20, 0x69, P5 ;  /* 0x000000691400780c */ /* 0x000fe40002fc4270 */
[----:B0-----:R-:W-:Y:S02]  /*16d60*/  FMNMX.FTZ R8, R8, R9, !PT ;  /* 0x0000000908087209 */ /* 0x001fe40007810000 */
[----:B------:R-:W-:Y:S02]  /*16d70*/  FMNMX.FTZ R10, R159, R10, !PT ;  /* 0x0000000a9f0a7209 */ /* 0x000fe40007810000 */
[----:B------:R-:W-:-:S02]  /*16d80*/  FSEL R163, R163, -INF , !P1 ;  /* 0xff800000a3a37808 */ /* 0x000fc40004800000 */
[----:B------:R-:W-:Y:S02]  /*16d90*/  @P4 LOP3.LUT R22, R22, 0x2, RZ, 0xfc, !PT ;  /* 0x0000000216164812 */ /* 0x000fe400078efcff */
[----:B------:R-:W-:Y:S02]  /*16da0*/  ISETP.GT.AND P1, PT, R20, 0x59, P5 ;  /* 0x000000591400780c */ /* 0x000fe40002f24270 */
[C---:B------:R-:W-:Y:S02]  /*16db0*/  ISETP.LT.OR P2, PT, R15.reuse, 0x59, P2 ;  /* 0x000000590f00780c */ /* 0x040fe40001741670 */
[----:B------:R-:W-:Y:S02]  /*16dc0*/  ISETP.LT.OR P4, PT, R15, 0x6a, P6 ;  /* 0x0000006a0f00780c */ /* 0x000fe40003781670 */
[----:B------:R-:W-:Y:S02]  /*16dd0*/  FSETP.NEU.FTZ.AND P6, PT, R8, -INF , PT ;  /* 0xff8000000800780b */ /* 0x000fe40003fdd000 */
[----:B------:R-:W-:-:S02]  /*16de0*/  FMNMX.FTZ R10, R162, R10, !PT ;  /* 0x0000000aa20a7209 */ /* 0x000fc40007810000 */
[----:B------:R-:W-:Y:S02]  /*16df0*/  ISETP.LT.OR P1, PT, R15, 0x5a, P1 ;  /* 0x0000005a0f00780c */ /* 0x000fe40000f21670 */
[----:B------:R-:W-:Y:S02]  /*16e00*/  FSEL R166, R166, -INF , !P2 ;  /* 0xff800000a6a67808 */ /* 0x000fe40005000000 */
[----:B------:R-:W-:Y:S02]  /*16e10*/  ISETP.GT.AND P2, PT, R20, 0x60, P5 ;  /* 0x000000601400780c */ /* 0x000fe40002f44270 */
[----:B------:R-:W-:Y:S02]  /*16e20*/  FSEL R9, R8, RZ, P6 ;  /* 0x000000ff08097208 */ /* 0x000fe40003000000 */
[----:B------:R-:W-:Y:S02]  /*16e30*/  FMNMX.FTZ R10, R163, R10, !PT ;  /* 0x0000000aa30a7209 */ /* 0x000fe40007810000 */
[----:B------:R-:W-:Y:S01]  /*16e40*/  FSEL R167, R167, -INF , !P1 ;  /* 0xff800000a7a77808 */ /* 0x000fe20004800000 */
[----:B------:R-:W-:-:S01]  /*16e50*/  FADD.FTZ R3, -R9, R3 ;  /* 0x0000000309037221 */ /* 0x000fc20000010100 */
[----:B------:R-:W-:Y:S01]  /*16e60*/  ISETP.GT.AND P1, PT, R20, 0x61, P5 ;  /* 0x000000611400780c */ /* 0x000fe20002f24270 */
[----:B------:R-:W-:-:S01]  /*16e70*/  FFMA.FTZ R9, R2, R8, -8 ;  /* 0xc100000002097423 */ /* 0x000fc20000010008 */
[----:B------:R-:W-:Y:S01]  /*16e80*/  ISETP.LT.OR P2, PT, R15, 0x61, P2 ;  /* 0x000000610f00780c */ /* 0x000fe20001741670 */
[----:B------:R-:W-:Y:S01]  /*16e90*/  FMUL.FTZ R3, R2, R3 ;  /* 0x0000000302037220 */ /* 0x000fe20000410000 */
[----:B------:R-:W-:-:S02]  /*16ea0*/  FMNMX.FTZ R10, R166, R10, !PT ;  /* 0x0000000aa60a7209 */ /* 0x000fc40007810000 */
[----:B------:R-:W-:Y:S02]  /*16eb0*/  ISETP.LT.OR P1, PT, R15, 0x62, P1 ;  /* 0x000000620f00780c */ /* 0x000fe40000f21670 */
[----:B------:R-:W-:Y:S01]  /*16ec0*/  FSEL R170, R170, -INF , !P2 ;  /* 0xff800000aaaa7808 */ /* 0x000fe20005000000 */
[----:B------:R-:W-:Y:S01]  /*16ed0*/  MUFU.EX2 R3, R3 ;  /* 0x0000000300037308 */ /* 0x000fe20000000800 */
[----:B------:R-:W-:Y:S02]  /*16ee0*/  FMNMX.FTZ R10, R167, R10, !PT ;  /* 0x0000000aa70a7209 */ /* 0x000fe40007810000 */
[----:B------:R-:W-:Y:S02]  /*16ef0*/  FSEL R9, R9, RZ, P6 ;  /* 0x000000ff09097208 */ /* 0x000fe40003000000 */
[----:B------:R-:W-:Y:S02]  /*16f00*/  FSEL R171, R171, -INF , !P1 ;  /* 0xff800000abab7808 */ /* 0x000fe40004800000 */
[----:B------:R-:W-:Y:S01]  /*16f10*/  LOP3.LUT P6, RZ, R22, 0x2, RZ, 0xc0, !PT ;  /* 0x0000000216ff7812 */ /* 0x000fe200078cc0ff */
[----:B------:R-:W-:-:S01]  /*16f20*/  FFMA.FTZ R120, R2, R120, -R9 ;  /* 0x0000007802787223 */ /* 0x000fc20000010809 */
[----:B------:R-:W-:Y:S01]  /*16f30*/  FMNMX.FTZ R10, R170, R10, !PT ;  /* 0x0000000aaa0a7209 */ /* 0x000fe20007810000 */
[----:B------:R-:W-:-:S01]  /*16f40*/  FFMA.FTZ R121, R2, R121, -R9 ;  /* 0x0000007902797223 */ /* 0x000fc20000010809 */
[----:B------:R-:W-:Y:S01]  /*16f50*/  ISETP.GT.AND P3, PT, R20, 0x70, P5 ;  /* 0x000000701400780c */ /* 0x000fe20002f64270 */
[----:B------:R-:W-:-:S01]  /*16f60*/  FFMA.FTZ R124, R2, R124, -R9 ;  /* 0x0000007c027c7223 */ /* 0x000fc20000010809 */
[----:B------:R-:W-:Y:S01]  /*16f70*/  FSEL R174, R174, -INF , !P6 ;  /* 0xff800000aeae7808 */ /* 0x000fe20007000000 */
[----:B------:R-:W0:Y:S01]  /*16f80*/  MUFU.EX2 R120, R120 ;  /* 0x0000007800787308 */ /* 0x000e220000000800 */
[----:B------:R-:W-:Y:S01]  /*16f90*/  FMNMX.FTZ R10, R171, R10, !PT ;  /* 0x0000000aab0a7209 */ /* 0x000fe20007810000 */
[--C-:B------:R-:W-:Y:S01]  /*16fa0*/  FFMA.FTZ R125, R2, R125, -R9.reuse ;  /* 0x0000007d027d7223 */ /* 0x100fe20000010809 */
[----:B------:R-:W-:Y:S01]  /*16fb0*/  ISETP.GT.AND P2, PT, R20, 0x71, P5 ;  /* 0x000000711400780c */ /* 0x000fe20002f44270 */
[C-C-:B------:R-:W-:Y:S01]  /*16fc0*/  FFMA.FTZ R128, R2.reuse, R128, -R9.reuse ;  /* 0x0000008002807223 */ /* 0x140fe20000010809 */
[----:B------:R-:W-:Y:S01]  /*16fd0*/  ISETP.LT.OR P3, PT, R15, 0x71, P3 ;  /* 0x000000710f00780c */ /* 0x000fe20001f61670 */
[--C-:B------:R-:W-:Y:S01]  /*16fe0*/  FFMA.FTZ R129, R2, R129, -R9.reuse ;  /* 0x0000008102817223 */ /* 0x100fe20000010809 */
[----:B------:R-:W-:Y:S01]  /*16ff0*/  FSEL R175, R175, -INF , !P4 ;  /* 0xff800000afaf7808 */ /* 0x000fe20006000000 */
[----:B------:R-:W1:Y:S01]  /*17000*/  MUFU.EX2 R121, R121 ;  /* 0x0000007900797308 */ /* 0x000e620000000800 */
[----:B------:R-:W-:Y:S01]  /*17010*/  FMNMX.FTZ R10, R174, R10, !PT ;  /* 0x0000000aae0a7209 */ /* 0x000fe20007810000 */
[--C-:B------:R-:W-:Y:S01]  /*17020*/  FFMA.FTZ R132, R2, R132, -R9.reuse ;  /* 0x0000008402847223 */ /* 0x100fe20000010809 */
[----:B------:R-:W-:Y:S01]  /*17030*/  ISETP.GT.AND P1, PT, R20, 0x78, P5 ;  /* 0x000000781400780c */ /* 0x000fe20002f24270 */
[C-C-:B------:R-:W-:Y:S01]  /*17040*/  FFMA.FTZ R133, R2.reuse, R133, -R9.reuse ;  /* 0x0000008502857223 */ /* 0x140fe20000010809 */
[----:B------:R-:W-:Y:S01]  /*17050*/  ISETP.LT.OR P2, PT, R15, 0x72, P2 ;  /* 0x000000720f00780c */ /* 0x000fe20001741670 */
[--C-:B------:R-:W-:Y:S01]  /*17060*/  FFMA.FTZ R136, R2, R136, -R9.reuse ;  /* 0x0000008802887223 */ /* 0x100fe20000010809 */
[----:B------:R-:W-:Y:S01]  /*17070*/  FSEL R178, R178, -INF , !P3 ;  /* 0xff800000b2b27808 */ /* 0x000fe20005800000 */
[----:B------:R-:W-:Y:S01]  /*17080*/  MUFU.EX2 R124, R124 ;  /* 0x0000007c007c7308 */ /* 0x000fe20000000800 */
[----:B------:R-:W-:Y:S01]  /*17090*/  FMNMX.FTZ R10, R175, R10, !PT ;  /* 0x0000000aaf0a7209 */ /* 0x000fe20007810000 */
[----:B0-----:R-:W-:Y:S01]  /*170a0*/  FFMA.FTZ R6, R3, R6, R120 ;  /* 0x0000000603067223 */ /* 0x001fe20000010078 */
[----:B------:R-:W-:Y:S01]  /*170b0*/  ISETP.GT.AND P5, PT, R20, 0x79, P5 ;  /* 0x000000791400780c */ /* 0x000fe20002fa4270 */
[C-C-:B------:R-:W-:Y:S01]  /*170c0*/  FFMA.FTZ R137, R2.reuse, R137, -R9.reuse ;  /* 0x0000008902897223 */ /* 0x140fe20000010809 */
[----:B------:R-:W-:Y:S01]  /*170d0*/  ISETP.LT.OR P1, PT, R15, 0x79, P1 ;  /* 0x000000790f00780c */ /* 0x000fe20000f21670 */
[--C-:B------:R-:W-:Y:S01]  /*170e0*/  FFMA.FTZ R140, R2, R140, -R9.reuse ;  /* 0x0000008c028c7223 */ /* 0x100fe20000010809 */
[----:B------:R-:W-:Y:S01]  /*170f0*/  FSEL R179, R179, -INF , !P2 ;  /* 0xff800000b3b37808 */ /* 0x000fe20005000000 */
[----:B------:R-:W-:Y:S01]  /*17100*/  MUFU.EX2 R125, R125 ;  /* 0x0000007d007d7308 */ /* 0x000fe20000000800 */
[----:B------:R-:W-:Y:S01]  /*17110*/  FMNMX.FTZ R10, R178, R10, !PT ;  /* 0x0000000ab20a7209 */ /* 0x000fe20007810000 */
[----:B-1----:R-:W-:Y:S01]  /*17120*/  FADD.FTZ R6, R121, R6 ;  /* 0x0000000679067221 */ /* 0x002fe20000010000 */
[----:B------:R-:W-:Y:S01]  /*17130*/  ISETP.LT.OR P5, PT, R15, 0x7a, P5 ;  /* 0x0000007a0f00780c */ /* 0x000fe20002fa1670 */
[--C-:B------:R-:W-:Y:S01]  /*17140*/  FFMA.FTZ R141, R2, R141, -R9.reuse ;  /* 0x0000008d028d7223 */ /* 0x100fe20000010809 */
[----:B------:R-:W-:Y:S01]  /*17150*/  FSEL R182, R182, -INF , !P1 ;  /* 0xff800000b6b67808 */ /* 0x000fe20004800000 */
[C-C-:B------:R-:W-:Y:S01]  /*17160*/  FFMA.FTZ R144, R2.reuse, R144, -R9.reuse ;  /* 0x0000009002907223 */ /* 0x140fe20000010809 */
[----:B------:R-:W-:Y:S01]  /*17170*/  FMNMX.FTZ R10, R179, R10, !PT ;  /* 0x0000000ab30a7209 */ /* 0x000fe20007810000 */
[----:B------:R-:W-:Y:S01]  /*17180*/  MUFU.EX2 R128, R128 ;  /* 0x0000008000807308 */ /* 0x000fe20000000800 */
[----:B------:R-:W-:Y:S01]  /*17190*/  FSEL R183, R183, -INF , !P5 ;  /* 0xff800000b7b77808 */ /* 0x000fe20006800000 */
[--C-:B------:R-:W-:Y:S01]  /*171a0*/  FFMA.FTZ R145, R2, R145, -R9.reuse ;  /* 0x0000009102917223 */ /* 0x100fe20000010809 */
[----:B------:R-:W-:Y:S01]  /*171b0*/  FMNMX.FTZ R10, R182, R10, !PT ;  /* 0x0000000ab60a7209 */ /* 0x000fe20007810000 */
[C-C-:B------:R-:W-:Y:S01]  /*171c0*/  FFMA.FTZ R148, R2.reuse, R148, -R9.reuse ;  /* 0x0000009402947223 */ /* 0x140fe20000010809 */
[----:B------:R-:W-:-:S01]  /*171d0*/  FFMA.FTZ R149, R2, R149, -R9 ;  /* 0x0000009502957223 */ /* 0x000fc20000010809 */
[C-C-:B------:R-:W-:Y:S01]  /*171e0*/  FFMA.FTZ R152, R2.reuse, R152, -R9.reuse ;  /* 0x0000009802987223 */ /* 0x140fe20000010809 */
[----:B------:R-:W-:Y:S01]  /*171f0*/  FMNMX.FTZ R10, R183, R10, !PT ;  /* 0x0000000ab70a7209 */ /* 0x000fe20007810000 */
[----:B------:R-:W-:Y:S01]  /*17200*/  MUFU.EX2 R129, R129 ;  /* 0x0000008100817308 */ /* 0x000fe20000000800 */
[----:B------:R-:W-:-:S01]  /*17210*/  FFMA.FTZ R153, R2, R153, -R9 ;  /* 0x0000009902997223 */ /* 0x000fc20000010809 */
[C-C-:B------:R-:W-:Y:S01]  /*17220*/  FFMA.FTZ R156, R2.reuse, R156, -R9.reuse ;  /* 0x0000009c029c7223 */ /* 0x140fe20000010809 */
[----:B------:R-:W-:-:S01]  /*17230*/  FFMA.FTZ R157, R2, R157, -R9 ;  /* 0x0000009d029d7223 */ /* 0x000fc20000010809 */
[----:B------:R-:W0:Y:S01]  /*17240*/  SHFL.BFLY PT, R11, R10, 0x2, 0x1f ;  /* 0x0c401f000a0b7f89 */ /* 0x000e2200000e0000 */
[----:B------:R-:W-:-:S01]  /*17250*/  FFMA.FTZ R160, R2, R160, -R9 ;  /* 0x000000a002a07223 */ /* 0x000fc20000010809 */
[C-C-:B------:R-:W-:Y:S01]  /*17260*/  FFMA.FTZ R161, R2.reuse, R161, -R9.reuse ;  /* 0x000000a102a17223 */ /* 0x140fe20000010809 */
[----:B------:R-:W-:-:S01]  /*17270*/  FFMA.FTZ R164, R2, R164, -R9 ;  /* 0x000000a402a47223 */ /* 0x000fc20000010809 */
        /* <DEDUP_REMOVED lines=8> */
[----:B------:R-:W-:Y:S01]  /*17300*/  MUFU.EX2 R133, R133 ;  /* 0x0000008500857308 */ /* 0x000fe20000000800 */
[----:B------:R-:W-:-:S01]  /*17310*/  FFMA.FTZ R180, R2, R180, -R9 ;  /* 0x000000b402b47223 */ /* 0x000fc20000010809 */
[----:B------:R-:W-:Y:S01]  /*17320*/  FFMA.FTZ R9, R2, R181, -R9 ;  /* 0x000000b502097223 */ /* 0x000fe20000010809 */
[----:B------:R-:W-:-:S05]  /*17330*/  LOP3.LUT P0, RZ, R22, 0x40000000, RZ, 0xc0, !PT ;  /* 0x4000000016ff7812 */ /* 0x000fca000780c0ff */
[----:B------:R-:W-:Y:S01]  /*17340*/  MUFU.EX2 R136, R136 ;  /* 0x0000008800887308 */ /* 0x000fe20000000800 */
[----:B0-----:R-:W-:-:S07]  /*17350*/  FMNMX.FTZ R10, R10, R11, !PT ;  /* 0x0000000b0a0a7209 */ /* 0x001fce0007810000 */
[----:B------:R-:W-:Y:S01]  /*17360*/  MUFU.EX2 R137, R137 ;  /* 0x0000008900897308 */ /* 0x000fe20000000800 */
[----:B------:R-:W0:Y:S07]  /*17370*/  SHFL.BFLY PT, R11, R10, 0x1, 0x1f ;  /* 0x0c201f000a0b7f89 */ /* 0x000e2e00000e0000 */
[----:B------:R-:W-:Y:S08]  /*17380*/  MUFU.EX2 R140, R140 ;  /* 0x0000008c008c7308 */ /* 0x000ff00000000800 */
[----:B------:R-:W-:Y:S08]  /*17390*/  MUFU.EX2 R141, R141 ;  /* 0x0000008d008d7308 */ /* 0x000ff00000000800 */
[----:B------:R-:W-:Y:S01]  /*173a0*/  MUFU.EX2 R144, R144 ;  /* 0x0000009000907308 */ /* 0x000fe20000000800 */
[----:B0-----:R-:W-:-:S04]  /*173b0*/  FMNMX.FTZ R10, R10, R11, !PT ;  /* 0x0000000b0a0a7209 */ /* 0x001fc80007810000 */
[----:B------:R-:W-:-:S03]  /*173c0*/  FSETP.NEU.FTZ.AND P1, PT, R10, -INF , PT ;  /* 0xff8000000a00780b */ /* 0x000fc60003f3d000 */
[----:B------:R-:W-:Y:S01]  /*173d0*/  MUFU.EX2 R145, R145 ;  /* 0x0000009100917308 */ /* 0x000fe20000000800 */
[----:B------:R-:W-:-:S05]  /*173e0*/  FSEL R11, R10, RZ, P1 ;  /* 0x000000ff0a0b7208 */ /* 0x000fca0000800000 */
[----:B------:R-:W-:Y:S01]  /*173f0*/  FADD.FTZ R0, -R11, R0 ;  /* 0x000000000b007221 */ /* 0x000fe20000010100 */
[----:B------:R-:W-:-:S01]  /*17400*/  FFMA.FTZ R11, R2, R10, -8 ;  /* 0xc1000000020b7423 */ /* 0x000fc2000001000a */
[----:B------:R-:W-:Y:S02]  /*17410*/  MUFU.EX2 R148, R148 ;  /* 0x0000009400947308 */ /* 0x000fe40000000800 */
[----:B------:R-:W-:Y:S02]  /*17420*/  FMUL.FTZ R0, R2, R0 ;  /* 0x0000000002007220 */ /* 0x000fe40000410000 */
[----:B------:R-:W-:-:S04]  /*17430*/  FSEL R11, R11, RZ, P1 ;  /* 0x000000ff0b0b7208 */ /* 0x000fc80000800000 */
        /* <DEDUP_REMOVED lines=8> */
[----:B------:R-:W0:Y:S01]  /*174c0*/  MUFU.EX2 R122, R122 ;  /* 0x0000007a007a7308 */ /* 0x000e220000000800 */
        /* <DEDUP_REMOVED lines=16> */
[----:B0-----:R-:W-:-:S01]  /*175d0*/  FFMA.FTZ R5, R0, R5, R122 ;  /* 0x0000000500057223 */ /* 0x001fc2000001007a */
[C-C-:B------:R-:W-:Y:S01]  /*175e0*/  FFMA.FTZ R163, R2.reuse, R163, -R11.reuse ;  /* 0x000000a302a37223 */ /* 0x140fe2000001080b */
[----:B------:R-:W-:-:S01]  /*175f0*/  FFMA.FTZ R166, R2, R166, -R11 ;  /* 0x000000a602a67223 */ /* 0x000fc2000001080b */
[C-C-:B------:R-:W-:Y:S01]  /*17600*/  FFMA.FTZ R167, R2.reuse, R167, -R11.reuse ;  /* 0x000000a702a77223 */ /* 0x140fe2000001080b */
[----:B------:R-:W-:-:S01]  /*17610*/  FFMA.FTZ R170, R2, R170, -R11 ;  /* 0x000000aa02aa7223 */ /* 0x000fc2000001080b */
[C-C-:B------:R-:W-:Y:S01]  /*17620*/  FFMA.FTZ R171, R2.reuse, R171, -R11.reuse ;  /* 0x000000ab02ab7223 */ /* 0x140fe2000001080b */
[----:B------:R-:W-:-:S01]  /*17630*/  FFMA.FTZ R174, R2, R174, -R11 ;  /* 0x000000ae02ae7223 */ /* 0x000fc2000001080b */
[----:B------:R-:W0:Y:S01]  /*17640*/  MUFU.EX2 R127, R127 ;  /* 0x0000007f007f7308 */ /* 0x000e220000000800 */
[----:B-1----:R-:W-:-:S01]  /*17650*/  FADD.FTZ R15, R123, R5 ;  /* 0x000000057b0f7221 */ /* 0x002fc20000010000 */
[----:B------:R-:W-:Y:S01]  /*17660*/  FADD.FTZ R5, R124, R6 ;  /* 0x000000067c057221 */ /* 0x000fe20000010000 */
[----:B------:R-:W-:-:S01]  /*17670*/  FFMA.FTZ R175, R2, R175, -R11 ;  /* 0x000000af02af7223 */ /* 0x000fc2000001080b */
[C-C-:B------:R-:W-:Y:S01]  /*17680*/  FFMA.FTZ R178, R2.reuse, R178, -R11.reuse ;  /* 0x000000b202b27223 */ /* 0x140fe2000001080b */
[----:B------:R-:W-:-:S01]  /*17690*/  FFMA.FTZ R179, R2, R179, -R11 ;  /* 0x000000b302b37223 */ /* 0x000fc2000001080b */
[----:B------:R-:W-:Y:S01]  /*176a0*/  FADD.FTZ R5, R125, R5 ;  /* 0x000000057d057221 */ /* 0x000fe20000010000 */
[----:B------:R-:W-:-:S01]  /*176b0*/  FFMA.FTZ R182, R2, R182, -R11 ;  /* 0x000000b602b67223 */ /* 0x000fc2000001080b */
[----:B------:R-:W1:Y:S01]  /*176c0*/  MUFU.EX2 R130, R130 ;  /* 0x0000008200827308 */ /* 0x000e620000000800 */
[----:B--2---:R-:W-:-:S01]  /*176d0*/  FADD.FTZ R6, R126, R15 ;  /* 0x0000000f7e067221 */ /* 0x004fc20000010000 */
[----:B------:R-:W-:Y:S01]  /*176e0*/  FADD.FTZ R5, R128, R5 ;  /* 0x0000000580057221 */ /* 0x000fe20000010000 */
[----:B------:R-:W-:-:S03]  /*176f0*/  FFMA.FTZ R11, R2, R183, -R11 ;  /* 0x000000b7020b7223 */ /* 0x000fc6000001080b */
        /* <DEDUP_REMOVED lines=98> */
[----:B--2---:R-:W-:-:S03]  /*17d20*/  FADD.FTZ R6, R9, R5 ;  /* 0x0000000509067221 */ /* 0x004fc60000010000 */
[----:B0-----:R-:W-:Y:S01]  /*17d30*/  FADD.FTZ R5, R11, R15 ;  /* 0x0000000f0b057221 */ /* 0x001fe20000010000 */
[----:B------:R-:W-:Y:S06]  /*17d40*/  @!P0 BRA `(.L_x_1778) ;  /* 0x0000000000048947 */ /* 0x000fec0003800000 */
[----:B------:R-:W-:Y:S01]  /*17d50*/  BPT.TRAP 0x1 ;  /* 0x000000040000795c */ /* 0x000fe20000300000 */
.L_x_1778:
[----:B------:R-:W-:Y:S01]  /*17d60*/  IMAD R15, R17, 0x8, R16 ;  /* 0x00000008110f7824 */ /* 0x000fe200078e0210 */
[----:B------:R-:W-:Y:S01]  /*17d70*/  ISETP.GT.AND P1, PT, R4, R14, PT ;  /* 0x0000000e0400720c */ /* 0x000fe20003f24270 */
[----:B------:R-:W-:Y:S01]  /*17d80*/  IMAD.U32 R17, RZ, RZ, UR38 ;  /* 0x00000026ff117e24 */ /* 0x000fe2000f8e00ff */
[----:B------:R-:W-:Y:S01]  /*17d90*/  F2FP.SATFINITE.E4M3.F32.PACK_AB_MERGE_C R124, R125, R124, RZ ;  /* 0x0000007c7d7c723e */ /* 0x000fe200048070ff */
[----:B------:R-:W-:Y:S01]  /*17da0*/  VIADD R15, R15, 0x2a860 ;  /* 0x0002a8600f0f7836 */ /* 0x000fe20000000000 */
        /* <DEDUP_REMOVED lines=30> */
[----:B------:R-:W-:Y:S01]  /*17f90*/  PRMT R15, R17, 0x654, R15 ;  /* 0x00000654110f7816 */ /* 0x000fe2000000000f */
[-C--:B------:R-:W-:Y:S01]  /*17fa0*/  FMUL.FTZ R53, R53, R3.reuse ;  /* 0x0000000335357220 */ /* 0x080fe20000410000 */
[----:B------:R-:W-:Y:S01]  /*17fb0*/  F2FP.SATFINITE.E4M3.F32.PACK_AB_MERGE_C R120, R121, R120, R124 ;  /* 0x000000787978723e */ /* 0x000fe2000480707c */
[-C--:B------:R-:W-:Y:S01]  /*17fc0*/  FMUL.FTZ R56, R56, R3.reuse ;  /* 0x0000000338387220 */ /* 0x080fe20000410000 */
[----:B------:R-:W-:Y:S01]  /*17fd0*/  F2FP.SATFINITE.E4M3.F32.PACK_AB_MERGE_C R126, R123, R122, R126 ;  /* 0x0000007a7b7e723e */ /* 0x000fe2000480707e */
[----:B------:R0:W-:Y:S01]  /*17fe0*/  SYNCS.ARRIVE.TRANS64.RED.A1T0 RZ, [R15+URZ], RZ ;  /* 0x000000ff0fff79a7 */ /* 0x0001e2000810043f */
        /* <DEDUP_REMOVED lines=114> */
[----:B0-----:R-:W-:Y:S06]  /*18710*/  @P1 BRA `(.L_x_1779) ;  /* 0xffffffcc00281947 */ /* 0x001fec000383ffff */
[----:B------:R-:W-:Y:S02]  /*18720*/  IMAD.MOV.U32 R0, RZ, RZ, R10 ;  /* 0x000000ffff007224 */ /* 0x000fe400078e000a */
[----:B------:R-:W-:Y:S02]  /*18730*/  IMAD.MOV.U32 R3, RZ, RZ, R8 ;  /* 0x000000ffff037224 */ /* 0x000fe400078e0008 */
[----:B------:R-:W-:Y:S02]  /*18740*/  IMAD.MOV.U32 R17, RZ, RZ, R12 ;  /* 0x000000ffff117224 */ /* 0x000fe400078e000c */
[----:B------:R-:W-:-:S07]  /*18750*/  IMAD.MOV.U32 R200, RZ, RZ, R13 ;  /* 0x000000ffffc87224 */ /* 0x000fce00078e000d */
.L_x_1759:
[----:B------:R-:W0:Y:S01]  /*18760*/  LDC R226, c[0x0][0x448] ;  /* 0x00011200ffe27b82 */ /* 0x000e220000000800 */
[----:B------:R-:W-:Y:S01]  /*18770*/  VIADD R8, R212, 0x7f ;  /* 0x0000007fd4087836 */ /* 0x000fe20000000000 */
[----:B------:R-:W-:-:S06]  /*18780*/  LOP3.LUT R22, R22, 0xfffffffb, RZ, 0xc0, !PT ;  /* 0xfffffffb16167812 */ /* 0x000fcc00078ec0ff */
[----:B------:R-:W1:Y:S01]  /*18790*/  LDC R225, c[0x0][0x9e4] ;  /* 0x00027900ffe17b82 */ /* 0x000e620000000800 */
[----:B0-----:R-:W-:-:S13]  /*187a0*/  ISETP.NE.AND P1, PT, R226, 0x1, PT ;  /* 0x00000001e200780c */ /* 0x001fda0003f25270 */
[----:B------:R-:W0:Y:S01]  /*187b0*/  @P1 LDC R9, c[0x0][0x44c] ;  /* 0x00011300ff091b82 */ /* 0x000e220000000800 */
[----:B------:R-:W-:-:S04]  /*187c0*/  @P1 LOP3.LUT R22, R22, 0x4, RZ, 0xfc, !PT ;  /* 0x0000000416161812 */ /* 0x000fc800078efcff */
[----:B------:R-:W-:-:S03]  /*187d0*/  LOP3.LUT R22, R22, 0xfffffff7, RZ, 0xc0, !PT ;  /* 0xfffffff716167812 */ /* 0x000fc600078ec0ff */
[----:B------:R-:W2:Y:S01]  /*187e0*/  @P1 LDC R10, c[0x0][0x450] ;  /* 0x00011400ff0a1b82 */ /* 0x000ea20000000800 */
[----:B0-----:R-:W-:-:S05]  /*187f0*/  @P1 IMAD.HI.U32 R9, R8, R9, RZ ;  /* 0x0000000908091227 */ /* 0x001fca00078e00ff */
[----:B--2---:R-:W-:Y:S02]  /*18800*/  @P1 SHF.R.U32.HI R8, RZ, R10, R9 ;  /* 0x0000000aff081219 */ /* 0x004fe40000011609 */
[----:B-1----:R-:W-:Y:S02]  /*18810*/  ISETP.GE.AND P1, PT, R225, 0x1, PT ;  /* 0x00000001e100780c */ /* 0x002fe40003f26270 */
[----:B------:R-:W-:-:S05]  /*18820*/  IADD3 R9, R204, 0x1, -R203 ;  /* 0x00000001cc097810 */ /* 0x000fca0007ffe8cb */
[----:B------:R-:W-:-:S04]  /*18830*/  IMAD.IADD R8, R9, 0x1, R8 ;  /* 0x0000000109087824 */ /* 0x000fc800078e0208 */
[----:B------:R-:W-:Y:S02]  /*18840*/  VIADD R11, R8, -UR34 ;  /* 0x80000022080b7c36 */ /* 0x000fe40008000000 */
[----:B------:R-:W-:Y:S01]  /*18850*/  @P1 LOP3.LUT R22, R22, 0x8, RZ, 0xfc, !PT ;  /* 0x0000000816161812 */ /* 0x000fe200078efcff */
[----:B------:R-:W-:Y:S06]  /*18860*/  @!P1 BRA `(.L_x_1780) ;  /* 0x0000000000489947 */ /* 0x000fec0003800000 */
[----:B------:R-:W-:Y:S01]  /*18870*/  IMAD.MOV.U32 R10, RZ, RZ, R8 ;  /* 0x000000ffff0a7224 */ /* 0x000fe200078e0008 */
[----:B------:R-:W-:Y:S04]  /*18880*/  BSSY B0, `(.L_x_1781) ;  /* 0x000000e000007945 */ /* 0x000fe80003800000 */
        /* <DEDUP_REMOVED lines=9> */
.L_x_1782:
[----:B------:R-:W-:-:S13]  /*18920*/  ISETP.NE.AND P1, PT, R225, 0x1, PT ;  /* 0x00000001e100780c */ /* 0x000fda0003f25270 */
[----:B------:R-:W0:Y:S02]  /*18930*/  @P1 LDC.64 R8, c[0x0][0x9e8] ;  /* 0x00027a00ff081b82 */ /* 0x000e240000000a00 */
[----:B0-----:R-:W-:-:S05]  /*18940*/  @P1 IMAD.HI.U32 R8, R10, R8, RZ ;  /* 0x000000080a081227 */ /* 0x001fca00078e00ff */
[----:B------:R-:W-:-:S07]  /*18950*/  @P1 SHF.R.U32.HI R10, RZ, R9, R8 ;  /* 0x00000009ff0a1219 */ /* 0x000fce0000011608 */
.L_x_1783:
[----:B------:R-:W-:Y:S05]  /*18960*/  BSYNC B0 ;  /* 0x0000000000007941 */ /* 0x000fea0003800000 */
.L_x_1781:
[----:B------:R-:W-:-:S05]  /*18970*/  IMAD R10, R10, R225, RZ ;  /* 0x000000e10a0a7224 */ /* 0x000fca00078e02ff */
[----:B------:R-:W-:-:S07]  /*18980*/  VIMNMX R11, R11, R10, !PT ;  /* 0x0000000a0b0b7248 */ /* 0x000fce0007fe0100 */
.L_x_1780:
[----:B------:R-:W-:-:S05]  /*18990*/  VIADD R11, R11, 0x7f ;  /* 0x0000007f0b0b7836 */ /* 0x000fca0000000000 */
[----:B------:R-:W-:-:S04]  /*189a0*/  SHF.R.S32.HI R8, RZ, 0x1f, R11 ;  /* 0x0000001fff087819 */ /* 0x000fc8000001140b */
[----:B------:R-:W-:-:S04]  /*189b0*/  LEA.HI R8, R8, R11, RZ, 0x7 ;  /* 0x0000000b08087211 */ /* 0x000fc800078f38ff */
[----:B------:R-:W-:-:S04]  /*189c0*/  SHF.R.S32.HI R9, RZ, 0x7, R8 ;  /* 0x00000007ff097819 */ /* 0x000fc80000011408 */
[----:B------:R-:W-:-:S04]  /*189d0*/  VIMNMX R14, R224, R9, !PT ;  /* 0x00000009e00e7248 */ /* 0x000fc80007fe0100 */
[----:B------:R-:W-:-:S13]  /*189e0*/  ISETP.GE.AND P1, PT, R4, R14, PT ;  /* 0x0000000e0400720c */ /* 0x000fda0003f26270 */
[----:B------:R-:W-:Y:S05]  /*189f0*/  @!P1 BRA `(.L_x_1784) ;  /* 0x0000002000b89947 */ /* 0x000fea0003800000 */
[----:B------:R-:W-:Y:S02]  /*18a00*/  IMAD.MOV.U32 R13, RZ, RZ, R0 ;  /* 0x000000ffff0d7224 */ /* 0x000fe400078e0000 */
[----:B------:R-:W-:Y:S02]  /*18a10*/  IMAD.MOV.U32 R12, RZ, RZ, R3 ;  /* 0x000000ffff0c7224 */ /* 0x000fe400078e0003 */
[----:B------:R-:W-:Y:S02]  /*18a20*/  IMAD.MOV.U32 R8, RZ, RZ, R200 ;  /* 0x000000ffff087224 */ /* 0x000fe400078e00c8 */
[----:B------:R-:W-:-:S07]  /*18a30*/  IMAD.MOV.U32 R15, RZ, RZ, R17 ;  /* 0x000000ffff0f7224 */ /* 0x000fce00078e0011 */
.L_x_1796:
[----:B------:R-:W-:Y:S01]  /*18a40*/  ISETP.NE.AND P1, PT, R15, 0x1, PT ;  /* 0x000000010f00780c */ /* 0x000fe20003f25270 */
[----:B------:R-:W-:Y:S05]  /*18a50*/  YIELD ;  /* 0x0000000000007946 */ /* 0x000fea0003800000 */
[----:B------:R-:W-:Y:S02]  /*18a60*/  SEL R3, RZ, 0x1, P1 ;  /* 0x00000001ff037807 */ /* 0x000fe40000800000 */
[----:B------:R-:W-:Y:S02]  /*18a70*/  ISETP.NE.AND P1, PT, R218, RZ, PT ;  /* 0x000000ffda00720c */ /* 0x000fe40003f25270 */
[----:B------:R-:W-:-:S11]  /*18a80*/  LOP3.LUT R200, R8, R3, RZ, 0x3c, !PT ;  /* 0x0000000308c87212 */ /* 0x000fd600078e3cff */
[----:B------:R-:W-:Y:S05]  /*18a90*/  @P1 BRA `(.L_x_1785) ;  /* 0x00000000003c1947 */ /* 0x000fea0003800000 */
[----:B------:R-:W-:Y:S05]  /*18aa0*/  @!P0 BRA `(.L_x_1786) ;  /* 0x0000000000048947 */ /* 0x000fea0003800000 */
[----:B------:R-:W-:Y:S01]  /*18ab0*/  BPT.TRAP 0x1 ;  /* 0x000000040000795c */ /* 0x000fe20000300000 */
.L_x_1786:
[----:B------:R-:W-:-:S05]  /*18ac0*/  VIADD R0, R15, 0x1 ;  /* 0x000000010f007836 */ /* 0x000fca0000000000 */
[----:B------:R-:W-:-:S04]  /*18ad0*/  ISETP.NE.AND P2, PT, R0, 0x2, PT ;  /* 0x000000020000780c */ /* 0x000fc80003f45270 */
[----:B------:R-:W-:Y:S02]  /*18ae0*/  SEL R3, R0, RZ, P2 ;  /* 0x000000ff00037207 */ /* 0x000fe40001000000 */
[----:B------:R-:W-:-:S03]  /*18af0*/  SHF.L.U32 R0, R200, 0x1f, RZ ;  /* 0x0000001fc8007819 */ /* 0x000fc600000006ff */
[----:B------:R-:W-:-:S04]  /*18b00*/  IMAD R3, R3, 0x8, R16 ;  /* 0x0000000803037824 */ /* 0x000fc800078e0210 */
[----:B------:R0:W1:Y:S01]  /*18b10*/  SYNCS.PHASECHK.TRANS64.TRYWAIT P2, [R3+URZ+0x2a830], R0 ;  /* 0x02a83000030075a7 */ /* 0x000062000804017f */
[----:B------:R-:W-:Y:S05]  /*18b20*/  @!P0 BRA `(.L_x_1787) ;  /* 0x0000000000048947 */ /* 0x000fea0003800000 */
[----:B------:R-:W-:Y:S01]  /*18b30*/  BPT.TRAP 0x1 ;  /* 0x000000040000795c */ /* 0x000fe20000300000 */
.L_x_1787:
[----:B------:R-:W-:Y:S04]  /*18b40*/  BSSY B0, `(.L_x_1785) ;  /* 0x0000004000007945 */ /* 0x000fe80003800000 */
[----:B-1----:R-:W-:Y:S05]  /*18b50*/  @P2 BRA `(.L_x_1788) ;  /* 0x0000000000082947 */ /* 0x002fea0003800000 */
[----:B------:R-:W1:Y:S02]  /*18b60*/  SYNCS.PHASECHK.TRANS64.TRYWAIT P2, [R3+URZ+0x2a830], R0 ;  /* 0x02a83000030075a7 */ /* 0x000e64000804017f */
[----:B-1----:R-:W-:Y:S05]  /*18b70*/  @!P2 BRA `(.L_x_1789) ;  /* 0x000001500068a947 */ /* 0x002fea0003800000 */
.L_x_1788:
[----:B------:R-:W-:Y:S05]  /*18b80*/  BSYNC B0 ;  /* 0x0000000000007941 */ /* 0x000fea0003800000 */
.L_x_1785:
[----:B01----:R-:W0:Y:S01]  /*18b90*/  S2R R0, SR_TID.X ;  /* 0x0000000000007919 */ /* 0x003e220000002100 */
[----:B------:R-:W-:Y:S01]  /*18ba0*/  VIADD R17, R15, 0x1 ;  /* 0x000000010f117836 */ /* 0x000fe20000000000 */
[----:B------:R-:W-:Y:S05]  /*18bb0*/  WARPSYNC.ALL ;  /* 0x0000000000007948 */ /* 0x000fea0003800000 */
[C---:B------:R-:W-:Y:S01]  /*18bc0*/  ISETP.NE.AND P2, PT, R17.reuse, 0x2, PT ;  /* 0x000000021100780c */ /* 0x040fe20003f45270 */
[----:B------:R-:W-:Y:S02]  /*18bd0*/  IMAD.MOV.U32 R11, RZ, RZ, -0x7fffffe0 ;  /* 0x80000020ff0b7424 */ /* 0x000fe400078e00ff */
[----:B------:R-:W-:Y:S01]  /*18be0*/  IMAD.MOV.U32 R121, RZ, RZ, -0x7fffffe0 ;  /* 0x80000020ff797424 */ /* 0x000fe200078e00ff */
[----:B------:R-:W-:Y:S01]  /*18bf0*/  SEL R17, R17, RZ, P2 ;  /* 0x000000ff11117207 */ /* 0x000fe20001000000 */
[----:B------:R-:W-:Y:S01]  /*18c00*/  IMAD.MOV.U32 R123, RZ, RZ, -0x7fffffe0 ;  /* 0x80000020ff7b7424 */ /* 0x000fe200078e00ff */
[----:B------:R-:W-:Y:S01]  /*18c10*/  R2UR UR27, R11 ;  /* 0x000000000b1b72ca */ /* 0x000fe200000e0000 */
[----:B------:R-:W-:Y:S01]  /*18c20*/  IMAD.MOV.U32 R21, RZ, RZ, -0x7fffffe0 ;  /* 0x80000020ff157424 */ /* 0x000fe200078e00ff */
[----:B------:R-:W-:Y:S01]  /*18c30*/  R2UR UR7, R121 ;  /* 0x00000000790772ca */ /* 0x000fe200000e0000 */
[----:B------:R-:W-:Y:S01]  /*18c40*/  IMAD R10, R17, 0x600, R7 ;  /* 0x00000600110a7824 */ /* 0x000fe200078e0207 */
[----:B------:R-:W-:-:S02]  /*18c50*/  R2UR UR15, R121 ;  /* 0x00000000790f72ca */ /* 0x000fc400000e0000 */
[----:B------:R-:W-:Y:S01]  /*18c60*/  R2UR UR19, R123 ;  /* 0x000000007b1372ca */ /* 0x000fe200000e0000 */
[C---:B------:R-:W-:Y:S01]  /*18c70*/  VIADD R120, R10.reuse, 0x2 ;  /* 0x000000020a787836 */ /* 0x040fe20000000000 */
[C---:B------:R-:W-:Y:S01]  /*18c80*/  R2UR UR26, R10.reuse ;  /* 0x000000000a1a72ca */ /* 0x040fe200000e0000 */
[C---:B------:R-:W-:Y:S01]  /*18c90*/  VIADD R122, R10.reuse, 0x400 ;  /* 0x000004000a7a7836 */ /* 0x040fe20000000000 */
[----:B------:R-:W-:Y:S01]  /*18ca0*/  R2UR UR11, R21 ;  /* 0x00000000150b72ca */ /* 0x000fe200000e0000 */
[----:B------:R-:W-:Y:S01]  /*18cb0*/  VIADD R20, R10, 0x200 ;  /* 0x000002000a147836 */ /* 0x000fe20000000000 */
[----:B------:R-:W-:Y:S01]  /*18cc0*/  R2UR UR6, R120 ;  /* 0x00000000780672ca */ /* 0x000fe200000e0000 */
[----:B------:R-:W-:Y:S01]  /*18cd0*/  VIADD R120, R10, 0x202 ;  /* 0x000002020a787836 */ /* 0x000fe20000000000 */
[----:B------:R-:W-:Y:S01]  /*18ce0*/  R2UR UR18, R122 ;  /* 0x000000007a1272ca */ /* 0x000fe200000e0000 */
[----:B------:R-:W-:Y:S01]  /*18cf0*/  VIADD R10, R10, 0x402 ;  /* 0x000004020a0a7836 */ /* 0x000fe20000000000 */
[----:B------:R-:W-:-:S02]  /*18d00*/  R2UR UR10, R20 ;  /* 0x00000000140a72ca */ /* 0x000fc400000e0000 */
[----:B------:R-:W-:Y:S02]  /*18d10*/  R2UR UR14, R120 ;  /* 0x00000000780e72ca */ /* 0x000fe400000e0000 */
[----:B0-----:R-:W-:Y:S02]  /*18d20*/  SHF.R.U32.HI R0, RZ, 0x7, R0 ;  /* 0x00000007ff007819 */ /* 0x001fe40000011600 */
[----:B------:R-:W-:Y:S02]  /*18d30*/  R2UR UR22, R10 ;  /* 0x000000000a1672ca */ /* 0x000fe400000e0000 */
[----:B------:R-:W-:Y:S01]  /*18d40*/  R2UR UR23, R11 ;  /* 0x000000000b1772ca */ /* 0x000fe200000e0000 */
[----:B------:R-:W-:-:S05]  /*18d50*/  VIADD R0, R0, 0x8 ;  /* 0x0000000800007836 */ /* 0x000fca0000000000 */
        /* <DEDUP_REMOVED lines=22> */
.L_x_1791:
[----:B------:R-:W-:Y:S01]  /*18ec0*/  SHF.L.U32 R0, R8, 0x1f, RZ ;  /* 0x0000001f08007819 */ /* 0x000fe200000006ff */
[----:B------:R-:W-:-:S04]  /*18ed0*/  IMAD R3, R15, 0x8, R16 ;  /* 0x000000080f037824 */ /* 0x000fc800078e0210 */
[----:B------:R0:W1:Y:S01]  /*18ee0*/  SYNCS.PHASECHK.TRANS64.TRYWAIT P1, [R3+URZ+0x2a850], R0 ;  /* 0x02a85000030075a7 */ /* 0x000062000802017f */
[----:B------:R-:W-:Y:S05]  /*18ef0*/  @!P0 BRA `(.L_x_1792) ;  /* 0x0000000000048947 */ /* 0x000fea0003800000 */
[----:B------:R-:W-:Y:S01]  /*18f00*/  BPT.TRAP 0x1 ;  /* 0x000000040000795c */ /* 0x000fe20000300000 */
.L_x_1792:
[----:B-1----:R-:W-:Y:S05]  /*18f10*/  @P1 BRA `(.L_x_1790) ;  /* 0x0000000000081947 */ /* 0x002fea0003800000 */
[----:B------:R-:W1:Y:S02]  /*18f20*/  SYNCS.PHASECHK.TRANS64.TRYWAIT P1, [R3+URZ+0x2a850], R0 ;  /* 0x02a85000030075a7 */ /* 0x000e64000802017f */
[----:B-1----:R-:W-:Y:S05]  /*18f30*/  @!P1 BRA `(.L_x_1793) ;  /* 0x0000014c008c9947 */ /* 0x002fea0003800000 */
.L_x_1790:
        /* <DEDUP_REMOVED lines=20> */
[----:B0-----:R-:W-:-:S04]  /*19080*/  SHF.R.U32.HI R20, RZ, 0x7, R20 ;  /* 0x00000007ff147819 */ /* 0x001fc80000011614 */
[----:B------:R-:W-:Y:S01]  /*19090*/  IADD3 R0, -R20, 0xb, RZ ;  /* 0x0000000b14007810 */ /* 0x000fe20007ffe1ff */
[----:B------:R-:W-:Y:S02]  /*190a0*/  WARPGROUP.DEPBAR.LE gsb0, 0x0 ;  /* 0x00008000000079c5 */ /* 0x000fe40000010000 */
[----:B------:R-:W-:-:S06]  /*190b0*/  WARPGROUP.ARRIVE ;  /* 0x00000000000079c5 */ /* 0x000fcc0000000000 */
        /* <DEDUP_REMOVED lines=15> */
.L_x_1794:
[----:B0-----:R-:W-:Y:S02]  /*191b0*/  IMAD R0, R17, 0x8, R16 ;  /* 0x0000000811007824 */ /* 0x001fe400078e0210 */
[----:B------:R-:W-:Y:S02]  /*191c0*/  IMAD.U32 R3, RZ, RZ, UR38 ;  /* 0x00000026ff037e24 */ /* 0x000fe4000f8e00ff */
        /* <DEDUP_REMOVED lines=40> */
[----:B------:R-:W-:Y:S01]  /*19450*/  FFMA.FTZ R9, R2, R3, -8 ;  /* 0xc100000002097423 */ /* 0x000fe20000010003 */
[----:B------:R-:W-:-:S03]  /*19460*/  FMNMX.FTZ R0, R123, R0, !PT ;  /* 0x000000007b007209 */ /* 0x000fc60007810000 */
        /* <DEDUP_REMOVED lines=50> */
[----:B------:R-:W-:-:S03]  /*19790*/  FFMA.FTZ R9, R2, R181, -R9 ;  /* 0x000000b502097223 */ /* 0x000fc60000010809 */
        /* <DEDUP_REMOVED lines=30> */
[----:B0-----:R-:W-:-:S07]  /*19980*/  FMNMX.FTZ R0, R0, R8, !PT ;  /* 0x0000000800007209 */ /* 0x001fce0007810000 */
[----:B------:R-:W-:Y:S01]  /*19990*/  MUFU.EX2 R156, R156 ;  /* 0x0000009c009c7308 */ /* 0x000fe20000000800 */
[----:B------:R-:W0:Y:S07]  /*199a0*/  SHFL.BFLY PT, R8, R0, 0x1, 0x1f ;  /* 0x0c201f0000087f89 */ /* 0x000e2e00000e0000 */
[----:B------:R-:W-:Y:S08]  /*199b0*/  MUFU.EX2 R157, R157 ;  /* 0x0000009d009d7308 */ /* 0x000ff00000000800 */
[----:B------:R-:W-:Y:S08]  /*199c0*/  MUFU.EX2 R160, R160 ;  /* 0x000000a000a07308 */ /* 0x000ff00000000800 */
[----:B------:R-:W-:Y:S01]  /*199d0*/  MUFU.EX2 R161, R161 ;  /* 0x000000a100a17308 */ /* 0x000fe20000000800 */
[----:B0-----:R-:W-:Y:S01]  /*199e0*/  FMNMX.FTZ R0, R0, R8, !PT ;  /* 0x0000000800007209 */ /* 0x001fe20007810000 */
[----:B------:R-:W-:-:S04]  /*199f0*/  FADD.FTZ R8, -R3, R12 ;  /* 0x0000000c03087221 */ /* 0x000fc80000010100 */
[----:B------:R-:W-:Y:S01]  /*19a00*/  FADD.FTZ R10, -R0, R13 ;  /* 0x0000000d000a7221 */ /* 0x000fe20000010100 */
[----:B------:R-:W-:-:S01]  /*19a10*/  FFMA.FTZ R11, R2, R0, -8 ;  /* 0xc1000000020b7423 */ /* 0x000fc20000010000 */
[C---:B------:R-:W-:Y:S01]  /*19a20*/  FMUL.FTZ R8, R2.reuse, R8 ;  /* 0x0000000802087220 */ /* 0x040fe20000410000 */
[----:B------:R-:W-:Y:S01]  /*19a30*/  MUFU.EX2 R164, R164 ;  /* 0x000000a400a47308 */ /* 0x000fe20000000800 */
[C---:B------:R-:W-:Y:S01]  /*19a40*/  FMUL.FTZ R10, R2.reuse, R10 ;  /* 0x0000000a020a7220 */ /* 0x040fe20000410000 */
        /* <DEDUP_REMOVED lines=23> */
[----:B0-----:R-:W-:-:S01]  /*19bc0*/  FFMA.FTZ R6, R8, R6, R120 ;  /* 0x0000000608067223 */ /* 0x001fc20000010078 */
[C-C-:B------:R-:W-:Y:S01]  /*19bd0*/  FFMA.FTZ R162, R2.reuse, R162, -R11.reuse ;  /* 0x000000a202a27223 */ /* 0x140fe2000001080b */
[----:B------:R-:W-:-:S01]  /*19be0*/  FFMA.FTZ R163, R2, R163, -R11 ;  /* 0x000000a302a37223 */ /* 0x000fc2000001080b */
[----:B------:R-:W-:Y:S01]  /*19bf0*/  FFMA.FTZ R166, R2, R166, -R11 ;  /* 0x000000a602a67223 */ /* 0x000fe2000001080b */
[----:B------:R-:W-:-:S01]  /*19c00*/  FADD.FTZ R6, R121, R6 ;  /* 0x0000000679067221 */ /* 0x000fc20000010000 */
        /* <DEDUP_REMOVED lines=11> */
[----:B-1----:R-:W-:-:S07]  /*19cc0*/  FFMA.FTZ R5, R10, R5, R122 ;  /* 0x000000050a057223 */ /* 0x002fce000001007a */
        /* <DEDUP_REMOVED lines=10> */
[----:B------:R-:W-:-:S04]  /*19d70*/  FADD.FTZ R5, R132, R5 ;  /* 0x0000000584057221 */ /* 0x000fc80000010000 */
[----:B------:R-:W-:Y:S02]  /*19d80*/  FADD.FTZ R5, R133, R5 ;  /* 0x0000000585057221 */ /* 0x000fe40000010000 */
        /* <DEDUP_REMOVED lines=30> */
[----:B------:R-:W-:-:S06]  /*19f70*/  FADD.FTZ R5, R164, R5 ;  /* 0x00000005a4057221 */ /* 0x000fcc0000010000 */
        /* <DEDUP_REMOVED lines=53> */
[----:B--2---:R-:W-:-:S01]  /*1a2d0*/  FADD.FTZ R12, R182, R6 ;  /* 0x00000006b60c7221 */ /* 0x004fc20000010000 */
[----:B-1----:R-:W-:-:S03]  /*1a2e0*/  FADD.FTZ R6, R9, R5 ;  /* 0x0000000509067221 */ /* 0x002fc60000010000 */
[----:B0-----:R-:W-:Y:S01]  /*1a2f0*/  FADD.FTZ R5, R11, R12 ;  /* 0x0000000c0b057221 */ /* 0x001fe20000010000 */
[----:B------:R-:W-:Y:S06]  /*1a300*/  @!P0 BRA `(.L_x_1795) ;  /* 0x0000000000048947 */ /* 0x000fec0003800000 */
[----:B------:R-:W-:Y:S01]  /*1a310*/  BPT.TRAP 0x1 ;  /* 0x000000040000795c */ /* 0x000fe20000300000 */
.L_x_1795:
[----:B------:R-:W-:Y:S01]  /*1a320*/  IMAD R12, R15, 0x8, R16 ;  /* 0x000000080f0c7824 */ /* 0x000fe200078e0210 */
[----:B------:R-:W-:Y:S01]  /*1a330*/  ISETP.GT.AND P1, PT, R4, R14, PT ;  /* 0x0000000e0400720c */ /* 0x000fe20003f24270 */
[----:B------:R-:W-:Y:S01]  /*1a340*/  IMAD.U32 R13, RZ, RZ, UR38 ;  /* 0x00000026ff0d7e24 */ /* 0x000fe2000f8e00ff */
[----:B------:R-:W-:Y:S01]  /*1a350*/  F2FP.SATFINITE.E4M3.F32.PACK_AB_MERGE_C R124, R125, R124, RZ ;  /* 0x0000007c7d7c723e */ /* 0x000fe200048070ff */
        /* <DEDUP_REMOVED lines=132> */
[----:B0-----:R-:W-:Y:S02]  /*1aba0*/  IMAD.MOV.U32 R12, RZ, RZ, R3 ;  /* 0x000000ffff0c7224 */ /* 0x001fe400078e0003 */
        /* <DEDUP_REMOVED lines=18> */
[----:B------:R-:W-:Y:S06]  /*1acd0*/  @P1 BRA `(.L_x_1796) ;  /* 0xffffffdc00581947 */ /* 0x000fec000383ffff */
.L_x_1784:
[----:B------:R-:W-:-:S13]  /*1ace0*/  ISETP.GE.AND P1, PT, R4, R224, PT ;  /* 0x000000e00400720c */ /* 0x000fda0003f26270 */
[----:B------:R-:W-:Y:S05]  /*1acf0*/  @!P1 BRA `(.L_x_1797) ;  /* 0x0000003000f49947 */ /* 0x000fea0003800000 */
[----:B------:R-:W-:Y:S02]  /*1ad00*/  IMAD.MOV.U32 R12, RZ, RZ, R0 ;  /* 0x000000ffff0c7224 */ /* 0x000fe400078e0000 */
[----:B------:R-:W-:Y:S02]  /*1ad10*/  IMAD.MOV.U32 R13, RZ, RZ, R3 ;  /* 0x000000ffff0d7224 */ /* 0x000fe400078e0003 */
[----:B------:R-:W-:Y:S02]  /*1ad20*/  IMAD.MOV.U32 R8, RZ, RZ, R200 ;  /* 0x000000ffff087224 */ /* 0x000fe400078e00c8 */
[----:B------:R-:W-:-:S07]  /*1ad30*/  IMAD.MOV.U32 R14, RZ, RZ, R17 ;  /* 0x000000ffff0e7224 */ /* 0x000fce00078e0011 */
.L_x_1817:
        /* <DEDUP_REMOVED lines=8> */
.L_x_1799:
        /* <DEDUP_REMOVED lines=8> */
.L_x_1800:
[----:B------:R-:W-:Y:S04]  /*1ae40*/  BSSY B0, `(.L_x_1798) ;  /* 0x0000004000007945 */ /* 0x000fe80003800000 */
[----:B-1----:R-:W-:Y:S05]  /*1ae50*/  @P2 BRA `(.L_x_1801) ;  /* 0x0000000000082947 */ /* 0x002fea0003800000 */
[----:B------:R-:W1:Y:S02]  /*1ae60*/  SYNCS.PHASECHK.TRANS64.TRYWAIT P2, [R3+URZ+0x2a830], R0 ;  /* 0x02a83000030075a7 */ /* 0x000e64000804017f */
[----:B-1----:R-:W-:Y:S05]  /*1ae70*/  @!P2 BRA `(.L_x_1802) ;  /* 0x0000012c00d0a947 */ /* 0x002fea0003800000 */
.L_x_1801:
[----:B------:R-:W-:Y:S05]  /*1ae80*/  BSYNC B0 ;  /* 0x0000000000007941 */ /* 0x000fea0003800000 */
.L_x_1798:
        /* <DEDUP_REMOVED lines=51> */
.L_x_1804:
[----:B------:R-:W-:Y:S01]  /*1b1c0*/  SHF.L.U32 R0, R8, 0x1f, RZ ;  /* 0x0000001f08007819 */ /* 0x000fe200000006ff */
[----:B------:R-:W-:-:S04]  /*1b1d0*/  IMAD R3, R14, 0x8, R16 ;  /* 0x000000080e037824 */ /* 0x000fc800078e0210 */
[----:B------:R0:W1:Y:S01]  /*1b1e0*/  SYNCS.PHASECHK.TRANS64.TRYWAIT P1, [R3+URZ+0x2a850], R0 ;  /* 0x02a85000030075a7 */ /* 0x000062000802017f */
[----:B------:R-:W-:Y:S05]  /*1b1f0*/  @!P0 BRA `(.L_x_1805) ;  /* 0x0000000000048947 */ /* 0x000fea0003800000 */
[----:B------:R-:W-:Y:S01]  /*1b200*/  BPT.TRAP 0x1 ;  /* 0x000000040000795c */ /* 0x000fe20000300000 */
.L_x_1805:
[----:B-1----:R-:W-:Y:S05]  /*1b210*/  @P1 BRA `(.L_x_1803) ;  /* 0x0000000000081947 */ /* 0x002fea0003800000 */
[----:B------:R-:W1:Y:S02]  /*1b220*/  SYNCS.PHASECHK.TRANS64.TRYWAIT P1, [R3+URZ+0x2a850], R0 ;  /* 0x02a85000030075a7 */ /* 0x000e64000802017f */
[----:B-1----:R-:W-:Y:S05]  /*1b230*/  @!P1 BRA `(.L_x_1806) ;  /* 0x0000012800f49947 */ /* 0x002fea0003800000 */
.L_x_1803:
        /* <DEDUP_REMOVED lines=39> */
.L_x_1807:
[----:B------:R-:W2:Y:S01]  /*1b4b0*/  LDL R3, [R1+0x4] ;  /* 0x0000040001037983 */ /* 0x000ea20000100800 */
[----:B------:R-:W-:Y:S01]  /*1b4c0*/  ISETP.NE.AND P1, PT, R226, 0x1, PT ;  /* 0x00000001e200780c */ /* 0x000fe20003f25270 */
[----:B------:R-:W-:Y:S01]  /*1b4d0*/  ULOP3.LUT UR6, URZ, UR32, URZ, 0x33, !UPT ;  /* 0x000000203f067292 */ /* 0x000fe2000f8e333f */
[----:B------:R-:W-:-:S11]  /*1b4e0*/  ISETP.GE.AND P3, PT, R225, 0x1, PT ;  /* 0x00000001e100780c */ /* 0x000fd60003f66270 */
[----:B------:R-:W1:Y:S08]  /*1b4f0*/  @P1 LDC R8, c[0x0][0x44c] ;  /* 0x00011300ff081b82 */ /* 0x000e700000000800 */
[----:B0-----:R-:W0:Y:S01]  /*1b500*/  @P1 LDC R0, c[0x0][0x450] ;  /* 0x00011400ff001b82 */ /* 0x001e220000000800 */
[----:B--2---:R-:W-:-:S04]  /*1b510*/  IMAD.IADD R3, R3, 0x1, R212 ;  /* 0x0000000103037824 */ /* 0x004fc800078e02d4 */
[----:B-1----:R-:W-:-:S05]  /*1b520*/  @P1 IMAD.HI.U32 R8, R3, R8, RZ ;  /* 0x0000000803081227 */ /* 0x002fca00078e00ff */
[----:B0-----:R-:W-:Y:S01]  /*1b530*/  @P1 SHF.R.U32.HI R3, RZ, R0, R8 ;  /* 0x00000000ff031219 */ /* 0x001fe20000011608 */
[----:B------:R-:W-:Y:S02]  /*1b540*/  IMAD R0, R17, 0x8, R16 ;  /* 0x0000000811007824 */ /* 0x000fe400078e0210 */
[----:B------:R-:W-:Y:S02]  /*1b550*/  IMAD.U32 R8, RZ, RZ, UR38 ;  /* 0x00000026ff087e24 */ /* 0x000fe4000f8e00ff */
[----:B------:R-:W-:Y:S01]  /*1b560*/  VIADD R0, R0, 0x2a840 ;  /* 0x0002a84000007836 */ /* 0x000fe20000000000 */
[----:B------:R-:W0:Y:S04]  /*1b570*/  SHFL.IDX PT, R21, R3, RZ, 0x1c1f ;  /* 0x001c1fff03157589 */ /* 0x000e2800000e0000 */
[----:B------:R-:W-:-:S04]  /*1b580*/  PRMT R0, R8, 0x654, R0 ;  /* 0x0000065408007816 */ /* 0x000fc80000000000 */
[----:B------:R1:W-:Y:S02]  /*1b590*/  SYNCS.ARRIVE.TRANS64.RED.A1T0 RZ, [R0+URZ], RZ ;  /* 0x000000ff00ff79a7 */ /* 0x0003e4000810043f */
[----:B-1----:R-:W-:-:S05]  /*1b5a0*/  IMAD.SHL.U32 R0, R4, 0x80, RZ ;  /* 0x0000008004007824 */ /* 0x002fca00078e00ff */
[----:B------:R-:W-:-:S04]  /*1b5b0*/  IADD3 R11, -R202, 0x1, -R0 ;  /* 0x00000001ca0b7810 */ /* 0x000fc80007ffe900 */
[----:B------:R-:W-:-:S05]  /*1b5c0*/  IADD3 R11, -R203, R11, R204 ;  /* 0x0000000bcb0b7210 */ /* 0x000fca0007ffe1cc */
[C---:B------:R-:W-:Y:S02]  /*1b5d0*/  VIADD R10, R11.reuse, UR31 ;  /* 0x0000001f0b0a7c36 */ /* 0x040fe40008000000 */
[----:B------:R-:W-:Y:S02]  /*1b5e0*/  VIADD R11, R11, UR6 ;  /* 0x000000060b0b7c36 */ /* 0x000fe40008000000 */
[--C-:B0-----:R-:W-:Y:S02]  /*1b5f0*/  IMAD.IADD R15, R10, 0x1, R21.reuse ;  /* 0x000000010a0f7824 */ /* 0x101fe400078e0215 */
[----:B------:R-:W-:Y:S01]  /*1b600*/  IMAD.IADD R20, R11, 0x1, R21 ;  /* 0x000000010b147824 */ /* 0x000fe200078e0215 */
[----:B------:R-:W-:Y:S06]  /*1b610*/  @!P3 BRA `(.L_x_1808) ;  /* 0x000000000058b947 */ /* 0x000fec0003800000 */
        /* <DEDUP_REMOVED lines=12> */
.L_x_1810:
[----:B------:R-:W-:-:S05]  /*1b6e0*/  IMAD.U32 R184, RZ, RZ, UR28 ;  /* 0x0000001cffb87e24 */ /* 0x000fca000f8e00ff */
[----:B------:R-:W-:-:S13]  /*1b6f0*/  ISETP.NE.AND P1, PT, R184, 0x1, PT ;  /* 0x00000001b800780c */ /* 0x000fda0003f25270 */
[----:B------:R-:W0:Y:S02]  /*1b700*/  @P1 LDC.64 R8, c[0x0][0x9e8] ;  /* 0x00027a00ff081b82 */ /* 0x000e240000000a00 */
[----:B0-----:R-:W-:-:S05]  /*1b710*/  @P1 IMAD.HI.U32 R8, R21, R8, RZ ;  /* 0x0000000815081227 */ /* 0x001fca00078e00ff */
[----:B------:R-:W-:-:S07]  /*1b720*/  @P1 SHF.R.U32.HI R21, RZ, R9, R8 ;  /* 0x00000009ff151219 */ /* 0x000fce0000011608 */
.L_x_1811:
[----:B------:R-:W-:Y:S05]  /*1b730*/  BSYNC B0 ;  /* 0x0000000000007941 */ /* 0x000fea0003800000 */
.L_x_1809:
[----:B------:R-:W-:-:S04]  /*1b740*/  IMAD R21, R21, R184, -R0 ;  /* 0x000000b815157224 */ /* 0x000fc800078e0a00 */
[----:B------:R-:W-:-:S05]  /*1b750*/  IMAD.IADD R21, R21, 0x1, -R202 ;  /* 0x0000000115157824 */ /* 0x000fca00078e0aca */
[----:B------:R-:W-:Y:S02]  /*1b760*/  VIMNMX R20, R20, R21, !PT ;  /* 0x0000001514147248 */ /* 0x000fe40007fe0100 */
[----:B------:R-:W-:-:S07]  /*1b770*/  VIADDMNMX R15, R21, R184, R15, PT ;  /* 0x000000b8150f7246 */ /* 0x000fce000380010f */
.L_x_1808:
        /* <DEDUP_REMOVED lines=113> */
.L_x_1814:
[----:B------:R-:W-:-:S05]  /*1be90*/  IMAD.U32 R15, RZ, RZ, UR28 ;  /* 0x0000001cff0f7e24 */ /* 0x000fca000f8e00ff */
[----:B------:R-:W-:-:S13]  /*1bea0*/  ISETP.NE.AND P1, PT, R15, 0x1, PT ;  /* 0x000000010f00780c */ /* 0x000fda0003f25270 */
[----:B------:R-:W0:Y:S02]  /*1beb0*/  @P1 LDC.64 R8, c[0x0][0x9e8] ;  /* 0x00027a00ff081b82 */ /* 0x000e240000000a00 */
[----:B0-----:R-:W-:-:S05]  /*1bec0*/  @P1 IMAD.HI.U32 R8, R3, R8, RZ ;  /* 0x0000000803081227 */ /* 0x001fca00078e00ff */
[----:B------:R-:W-:-:S07]  /*1bed0*/  @P1 SHF.R.U32.HI R3, RZ, R9, R8 ;  /* 0x00000009ff031219 */ /* 0x000fce0000011608 */
.L_x_1815:
[----:B------:R-:W-:Y:S05]  /*1bee0*/  BSYNC B0 ;  /* 0x0000000000007941 */ /* 0x000fea0003800000 */
.L_x_1813:
[----:B------:R-:W-:-:S04]  /*1bef0*/  IMAD R0, R3, R15, -R0 ;  /* 0x0000000f03007224 */ /* 0x000fc800078e0a00 */
[----:B------:R-:W-:-:S05]  /*1bf00*/  IMAD.IADD R0, R0, 0x1, -R202 ;  /* 0x0000000100007824 */ /* 0x000fca00078e0aca */
[----:B------:R-:W-:Y:S02]  /*1bf10*/  VIMNMX R11, R11, R0, !PT ;  /* 0x000000000b0b7248 */ /* 0x000fe40007fe0100 */
[----:B------:R-:W-:-:S07]  /*1bf20*/  VIADDMNMX R10, R0, R15, R10, PT ;  /* 0x0000000f000a7246 */ /* 0x000fce000380010a */
.L_x_1812:
        /* <DEDUP_REMOVED lines=13> */
[----:B------:R-:W-:Y:S02]  /*1c000*/  ISETP.GT.AND P0, PT, R11, RZ, P5 ;  /* 0x000000ff0b00720c */ /* 0x000fe40002f04270 */
[----:B------:R-:W-:Y:S02]  /*1c010*/  FMNMX.FTZ R0, R133, R0, !PT ;  /* 0x0000000085007209 */ /* 0x000fe40007810000 */
[----:B------:R-:W-:Y:S02]  /*1c020*/  ISETP.GT.AND P1, PT, R11, 0x9, P5 ;  /* 0x000000090b00780c */ /* 0x000fe40002f24270 */
[----:B------:R-:W-:Y:S02]  /*1c030*/  FMNMX.FTZ R0, R136, R0, !PT ;  /* 0x0000000088007209 */ /* 0x000fe40007810000 */
[----:B------:R-:W-:-:S02]  /*1c040*/  ISETP.LT.OR P2, PT, R10, 0x9, P2 ;  /* 0x000000090a00780c */ /* 0x000fc40001741670 */
[----:B------:R-:W-:Y:S02]  /*1c050*/  FMNMX.FTZ R0, R137, R0, !PT ;  /* 0x0000000089007209 */ /* 0x000fe40007810000 */
[----:B------:R-:W-:Y:S02]  /*1c060*/  ISETP.LT.OR P0, PT, R10, 0x1, P0 ;  /* 0x000000010a00780c */ /* 0x000fe40000701670 */
        /* <DEDUP_REMOVED lines=13> */
[C---:B------:R-:W-:Y:S02]  /*1c140*/  ISETP.LT.OR P2, PT, R10.reuse, 0x11, P2 ;  /* 0x000000110a00780c */ /* 0x040fe40001741670 */
        /* <DEDUP_REMOVED lines=30> */
[----:B------:R-:W-:Y:S01]  /*1c330*/  FSEL R139, R139, -INF , !P1 ;  /* 0xff8000008b8b7808 */ /* 0x000fe20004800000 */
[----:B------:R-:W0:Y:S01]  /*1c340*/  SHFL.BFLY PT, R3, R0, 0x2, 0x1f ;  /* 0x0c401f0000037f89 */ /* 0x000e2200000e0000 */
[----:B------:R-:W-:-:S02]  /*1c350*/  ISETP.GT.AND P1, PT, R11, 0x29, P5 ;  /* 0x000000290b00780c */ /* 0x000fc40002f24270 */
[C---:B------:R-:W-:Y:S02]  /*1c360*/  ISETP.LT.OR P2, PT, R10.reuse, 0x29, P2 ;  /* 0x000000290a00780c */ /* 0x040fe40001741670 */
[----:B------:R-:W-:Y:S02]  /*1c370*/  ISETP.LT.OR P1, PT, R10, 0x2a, P1 ;  /* 0x0000002a0a00780c */ /* 0x000fe40000f21670 */
[----:B------:R-:W-:Y:S02]  /*1c380*/  FSEL R142, R142, -INF , !P2 ;  /* 0xff8000008e8e7808 */ /* 0x000fe40005000000 */
[----:B------:R-:W-:Y:S02]  /*1c390*/  ISETP.GT.AND P2, PT, R11, 0x30, P5 ;  /* 0x000000300b00780c */ /* 0x000fe40002f44270 */
[----:B------:R-:W-:Y:S02]  /*1c3a0*/  FSEL R143, R143, -INF , !P1 ;  /* 0xff8000008f8f7808 */ /* 0x000fe40004800000 */
[----:B------:R-:W-:-:S02]  /*1c3b0*/  ISETP.GT.AND P1, PT, R11, 0x31, P5 ;  /* 0x000000310b00780c */ /* 0x000fc40002f24270 */
[C---:B------:R-:W-:Y:S02]  /*1c3c0*/  ISETP.LT.OR P2, PT, R10.reuse, 0x31, P2 ;  /* 0x000000310a00780c */ /* 0x040fe40001741670 */
[----:B------:R-:W-:Y:S02]  /*1c3d0*/  ISETP.LT.OR P1, PT, R10, 0x32, P1 ;  /* 0x000000320a00780c */ /* 0x000fe40000f21670 */
[----:B------:R-:W-:Y:S02]  /*1c3e0*/  FSEL R146, R146, -INF , !P2 ;  /* 0xff80000092927808 */ /* 0x000fe40005000000 */
[----:B------:R-:W-:Y:S02]  /*1c3f0*/  ISETP.GT.AND P2, PT, R11, 0x38, P5 ;  /* 0x000000380b00780c */ /* 0x000fe40002f44270 */
[----:B------:R-:W-:Y:S02]  /*1c400*/  FSEL R147, R147, -INF , !P1 ;  /* 0xff80000093937808 */ /* 0x000fe40004800000 */
[----:B0-----:R-:W-:-:S02]  /*1c410*/  FMNMX.FTZ R3, R0, R3, !PT ;  /* 0x0000000300037209 */ /* 0x001fc40007810000 */
[C---:B------:R-:W-:Y:S02]  /*1c420*/  ISETP.GT.AND P1, PT, R11.reuse, 0x39, P5 ;  /* 0x000000390b00780c */ /* 0x040fe40002f24270 */
[C---:B------:R-:W-:Y:S01]  /*1c430*/  ISETP.LT.OR P2, PT, R10.reuse, 0x39, P2 ;  /* 0x000000390a00780c */ /* 0x040fe20001741670 */
[----:B------:R-:W0:Y:S01]  /*1c440*/  SHFL.BFLY PT, R0, R3, 0x1, 0x1f ;  /* 0x0c201f0003007f89 */ /* 0x000e2200000e0000 */
[----:B------:R-:W-:Y:S02]  /*1c450*/  ISETP.LT.OR P1, PT, R10, 0x3a, P1 ;  /* 0x0000003a0a00780c */ /* 0x000fe40000f21670 */
[----:B------:R-:W-:Y:S02]  /*1c460*/  FSEL R150, R150, -INF , !P2 ;  /* 0xff80000096967808 */ /* 0x000fe40005000000 */
[----:B------:R-:W-:Y:S02]  /*1c470*/  ISETP.GT.AND P2, PT, R11, 0x40, P5 ;  /* 0x000000400b00780c */ /* 0x000fe40002f44270 */
[----:B------:R-:W-:-:S02]  /*1c480*/  FSEL R151, R151, -INF , !P1 ;  /* 0xff80000097977808 */ /* 0x000fc40004800000 */
[C---:B------:R-:W-:Y:S02]  /*1c490*/  ISETP.GT.AND P1, PT, R11.reuse, 0x41, P5 ;  /* 0x000000410b00780c */ /* 0x040fe40002f24270 */
[C---:B------:R-:W-:Y:S02]  /*1c4a0*/  ISETP.LT.OR P2, PT, R10.reuse, 0x41, P2 ;  /* 0x000000410a00780c */ /* 0x040fe40001741670 */
[----:B------:R-:W-:Y:S02]  /*1c4b0*/  ISETP.LT.OR P1, PT, R10, 0x42, P1 ;  /* 0x000000420a00780c */ /* 0x000fe40000f21670 */
[----:B------:R-:W-:Y:S02]  /*1c4c0*/  FSEL R154, R154, -INF , !P2 ;  /* 0xff8000009a9a7808 */ /* 0x000fe40005000000 */
[----:B------:R-:W-:Y:S02]  /*1c4d0*/  ISETP.GT.AND P2, PT, R11, 0x48, P5 ;  /* 0x000000480b00780c */ /* 0x000fe40002f44270 */
[----:B------:R-:W-:-:S02]  /*1c4e0*/  FSEL R155, R155, -INF , !P1 ;  /* 0xff8000009b9b7808 */ /* 0x000fc40004800000 */
[----:B------:R-:W-:Y:S02]  /*1c4f0*/  ISETP.GT.AND P1, PT, R11, 0x49, P5 ;  /* 0x000000490b00780c */ /* 0x000fe40002f24270 */
[----:B------:R-:W-:Y:S02]  /*1c500*/  ISETP.LT.OR P2, PT, R10, 0x49, P2 ;  /* 0x000000490a00780c */ /* 0x000fe40001741670 */
[----:B0-----:R-:W-:Y:S02]  /*1c510*/  FMNMX.FTZ R3, R3, R0, !PT ;  /* 0x0000000003037209 */ /* 0x001fe40007810000 */
[----:B------:R-:W-:Y:S02]  /*1c520*/  FMNMX.FTZ R0, R122, R12, !PT ;  /* 0x0000000c7a007209 */ /* 0x000fe40007810000 */
[----:B------:R-:W-:Y:S01]  /*1c530*/  ISETP.LT.OR P1, PT, R10, 0x4a, P1 ;  /* 0x0000004a0a00780c */ /* 0x000fe20000f21670 */
[----:B------:R-:W-:-:S01]  /*1c540*/  FFMA.FTZ R9, R2, R3, -8 ;  /* 0xc100000002097423 */ /* 0x000fc20000010003 */
[----:B------:R-:W-:-:S02]  /*1c550*/  FMNMX.FTZ R0, R123, R0, !PT ;  /* 0x000000007b007209 */ /* 0x000fc40007810000 */
[----:B------:R-:W-:Y:S02]  /*1c560*/  FSEL R158, R158, -INF , !P2 ;  /* 0xff8000009e9e7808 */ /* 0x000fe40005000000 */
[----:B------:R-:W-:Y:S02]  /*1c570*/  FMNMX.FTZ R0, R126, R0, !PT ;  /* 0x000000007e007209 */ /* 0x000fe40007810000 */
[----:B------:R-:W-:Y:S02]  /*1c580*/  ISETP.GT.AND P2, PT, R11, 0x50, P5 ;  /* 0x000000500b00780c */ /* 0x000fe40002f44270 */
[----:B------:R-:W-:Y:S02]  /*1c590*/  FMNMX.FTZ R0, R127, R0, !PT ;  /* 0x000000007f007209 */ /* 0x000fe40007810000 */
[----:B------:R-:W-:Y:S02]  /*1c5a0*/  FSEL R159, R159, -INF , !P1 ;  /* 0xff8000009f9f7808 */ /* 0x000fe40004800000 */
[----:B------:R-:W-:-:S02]  /*1c5b0*/  FMNMX.FTZ R0, R130, R0, !PT ;  /* 0x0000000082007209 */ /* 0x000fc40007810000 */
[----:B------:R-:W-:Y:S02]  /*1c5c0*/  ISETP.GT.AND P1, PT, R11, 0x51, P5 ;  /* 0x000000510b00780c */ /* 0x000fe40002f24270 */
[----:B------:R-:W-:Y:S02]  /*1c5d0*/  FMNMX.FTZ R0, R131, R0, !PT ;  /* 0x0000000083007209 */ /* 0x000fe40007810000 */
[----:B------:R-:W-:Y:S02]  /*1c5e0*/  ISETP.LT.OR P2, PT, R10, 0x51, P2 ;  /* 0x000000510a00780c */ /* 0x000fe40001741670 */
[----:B------:R-:W-:Y:S02]  /*1c5f0*/  FMNMX.FTZ R0, R134, R0, !PT ;  /* 0x0000000086007209 */ /* 0x000fe40007810000 */
[----:B------:R-:W-:Y:S02]  /*1c600*/  ISETP.GT.AND P4, PT, R11, 0x68, P5 ;  /* 0x000000680b00780c */ /* 0x000fe40002f84270 */
[----:B------:R-:W-:-:S02]  /*1c610*/  FMNMX.FTZ R0, R135, R0, !PT ;  /* 0x0000000087007209 */ /* 0x000fc40007810000 */
[----:B------:R-:W-:Y:S02]  /*1c620*/  ISETP.LT.OR P1, PT, R10, 0x52, P1 ;  /* 0x000000520a00780c */ /* 0x000fe40000f21670 */
[----:B------:R-:W-:Y:S02]  /*1c630*/  FMNMX.FTZ R0, R138, R0, !PT ;  /* 0x000000008a007209 */ /* 0x000fe40007810000 */
[----:B------:R-:W-:Y:S02]  /*1c640*/  FSEL R162, R162, -INF , !P2 ;  /* 0xff800000a2a27808 */ /* 0x000fe40005000000 */
        /* <DEDUP_REMOVED lines=11> */
[----:B------:R-:W-:Y:S02]  /*1c700*/  ISETP.LT.OR P1, PT, R10, 0x5a, P1 ;  /* 0x0000005a0a00780c */ /* 0x000fe40000f21670 */
[----:B------:R-:W-:Y:S02]  /*1c710*/  FMNMX.FTZ R0, R151, R0, !PT ;  /* 0x0000000097007209 */ /* 0x000fe40007810000 */
[----:B------:R-:W-:Y:S02]  /*1c720*/  FSEL R166, R166, -INF , !P2 ;  /* 0xff800000a6a67808 */ /* 0x000fe40005000000 */
[----:B------:R-:W-:-:S02]  /*1c730*/  FMNMX.FTZ R0, R154, R0, !PT ;  /* 0x000000009a007209 */ /* 0x000fc40007810000 */
[----:B------:R-:W-:Y:S02]  /*1c740*/  ISETP.GT.AND P2, PT, R11, 0x60, P5 ;  /* 0x000000600b00780c */ /* 0x000fe40002f44270 */
[----:B------:R-:W-:Y:S02]  /*1c750*/  FMNMX.FTZ R0, R155, R0, !PT ;  /* 0x000000009b007209 */ /* 0x000fe40007810000 */
[----:B------:R-:W-:Y:S02]  /*1c760*/  LOP3.LUT R22, R22, 0xfffffffd, RZ, 0xc0, !PT ;  /* 0xfffffffd16167812 */ /* 0x000fe400078ec0ff */
[----:B------:R-:W-:Y:S02]  /*1c770*/  FMNMX.FTZ R0, R158, R0, !PT ;  /* 0x000000009e007209 */ /* 0x000fe40007810000 */
[----:B------:R-:W-:Y:S02]  /*1c780*/  ISETP.GT.AND P6, PT, R11, 0x69, P5 ;  /* 0x000000690b00780c */ /* 0x000fe40002fc4270 */
[----:B------:R-:W-:-:S02]  /*1c790*/  FMNMX.FTZ R0, R159, R0, !PT ;  /* 0x000000009f007209 */ /* 0x000fc40007810000 */
[----:B------:R-:W-:Y:S02]  /*1c7a0*/  FSEL R167, R167, -INF , !P1 ;  /* 0xff800000a7a77808 */ /* 0x000fe40004800000 */
[----:B------:R-:W-:Y:S02]  /*1c7b0*/  FMNMX.FTZ R0, R162, R0, !PT ;  /* 0x00000000a2007209 */ /* 0x000fe40007810000 */
[----:B------:R-:W-:Y:S02]  /*1c7c0*/  ISETP.GT.AND P1, PT, R11, 0x61, P5 ;  /* 0x000000610b00780c */ /* 0x000fe40002f24270 */
[----:B------:R-:W-:Y:S02]  /*1c7d0*/  FMNMX.FTZ R0, R163, R0, !PT ;  /* 0x00000000a3007209 */ /* 0x000fe40007810000 */
[----:B------:R-:W-:Y:S02]  /*1c7e0*/  ISETP.LT.OR P2, PT, R10, 0x61, P2 ;  /* 0x000000610a00780c */ /* 0x000fe40001741670 */
[----:B------:R-:W-:-:S02]  /*1c7f0*/  FMNMX.FTZ R0, R166, R0, !PT ;  /* 0x00000000a6007209 */ /* 0x000fc40007810000 */
[----:B------:R-:W-:Y:S02]  /*1c800*/  @P4 LOP3.LUT R22, R22, 0x2, RZ, 0xfc, !PT ;  /* 0x0000000216164812 */ /* 0x000fe400078efcff */
[C---:B------:R-:W-:Y:S02]  /*1c810*/  ISETP.LT.OR P4, PT, R10.reuse, 0x6a, P6 ;  /* 0x0000006a0a00780c */ /* 0x040fe40003781670 */
[----:B------:R-:W-:Y:S02]  /*1c820*/  FSETP.NEU.FTZ.AND P6, PT, R3, -INF , PT ;  /* 0xff8000000300780b */ /* 0x000fe40003fdd000 */
[----:B------:R-:W-:Y:S02]  /*1c830*/  ISETP.LT.OR P1, PT, R10, 0x62, P1 ;  /* 0x000000620a00780c */ /* 0x000fe40000f21670 */
[----:B------:R-:W-:Y:S02]  /*1c840*/  FSEL R170, R170, -INF , !P2 ;  /* 0xff800000aaaa7808 */ /* 0x000fe40005000000 */
[----:B------:R-:W-:-:S02]  /*1c850*/  FMNMX.FTZ R0, R167, R0, !PT ;  /* 0x00000000a7007209 */ /* 0x000fc40007810000 */
[----:B------:R-:W-:Y:S02]  /*1c860*/  FSEL R8, R3, RZ, P6 ;  /* 0x000000ff03087208 */ /* 0x000fe40003000000 */
[----:B------:R-:W-:Y:S02]  /*1c870*/  FSEL R9, R9, RZ, P6 ;  /* 0x000000ff09097208 */ /* 0x000fe40003000000 */
[----:B------:R-:W-:Y:S01]  /*1c880*/  FSEL R171, R171, -INF , !P1 ;  /* 0xff800000abab7808 */ /* 0x000fe20004800000 */
[----:B------:R-:W-:Y:S01]  /*1c890*/  FADD.FTZ R8, -R8, R13 ;  /* 0x0000000d08087221 */ /* 0x000fe20000010100 */
[----:B------:R-:W-:Y:S01]  /*1c8a0*/  LOP3.LUT P6, RZ, R22, 0x2, RZ, 0xc0, !PT ;  /* 0x0000000216ff7812 */ /* 0x000fe200078cc0ff */
[--C-:B------:R-:W-:Y:S01]  /*1c8b0*/  FFMA.FTZ R120, R2, R120, -R9.reuse ;  /* 0x0000007802787223 */ /* 0x100fe20000010809 */
[----:B------:R-:W-:Y:S01]  /*1c8c0*/  FMNMX.FTZ R0, R170, R0, !PT ;  /* 0x00000000aa007209 */ /* 0x000fe20007810000 */
[C---:B------:R-:W-:Y:S01]  /*1c8d0*/  FMUL.FTZ R8, R2.reuse, R8 ;  /* 0x0000000802087220 */ /* 0x040fe20000410000 */
[----:B------:R-:W-:Y:S01]  /*1c8e0*/  ISETP.GT.AND P3, PT, R11, 0x70, P5 ;  /* 0x000000700b00780c */ /* 0x000fe20002f64270 */
[--C-:B------:R-:W-:Y:S01]  /*1c8f0*/  FFMA.FTZ R121, R2, R121, -R9.reuse ;  /* 0x0000007902797223 */ /* 0x100fe20000010809 */
[----:B------:R-:W-:Y:S01]  /*1c900*/  FSEL R174, R174, -INF , !P6 ;  /* 0xff800000aeae7808 */ /* 0x000fe20007000000 */
[----:B------:R-:W-:Y:S01]  /*1c910*/  MUFU.EX2 R120, R120 ;  /* 0x0000007800787308 */ /* 0x000fe20000000800 */
[----:B------:R-:W-:Y:S01]  /*1c920*/  FMNMX.FTZ R0, R171, R0, !PT ;  /* 0x00000000ab007209 */ /* 0x000fe20007810000 */
[C-C-:B------:R-:W-:Y:S01]  /*1c930*/  FFMA.FTZ R124, R2.reuse, R124, -R9.reuse ;  /* 0x0000007c027c7223 */ /* 0x140fe20000010809 */
[----:B------:R-:W-:Y:S01]  /*1c940*/  ISETP.GT.AND P2, PT, R11, 0x71, P5 ;  /* 0x000000710b00780c */ /* 0x000fe20002f44270 */
[--C-:B------:R-:W-:Y:S01]  /*1c950*/  FFMA.FTZ R125, R2, R125, -R9.reuse ;  /* 0x0000007d027d7223 */ /* 0x100fe20000010809 */
[----:B------:R-:W-:Y:S01]  /*1c960*/  ISETP.LT.OR P3, PT, R10, 0x71, P3 ;  /* 0x000000710a00780c */ /* 0x000fe20001f61670 */
[--C-:B------:R-:W-:Y:S01]  /*1c970*/  FFMA.FTZ R128, R2, R128, -R9.reuse ;  /* 0x0000008002807223 */ /* 0x100fe20000010809 */
[----:B------:R-:W-:Y:S01]  /*1c980*/  FSEL R175, R175, -INF , !P4 ;  /* 0xff800000afaf7808 */ /* 0x000fe20006000000 */
[----:B------:R-:W0:Y:S01]  /*1c990*/  MUFU.EX2 R8, R8 ;  /* 0x0000000800087308 */ /* 0x000e220000000800 */
[----:B------:R-:W-:Y:S01]  /*1c9a0*/  FMNMX.FTZ R0, R174, R0, !PT ;  /* 0x00000000ae007209 */ /* 0x000fe20007810000 */
[C-C-:B------:R-:W-:Y:S01]  /*1c9b0*/  FFMA.FTZ R129, R2.reuse, R129, -R9.reuse ;  /* 0x0000008102817223 */ /* 0x140fe20000010809 */
[----:B------:R-:W-:Y:S01]  /*1c9c0*/  ISETP.GT.AND P1, PT, R11, 0x78, P5 ;  /* 0x000000780b00780c */ /* 0x000fe20002f24270 */
[--C-:B------:R-:W-:Y:S01]  /*1c9d0*/  FFMA.FTZ R132, R2, R132, -R9.reuse ;  /* 0x0000008402847223 */ /* 0x100fe20000010809 */
[----:B------:R-:W-:Y:S01]  /*1c9e0*/  ISETP.LT.OR P2, PT, R10, 0x72, P2 ;  /* 0x000000720a00780c */ /* 0x000fe20001741670 */
[--C-:B------:R-:W-:Y:S01]  /*1c9f0*/  FFMA.FTZ R133, R2, R133, -R9.reuse ;  /* 0x0000008502857223 */ /* 0x100fe20000010809 */
[----:B------:R-:W-:Y:S01]  /*1ca00*/  FSEL R178, R178, -INF , !P3 ;  /* 0xff800000b2b27808 */ /* 0x000fe20005800000 */
[----:B------:R-:W1:Y:S01]  /*1ca10*/  MUFU.EX2 R121, R121 ;  /* 0x0000007900797308 */ /* 0x000e620000000800 */
[----:B------:R-:W-:Y:S01]  /*1ca20*/  FMNMX.FTZ R0, R175, R0, !PT ;  /* 0x00000000af007209 */ /* 0x000fe20007810000 */
[C-C-:B------:R-:W-:Y:S01]  /*1ca30*/  FFMA.FTZ R136, R2.reuse, R136, -R9.reuse ;  /* 0x0000008802887223 */ /* 0x140fe20000010809 */
[----:B------:R-:W-:Y:S01]  /*1ca40*/  ISETP.GT.AND P5, PT, R11, 0x79, P5 ;  /* 0x000000790b00780c */ /* 0x000fe20002fa4270 */
[--C-:B------:R-:W-:Y:S01]  /*1ca50*/  FFMA.FTZ R137, R2, R137, -R9.reuse ;  /* 0x0000008902897223 */ /* 0x100fe20000010809 */
[----:B------:R-:W-:Y:S01]  /*1ca60*/  ISETP.LT.OR P1, PT, R10, 0x79, P1 ;  /* 0x000000790a00780c */ /* 0x000fe20000f21670 */
[--C-:B------:R-:W-:Y:S01]  /*1ca70*/  FFMA.FTZ R140, R2, R140, -R9.reuse ;  /* 0x0000008c028c7223 */ /* 0x100fe20000010809 */
[----:B------:R-:W-:Y:S01]  /*1ca80*/  FSEL R179, R179, -INF , !P2 ;  /* 0xff800000b3b37808 */ /* 0x000fe20005000000 */
[----:B------:R-:W-:Y:S01]  /*1ca90*/  MUFU.EX2 R124, R124 ;  /* 0x0000007c007c7308 */ /* 0x000fe20000000800 */
[----:B------:R-:W-:Y:S01]  /*1caa0*/  FMNMX.FTZ R0, R178, R0, !PT ;  /* 0x00000000b2007209 */ /* 0x000fe20007810000 */
[----:B0-----:R-:W-:Y:S01]  /*1cab0*/  FFMA.FTZ R6, R8, R6, R120 ;  /* 0x0000000608067223 */ /* 0x001fe20000010078 */
[----:B------:R-:W-:Y:S01]  /*1cac0*/  ISETP.LT.OR P5, PT, R10, 0x7a, P5 ;  /* 0x0000007a0a00780c */ /* 0x000fe20002fa1670 */
[--C-:B------:R-:W-:Y:S01]  /*1cad0*/  FFMA.FTZ R141, R2, R141, -R9.reuse ;  /* 0x0000008d028d7223 */ /* 0x100fe20000010809 */
[----:B------:R-:W-:Y:S01]  /*1cae0*/  FSEL R182, R182, -INF , !P1 ;  /* 0xff800000b6b67808 */ /* 0x000fe20004800000 */
[--C-:B------:R-:W-:Y:S01]  /*1caf0*/  FFMA.FTZ R144, R2, R144, -R9.reuse ;  /* 0x0000009002907223 */ /* 0x100fe20000010809 */
[----:B------:R-:W-:Y:S01]  /*1cb00*/  FMNMX.FTZ R0, R179, R0, !PT ;  /* 0x00000000b3007209 */ /* 0x000fe20007810000 */
[----:B------:R-:W-:Y:S01]  /*1cb10*/  MUFU.EX2 R125, R125 ;  /* 0x0000007d007d7308 */ /* 0x000fe20000000800 */
[----:B------:R-:W-:Y:S01]  /*1cb20*/  FSEL R183, R183, -INF , !P5 ;  /* 0xff800000b7b77808 */ /* 0x000fe20006800000 */
[----:B-1----:R-:W-:Y:S01]  /*1cb30*/  FADD.FTZ R6, R121, R6 ;  /* 0x0000000679067221 */ /* 0x002fe20000010000 */
        /* <DEDUP_REMOVED lines=25> */
[----:B------:R-:W-:-:S04]  /*1ccd0*/  LOP3.LUT P0, RZ, R22, 0x40000000, RZ, 0xc0, !PT ;  /* 0x4000000016ff7812 */ /* 0x000fc8000780c0ff */
        /* <DEDUP_REMOVED lines=8> */
[----:B------:R-:W-:Y:S01]  /*1cd60*/  FSETP.NEU.FTZ.AND P1, PT, R0, -INF , PT ;  /* 0xff8000000000780b */ /* 0x000fe20003f3d000 */
[----:B------:R-:W-:-:S02]  /*1cd70*/  FFMA.FTZ R11, R2, R0, -8 ;  /* 0xc1000000020b7423 */ /* 0x000fc40000010000 */
[----:B------:R-:W-:Y:S01]  /*1cd80*/  MUFU.EX2 R144, R144 ;  /* 0x0000009000907308 */ /* 0x000fe20000000800 */
[----:B------:R-:W-:Y:S02]  /*1cd90*/  FSEL R10, R0, RZ, P1 ;  /* 0x000000ff000a7208 */ /* 0x000fe40000800000 */
[----:B------:R-:W-:-:S03]  /*1cda0*/  FSEL R11, R11, RZ, P1 ;  /* 0x000000ff0b0b7208 */ /* 0x000fc60000800000 */
[----:B------:R-:W-:Y:S02]  /*1cdb0*/  FADD.FTZ R10, -R10, R12 ;  /* 0x0000000c0a0a7221 */ /* 0x000fe40000010100 */
[----:B------:R-:W-:-:S01]  /*1cdc0*/  FFMA.FTZ R122, R2, R122, -R11 ;  /* 0x0000007a027a7223 */ /* 0x000fc2000001080b */
[C-C-:B------:R-:W-:Y:S01]  /*1cdd0*/  FFMA.FTZ R123, R2.reuse, R123, -R11.reuse ;  /* 0x0000007b027b7223 */ /* 0x140fe2000001080b */
[C---:B------:R-:W-:Y:S01]  /*1cde0*/  FMUL.FTZ R10, R2.reuse, R10 ;  /* 0x0000000a020a7220 */ /* 0x040fe20000410000 */
        /* <DEDUP_REMOVED lines=146> */
.L_x_1816:
        /* <DEDUP_REMOVED lines=135> */
[----:B0-----:R-:W-:Y:S02]  /*1df80*/  IMAD.MOV.U32 R12, RZ, RZ, R0 ;  /* 0x000000ffff0c7224 */ /* 0x001fe400078e0000 */
        /* <DEDUP_REMOVED lines=20> */
.L_x_1797:
[----:B------:R-:W-:Y:S05]  /*1e0d0*/  WARPSYNC.ALL ;  /* 0x0000000000007948 */ /* 0x000fea0003800000 */
[----:B------:R-:W-:Y:S06]  /*1e0e0*/  BAR.ARV 0x8, 0x180 ;  /* 0x0206000000007b1d */ /* 0x000fec0000002000 */
[----:B------:R-:W-:Y:S05]  /*1e0f0*/  @!P0 BRA `(.L_x_1818) ;  /* 0x0000000000048947 */ /* 0x000fea0003800000 */
[----:B------:R-:W-:Y:S01]  /*1e100*/  BPT.TRAP 0x1 ;  /* 0x000000040000795c */ /* 0x000fe20000300000 */
.L_x_1818:
[----:B------:R-:W-:Y:S01]  /*1e110*/  IMAD R4, R17, 0x8, R16 ;  /* 0x0000000811047824 */ /* 0x000fe200078e0210 */
[----:B------:R-:W-:-:S04]  /*1e120*/  SHF.L.U32 R7, R200, 0x1f, RZ ;  /* 0x0000001fc8077819 */ /* 0x000fc800000006ff */
[----:B------:R0:W1:Y:S01]  /*1e130*/  SYNCS.PHASECHK.TRANS64.TRYWAIT P1, [R4+URZ+0x2a850], R7 ;  /* 0x02a85007040075a7 */ /* 0x000062000802017f */
[----:B------:R-:W-:Y:S05]  /*1e140*/  @!P0 BRA `(.L_x_1819) ;  /* 0x0000000000048947 */ /* 0x000fea0003800000 */
[----:B------:R-:W-:Y:S01]  /*1e150*/  BPT.TRAP 0x1 ;  /* 0x000000040000795c */ /* 0x000fe20000300000 */
.L_x_1819:
[----:B------:R-:W-:-:S05]  /*1e160*/  VIADD R16, R16, 0x400 ;  /* 0x0000040010107836 */ /* 0x000fca0000000000 */
[----:B------:R-:W-:-:S04]  /*1e170*/  SHF.R.U32.HI R16, RZ, 0x4, R16 ;  /* 0x00000004ff107819 */ /* 0x000fc80000011610 */
[----:B------:R-:W-:-:S04]  /*1e180*/  LOP3.LUT R16, R16, 0x3fff, RZ, 0xc0, !PT ;  /* 0x00003fff10107812 */ /* 0x000fc800078ec0ff */
[----:B------:R-:W-:Y:S01]  /*1e190*/  LOP3.LUT R16, R16, 0x10000, RZ, 0xfc, !PT ;  /* 0x0001000010107812 */ /* 0x000fe200078efcff */
[----:B-1----:R-:W-:Y:S06]  /*1e1a0*/  @P1 BRA `(.L_x_1820) ;  /* 0x0000000000081947 */ /* 0x002fec0003800000 */
[----:B------:R-:W1:Y:S02]  /*1e1b0*/  SYNCS.PHASECHK.TRANS64.TRYWAIT P1, [R4+URZ+0x2a850], R7 ;  /* 0x02a85007040075a7 */ /* 0x000e64000802017f */
[----:B-1----:R-:W-:Y:S05]  /*1e1c0*/  @!P1 BRA `(.L_x_1821) ;  /* 0x000000fc00249947 */ /* 0x002fea0003800000 */
.L_x_1820:
[----:B------:R-:W-:Y:S01]  /*1e1d0*/  IMAD R8, R17, 0x600, R16 ;  /* 0x0000060011087824 */ /* 0x000fe200078e0210 */
[----:B------:R-:W-:Y:S05]  /*1e1e0*/  WARPSYNC.ALL ;  /* 0x0000000000007948 */ /* 0x000fea0003800000 */
[----:B------:R-:W-:Y:S01]  /*1e1f0*/  IMAD.MOV.U32 R9, RZ, RZ, 0x40000040 ;  /* 0x40000040ff097424 */ /* 0x000fe200078e00ff */
[C---:B------:R-:W-:Y:S01]  /*1e200*/  R2UR UR6, R8.reuse ;  /* 0x00000000080672ca */ /* 0x040fe200000e0000 */
[----:B------:R-:W-:Y:S01]  /*1e210*/  WARPGROUP.ARRIVE ;  /* 0x00000000000079c5 */ /* 0x000fe20000000000 */
[----:B------:R-:W-:Y:S01]  /*1e220*/  VIADD R10, R8, 0x2 ;  /* 0x00000002080a7836 */ /* 0x000fe20000000000 */
[----:B------:R-:W-:Y:S01]  /*1e230*/  ULDC.64 UR4, c[0x0][0x9a0] ;  /* 0x0002680000047ab9 */ /* 0x000fe20000000a00 */
[----:B------:R-:W-:Y:S01]  /*1e240*/  R2UR UR7, R9 ;  /* 0x00000000090772ca */ /* 0x000fe200000e0000 */
[----:B------:R-:W-:Y:S01]  /*1e250*/  IMAD.MOV.U32 R11, RZ, RZ, 0x40000040 ;  /* 0x40000040ff0b7424 */ /* 0x000fe200078e00ff */
[----:B------:R-:W-:-:S04]  /*1e260*/  ISETP.NE.U32.AND P1, PT, RZ, UR4, PT ;  /* 0x00000004ff007c0c */ /* 0x000fc8000bf25070 */
[----:B------:R-:W-:-:S07]  /*1e270*/  ISETP.NE.AND.EX P1, PT, RZ, UR5, PT, P1 ;  /* 0x00000005ff007c0c */ /* 0x000fce000bf25310 */
[----:B------:R-:W-:Y:S01]  /*1e280*/  QGMMA.64x192x32.F32.E4M3.E4M3 R24, R196, gdesc[UR4], R24, gsb0 ;  /* 0x02e00004c4187df3 */ /* 0x000fe20008000818 */
[----:B------:R-:W-:Y:S02]  /*1e290*/  R2UR UR6, R10 ;  /* 0x000000000a0672ca */ /* 0x000fe400000e0000 */
[----:B------:R-:W-:-:S03]  /*1e2a0*/  R2UR UR7, R11 ;  /* 0x000000000b0772ca */ /* 0x000fc600000e0000 */
[----:B------:R-:W2:Y:S01]  /*1e2b0*/  @P1 LDC.64 R10, c[0x0][0x9c8] ;  /* 0x00027200ff0a1b82 */ /* 0x000ea20000000a00 */
[----:B01----:R-:W-:-:S07]  /*1e2c0*/  @P1 SHF.R.S32.HI R7, RZ, 0x1f, R227 ;  /* 0x0000001fff071819 */ /* 0x003fce00000114e3 */
[----:B------:R-:W0:Y:S01]  /*1e2d0*/  @P1 LDC.64 R12, c[0x0][0x9d0] ;  /* 0x00027400ff0c1b82 */ /* 0x000e220000000a00 */
[----:B--2---:R-:W-:-:S04]  /*1e2e0*/  @P1 IMAD R14, R7, R10, RZ ;  /* 0x0000000a070e1224 */ /* 0x004fc800078e02ff */
[C---:B------:R-:W-:Y:S02]  /*1e2f0*/  @P1 IMAD R7, R227.reuse, R11, R14 ;  /* 0x0000000be3071224 */ /* 0x040fe400078e020e */
[----:B------:R-:W-:-:S04]  /*1e300*/  @P1 IMAD.WIDE.U32 R10, R227, R10, RZ ;  /* 0x0000000ae30a1225 */ /* 0x000fc800078e00ff */
[----:B------:R-:W-:Y:S02]  /*1e310*/  @P1 IMAD.IADD R11, R11, 0x1, R7 ;  /* 0x000000010b0b1824 */ /* 0x000fe400078e0207 */
[----:B------:R-:W-:Y:S02]  /*1e320*/  IMAD.MOV.U32 R7, RZ, RZ, 0x3f800000 ;  /* 0x3f800000ff077424 */ /* 0x000fe400078e00ff */
[----:B0-----:R-:W-:-:S04]  /*1e330*/  @P1 IMAD.WIDE.U32 R10, R201, R12, R10 ;  /* 0x0000000cc90a1225 */ /* 0x001fc800078e000a */
[----:B------:R-:W-:Y:S01]  /*1e340*/  @P1 IMAD R13, R201, R13, R11 ;  /* 0x0000000dc90d1224 */ /* 0x000fe200078e020b */
[----:B------:R-:W-:-:S04]  /*1e350*/  @P1 LEA R12, P2, R10, UR4, 0x2 ;  /* 0x000000040a0c1c11 */ /* 0x000fc8000f8410ff */
[----:B------:R-:W-:-:S05]  /*1e360*/  @P1 LEA.HI.X R13, R10, UR5, R13, 0x2, P2 ;  /* 0x000000050a0d1c11 */ /* 0x000fca00090f140d */
[----:B------:R0:W2:Y:S01]  /*1e370*/  @P1 LDG.E R7, desc[UR42][R12.64] ;  /* 0x0000002a0c071981 */ /* 0x0000a2000c1e1900 */
[----:B------:R-:W-:Y:S02]  /*1e380*/  VIADD R10, R8, 0x4 ;  /* 0x00000004080a7836 */ /* 0x000fe40000000000 */
[----:B------:R-:W-:Y:S01]  /*1e390*/  IMAD.MOV.U32 R11, RZ, RZ, 0x40000040 ;  /* 0x40000040ff0b7424 */ /* 0x000fe200078e00ff */
[----:B------:R-:W-:Y:S02]  /*1e3a0*/  WARPGROUP.DEPBAR.LE gsb0, 0x0 ;  /* 0x00008000000079c5 */ /* 0x000fe40000010000 */
[----:B------:R-:W-:-:S06]  /*1e3b0*/  WARPGROUP.ARRIVE ;  /* 0x00000000000079c5 */ /* 0x000fcc0000000000 */
[----:B------:R-:W-:Y:S01]  /*1e3c0*/  QGMMA.64x192x32.F32.E4M3.E4M3 R24, R192, gdesc[UR4], R24, gsb0 ;  /* 0x02e00004c0187df3 */ /* 0x000fe20008000818 */
[----:B------:R-:W-:Y:S02]  /*1e3d0*/  R2UR UR6, R10 ;  /* 0x000000000a0672ca */ /* 0x000fe400000e0000 */
[----:B------:R-:W-:Y:S01]  /*1e3e0*/  R2UR UR7, R11 ;  /* 0x000000000b0772ca */ /* 0x000fe200000e0000 */
[----:B------:R-:W-:Y:S02]  /*1e3f0*/  VIADD R8, R8, 0x6 ;  /* 0x0000000608087836 */ /* 0x000fe40000000000 */
[----:B------:R-:W-:Y:S01]  /*1e400*/  IMAD.MOV.U32 R9, RZ, RZ, 0x40000040 ;  /* 0x40000040ff097424 */ /* 0x000fe200078e00ff */
[----:B------:R-:W1:Y:S01]  /*1e410*/  SHFL.BFLY PT, R10, R5, 0x2, 0x1f ;  /* 0x0c401f00050a7f89 */ /* 0x000e6200000e0000 */
[----:B------:R-:W-:Y:S02]  /*1e420*/  WARPGROUP.DEPBAR.LE gsb0, 0x0 ;  /* 0x00008000000079c5 */ /* 0x000fe40000010000 */
[----:B------:R-:W-:-:S10]  /*1e430*/  WARPGROUP.ARRIVE ;  /* 0x00000000000079c5 */ /* 0x000fd40000000000 */
[----:B------:R-:W-:Y:S01]  /*1e440*/  QGMMA.64x192x32.F32.E4M3.E4M3 R24, R188, gdesc[UR4], R24, gsb0 ;  /* 0x02e00004bc187df3 */ /* 0x000fe20008000818 */
[----:B------:R-:W-:Y:S02]  /*1e450*/  R2UR UR6, R8 ;  /* 0x00000000080672ca */ /* 0x000fe400000e0000 */
[----:B------:R-:W-:Y:S02]  /*1e460*/  R2UR UR7, R9 ;  /* 0x00000000090772ca */ /* 0x000fe400000e0000 */
[----:B------:R-:W3:Y:S01]  /*1e470*/  SHFL.BFLY PT, R9, R6, 0x2, 0x1f ;  /* 0x0c401f0006097f89 */ /* 0x000ee200000e0000 */
[----:B-1----:R-:W-:-:S05]  /*1e480*/  FADD.FTZ R10, R10, R5 ;  /* 0x000000050a0a7221 */ /* 0x002fca0000010000 */
[----:B------:R-:W1:Y:S01]  /*1e490*/  SHFL.BFLY PT, R11, R10, 0x1, 0x1f ;  /* 0x0c201f000a0b7f89 */ /* 0x000e6200000e0000 */
[----:B---3--:R-:W-:-:S05]  /*1e4a0*/  FADD.FTZ R9, R9, R6 ;  /* 0x0000000609097221 */ /* 0x008fca0000010000 */
[----:B------:R-:W0:Y:S01]  /*1e4b0*/  SHFL.BFLY PT, R8, R9, 0x1, 0x1f ;  /* 0x0c201f0009087f89 */ /* 0x000e2200000e0000 */
[----:B-1----:R-:W-:-:S01]  /*1e4c0*/  FADD.FTZ R11, R10, R11 ;  /* 0x0000000b0a0b7221 */ /* 0x002fc20000010000 */
[----:B------:R-:W-:-:S03]  /*1e4d0*/  IMAD.MOV.U32 R6, RZ, RZ, RZ ;  /* 0x000000ffff067224 */ /* 0x000fc600078e00ff */
[----:B------:R-:W-:-:S05]  /*1e4e0*/  FMUL.FTZ R14, R11, 0.00390625 ;  /* 0x3b8000000b0e7820 */ /* 0x000fca0000410000 */
[----:B------:R-:W-:Y:S01]  /*1e4f0*/  FSETP.NE.FTZ.AND P3, PT, R14, RZ, PT ;  /* 0x000000ff0e00720b */ /* 0x000fe20003f75000 */
[----:B0-----:R-:W-:-:S05]  /*1e500*/  FADD.FTZ R12, R9, R8 ;  /* 0x00000008090c7221 */ /* 0x001fca0000010000 */
[C---:B------:R-:W-:Y:S01]  /*1e510*/  FSETP.NE.FTZ.AND P1, PT, R12.reuse, RZ, PT ;  /* 0x000000ff0c00720b */ /* 0x040fe20003f35000 */
[----:B------:R-:W-:-:S05]  /*1e520*/  FMUL.FTZ R13, R12, 0.00390625 ;  /* 0x3b8000000c0d7820 */ /* 0x000fca0000410000 */
        /* <DEDUP_REMOVED lines=13> */
[----:B------:R-:W-:-:S02]  /*1e600*/  IMAD.MOV.U32 R152, RZ, RZ, -0x800000 ;  /* 0xff800000ff987424 */ /* 0x000fc400078e00ff */
[----:B------:R-:W-:Y:S02]  /*1e610*/  IMAD.MOV.U32 R151, RZ, RZ, -0x800000 ;  /* 0xff800000ff977424 */ /* 0x000fe400078e00ff */
[----:B-1----:R-:W-:Y:S01]  /*1e620*/  @P2 FMUL.FTZ R5, R5, 0.69314718246459960938 ;  /* 0x3f31721805052820 */ /* 0x002fe20000410000 */
[----:B------:R-:W-:-:S01]  /*1e630*/  @P3 FFMA.FTZ R152, R2, R0, R9 ;  /* 0x0000000002983223 */ /* 0x000fc20000010009 */
[----:B--2---:R-:W-:Y:S02]  /*1e640*/  FMUL.FTZ R2, R6, R7 ;  /* 0x0000000706027220 */ /* 0x004fe40000410000 */
[----:B------:R-:W-:-:S01]  /*1e650*/  @P2 FFMA.FTZ R151, R8, R3, R5 ;  /* 0x0000000308972223 */ /* 0x000fc20000010005 */
[----:B---3--:R-:W-:Y:S01]  /*1e660*/  FMUL.FTZ R0, R10, R7 ;  /* 0x000000070a007220 */ /* 0x008fe20000410000 */
[----:B------:R-:W-:Y:S02]  /*1e670*/  WARPGROUP.DEPBAR.LE gsb0, 0x0 ;  /* 0x00008000000079c5 */ /* 0x000fe40000010000 */
[----:B------:R-:W-:Y:S05]  /*1e680*/  @!P0 BRA `(.L_x_1822) ;  /* 0x0000000000048947 */ /* 0x000fea0003800000 */
[----:B------:R-:W-:Y:S01]  /*1e690*/  BPT.TRAP 0x1 ;  /* 0x000000040000795c */ /* 0x000fe20000300000 */
.L_x_1822:
[----:B------:R-:W-:Y:S02]  /*1e6a0*/  VIADD R17, R17, 0x1 ;  /* 0x0000000111117836 */ /* 0x000fe40000000000 */
[-C--:B------:R-:W-:Y:S01]  /*1e6b0*/  FMUL.FTZ R10, R48, R2.reuse ;  /* 0x00000002300a7220 */ /* 0x080fe20000410000 */
[----:B------:R-:W-:Y:S02]  /*1e6c0*/  VIADD R11, R4, 0x2a860 ;  /* 0x0002a860040b7836 */ /* 0x000fe40000000000 */
[-C--:B------:R-:W-:Y:S01]  /*1e6d0*/  FMUL.FTZ R7, R32, R2.reuse ;  /* 0x0000000220077220 */ /* 0x080fe20000410000 */
[----:B------:R-:W-:Y:S01]  /*1e6e0*/  IMAD.U32 R4, RZ, RZ, UR38 ;  /* 0x00000026ff047e24 */ /* 0x000fe2000f8e00ff */
[----:B------:R-:W-:Y:S01]  /*1e6f0*/  ISETP.NE.AND P1, PT, R17, 0x2, PT ;  /* 0x000000021100780c */ /* 0x000fe20003f25270 */
[-C--:B------:R-:W-:Y:S01]  /*1e700*/  FMUL.FTZ R15, R56, R2.reuse ;  /* 0x00000002380f7220 */ /* 0x080fe20000410000 */
[-C--:B------:R-:W-:Y:S01]  /*1e710*/  FMUL.FTZ R48, R112, R2.reuse ;  /* 0x0000000270307220 */ /* 0x080fe20000410000 */
[-C--:B------:R-:W-:Y:S01]  /*1e720*/  FMUL.FTZ R56, R88, R2.reuse ;  /* 0x0000000258387220 */ /* 0x080fe20000410000 */
[----:B------:R-:W-:Y:S01]  /*1e730*/  PRMT R11, R4, 0x654, R11 ;  /* 0x00000654040b7816 */ /* 0x000fe2000000000b */
[-C--:B------:R-:W-:Y:S01]  /*1e740*/  FMUL.FTZ R3, R117, R2.reuse ;  /* 0x0000000275037220 */ /* 0x080fe20000410000 */
[----:B------:R-:W-:Y:S01]  /*1e750*/  SEL R13, RZ, 0x1, P1 ;  /* 0x00000001ff0d7807 */ /* 0x000fe20000800000 */
[-C--:B------:R-:W-:Y:S01]  /*1e760*/  FMUL.FTZ R122, R36, R2.reuse ;  /* 0x00000002247a7220 */ /* 0x080fe20000410000 */
[-C--:B------:R-:W-:Y:S01]  /*1e770*/  FMUL.FTZ R126, R33, R2.reuse ;  /* 0x00000002217e7220 */ /* 0x080fe20000410000 */
[-C--:B------:R-:W-:Y:S01]  /*1e780*/  FMUL.FTZ R135, R49, R2.reuse ;  /* 0x0000000231877220 */ /* 0x080fe20000410000 */
[-C--:B------:R-:W-:Y:S01]  /*1e790*/  FMUL.FTZ R127, R60, R2.reuse ;  /* 0x000000023c7f7220 */ /* 0x080fe20000410000 */
[-C--:B------:R-:W-:Y:S01]  /*1e7a0*/  FMUL.FTZ R112, R84, R2.reuse ;  /* 0x0000000254707220 */ /* 0x080fe20000410000 */
        /* <DEDUP_REMOVED lines=17> */
[----:B------:R0:W-:Y:S01]  /*1e8c0*/  SYNCS.ARRIVE.TRANS64.RED.A1T0 RZ, [R11+URZ], RZ ;  /* 0x000000ff0bff79a7 */ /* 0x0001e2000810043f */
        /* <DEDUP_REMOVED lines=48> */
[-C--:B0-----:R-:W-:Y:S01]  /*1ebd0*/  FMUL.FTZ R11, R114, R0.reuse ;  /* 0x00000000720b7220 */ /* 0x081fe20000410000 */
        /* <DEDUP_REMOVED lines=19> */
[----:B------:R-:W-:Y:S01]  /*1ed10*/  FMUL.FTZ R115, R115, R0 ;  /* 0x0000000073737220 */ /* 0x000fe20000410000 */
[----:B------:R-:W-:Y:S01]  /*1ed20*/  LOP3.LUT R200, R200, R13, RZ, 0x3c, !PT ;  /* 0x0000000dc8c87212 */ /* 0x000fe200078e3cff */
[----:B------:R-:W-:Y:S01]  /*1ed30*/  UIADD3 UR37, UR37, 0x1, URZ ;  /* 0x0000000125257890 */ /* 0x000fe2000fffe03f */
[----:B------:R-:W-:-:S11]  /*1ed40*/  SEL R17, R17, RZ, P1 ;  /* 0x000000ff11117207 */ /* 0x000fd60000800000 */
.L_x_1706:
[----:B------:R-:W-:Y:S05]  /*1ed50*/  WARPSYNC.ALL ;  /* 0x0000000000007948 */ /* 0x000fea0003800000 */
[----:B------:R-:W2:Y:S01]  /*1ed60*/  LDL R166, [R1+0xc] ;  /* 0x00000c0001a67983 */ /* 0x000ea20000100800 */
[----:B------:R-:W0:Y:S01]  /*1ed70*/  S2UR UR38, SR_CgaCtaId ;  /* 0x00000000002679c3 */ /* 0x000e220000008800 */
[----:B------:R-:W-:Y:S01]  /*1ed80*/  UMOV UR4, 0x400 ;  /* 0x0000040000047882 */ /* 0x000fe20000000000 */
[----:B------:R-:W-:Y:S01]  /*1ed90*/  BSSY B0, `(.L_x_1823) ;  /* 0x000059b000007945 */ /* 0x000fe20003800000 */
[----:B0-----:R-:W-:-:S06]  /*1eda0*/  ULEA UR4, UR38, UR4, 0x18 ;  /* 0x0000000426047291 */ /* 0x001fcc000f8ec03f */
[----:B------:R-:W-:Y:S01]  /*1edb0*/  IMAD.U32 R16, RZ, RZ, UR4 ;  /* 0x00000004ff107e24 */ /* 0x000fe2000f8e00ff */
        /* <DEDUP_REMOVED lines=11> */
[----:B-1----:R-:W-:Y:S01]  /*1ee70*/  IMAD.SHL.U32 R0, R167, 0x4, RZ ;  /* 0x00000004a7007824 */ /* 0x002fe200078e00ff */
[----:B------:R-:W-:Y:S02]  /*1ee80*/  MOV R82, R16 ;  /* 0x0000001000527202 */ /* 0x000fe40000000f00 */
[----:B---3--:R-:W-:Y:S02]  /*1ee90*/  MOV R83, R13 ;  /* 0x0000000d00537202 */ /* 0x008fe40000000f00 */
[----:B------:R-:W-:-:S04]  /*1eea0*/  LOP3.LUT R0, R0, 0xc, RZ, 0xc0, !PT ;  /* 0x0000000c00007812 */ /* 0x000fc800078ec0ff */
[----:B-----5:R-:W-:-:S05]  /*1eeb0*/  IADD3 R24, P0, R0, UR4, RZ ;  /* 0x0000000400187c10 */ /* 0x020fca000ff1e0ff */
[----:B------:R-:W-:Y:S01]  /*1eec0*/  IMAD.X R25, RZ, RZ, UR5, P0 ;  /* 0x00000005ff197e24 */ /* 0x000fe200080e06ff */
[----:B------:R-:W-:-:S04]  /*1eed0*/  LOP3.LUT P0, R2, R167, 0x3, RZ, 0xc0, !PT ;  /* 0x00000003a7027812 */ /* 0x000fc8000780c0ff */
[----:B------:R1:W5:Y:S01]  /*1eee0*/  LDG.E.CONSTANT R0, desc[UR42][R24.64] ;  /* 0x0000002a18007981 */ /* 0x000362000c1e9900 */
[----:B------:R-:W-:Y:S01]  /*1eef0*/  ISETP.EQ.OR P0, PT, R2, 0x3, !P0 ;  /* 0x000000030200780c */ /* 0x000fe20004702670 */
[----:B------:R-:W-:-:S03]  /*1ef00*/  UMOV UR4, 0xffffffff ;  /* 0xffffffff00047882 */ /* 0x000fc60000000000 */
[----:B------:R-:W-:Y:S02]  /*1ef10*/  SEL R13, R28, R29, P0 ;  /* 0x0000001d1c0d7207 */ /* 0x000fe40000000000 */
[----:B------:R-:W-:Y:S02]  /*1ef20*/  SEL R149, R29, R28, P0 ;  /* 0x0000001c1d957207 */ /* 0x000fe40000000000 */
[----:B------:R-:W-:Y:S02]  /*1ef30*/  SEL R2, R6, R150, P0 ;  /* 0x0000009606027207 */ /* 0x000fe40000000000 */
[----:B------:R-:W-:Y:S01]  /*1ef40*/  SEL R150, R150, R6, P0 ;  /* 0x0000000696967207 */ /* 0x000fe20000000000 */
[----:B--2---:R-:W-:-:S03]  /*1ef50*/  IMAD.WIDE R70, R26, 0x2, R82 ;  /* 0x000000021a467825 */ /* 0x004fc600078e0252 */
[C---:B------:R-:W-:Y:S02]  /*1ef60*/  IADD3 R47, P3, R70.reuse, 0x8060, RZ ;  /* 0x00008060462f7810 */ /* 0x040fe40007f7e0ff */
[----:B------:R-:W-:Y:S02]  /*1ef70*/  IADD3 R27, P4, R70, 0x8040, RZ ;  /* 0x00008040461b7810 */ /* 0x000fe40007f9e0ff */
[----:B-1----:R-:W-:Y:S01]  /*1ef80*/  LOP3.LUT R24, R47, 0x380, RZ, 0xc0, !PT ;  /* 0x000003802f187812 */ /* 0x002fe200078ec0ff */
[----:B------:R-:W-:Y:S01]  /*1ef90*/  IMAD.X R25, RZ, RZ, R71, P3 ;  /* 0x000000ffff197224 */ /* 0x000fe200018e0647 */
[----:B------:R-:W-:Y:S02]  /*1efa0*/  LOP3.LUT R26, R27, 0x380, RZ, 0xc0, !PT ;  /* 0x000003801b1a7812 */ /* 0x000fe400078ec0ff */
[----:B------:R-:W-:Y:S02]  /*1efb0*/  SHF.R.U64 R24, R24, 0x3, RZ ;  /* 0x0000000318187819 */ /* 0x000fe400000012ff */
[----:B------:R-:W-:-:S02]  /*1efc0*/  SHF.R.U64 R26, R26, 0x3, RZ ;  /* 0x000000031a1a7819 */ /* 0x000fc400000012ff */
[----:B------:R-:W-:Y:S02]  /*1efd0*/  LOP3.LUT R24, R24, R47, RZ, 0x3c, !PT ;  /* 0x0000002f18187212 */ /* 0x000fe400078e3cff */
[C---:B------:R-:W-:Y:S02]  /*1efe0*/  IADD3 R29, P5, R70.reuse, 0x8020, RZ ;  /* 0x00008020461d7810 */ /* 0x040fe40007fbe0ff */
[C---:B------:R-:W-:Y:S02]  /*1eff0*/  IADD3 R31, P1, R70.reuse, 0x8000, RZ ;  /* 0x00008000461f7810 */ /* 0x040fe40007f3e0ff */
[C---:B------:R-:W-:Y:S02]  /*1f000*/  IADD3 R47, P2, R70.reuse, 0x4060, RZ ;  /* 0x00004060462f7810 */ /* 0x040fe40007f5e0ff */
[----:B------:R-:W-:Y:S02]  /*1f010*/  IADD3 R51, P3, R70, 0x4040, RZ ;  /* 0x0000404046337810 */ /* 0x000fe40007f7e0ff */
[----:B------:R-:W-:Y:S01]  /*1f020*/  LOP3.LUT R26, R26, R27, RZ, 0x3c, !PT ;  /* 0x0000001b1a1a7212 */ /* 0x000fe200078e3cff */
[----:B------:R-:W-:Y:S01]  /*1f030*/  IMAD.X R27, RZ, RZ, R71, P4 ;  /* 0x000000ffff1b7224 */ /* 0x000fe200020e0647 */
[----:B------:R-:W-:-:S02]  /*1f040*/  LOP3.LUT R28, R29, 0x380, RZ, 0xc0, !PT ;  /* 0x000003801d1c7812 */ /* 0x000fc400078ec0ff */
[----:B------:R-:W-:Y:S02]  /*1f050*/  LOP3.LUT R30, R31, 0x380, RZ, 0xc0, !PT ;  /* 0x000003801f1e7812 */ /* 0x000fe400078ec0ff */
[----:B------:R-:W-:Y:S02]  /*1f060*/  LOP3.LUT R46, R47, 0x380, RZ, 0xc0, !PT ;  /* 0x000003802f2e7812 */ /* 0x000fe400078ec0ff */
[----:B------:R-:W-:Y:S02]  /*1f070*/  LOP3.LUT R50, R51, 0x380, RZ, 0xc0, !PT ;  /* 0x0000038033327812 */ /* 0x000fe400078ec0ff */
[----:B------:R-:W-:Y:S02]  /*1f080*/  IADD3 R55, P4, R70, 0x4020, RZ ;  /* 0x0000402046377810 */ /* 0x000fe40007f9e0ff */
[----:B------:R-:W-:Y:S02]  /*1f090*/  SHF.R.U64 R28, R28, 0x3, RZ ;  /* 0x000000031c1c7819 */ /* 0x000fe400000012ff */
[----:B------:R-:W-:-:S02]  /*1f0a0*/  SHF.R.U64 R30, R30, 0x3, RZ ;  /* 0x000000031e1e7819 */ /* 0x000fc400000012ff */
[----:B------:R-:W-:Y:S02]  /*1f0b0*/  SHF.R.U64 R46, R46, 0x3, RZ ;  /* 0x000000032e2e7819 */ /* 0x000fe400000012ff */
[----:B------:R-:W-:Y:S02]  /*1f0c0*/  SHF.R.U64 R50, R50, 0x3, RZ ;  /* 0x0000000332327819 */ /* 0x000fe400000012ff */
[----:B------:R-:W-:Y:S02]  /*1f0d0*/  LOP3.LUT R54, R55, 0x380, RZ, 0xc0, !PT ;  /* 0x0000038037367812 */ /* 0x000fe400078ec0ff */
        /* <DEDUP_REMOVED lines=8> */
[----:B------:R-:W-:-:S02]  /*1f160*/  SHF.R.U64 R54, R54, 0x3, RZ ;  /* 0x0000000336367819 */ /* 0x000fc400000012ff */
[C---:B------:R-:W-:Y:S02]  /*1f170*/  IADD3 R59, P5, R70.reuse, 0x4000, RZ ;  /* 0x00004000463b7810 */ /* 0x040fe40007fbe0ff */
[C---:B------:R-:W-:Y:S02]  /*1f180*/  IADD3 R63, P1, R70.reuse, 0x60, RZ ;  /* 0x00000060463f7810 */ /* 0x040fe40007f3e0ff */
[C---:B------:R-:W-:Y:S02]  /*1f190*/  IADD3 R67, P2, R70.reuse, 0x40, RZ ;  /* 0x0000004046437810 */ /* 0x040fe40007f5e0ff */
[----:B------:R-:W-:Y:S02]  /*1f1a0*/  IADD3 R73, P3, R70, 0x20, RZ ;  /* 0x0000002046497810 */ /* 0x000fe40007f7e0ff */
[----:B------:R-:W-:Y:S02]  /*1f1b0*/  LOP3.LUT R54, R54, R55, RZ, 0x3c, !PT ;  /* 0x0000003736367212 */ /* 0x000fe400078e3cff */
[----:B------:R-:W-:-:S02]  /*1f1c0*/  LOP3.LUT R58, R59, 0x380, RZ, 0xc0, !PT ;  /* 0x000003803b3a7812 */ /* 0x000fc400078ec0ff */
[----:B------:R-:W-:Y:S02]  /*1f1d0*/  LOP3.LUT R55, R70, 0x380, RZ, 0xc0, !PT ;  /* 0x0000038046377812 */ /* 0x000fe400078ec0ff */
[----:B------:R-:W-:Y:S02]  /*1f1e0*/  LOP3.LUT R62, R63, 0x380, RZ, 0xc0, !PT ;  /* 0x000003803f3e7812 */ /* 0x000fe400078ec0ff */
[----:B------:R-:W-:Y:S02]  /*1f1f0*/  LOP3.LUT R66, R67, 0x380, RZ, 0xc0, !PT ;  /* 0x0000038043427812 */ /* 0x000fe400078ec0ff */
[----:B------:R-:W-:Y:S02]  /*1f200*/  LOP3.LUT R72, R73, 0x380, RZ, 0xc0, !PT ;  /* 0x0000038049487812 */ /* 0x000fe400078ec0ff */
[----:B------:R-:W-:Y:S02]  /*1f210*/  SHF.R.U64 R58, R58, 0x3, RZ ;  /* 0x000000033a3a7819 */ /* 0x000fe400000012ff */
[----:B------:R-:W-:-:S02]  /*1f220*/  SHF.R.U64 R55, R55, 0x3, RZ ;  /* 0x0000000337377819 */ /* 0x000fc400000012ff */
        /* <DEDUP_REMOVED lines=33> */
[----:B------:R-:W-:-:S02]  /*1f440*/  SEL R89, R87, R119, P0 ;  /* 0x0000007757597207 */ /* 0x000fc40000000000 */
[----:B------:R-:W-:Y:S02]  /*1f450*/  SEL R121, R119, R87, P0 ;  /* 0x0000005777797207 */ /* 0x000fe40000000000 */
[----:B------:R-:W-:Y:S01]  /*1f460*/  SEL R90, R108, R5, P0 ;  /* 0x000000056c5a7207 */ /* 0x000fe20000000000 */
[----:B------:R-:W-:Y:S01]  /*1f470*/  SHFL.IDX PT, R119, R13, R0, 0x1c1f ;  /* 0x001c1f000d777589 */ /* 0x000fe200000e0000 */
[----:B------:R-:W-:Y:S02]  /*1f480*/  LOP3.LUT R87, R0, 0x2, RZ, 0x3c, !PT ;  /* 0x0000000200577812 */ /* 0x000fe400078e3cff */
        /* <DEDUP_REMOVED lines=37> */
[----:B------:R-:W2:Y:S01]  /*1f6e0*/  SHFL.IDX PT, R6, R86, R0, 0x1c1f ;  /* 0x001c1f0056067589 */ /* 0x000ea200000e0000 */
[----:B------:R-:W-:Y:S02]  /*1f6f0*/  SEL R21, R81, R141, P0 ;  /* 0x0000008d51157207 */ /* 0x000fe40000000000 */
[----:B------:R-:W-:Y:S01]  /*1f700*/  SEL R24, R141, R81, P0 ;  /* 0x000000518d187207 */ /* 0x000fe20000000000 */
[----:B------:R-:W-:Y:S01]  /*1f710*/  SHFL.IDX PT, R10, R10, R0, 0x1c1f ;  /* 0x001c1f000a0a7589 */ /* 0x000fe200000e0000 */
[----:B------:R-:W-:-:S02]  /*1f720*/  SEL R25, R138, R76, P0 ;  /* 0x0000004c8a197207 */ /* 0x000fc40000000000 */
[----:B------:R-:W-:Y:S01]  /*1f730*/  SEL R26, R76, R138, P0 ;  /* 0x0000008a4c1a7207 */ /* 0x000fe20000000000 */
[----:B------:R-:W3:Y:S01]  /*1f740*/  SHFL.IDX PT, R20, R20, R87, 0x1c1f ;  /* 0x001c1f5714147589 */ /* 0x000ee200000e0000 */
        /* <DEDUP_REMOVED lines=78> */
[----:B------:R-:W-:Y:S01]  /*1fc30*/  SHFL.IDX PT, R70, R70, R87, 0x1c1f ;  /* 0x001c1f5746467589 */ /* 0x000fe200000e0000 */
[----:B-1----:R-:W-:-:S02]  /*1fc40*/  SEL R2, R120, R91, P0 ;  /* 0x0000005b78027207 */ /* 0x002fc40000000000 */
[----:B------:R-:W-:Y:S01]  /*1fc50*/  SEL R120, R91, R120, P0 ;  /* 0x000000785b787207 */ /* 0x000fe20000000000 */
[----:B------:R-:W1:Y:S01]  /*1fc60*/  SHFL.IDX PT, R78, R147, R87, 0x1c1f ;  /* 0x001c1f57934e7589 */ /* 0x000e6200000e0000 */
[----:B------:R-:W-:Y:S02]  /*1fc70*/  SEL R91, R90, R5, P0 ;  /* 0x000000055a5b7207 */ /* 0x000fe40000000000 */
[----:B------:R-:W-:Y:S01]  /*1fc80*/  SEL R90, R5, R90, P0 ;  /* 0x0000005a055a7207 */ /* 0x000fe20000000000 */
[----:B------:R-:W1:Y:S01]  /*1fc90*/  SHFL.IDX PT, R62, R62, R87, 0x1c1f ;  /* 0x001c1f573e3e7589 */ /* 0x000e6200000e0000 */
[----:B--2---:R-:W-:Y:S02]  /*1fca0*/  SEL R5, R6, R7, P0 ;  /* 0x0000000706057207 */ /* 0x004fe40000000000 */
[----:B------:R-:W-:Y:S01]  /*1fcb0*/  SEL R6, R7, R6, P0 ;  /* 0x0000000607067207 */ /* 0x000fe20000000000 */
[----:B------:R-:W2:Y:S01]  /*1fcc0*/  SHFL.IDX PT, R66, R66, R87, 0x1c1f ;  /* 0x001c1f5742427589 */ /* 0x000ea200000e0000 */
[----:B------:R-:W-:-:S02]  /*1fcd0*/  SEL R7, R8, R9, P0 ;  /* 0x0000000908077207 */ /* 0x000fc40000000000 */
[----:B------:R-:W-:Y:S01]  /*1fce0*/  SEL R8, R9, R8, P0 ;  /* 0x0000000809087207 */ /* 0x000fe20000000000 */
[----:B------:R-:W2:Y:S01]  /*1fcf0*/  SHFL.IDX PT, R58, R58, R87, 0x1c1f ;  /* 0x001c1f573a3a7589 */ /* 0x000ea200000e0000 */
[----:B---3--:R-:W-:Y:S02]  /*1fd00*/  SEL R9, R10, R20, P0 ;  /* 0x000000140a097207 */ /* 0x008fe40000000000 */
[----:B------:R-:W-:Y:S01]  /*1fd10*/  SEL R153, R11, R115, P0 ;  /* 0x000000730b997207 */ /* 0x000fe20000000000 */
[----:B------:R-:W3:Y:S01]  /*1fd20*/  SHFL.IDX PT, R64, R64, R87, 0x1c1f ;  /* 0x001c1f5740407589 */ /* 0x000ee200000e0000 */
[----:B------:R-:W-:Y:S02]  /*1fd30*/  SEL R10, R20, R10, P0 ;  /* 0x0000000a140a7207 */ /* 0x000fe40000000000 */
[----:B------:R-:W-:Y:S01]  /*1fd40*/  SEL R115, R115, R11, P0 ;  /* 0x0000000b73737207 */ /* 0x000fe20000000000 */
[----:B------:R-:W3:Y:S01]  /*1fd50*/  SHFL.IDX PT, R54, R54, R87, 0x1c1f ;  /* 0x001c1f5736367589 */ /* 0x000ee200000e0000 */
[----:B----4-:R-:W-:-:S02]  /*1fd60*/  SEL R20, R21, R24, P0 ;  /* 0x0000001815147207 */ /* 0x010fc40000000000 */
[----:B------:R-:W-:Y:S01]  /*1fd70*/  SEL R21, R24, R21, P0 ;  /* 0x0000001518157207 */ /* 0x000fe20000000000 */
[----:B------:R-:W4:Y:S01]  /*1fd80*/  SHFL.IDX PT, R60, R60, R87, 0x1c1f ;  /* 0x001c1f573c3c7589 */ /* 0x000f2200000e0000 */
[----:B0-----:R-:W-:Y:S02]  /*1fd90*/  SEL R24, R25, R26, P0 ;  /* 0x0000001a19187207 */ /* 0x001fe40000000000 */
[----:B------:R-:W-:Y:S01]  /*1fda0*/  SEL R25, R26, R25, P0 ;  /* 0x000000191a197207 */ /* 0x000fe20000000000 */
[----:B------:R-:W0:Y:S01]  /*1fdb0*/  SHFL.IDX PT, R56, R56, R87, 0x1c1f ;  /* 0x001c1f5738387589 */ /* 0x000e2200000e0000 */
[----:B------:R-:W-:Y:S02]  /*1fdc0*/  SEL R123, R125, R84, P0 ;  /* 0x000000547d7b7207 */ /* 0x000fe40000000000 */
[----:B------:R-:W-:Y:S01]  /*1fdd0*/  SEL R26, R27, R28, P0 ;  /* 0x0000001c1b1a7207 */ /* 0x000fe20000000000 */
[----:B------:R-:W0:Y:S01]  /*1fde0*/  SHFL.IDX PT, R52, R52, R87, 0x1c1f ;  /* 0x001c1f5734347589 */ /* 0x000e2200000e0000 */
[----:B------:R-:W-:-:S02]  /*1fdf0*/  SEL R125, R84, R125, P0 ;  /* 0x0000007d547d7207 */ /* 0x000fc40000000000 */
[----:B------:R-:W-:Y:S01]  /*1fe00*/  SEL R27, R28, R27, P0 ;  /* 0x0000001b1c1b7207 */ /* 0x000fe20000000000 */
[----:B------:R-:W0:Y:S01]  /*1fe10*/  SHFL.IDX PT, R3, R3, R87, 0x1c1f ;  /* 0x001c1f5703037589 */ /* 0x000e2200000e0000 */
[----:B------:R-:W-:Y:S02]  /*1fe20*/  SEL R122, R124, R76, P0 ;  /* 0x0000004c7c7a7207 */ /* 0x000fe40000000000 */
[----:B-1----:R-:W-:Y:S01]  /*1fe30*/  SEL R127, R128, R78, P0 ;  /* 0x0000004e807f7207 */ /* 0x002fe20000000000 */
[----:B------:R-:W1:Y:S01]  /*1fe40*/  SHFL.IDX PT, R30, R30, R87, 0x1c1f ;  /* 0x001c1f571e1e7589 */ /* 0x000e6200000e0000 */
[----:B------:R-:W-:Y:S02]  /*1fe50*/  SEL R126, R117, R74, P0 ;  /* 0x0000004a757e7207 */ /* 0x000fe40000000000 */
[----:B------:R-:W-:Y:S01]  /*1fe60*/  SEL R131, R118, R72, P0 ;  /* 0x0000004876837207 */ /* 0x000fe20000000000 */
[----:B------:R-:W-:Y:S01]  /*1fe70*/  SHFL.IDX PT, R99, R99, R0, 0x1c1f ;  /* 0x001c1f0063637589 */ /* 0x000fe200000e0000 */
[----:B------:R-:W-:-:S02]  /*1fe80*/  SEL R130, R113, R68, P0 ;  /* 0x0000004471827207 */ /* 0x000fc40000000000 */
[----:B------:R-:W-:Y:S01]  /*1fe90*/  SEL R116, R109, R62, P0 ;  /* 0x0000003e6d747207 */ /* 0x000fe20000000000 */
[----:B------:R-:W-:Y:S01]  /*1fea0*/  SHFL.IDX PT, R98, R98, R0, 0x1c1f ;  /* 0x001c1f0062627589 */ /* 0x000fe200000e0000 */
[----:B--2---:R-:W-:Y:S02]  /*1feb0*/  SEL R111, R110, R66, P0 ;  /* 0x000000426e6f7207 */ /* 0x004fe40000000000 */
[----:B------:R-:W-:Y:S01]  /*1fec0*/  SEL R112, R105, R58, P0 ;  /* 0x0000003a69707207 */ /* 0x000fe20000000000 */
[----:B------:R-:W-:Y:S01]  /*1fed0*/  SHFL.IDX PT, R95, R95, R0, 0x1c1f ;  /* 0x001c1f005f5f7589 */ /* 0x000fe200000e0000 */
[----:B---3--:R-:W-:Y:S02]  /*1fee0*/  SEL R107, R106, R64, P0 ;  /* 0x000000406a6b7207 */ /* 0x008fe40000000000 */
[----:B------:R-:W-:Y:S01]  /*1fef0*/  SEL R108, R93, R54, P0 ;  /* 0x000000365d6c7207 */ /* 0x000fe20000000000 */
[----:B------:R-:W-:Y:S01]  /*1ff00*/  SHFL.IDX PT, R85, R85, R0, 0x1c1f ;  /* 0x001c1f0055557589 */ /* 0x000fe200000e0000 */
[----:B----4-:R-:W-:-:S02]  /*1ff10*/  SEL R103, R102, R60, P0 ;  /* 0x0000003c66677207 */ /* 0x010fc40000000000 */
[----:B0-----:R-:W-:Y:S01]  /*1ff20*/  SEL R100, R97, R56, P0 ;  /* 0x0000003861647207 */ /* 0x001fe20000000000 */
[----:B------:R-:W-:Y:S01]  /*1ff30*/  SHFL.IDX PT, R80, R80, R0, 0x1c1f ;  /* 0x001c1f0050507589 */ /* 0x000fe200000e0000 */
[----:B------:R-:W-:Y:S02]  /*1ff40*/  SEL R96, R94, R52, P0 ;  /* 0x000000345e607207 */ /* 0x000fe40000000000 */
[----:B------:R-:W-:Y:S01]  /*1ff50*/  SEL R84, R79, R3, P0 ;  /* 0x000000034f547207 */ /* 0x000fe20000000000 */
[----:B------:R-:W-:Y:S01]  /*1ff60*/  SHFL.IDX PT, R4, R4, R0, 0x1c1f ;  /* 0x001c1f0004047589 */ /* 0x000fe200000e0000 */
[----:B-1----:R-:W-:Y:S02]  /*1ff70*/  SEL R28, R29, R30, P0 ;  /* 0x0000001e1d1c7207 */ /* 0x002fe40000000000 */
        /* <DEDUP_REMOVED lines=30> */
[----:B------:R-:W2:Y:S04]  /*20160*/  SHFL.IDX PT, R47, R47, R87, 0x1c1f ;  /* 0x001c1f572f2f7589 */ /* 0x000ea800000e0000 */
[----:B------:R-:W3:Y:S04]  /*20170*/  SHFL.IDX PT, R50, R50, R87, 0x1c1f ;  /* 0x001c1f5732327589 */ /* 0x000ee800000e0000 */
[----:B------:R-:W-:Y:S04]  /*20180*/  SHFL.IDX PT, R48, R48, R87, 0x1c1f ;  /* 0x001c1f5730307589 */ /* 0x000fe800000e0000 */
[----:B------:R-:W4:Y:S04]  /*20190*/  SHFL.IDX PT, R46, R46, R87, 0x1c1f ;  /* 0x001c1f572e2e7589 */ /* 0x000f2800000e0000 */
[----:B------:R-:W4:Y:S01]  /*201a0*/  SHFL.IDX PT, R45, R45, R87, 0x1c1f ;  /* 0x001c1f572d2d7589 */ /* 0x000f2200000e0000 */
[----:B0-----:R-:W-:-:S02]  /*201b0*/  SEL R104, R99, R51, P0 ;  /* 0x0000003363687207 */ /* 0x001fc40000000000 */
[----:B------:R-:W-:Y:S01]  /*201c0*/  SEL R99, R51, R99, P0 ;  /* 0x0000006333637207 */ /* 0x000fe20000000000 */
[----:B------:R-:W0:Y:S01]  /*201d0*/  SHFL.IDX PT, R42, R42, R87, 0x1c1f ;  /* 0x001c1f572a2a7589 */ /* 0x000e2200000e0000 */
[----:B-1----:R-:W-:Y:S02]  /*201e0*/  SEL R101, R98, R49, P0 ;  /* 0x0000003162657207 */ /* 0x002fe40000000000 */
[----:B------:R-:W-:Y:S01]  /*201f0*/  SEL R98, R49, R98, P0 ;  /* 0x0000006231627207 */ /* 0x000fe20000000000 */
[----:B------:R-:W1:Y:S01]  /*20200*/  SHFL.IDX PT, R44, R44, R87, 0x1c1f ;  /* 0x001c1f572c2c7589 */ /* 0x000e6200000e0000 */
[----:B--2---:R-:W-:Y:S02]  /*20210*/  SEL R78, R95, R47, P0 ;  /* 0x0000002f5f4e7207 */ /* 0x004fe40000000000 */
[----:B------:R-:W-:Y:S01]  /*20220*/  SEL R95, R47, R95, P0 ;  /* 0x0000005f2f5f7207 */ /* 0x000fe20000000000 */
[----:B------:R-:W2:Y:S01]  /*20230*/  SHFL.IDX PT, R40, R40, R87, 0x1c1f ;  /* 0x001c1f5728287589 */ /* 0x000ea200000e0000 */
[----:B---3--:R-:W-:-:S02]  /*20240*/  SEL R92, R85, R50, P0 ;  /* 0x00000032555c7207 */ /* 0x008fc40000000000 */
[----:B------:R-:W-:Y:S01]  /*20250*/  SEL R85, R50, R85, P0 ;  /* 0x0000005532557207 */ /* 0x000fe20000000000 */
[----:B------:R-:W3:Y:S04]  /*20260*/  SHFL.IDX PT, R43, R43, R87, 0x1c1f ;  /* 0x001c1f572b2b7589 */ /* 0x000ee800000e0000 */
[----:B------:R-:W3:Y:S01]  /*20270*/  SHFL.IDX PT, R38, R38, R87, 0x1c1f ;  /* 0x001c1f5726267589 */ /* 0x000ee200000e0000 */
[----:B----4-:R-:W-:Y:S02]  /*20280*/  SEL R3, R4, R46, P0 ;  /* 0x0000002e04037207 */ /* 0x010fe40000000000 */
[----:B------:R-:W-:Y:S01]  /*20290*/  SEL R4, R46, R4, P0 ;  /* 0x000000042e047207 */ /* 0x000fe20000000000 */
[----:B------:R-:W4:Y:S01]  /*202a0*/  SHFL.IDX PT, R41, R41, R87, 0x1c1f ;  /* 0x001c1f5729297589 */ /* 0x000f2200000e0000 */
[----:B------:R-:W-:-:S02]  /*202b0*/  SEL R30, R31, R45, P0 ;  /* 0x0000002d1f1e7207 */ /* 0x000fc40000000000 */
        /* <DEDUP_REMOVED lines=8> */
[----:B--2---:R-:W-:-:S02]  /*20340*/  SEL R56, R57, R40, P0 ;  /* 0x0000002839387207 */ /* 0x004fc40000000000 */
[----:B------:R-:W-:Y:S01]  /*20350*/  SEL R57, R40, R57, P0 ;  /* 0x0000003928397207 */ /* 0x000fe20000000000 */
[----:B------:R-:W-:Y:S01]  /*20360*/  SHFL.IDX PT, R37, R37, R87, 0x1c1f ;  /* 0x001c1f5725257589 */ /* 0x000fe200000e0000 */
[----:B---3--:R-:W-:Y:S02]  /*20370*/  SEL R58, R59, R43, P0 ;  /* 0x0000002b3b3a7207 */ /* 0x008fe40000000000 */
[----:B------:R-:W-:Y:S01]  /*20380*/  SEL R59, R43, R59, P0 ;  /* 0x0000003b2b3b7207 */ /* 0x000fe20000000000 */
[----:B------:R-:W2:Y:S01]  /*20390*/  SHFL.IDX PT, R33, R33, R87, 0x1c1f ;  /* 0x001c1f5721217589 */ /* 0x000ea200000e0000 */
[----:B------:R-:W-:Y:S02]  /*203a0*/  SEL R60, R61, R38, P0 ;  /* 0x000000263d3c7207 */ /* 0x000fe40000000000 */
[----:B------:R-:W-:Y:S01]  /*203b0*/  SEL R61, R38, R61, P0 ;  /* 0x0000003d263d7207 */ /* 0x000fe20000000000 */
[----:B------:R-:W3:Y:S01]  /*203c0*/  SHFL.IDX PT, R35, R35, R87, 0x1c1f ;  /* 0x001c1f5723237589 */ /* 0x000ee200000e0000 */
[----:B----4-:R-:W-:-:S02]  /*203d0*/  SEL R62, R63, R41, P0 ;  /* 0x000000293f3e7207 */ /* 0x010fc40000000000 */
[----:B------:R-:W-:Y:S01]  /*203e0*/  SEL R63, R41, R63, P0 ;  /* 0x0000003f293f7207 */ /* 0x000fe20000000000 */
[----:B------:R-:W4:Y:S01]  /*203f0*/  SHFL.IDX PT, R32, R32, R87, 0x1c1f ;  /* 0x001c1f5720207589 */ /* 0x000f2200000e0000 */
[----:B------:R-:W-:Y:S02]  /*20400*/  SEL R64, R65, R36, P0 ;  /* 0x0000002441407207 */ /* 0x000fe40000000000 */
[----:B------:R-:W-:Y:S01]  /*20410*/  SEL R65, R36, R65, P0 ;  /* 0x0000004124417207 */ /* 0x000fe20000000000 */
[----:B------:R-:W3:Y:S01]  /*20420*/  SHFL.IDX PT, R121, R121, R87, 0x1c1f ;  /* 0x001c1f5779797589 */ /* 0x000ee200000e0000 */
[----:B0-----:R-:W-:Y:S02]  /*20430*/  SEL R66, R67, R39, P0 ;  /* 0x0000002743427207 */ /* 0x001fe40000000000 */
[----:B------:R-:W-:Y:S01]  /*20440*/  SEL R67, R39, R67, P0 ;  /* 0x0000004327437207 */ /* 0x000fe20000000000 */
[----:B------:R0:W4:Y:S01]  /*20450*/  SHFL.IDX PT, R88, R153, R0, 0x1c1f ;  /* 0x001c1f0099587589 */ /* 0x00012200000e0000 */
[----:B-1----:R-:W-:-:S02]  /*20460*/  SEL R68, R69, R34, P0 ;  /* 0x0000002245447207 */ /* 0x002fc40000000000 */
[----:B------:R-:W-:Y:S01]  /*20470*/  SEL R69, R34, R69, P0 ;  /* 0x0000004522457207 */ /* 0x000fe20000000000 */
[----:B------:R1:W4:Y:S01]  /*20480*/  SHFL.IDX PT, R11, R115, R87, 0x1c1f ;  /* 0x001c1f57730b7589 */ /* 0x00032200000e0000 */
[----:B--2---:R-:W-:Y:S02]  /*20490*/  SEL R72, R73, R33, P0 ;  /* 0x0000002149487207 */ /* 0x004fe40000000000 */
[----:B0-----:R-:W-:Y:S02]  /*204a0*/  SEL R0, R119, R81, P0 ;  /* 0x0000005177007207 */ /* 0x001fe40000000000 */
[----:B------:R-:W-:Y:S02]  /*204b0*/  SEL R119, R81, R119, P0 ;  /* 0x0000007751777207 */ /* 0x000fe40000000000 */
[----:B-1----:R-:W-:Y:S02]  /*204c0*/  SEL R115, R114, R70, P0 ;  /* 0x0000004672737207 */ /* 0x002fe40000000000 */
[----:B------:R-:W-:-:S02]  /*204d0*/  SEL R114, R70, R114, P0 ;  /* 0x0000007246727207 */ /* 0x000fc40000000000 */
[----:B------:R-:W-:Y:S02]  /*204e0*/  SEL R81, R80, R48, P0 ;  /* 0x0000003050517207 */ /* 0x000fe40000000000 */
[----:B------:R-:W-:Y:S02]  /*204f0*/  SEL R70, R71, R37, P0 ;  /* 0x0000002547467207 */ /* 0x000fe40000000000 */
[----:B---3--:R-:W-:Y:S02]  /*20500*/  SEL R74, R75, R35, P0 ;  /* 0x000000234b4a7207 */ /* 0x008fe40000000000 */
[----:B----4-:R-:W-:Y:S02]  /*20510*/  SEL R76, R77, R32, P0 ;  /* 0x000000204d4c7207 */ /* 0x010fe40000000000 */
[----:B------:R-:W-:Y:S02]  /*20520*/  SEL R80, R48, R80, P0 ;  /* 0x0000005030507207 */ /* 0x000fe40000000000 */
[----:B------:R-:W-:-:S02]  /*20530*/  SEL R71, R37, R71, P0 ;  /* 0x0000004725477207 */ /* 0x000fc40000000000 */
[----:B------:R-:W-:Y:S02]  /*20540*/  SEL R73, R33, R73, P0 ;  /* 0x0000004921497207 */ /* 0x000fe40000000000 */
[----:B------:R-:W-:Y:S02]  /*20550*/  SEL R75, R35, R75, P0 ;  /* 0x0000004b234b7207 */ /* 0x000fe40000000000 */
[----:B------:R-:W-:-:S07]  /*20560*/  SEL R77, R32, R77, P0 ;  /* 0x0000004d204d7207 */ /* 0x000fce0000000000 */
.L_x_2148:
[----:B------:R-:W2:Y:S01]  /*20570*/  LDL R134, [R1+0x10] ;  /* 0x0000100001867983 */ /* 0x000ea20000100800 */
[----:B------:R-:W-:Y:S05]  /*20580*/  WARPSYNC.ALL ;  /* 0x0000000000007948 */ /* 0x000fea0003800000 */
[----:B------:R-:W-:Y:S01]  /*20590*/  F2FP.BF16.F32.PACK_AB R44, R0, R2 ;  /* 0x00000002002c723e */ /* 0x000fe200000010ff */
[----:B------:R-:W2:Y:S01]  /*205a0*/  LDC.64 R132, c[0x0][0xc00] ;  /* 0x00030000ff847b82 */ /* 0x000ea20000000a00 */
[----:B------:R-:W-:Y:S01]  /*205b0*/  F2FP.BF16.F32.PACK_AB R45, R5, R3 ;  /* 0x00000003052d723e */ /* 0x000fe200000010ff */
[----:B------:R-:W-:Y:S01]  /*205c0*/  ULDC.64 UR4, c[0x0][0xc00] ;  /* 0x0003000000047ab9 */ /* 0x000fe20000000a00 */
[----:B------:R-:W-:Y:S01]  /*205d0*/  F2FP.BF16.F32.PACK_AB R46, R119, R120 ;  /* 0x00000078772e723e */ /* 0x000fe200000010ff */
[----:B------:R-:W-:Y:S01]  /*205e0*/  ULDC.64 UR6, c[0x0][0xc08] ;  /* 0x0003020000067ab9 */ /* 0x000fe20000000a00 */
[----:B------:R-:W-:-:S03]  /*205f0*/  F2FP.BF16.F32.PACK_AB R47, R6, R4 ;  /* 0x00000004062f723e */ /* 0x000fc600000010ff */
[----:B------:R-:W-:Y:S01]  /*20600*/  BAR.SYNC.DEFER_BLOCKING 0x1, 0x100 ;  /* 0x0044000000007b1d */ /* 0x000fe20000010000 */
[----:B------:R-:W-:Y:S02]  /*20610*/  F2FP.BF16.F32.PACK_AB R40, R122, R123 ;  /* 0x0000007b7a28723e */ /* 0x000fe400000010ff */
        /* <DEDUP_REMOVED lines=10> */
[----:B------:R-:W-:Y:S01]  /*206c0*/  F2FP.BF16.F32.PACK_AB R35, R29, R27 ;  /* 0x0000001b1d23723e */ /* 0x000fe200000010ff */
[----:B------:R0:W-:Y:S01]  /*206d0*/  STSM.16.M88.4 [R158], R44 ;  /* 0x0000002c9e007844 */ /* 0x0001e20000000200 */
[----:B------:R-:W-:-:S02]  /*206e0*/  F2FP.BF16.F32.PACK_AB R36, R116, R115 ;  /* 0x000000737424723e */ /* 0x000fc400000010ff */
[----:B------:R-:W-:Y:S01]  /*206f0*/  F2FP.BF16.F32.PACK_AB R37, R52, R30 ;  /* 0x0000001e3425723e */ /* 0x000fe200000010ff */
[----:B------:R1:W-:Y:S01]  /*20700*/  STSM.16.M88.4 [R154], R40 ;  /* 0x000000289a007844 */ /* 0x0003e20000000200 */
[----:B------:R-:W-:Y:S02]  /*20710*/  F2FP.BF16.F32.PACK_AB R38, R109, R114 ;  /* 0x000000726d26723e */ /* 0x000fe400000010ff */
[----:B------:R-:W-:Y:S01]  /*20720*/  F2FP.BF16.F32.PACK_AB R39, R53, R31 ;  /* 0x0000001f3527723e */ /* 0x000fe200000010ff */
[----:B------:R3:W-:Y:S01]  /*20730*/  STSM.16.M88.4 [R155], R12 ;  /* 0x0000000c9b007844 */ /* 0x0007e20000000200 */
[----:B------:R-:W-:Y:S02]  /*20740*/  SEL R86, R88, R11, P0 ;  /* 0x0000000b58567207 */ /* 0x000fe40000000000 */
[----:B------:R-:W-:Y:S01]  /*20750*/  SEL R87, R89, R121, P0 ;  /* 0x0000007959577207 */ /* 0x000fe20000000000 */
[----:B------:R4:W-:Y:S01]  /*20760*/  STSM.16.M88.4 [R156], R32 ;  /* 0x000000209c007844 */ /* 0x0009e20000000200 */
[----:B------:R-:W-:-:S02]  /*20770*/  SEL R88, R11, R88, P0 ;  /* 0x000000580b587207 */ /* 0x000fc40000000000 */
[----:B------:R-:W-:Y:S01]  /*20780*/  F2FP.BF16.F32.PACK_AB R48, R104, R103 ;  /* 0x000000676830723e */ /* 0x000fe200000010ff */
[----:B------:R4:W-:Y:S01]  /*20790*/  STSM.16.M88.4 [R157], R36 ;  /* 0x000000249d007844 */ /* 0x0009e20000000200 */
[----:B0-----:R-:W-:Y:S02]  /*207a0*/  F2FP.BF16.F32.PACK_AB R44, R108, R107 ;  /* 0x0000006b6c2c723e */ /* 0x001fe400000010ff */
[----:B------:R-:W-:Y:S02]  /*207b0*/  F2FP.BF16.F32.PACK_AB R45, R60, R58 ;  /* 0x0000003a3c2d723e */ /* 0x000fe400000010ff */
[----:B-1----:R-:W-:Y:S02]  /*207c0*/  F2FP.BF16.F32.PACK_AB R40, R112, R111 ;  /* 0x0000006f7028723e */ /* 0x002fe400000010ff */
[----:B------:R-:W-:Y:S02]  /*207d0*/  F2FP.BF16.F32.PACK_AB R41, R56, R54 ;  /* 0x000000363829723e */ /* 0x000fe400000010ff */
[----:B------:R-:W-:-:S02]  /*207e0*/  F2FP.BF16.F32.PACK_AB R42, R105, R110 ;  /* 0x0000006e692a723e */ /* 0x000fc400000010ff */
[----:B------:R-:W-:Y:S02]  /*207f0*/  F2FP.BF16.F32.PACK_AB R43, R57, R55 ;  /* 0x00000037392b723e */ /* 0x000fe400000010ff */
[----:B------:R-:W-:Y:S02]  /*20800*/  F2FP.BF16.F32.PACK_AB R46, R93, R106 ;  /* 0x0000006a5d2e723e */ /* 0x000fe400000010ff */
[----:B------:R-:W-:Y:S01]  /*20810*/  F2FP.BF16.F32.PACK_AB R47, R61, R59 ;  /* 0x0000003b3d2f723e */ /* 0x000fe200000010ff */
[----:B------:R0:W-:Y:S01]  /*20820*/  STSM.16.M88.4 [R159], R40 ;  /* 0x000000289f007844 */ /* 0x0001e20000000200 */
[----:B------:R-:W-:Y:S02]  /*20830*/  F2FP.BF16.F32.PACK_AB R49, R64, R62 ;  /* 0x0000003e4031723e */ /* 0x000fe400000010ff */
[----:B------:R-:W-:Y:S01]  /*20840*/  F2FP.BF16.F32.PACK_AB R50, R99, R102 ;  /* 0x000000666332723e */ /* 0x000fe200000010ff */
[----:B------:R-:W-:Y:S01]  /*20850*/  STSM.16.M88.4 [R160], R44 ;  /* 0x0000002ca0007844 */ /* 0x000fe20000000200 */
[----:B------:R-:W-:-:S02]  /*20860*/  F2FP.BF16.F32.PACK_AB R51, R65, R63 ;  /* 0x0000003f4133723e */ /* 0x000fc400000010ff */
[----:B------:R-:W-:Y:S02]  /*20870*/  SEL R89, R121, R89, P0 ;  /* 0x0000005979597207 */ /* 0x000fe40000000000 */
[----:B---3--:R-:W-:Y:S01]  /*20880*/  F2FP.BF16.F32.PACK_AB R12, R101, R100 ;  /* 0x00000064650c723e */ /* 0x008fe200000010ff */
[----:B------:R-:W-:Y:S01]  /*20890*/  STSM.16.M88.4 [R161], R48 ;  /* 0x00000030a1007844 */ /* 0x000fe20000000200 */
[----:B------:R-:W-:Y:S01]  /*208a0*/  F2FP.BF16.F32.PACK_AB R13, R68, R66 ;  /* 0x00000042440d723e */ /* 0x000fe200000010ff */
[----:B------:R-:W1:Y:S01]  /*208b0*/  LDC R121, c[0x0][0xbe8] ;  /* 0x0002fa00ff797b82 */ /* 0x000e620000000800 */
[----:B------:R-:W-:Y:S02]  /*208c0*/  F2FP.BF16.F32.PACK_AB R14, R98, R97 ;  /* 0x00000061620e723e */ /* 0x000fe400000010ff */
[----:B------:R-:W-:Y:S02]  /*208d0*/  F2FP.BF16.F32.PACK_AB R15, R69, R67 ;  /* 0x00000043450f723e */ /* 0x000fe400000010ff */
[----:B----4-:R-:W-:-:S02]  /*208e0*/  F2FP.BF16.F32.PACK_AB R32, R78, R96 ;  /* 0x000000604e20723e */ /* 0x010fc400000010ff */
[----:B------:R-:W-:Y:S01]  /*208f0*/  F2FP.BF16.F32.PACK_AB R33, R72, R70 ;  /* 0x000000464821723e */ /* 0x000fe200000010ff */
[----:B------:R2:W-:Y:S01]  /*20900*/  STSM.16.M88.4 [R162], R12 ;  /* 0x0000000ca2007844 */ /* 0x0005e20000000200 */
[----:B------:R-:W-:Y:S02]  /*20910*/  F2FP.BF16.F32.PACK_AB R34, R95, R94 ;  /* 0x0000005e5f22723e */ /* 0x000fe400000010ff */
[----:B------:R-:W-:Y:S02]  /*20920*/  F2FP.BF16.F32.PACK_AB R35, R73, R71 ;  /* 0x000000474923723e */ /* 0x000fe400000010ff */
[----:B------:R-:W-:Y:S02]  /*20930*/  F2FP.BF16.F32.PACK_AB R36, R91, R92 ;  /* 0x0000005c5b24723e */ /* 0x000fe400000010ff */
[----:B------:R-:W-:Y:S01]  /*20940*/  F2FP.BF16.F32.PACK_AB R37, R76, R74 ;  /* 0x0000004a4c25723e */ /* 0x000fe200000010ff */
[----:B------:R-:W-:Y:S01]  /*20950*/  STSM.16.M88.4 [R163], R32 ;  /* 0x00000020a3007844 */ /* 0x000fe20000000200 */
[----:B------:R-:W-:-:S02]  /*20960*/  F2FP.BF16.F32.PACK_AB R38, R90, R85 ;  /* 0x000000555a26723e */ /* 0x000fc400000010ff */
[----:B------:R-:W-:Y:S02]  /*20970*/  F2FP.BF16.F32.PACK_AB R39, R77, R75 ;  /* 0x0000004b4d27723e */ /* 0x000fe400000010ff */
[----:B0-----:R-:W-:Y:S02]  /*20980*/  F2FP.BF16.F32.PACK_AB R40, R84, R81 ;  /* 0x000000515428723e */ /* 0x001fe400000010ff */
[----:B------:R-:W-:Y:S01]  /*20990*/  F2FP.BF16.F32.PACK_AB R42, R79, R80 ;  /* 0x000000504f2a723e */ /* 0x000fe200000010ff */
[----:B------:R-:W-:Y:S01]  /*209a0*/  STSM.16.M88.4 [R164], R36 ;  /* 0x00000024a4007844 */ /* 0x000fe20000000200 */
[----:B------:R-:W-:Y:S02]  /*209b0*/  F2FP.BF16.F32.PACK_AB R41, R87, R86 ;  /* 0x000000565729723e */ /* 0x000fe400000010ff */
[----:B------:R-:W-:Y:S02]  /*209c0*/  F2FP.BF16.F32.PACK_AB R43, R89, R88 ;  /* 0x00000058592b723e */ /* 0x000fe400000010ff */
[----:B------:R-:W-:-:S03]  /*209d0*/  ISETP.NE.U32.AND P3, PT, RZ, UR4, PT ;  /* 0x00000004ff007c0c */ /* 0x000fc6000bf65070 */
[----:B------:R0:W-:Y:S01]  /*209e0*/  STSM.16.M88.4 [R165], R40 ;  /* 0x00000028a5007844 */ /* 0x0001e20000000200 */
[----:B------:R-:W-:Y:S01]  /*209f0*/  BAR.SYNC.DEFER_BLOCKING 0x1, 0x100 ;  /* 0x0044000000007b1d */ /* 0x000fe20000010000 */
[----:B------:R-:W-:Y:S01]  /*20a00*/  ISETP.NE.AND.EX P3, PT, RZ, UR5, PT, P3 ;  /* 0x00000005ff007c0c */ /* 0x000fe2000bf65330 */
[----:B--2---:R-:W-:-:S12]  /*20a10*/  IMAD.WIDE R12, R134, 0x4, R132 ;  /* 0x00000004860c7825 */ /* 0x004fd800078e0284 */
[----:B------:R-:W5:Y:S01]  /*20a20*/  @P3 LDG.E R129, desc[UR42][R12.64] ;  /* 0x0000002a0c813981 */ /* 0x000f62000c1e1900 */
[----:B------:R-:W-:Y:S01]  /*20a30*/  ISETP.NE.U32.AND P0, PT, RZ, UR6, PT ;  /* 0x00000006ff007c0c */ /* 0x000fe2000bf05070 */
[----:B------:R-:W-:Y:S01]  /*20a40*/  ULDC UR6, c[0x0][0xa88] ;  /* 0x0002a20000067ab9 */ /* 0x000fe20000000800 */
[----:B0-----:R-:W-:Y:S02]  /*20a50*/  IMAD.MOV.U32 R40, RZ, RZ, 0x9b8 ;  /* 0x000009b8ff287424 */ /* 0x001fe400078e00ff */
[----:B------:R-:W-:Y:S01]  /*20a60*/  ISETP.NE.AND.EX P0, PT, RZ, UR7, PT, P0 ;  /* 0x00000007ff007c0c */ /* 0x000fe2000bf05300 */
[----:B------:R-:W-:-:S12]  /*20a70*/  IMAD.U32 R44, RZ, RZ, UR6 ;  /* 0x00000006ff2c7e24 */ /* 0x000fd8000f8e00ff */
[----:B------:R-:W0:Y:S01]  /*20a80*/  @P0 LDC.64 R14, c[0x0][0xc08] ;  /* 0x00030200ff0e0b82 */ /* 0x000e220000000a00 */
[----:B------:R-:W-:-:S04]  /*20a90*/  ISETP.GT.AND P1, PT, R166, 0x1, PT ;  /* 0x00000001a600780c */ /* 0x000fc80003f24270 */
[----:B------:R-:W-:-:S04]  /*20aa0*/  SEL R40, R40, 0x978, P1 ;  /* 0x0000097828287807 */ /* 0x000fc80000800000 */
[----:B------:R2:W3:Y:S08]  /*20ab0*/  LDC.64 R32, c[0x0][R40+0x218] ;  /* 0x0000860028207b82 */ /* 0x0004f00000000a00 */
[----:B------:R2:W4:Y:S01]  /*20ac0*/  LDC.64 R34, c[0x0][R40+0x228] ;  /* 0x00008a0028227b82 */ /* 0x0005220000000a00 */
[----:B0-----:R-:W-:-:S05]  /*20ad0*/  @P0 IMAD.WIDE R14, R134, 0x4, R14 ;  /* 0x00000004860e0825 */ /* 0x001fca00078e020e */
[----:B------:R0:W5:Y:S01]  /*20ae0*/  @P0 LDG.E R44, desc[UR42][R14.64] ;  /* 0x0000002a0e2c0981 */ /* 0x000162000c1e1900 */
[----:B-1----:R-:W-:Y:S01]  /*20af0*/  ISETP.NE.AND P2, PT, R121, 0x1, PT ;  /* 0x000000017900780c */ /* 0x002fe20003f45270 */
[----:B0-----:R2:W0:Y:S01]  /*20b00*/  LDC.64 R14, c[0x0][R40+0x220] ;  /* 0x00008800280e7b82 */ /* 0x0014220000000a00 */
[----:B---3--:R-:W-:Y:S11]  /*20b10*/  @P0 BRA `(.L_x_1826) ;  /* 0x0000000000100947 */ /* 0x008ff60003800000 */
[----:B------:R-:W-:Y:S05]  /*20b20*/  @!P3 BRA `(.L_x_1826) ;  /* 0x00000000000cb947 */ /* 0x000fea0003800000 */
[----:B------:R-:W3:Y:S04]  /*20b30*/  LDG.E R11, desc[UR42][R12.64] ;  /* 0x0000002a0c0b7981 */ /* 0x000ee8000c1e1900 */
[----:B-----5:R-:W3:Y:S02]  /*20b40*/  LDG.E R44, desc[UR42][R12.64+0x4] ;  /* 0x0000042a0c2c7981 */ /* 0x020ee4000c1e1900 */
[----:B---3--:R-:W-:-:S07]  /*20b50*/  IMAD.IADD R44, R44, 0x1, -R11 ;  /* 0x000000012c2c7824 */ /* 0x008fce00078e0a0b */
.L_x_1826:
[----:B------:R-:W3:Y:S04]  /*20b60*/  LDL R38, [R1+0x4] ;  /* 0x0000040001267983 */ /* 0x000ee80000100800 */
[----:B------:R-:W2:Y:S01]  /*20b70*/  LDL R132, [R1+0x18] ;  /* 0x0000180001847983 */ /* 0x000ea20000100800 */
[----:B------:R1:W1:Y:S01]  /*20b80*/  LDC.64 R12, c[0x0][R40+0x210] ;  /* 0x00008400280c7b82 */ /* 0x0002620000000a00 */
[----:B------:R-:W-:Y:S01]  /*20b90*/  ISETP.NE.U32.AND P0, PT, RZ, UR4, PT ;  /* 0x00000004ff007c0c */ /* 0x000fe2000bf05070 */
[-C--:B------:R-:W-:Y:S01]  /*20ba0*/  IMAD R41, R33, R201.reuse, RZ ;  /* 0x000000c921297224 */ /* 0x080fe200078e02ff */
[----:B------:R-:W4:Y:S01]  /*20bb0*/  LDL R46, [R1+0x38] ;  /* 0x00003800012e7983 */ /* 0x000f220000100800 */
[----:B------:R-:W-:Y:S01]  /*20bc0*/  SHF.R.S32.HI R39, RZ, 0x1f, R134 ;  /* 0x0000001fff277819 */ /* 0x000fe20000011486 */
[----:B------:R-:W-:Y:S01]  /*20bd0*/  IMAD.WIDE.U32 R32, R32, R201, RZ ;  /* 0x000000c920207225 */ /* 0x000fe200078e00ff */
[----:B------:R-:W-:Y:S01]  /*20be0*/  ISETP.NE.AND.EX P0, PT, RZ, UR5, PT, P0 ;  /* 0x00000005ff007c0c */ /* 0x000fe2000bf05300 */
[----:B------:R-:W4:Y:S01]  /*20bf0*/  LDL R42, [R1+0x28] ;  /* 0x00002800012a7983 */ /* 0x000f220000100800 */
[----:B------:R-:W1:Y:S02]  /*20c00*/  @P2 LDC R45, c[0x0][0xbec] ;  /* 0x0002fb00ff2d2b82 */ /* 0x000e640000000800 */
[----:B------:R-:W-:-:S02]  /*20c10*/  SEL R11, R134, RZ, !P0 ;  /* 0x000000ff860b7207 */ /* 0x000fc40004000000 */
[----:B------:R-:W-:-:S03]  /*20c20*/  SEL R39, R39, RZ, !P0 ;  /* 0x000000ff27277207 */ /* 0x000fc60004000000 */
[----:B0-----:R-:W-:Y:S01]  /*20c30*/  IMAD R15, R15, R11, RZ ;  /* 0x0000000b0f0f7224 */ /* 0x001fe200078e02ff */
[----:B------:R-:W0:Y:S03]  /*20c40*/  @P2 LDC R47, c[0x0][0xbf0] ;  /* 0x0002fc00ff2f2b82 */ /* 0x000e260000000800 */
[C---:B------:R-:W-:Y:S02]  /*20c50*/  IMAD R43, R14.reuse, R39, R15 ;  /* 0x000000270e2b7224 */ /* 0x040fe400078e020f */
[----:B------:R-:W-:-:S03]  /*20c60*/  IMAD.WIDE.U32 R14, R14, R11, RZ ;  /* 0x0000000b0e0e7225 */ /* 0x000fc600078e00ff */
[----:B------:R-:W1:Y:S01]  /*20c70*/  LDC.64 R36, c[0x0][0xba8] ;  /* 0x0002ea00ff247b82 */ /* 0x000e620000000a00 */
[----:B------:R-:W-:Y:S01]  /*20c80*/  IMAD.IADD R49, R33, 0x1, R41 ;  /* 0x0000000121317824 */ /* 0x000fe200078e0229 */
[----:B-----5:R-:W-:Y:S01]  /*20c90*/  IADD3 R33, P0, P3, R14, R32, R129 ;  /* 0x000000200e217210 */ /* 0x020fe20007b1e081 */
[----:B------:R-:W-:Y:S01]  /*20ca0*/  IMAD.IADD R43, R15, 0x1, R43 ;  /* 0x000000010f2b7824 */ /* 0x000fe200078e022b */
[----:B------:R-:W-:-:S04]  /*20cb0*/  SHF.R.S32.HI R32, RZ, 0x1f, R129 ;  /* 0x0000001fff207819 */ /* 0x000fc80000011481 */
[----:B-1----:R-:W1:Y:S08]  /*20cc0*/  @!P1 LDC R36, c[0x0][0xb50] ;  /* 0x0002d400ff249b82 */ /* 0x002e700000000800 */
[----:B------:R-:W1:Y:S01]  /*20cd0*/  @!P1 LDC R37, c[0x0][0xb54] ;  /* 0x0002d500ff259b82 */ /* 0x000e620000000800 */
[----:B---3--:R-:W-:-:S04]  /*20ce0*/  IMAD.IADD R38, R38, 0x1, R212 ;  /* 0x0000000126267824 */ /* 0x008fc800078e02d4 */
[----:B------:R-:W-:Y:S01]  /*20cf0*/  @P2 IMAD.HI.U32 R14, R38, R45, RZ ;  /* 0x0000002d260e2227 */ /* 0x000fe200078e00ff */
[----:B--2---:R-:W-:-:S03]  /*20d00*/  SEL R39, R132, RZ, P1 ;  /* 0x000000ff84277207 */ /* 0x004fc60000800000 */
[----:B------:R-:W-:Y:S01]  /*20d10*/  IMAD.MOV.U32 R15, RZ, RZ, R38 ;  /* 0x000000ffff0f7224 */ /* 0x000fe200078e0026 */
[----:B0-----:R-:W-:Y:S01]  /*20d20*/  @P2 SHF.R.U32.HI R15, RZ, R47, R14 ;  /* 0x0000002fff0f2219 */ /* 0x001fe2000001160e */
[-C--:B----4-:R-:W-:Y:S02]  /*20d30*/  IMAD R41, R35, R39.reuse, RZ ;  /* 0x0000002723297224 */ /* 0x090fe400078e02ff */
[----:B------:R-:W-:Y:S01]  /*20d40*/  IMAD.WIDE.U32 R34, R34, R39, RZ ;  /* 0x0000002722227225 */ /* 0x000fe200078e00ff */
[----:B------:R-:W-:-:S03]  /*20d50*/  IADD3.X R39, R43, R49, R32, P0, P3 ;  /* 0x000000312b277210 */ /* 0x000fc600007e6420 */
[----:B------:R-:W-:Y:S01]  /*20d60*/  IMAD.MOV R40, RZ, RZ, -R15 ;  /* 0x000000ffff287224 */ /* 0x000fe200078e0a0f */
[----:B------:R-:W-:Y:S01]  /*20d70*/  IADD3 R34, P0, P3, R15, R33, R34 ;  /* 0x000000210f227210 */ /* 0x000fe20007b1e022 */
[----:B------:R-:W-:Y:S01]  /*20d80*/  IMAD.IADD R41, R35, 0x1, R41 ;  /* 0x0000000123297824 */ /* 0x000fe200078e0229 */
[----:B------:R-:W-:Y:S01]  /*20d90*/  SHF.R.S32.HI R14, RZ, 0x1f, R15 ;  /* 0x0000001fff0e7819 */ /* 0x000fe2000001140f */
[----:B------:R-:W-:-:S03]  /*20da0*/  IMAD R15, R121, R40, R38 ;  /* 0x00000028790f7224 */ /* 0x000fc600078e0226 */
[----:B------:R-:W-:Y:S01]  /*20db0*/  IADD3.X R35, R14, R39, R41, P0, P3 ;  /* 0x000000270e237210 */ /* 0x000fe200007e6429 */
[-C--:B------:R-:W-:Y:S01]  /*20dc0*/  IMAD R13, R13, R15.reuse, RZ ;  /* 0x0000000f0d0d7224 */ /* 0x080fe200078e02ff */
[----:B------:R-:W-:Y:S01]  /*20dd0*/  SHF.R.S32.HI R33, RZ, 0x1f, R15 ;  /* 0x0000001fff217819 */ /* 0x000fe2000001140f */
[----:B------:R-:W-:-:S04]  /*20de0*/  IMAD.WIDE.U32 R34, R12, R15, R34 ;  /* 0x0000000f0c227225 */ /* 0x000fc800078e0022 */
[----:B------:R-:W-:Y:S01]  /*20df0*/  IMAD R13, R12, R33, R13 ;  /* 0x000000210c0d7224 */ /* 0x000fe200078e020d */
[----:B-1----:R-:W-:-:S03]  /*20e00*/  LEA R36, P0, R34, R36, 0x2 ;  /* 0x0000002422247211 */ /* 0x002fc600078010ff */
[----:B------:R-:W-:-:S05]  /*20e10*/  IMAD.IADD R12, R35, 0x1, R13 ;  /* 0x00000001230c7824 */ /* 0x000fca00078e020d */
[----:B------:R-:W-:Y:S01]  /*20e20*/  LEA.HI.X R37, R34, R37, R12, 0x2, P0 ;  /* 0x0000002522257211 */ /* 0x000fe200000f140c */
[----:B------:R-:W-:Y:S01]  /*20e30*/  SHFL.IDX PT, R14, R36, 0x1, 0x1c1f ;  /* 0x003c1f00240e7f89 */ /* 0x000fe200000e0000 */
[----:B------:R-:W-:-:S03]  /*20e40*/  IMAD.IADD R33, R46, 0x1, R212 ;  /* 0x000000012e217824 */ /* 0x000fc600078e02d4 */
[----:B------:R-:W-:Y:S04]  /*20e50*/  SHFL.IDX PT, R12, R36, RZ, 0x1c1f ;  /* 0x001c1fff240c7589 */ /* 0x000fe800000e0000 */
[----:B------:R-:W0:Y:S04]  /*20e60*/  SHFL.IDX PT, R13, R37, RZ, 0x1c1f ;  /* 0x001c1fff250d7589 */ /* 0x000e2800000e0000 */
        /* <DEDUP_REMOVED lines=31> */
[----:B------:R-:W-:Y:S01]  /*21060*/  LOP3.LUT R48, R49, 0x380, RZ, 0xc0, !PT ;  /* 0x0000038031307812 */ /* 0x000fe200078ec0ff */
[----:B------:R-:W-:Y:S01]  /*21070*/  IMAD R32, R32, UR4, RZ ;  /* 0x0000000420207c24 */ /* 0x000fe2000f8e02ff */
[----:B------:R-:W-:Y:S01]  /*21080*/  LOP3.LUT R28, R29, 0x380, RZ, 0xc0, !PT ;  /* 0x000003801d1c7812 */ /* 0x000fe200078ec0ff */
[----:B------:R-:W5:Y:S01]  /*21090*/  LD.E.128 R24, desc[UR42][R24.64] ;  /* 0x0000002a18187980 */ /* 0x000f62000c101d00 */
[----:B------:R-:W-:-:S02]  /*210a0*/  SHF.R.U64 R48, R48, 0x3, RZ ;  /* 0x0000000330307819 */ /* 0x000fc400000012ff */
[----:B------:R-:W-:Y:S02]  /*210b0*/  LOP3.LUT R36, R37, 0x380, RZ, 0xc0, !PT ;  /* 0x0000038025247812 */ /* 0x000fe400078ec0ff */
[----:B------:R-:W-:Y:S01]  /*210c0*/  LOP3.LUT R48, R48, R49, RZ, 0x3c, !PT ;  /* 0x0000003130307212 */ /* 0x000fe200078e3cff */
[--C-:B------:R-:W-:Y:S01]  /*210d0*/  IMAD.X R49, RZ, RZ, R83.reuse, P3 ;  /* 0x000000ffff317224 */ /* 0x100fe200018e0653 */
[----:B------:R-:W-:Y:S02]  /*210e0*/  IADD3 R3, P3, R82, 0xb000, RZ ;  /* 0x0000b00052037810 */ /* 0x000fe40007f7e0ff */
[----:B------:R-:W-:Y:S02]  /*210f0*/  LOP3.LUT R40, R41, 0x380, RZ, 0xc0, !PT ;  /* 0x0000038029287812 */ /* 0x000fe400078ec0ff */
[----:B------:R-:W-:Y:S02]  /*21100*/  LOP3.LUT R0, R3, 0x380, RZ, 0xc0, !PT ;  /* 0x0000038003007812 */ /* 0x000fe400078ec0ff */
[----:B------:R-:W-:Y:S01]  /*21110*/  LOP3.LUT R44, R45, 0x380, RZ, 0xc0, !PT ;  /* 0x000003802d2c7812 */ /* 0x000fe200078ec0ff */
[C---:B------:R-:W-:Y:S01]  /*21120*/  IMAD R9, R129.reuse, UR5, R32 ;  /* 0x0000000581097c24 */ /* 0x040fe2000f8e0220 */
[----:B------:R-:W-:Y:S01]  /*21130*/  SHF.R.U64 R0, R0, 0x3, RZ ;  /* 0x0000000300007819 */ /* 0x000fe200000012ff */
[----:B------:R-:W-:Y:S01]  /*21140*/  IMAD.X R69, RZ, RZ, R83, P3 ;  /* 0x000000ffff457224 */ /* 0x000fe200018e0653 */
[----:B------:R-:W-:Y:S01]  /*21150*/  SHF.R.U64 R28, R28, 0x3, RZ ;  /* 0x000000031c1c7819 */ /* 0x000fe200000012ff */
[----:B------:R-:W5:Y:S01]  /*21160*/  LD.E.128 R48, desc[UR42][R48.64] ;  /* 0x0000002a30307980 */ /* 0x000f62000c101d00 */
[----:B------:R-:W-:Y:S01]  /*21170*/  LOP3.LUT R68, R0, R3, RZ, 0x3c, !PT ;  /* 0x0000000300447212 */ /* 0x000fe200078e3cff */
[----:B------:R-:W-:Y:S01]  /*21180*/  IMAD.WIDE.U32 R2, R129, UR4, RZ ;  /* 0x0000000481027c25 */ /* 0x000fe2000f8e00ff */
[----:B------:R-:W-:Y:S01]  /*21190*/  SHF.R.U64 R36, R36, 0x3, RZ ;  /* 0x0000000324247819 */ /* 0x000fe200000012ff */
[----:B------:R-:W-:Y:S01]  /*211a0*/  ULDC.64 UR4, c[0x0][0xae8] ;  /* 0x0002ba0000047ab9 */ /* 0x000fe20000000a00 */
[----:B------:R-:W-:-:S02]  /*211b0*/  SHF.R.U64 R40, R40, 0x3, RZ ;  /* 0x0000000328287819 */ /* 0x000fc400000012ff */
[----:B------:R-:W-:Y:S01]  /*211c0*/  SHF.R.U64 R44, R44, 0x3, RZ ;  /* 0x000000032c2c7819 */ /* 0x000fe200000012ff */
[----:B------:R-:W-:Y:S01]  /*211d0*/  IMAD.IADD R3, R3, 0x1, R9 ;  /* 0x0000000103037824 */ /* 0x000fe200078e0209 */
[----:B------:R-:W-:Y:S01]  /*211e0*/  LOP3.LUT R28, R28, R29, RZ, 0x3c, !PT ;  /* 0x0000001d1c1c7212 */ /* 0x000fe200078e3cff */
[----:B------:R-:W-:Y:S01]  /*211f0*/  IMAD R9, R33, 0x20, R8 ;  /* 0x0000002021097824 */ /* 0x000fe200078e0208 */
[----:B------:R-:W-:Y:S01]  /*21200*/  LOP3.LUT R36, R36, R37, RZ, 0x3c, !PT ;  /* 0x0000002524247212 */ /* 0x000fe200078e3cff */
[--C-:B------:R-:W-:Y:S01]  /*21210*/  IMAD.X R29, RZ, RZ, R83.reuse, P4 ;  /* 0x000000ffff1d7224 */ /* 0x100fe200020e0653 */
[----:B------:R-:W-:Y:S01]  /*21220*/  LOP3.LUT R40, R40, R41, RZ, 0x3c, !PT ;  /* 0x0000002928287212 */ /* 0x000fe200078e3cff */
[--C-:B------:R-:W-:Y:S01]  /*21230*/  IMAD.X R37, RZ, RZ, R83.reuse, P5 ;  /* 0x000000ffff257224 */ /* 0x100fe200028e0653 */
[----:B------:R-:W-:Y:S01]  /*21240*/  LOP3.LUT R44, R44, R45, RZ, 0x3c, !PT ;  /* 0x0000002d2c2c7212 */ /* 0x000fe200078e3cff */
[--C-:B------:R-:W-:Y:S01]  /*21250*/  IMAD.X R41, RZ, RZ, R83.reuse, P0 ;  /* 0x000000ffff297224 */ /* 0x100fe200000e0653 */
[C---:B------:R-:W-:Y:S01]  /*21260*/  IADD3 R53, P4, R82.reuse, 0x7000, RZ ;  /* 0x0000700052357810 */ /* 0x040fe20007f9e0ff */
[----:B------:R-:W-:Y:S01]  /*21270*/  IMAD.X R45, RZ, RZ, R83, P1 ;  /* 0x000000ffff2d7224 */ /* 0x000fe200008e0653 */
[----:B------:R-:W-:Y:S01]  /*21280*/  IADD3 R57, P5, R82, 0x8000, RZ ;  /* 0x0000800052397810 */ /* 0x000fe20007fbe0ff */
[----:B------:R-:W-:Y:S01]  /*21290*/  IMAD.IADD R12, R212, 0x1, R9 ;  /* 0x00000001d40c7824 */ /* 0x000fe200078e0209 */
[C---:B------:R-:W-:Y:S01]  /*212a0*/  IADD3 R61, P0, R82.reuse, 0x9000, RZ ;  /* 0x00009000523d7810 */ /* 0x040fe20007f1e0ff */
[----:B------:R-:W-:Y:S01]  /*212b0*/  IMAD.WIDE.U32 R2, R201, UR4, R2 ;  /* 0x00000004c9027c25 */ /* 0x000fe2000f8e0002 */
[----:B------:R-:W-:Y:S01]  /*212c0*/  IADD3 R65, P1, R82, 0xa000, RZ ;  /* 0x0000a00052417810 */ /* 0x000fe20007f3e0ff */
[----:B------:R-:W5:Y:S01]  /*212d0*/  LD.E.128 R28, desc[UR42][R28.64] ;  /* 0x0000002a1c1c7980 */ /* 0x000f62000c101d00 */
[----:B------:R-:W-:-:S02]  /*212e0*/  LOP3.LUT R52, R53, 0x380, RZ, 0xc0, !PT ;  /* 0x0000038035347812 */ /* 0x000fc400078ec0ff */
[----:B------:R-:W-:Y:S01]  /*212f0*/  LOP3.LUT R56, R57, 0x380, RZ, 0xc0, !PT ;  /* 0x0000038039387812 */ /* 0x000fe200078ec0ff */
[----:B------:R-:W5:Y:S01]  /*21300*/  LD.E.128 R36, desc[UR42][R36.64] ;  /* 0x0000002a24247980 */ /* 0x000f62000c101d00 */
[----:B------:R-:W-:Y:S02]  /*21310*/  LOP3.LUT R60, R61, 0x380, RZ, 0xc0, !PT ;  /* 0x000003803d3c7812 */ /* 0x000fe400078ec0ff */
[----:B------:R-:W-:Y:S01]  /*21320*/  LOP3.LUT R64, R65, 0x380, RZ, 0xc0, !PT ;  /* 0x0000038041407812 */ /* 0x000fe200078ec0ff */
[----:B0-----:R-:W-:Y:S01]  /*21330*/  @P2 IMAD.HI.U32 R0, R12, R13, RZ ;  /* 0x0000000d0c002227 */ /* 0x001fe200078e00ff */
[----:B------:R-:W-:Y:S01]  /*21340*/  LOP3.LUT R5, R82, 0x380, RZ, 0xc0, !PT ;  /* 0x0000038052057812 */ /* 0x000fe200078ec0ff */
[----:B------:R-:W5:Y:S01]  /*21350*/  LD.E.128 R40, desc[UR42][R40.64] ;  /* 0x0000002a28287980 */ /* 0x000f62000c101d00 */
[----:B------:R-:W-:Y:S01]  /*21360*/  SHF.R.S32.HI R10, RZ, 0x1f, R11 ;  /* 0x0000001fff0a7819 */ /* 0x000fe2000001140b */
[----:B------:R-:W-:Y:S01]  /*21370*/  IMAD R3, R201, UR5, R3 ;  /* 0x00000005c9037c24 */ /* 0x000fe2000f8e0203 */
[----:B------:R-:W-:Y:S01]  /*21380*/  SHF.R.U64 R52, R52, 0x3, RZ ;  /* 0x0000000334347819 */ /* 0x000fe200000012ff */
[----:B------:R-:W-:Y:S01]  /*21390*/  ULDC.64 UR4, c[0x0][0xaf0] ;  /* 0x0002bc0000047ab9 */ /* 0x000fe20000000a00 */
[----:B------:R-:W-:Y:S01]  /*213a0*/  SHF.R.U64 R56, R56, 0x3, RZ ;  /* 0x0000000338387819 */ /* 0x000fe200000012ff */
[----:B------:R-:W5:Y:S01]  /*213b0*/  LD.E.128 R44, desc[UR42][R44.64] ;  /* 0x0000002a2c2c7980 */ /* 0x000f62000c101d00 */
[----:B------:R-:W-:-:S02]  /*213c0*/  SHF.R.U64 R60, R60, 0x3, RZ ;  /* 0x000000033c3c7819 */ /* 0x000fc400000012ff */
[----:B------:R-:W-:Y:S01]  /*213d0*/  SHF.R.U64 R64, R64, 0x3, RZ ;  /* 0x0000000340407819 */ /* 0x000fe200000012ff */
[----:B------:R-:W-:Y:S01]  /*213e0*/  IMAD.MOV.U32 R9, RZ, RZ, R12 ;  /* 0x000000ffff097224 */ /* 0x000fe200078e000c */
[----:B------:R-:W-:Y:S01]  /*213f0*/  SHF.R.U64 R5, R5, 0x3, RZ ;  /* 0x0000000305057819 */ /* 0x000fe200000012ff */
[----:B------:R-:W-:Y:S01]  /*21400*/  IMAD R10, R10, UR4, RZ ;  /* 0x000000040a0a7c24 */ /* 0x000fe2000f8e02ff */
[----:B-1----:R-:W-:Y:S01]  /*21410*/  @P2 SHF.R.U32.HI R9, RZ, R15, R0 ;  /* 0x0000000fff092219 */ /* 0x002fe20000011600 */
[----:B------:R-:W5:Y:S01]  /*21420*/  LD.E.128 R68, desc[UR42][R68.64] ;  /* 0x0000002a44447980 */ /* 0x000f62000c101d00 */
        /* <DEDUP_REMOVED lines=9> */
[C---:B------:R-:W-:Y:S01]  /*214c0*/  IMAD R13, R11.reuse, UR5, R10 ;  /* 0x000000050b0d7c24 */ /* 0x040fe2000f8e020a */
[----:B------:R-:W-:Y:S01]  /*214d0*/  SHF.R.S32.HI R0, RZ, 0x1f, R9 ;  /* 0x0000001fff007819 */ /* 0x000fe20000011409 */
[----:B------:R-:W-:Y:S01]  /*214e0*/  IMAD.WIDE.U32 R2, R11, UR4, R2 ;  /* 0x000000040b027c25 */ /* 0x000fe2000f8e0002 */
[----:B------:R-:W-:Y:S01]  /*214f0*/  ULDC.64 UR4, c[0x0][0xae0] ;  /* 0x0002b80000047ab9 */ /* 0x000fe20000000a00 */
[----:B------:R0:W5:Y:S02]  /*21500*/  LD.E.128 R4, desc[UR42][R82.64] ;  /* 0x0000002a52047980 */ /* 0x000164000c101d00 */
[----:B------:R-:W-:-:S02]  /*21510*/  IMAD.MOV R10, RZ, RZ, -R9 ;  /* 0x000000ffff0a7224 */ /* 0x000fc400078e0a09 */
[----:B------:R-:W5:Y:S01]  /*21520*/  LD.E.128 R52, desc[UR42][R52.64] ;  /* 0x0000002a34347980 */ /* 0x000f62000c101d00 */
[----:B------:R-:W-:Y:S02]  /*21530*/  IMAD.IADD R3, R3, 0x1, R13 ;  /* 0x0000000103037824 */ /* 0x000fe400078e020d */
[----:B------:R-:W-:Y:S01]  /*21540*/  IMAD R0, R0, UR4, RZ ;  /* 0x0000000400007c24 */ /* 0x000fe2000f8e02ff */
[----:B------:R-:W5:Y:S01]  /*21550*/  LD.E.128 R56, desc[UR42][R56.64] ;  /* 0x0000002a38387980 */ /* 0x000f62000c101d00 */
[----:B------:R-:W-:-:S03]  /*21560*/  IMAD R11, R121, R10, R12 ;  /* 0x0000000a790b7224 */ /* 0x000fc600078e020c */
[----:B------:R-:W5:Y:S04]  /*21570*/  LD.E.128 R60, desc[UR42][R60.64] ;  /* 0x0000002a3c3c7980 */ /* 0x000f68000c101d00 */
[----:B------:R-:W5:Y:S01]  /*21580*/  LD.E.128 R64, desc[UR42][R64.64] ;  /* 0x0000002a40407980 */ /* 0x000f62000c101d00 */
[----:B------:R-:W-:Y:S01]  /*21590*/  @!PT LDS RZ, [RZ] ;  /* 0x00000000fffff984 */ /* 0x000fe20000000800 */
[----:B------:R-:W-:Y:S01]  /*215a0*/  @!PT LDS RZ, [RZ] ;  /* 0x00000000fffff984 */ /* 0x000fe20000000800 */
[----:B------:R-:W-:Y:S01]  /*215b0*/  @!PT LDS RZ, [RZ] ;  /* 0x00000000fffff984 */ /* 0x000fe20000000800 */
[----:B------:R-:W-:Y:S01]  /*215c0*/  @!PT LDS RZ, [RZ] ;  /* 0x00000000fffff984 */ /* 0x000fe20000000800 */
[----:B------:R1:W-:Y:S06]  /*215d0*/  MEMBAR.ALL.CTA ;  /* 0x0000000000007992 */ /* 0x0003ec0000008000 */
[----:B-1----:R-:W1:Y:S01]  /*215e0*/  FENCE.VIEW.ASYNC.S ;  /* 0x00000000000073c6 */ /* 0x002e620000000000 */
[----:B------:R-:W-:-:S04]  /*215f0*/  IMAD.WIDE.U32 R2, R9, UR4, R2 ;  /* 0x0000000409027c25 */ /* 0x000fc8000f8e0002 */
[----:B------:R-:W-:Y:S01]  /*21600*/  IMAD R13, R9, UR5, R0 ;  /* 0x00000005090d7c24 */ /* 0x000fe2000f8e0200 */
[----:B------:R-:W-:Y:S01]  /*21610*/  SHF.R.S32.HI R9, RZ, 0x1f, R11 ;  /* 0x0000001fff097819 */ /* 0x000fe2000001140b */
[----:B------:R-:W-:Y:S02]  /*21620*/  ULDC.64 UR4, c[0x0][0xad8] ;  /* 0x0002b60000047ab9 */ /* 0x000fe40000000a00 */
[----:B------:R-:W-:Y:S02]  /*21630*/  IMAD.IADD R3, R3, 0x1, R13 ;  /* 0x0000000103037824 */ /* 0x000fe400078e020d */
[----:B------:R-:W-:Y:S02]  /*21640*/  IMAD R10, R9, UR4, RZ ;  /* 0x00000004090a7c24 */ /* 0x000fe4000f8e02ff */
[----:B------:R-:W-:Y:S02]  /*21650*/  VIADD R0, R16, 0x2a820 ;  /* 0x0002a82010007836 */ /* 0x000fe40000000000 */
[----:B------:R-:W-:-:S02]  /*21660*/  IMAD R9, R11, UR5, R10 ;  /* 0x000000050b097c24 */ /* 0x000fc4000f8e020a */
[----:B------:R-:W-:Y:S01]  /*21670*/  IMAD.WIDE.U32 R10, R11, UR4, R2 ;  /* 0x000000040b0a7c25 */ /* 0x000fe2000f8e0002 */
[----:B------:R-:W-:Y:S01]  /*21680*/  ULDC.64 UR4, c[0x0][0xa80] ;  /* 0x0002a00000047ab9 */ /* 0x000fe20000000a00 */
[----:B------:R-:W-:Y:S02]  /*21690*/  PRMT R0, RZ, 0x654, R0 ;  /* 0x00000654ff007816 */ /* 0x000fe40000000000 */
[----:B------:R-:W-:Y:S01]  /*216a0*/  IMAD.IADD R3, R11, 0x1, R9 ;  /* 0x000000010b037824 */ /* 0x000fe200078e0209 */
[C---:B------:R-:W-:Y:S01]  /*216b0*/  LEA R2, P0, R10.reuse, UR4, 0x1 ;  /* 0x000000040a027c11 */ /* 0x040fe2000f8008ff */
[C---:B------:R-:W-:Y:S01]  /*216c0*/  VIADD R35, R21.reuse, 0x80 ;  /* 0x0000008015237836 */ /* 0x040fe20000000000 */
[----:B------:R-:W-:Y:S01]  /*216d0*/  UMOV UR4, 0xffffffff ;  /* 0xffffffff00047882 */ /* 0x000fe20000000000 */
[----:B------:R-:W-:Y:S01]  /*216e0*/  VIADD R73, R21, 0x40 ;  /* 0x0000004015497836 */ /* 0x000fe20000000000 */
[----:B-1----:R0:W-:Y:S01]  /*216f0*/  SYNCS.ARRIVE.TRANS64.RED.A1T0 RZ, [R0+URZ], RZ ;  /* 0x000000ff00ff79a7 */ /* 0x0021e2000810043f */
[----:B------:R-:W-:-:S02]  /*21700*/  LEA.HI.X R3, R10, UR5, R3, 0x1, P0 ;  /* 0x000000050a037c11 */ /* 0x000fc400080f0c03 */
[----:B------:R-:W-:Y:S02]  /*21710*/  SHF.R.S32.HI R20, RZ, 0x1f, R21 ;  /* 0x0000001fff147819 */ /* 0x000fe40000011415 */
[----:B------:R-:W-:Y:S02]  /*21720*/  SHF.R.S32.HI R32, RZ, 0x1f, R35 ;  /* 0x0000001fff207819 */ /* 0x000fe40000011423 */
[----:B------:R-:W-:Y:S01]  /*21730*/  SHF.R.S32.HI R72, RZ, 0x1f, R73 ;  /* 0x0000001fff487819 */ /* 0x000fe20000011449 */
[----:B0-----:R-:W-:Y:S06]  /*21740*/  BRA.DIV UR4, `(.L_x_1828) ;  /* 0x000000f604087947 */ /* 0x001fec000b800000 */
[----:B------:R0:W1:Y:S04]  /*21750*/  SHFL.IDX PT, R0, R3, RZ, 0x181f ;  /* 0x00181fff03007589 */ /* 0x00006800000e0000 */
[----:B------:R0:W2:Y:S02]  /*21760*/  SHFL.IDX PT, R14, R2, RZ, 0x181f ;  /* 0x00181fff020e7589 */ /* 0x0000a400000e0000 */
.L_x_2151:
[----:B------:R-:W-:Y:S01]  /*21770*/  IMAD.IADD R33, R8, 0x1, R212 ;  /* 0x0000000108217824 */ /* 0x000fe200078e02d4 */
        /* <DEDUP_REMOVED lines=16> */
.L_x_1830:
[----:B------:R-:W-:Y:S05]  /*21880*/  BSYNC B1 ;  /* 0x0000000000017941 */ /* 0x000fea0003800000 */
.L_x_1829:
[----:B------:R-:W-:-:S03]  /*21890*/  UMOV UR4, 0xffffffff ;  /* 0xffffffff00047882 */ /* 0x000fc60000000000 */
[----:B------:R-:W-:Y:S05]  /*218a0*/  BRA.DIV UR4, `(.L_x_1831) ;  /* 0x000000f204e47947 */ /* 0x000fea000b800000 */
[----:B-1----:R1:W4:Y:S04]  /*218b0*/  SHFL.IDX PT, R0, R3, 0x1, 0x181f ;  /* 0x00381f0003007f89 */ /* 0x00232800000e0000 */
[----:B--23--:R1:W2:Y:S02]  /*218c0*/  SHFL.IDX PT, R14, R2, 0x1, 0x181f ;  /* 0x00381f00020e7f89 */ /* 0x00c2a400000e0000 */
.L_x_2155:
[----:B-----5:R-:W-:Y:S01]  /*218d0*/  VIADD R5, R33, 0x20 ;  /* 0x0000002021057836 */ /* 0x020fe20000000000 */
        /* <DEDUP_REMOVED lines=16> */
.L_x_1833:
[----:B------:R-:W-:Y:S05]  /*219e0*/  BSYNC B1 ;  /* 0x0000000000017941 */ /* 0x000fea0003800000 */
.L_x_1832:
[----:B------:R-:W-:-:S03]  /*219f0*/  UMOV UR4, 0xffffffff ;  /* 0xffffffff00047882 */ /* 0x000fc60000000000 */
[----:B------:R-:W-:Y:S05]  /*21a00*/  BRA.DIV UR4, `(.L_x_1834) ;  /* 0x000000f204d47947 */ /* 0x000fea000b800000 */
[----:B----4-:R4:W0:Y:S04]  /*21a10*/  SHFL.IDX PT, R0, R3, 0x2, 0x181f ;  /* 0x00581f0003007f89 */ /* 0x01082800000e0000 */
[----:B--23--:R4:W2:Y:S02]  /*21a20*/  SHFL.IDX PT, R14, R2, 0x2, 0x181f ;  /* 0x00581f00020e7f89 */ /* 0x00c8a400000e0000 */
.L_x_2159:
        /* <DEDUP_REMOVED lines=17> */
.L_x_1836:
[----:B------:R-:W-:Y:S05]  /*21b40*/  BSYNC B1 ;  /* 0x0000000000017941 */ /* 0x000fea0003800000 */
.L_x_1835:
[----:B------:R-:W-:-:S03]  /*21b50*/  UMOV UR4, 0xffffffff ;  /* 0xffffffff00047882 */ /* 0x000fc60000000000 */
[----:B------:R-:W-:Y:S05]  /*21b60*/  BRA.DIV UR4, `(.L_x_1837) ;  /* 0x000000f204c47947 */ /* 0x000fea000b800000 */
[----:B0-----:R0:W0:Y:S04]  /*21b70*/  SHFL.IDX PT, R0, R3, 0x3, 0x181f ;  /* 0x00781f0003007f89 */ /* 0x00102800000e0000 */
[----:B--23--:R2:W3:Y:S02]  /*21b80*/  SHFL.IDX PT, R14, R2, 0x3, 0x181f ;  /* 0x00781f00020e7f89 */ /* 0x00c4e400000e0000 */
.L_x_2163:
[----:B01--4-:R-:W-:-:S05]  /*21b90*/  VIADD R3, R33, 0x60 ;  /* 0x0000006021037836 */ /* 0x013fca0000000000 */
[----:B------:R-:W-:-:S13]  /*21ba0*/  ISETP.GE.AND P0, PT, R3, R34, PT ;  /* 0x000000220300720c */ /* 0x000fda0003f06270 */
[----:B------:R-:W-:Y:S05]  /*21bb0*/  @P0 BRA `(.L_x_1838) ;  /* 0x0000002800e00947 */ /* 0x000fea0003800000 */
[----:B------:R-:W-:Y:S02]  /*21bc0*/  ULDC UR4, c[0x0][0xac8] ;  /* 0x0002b20000047ab9 */ /* 0x000fe40000000800 */
[----:B------:R-:W-:Y:S02]  /*21bd0*/  ISETP.GE.AND P2, PT, R21, UR4, PT ;  /* 0x0000000415007c0c */ /* 0x000fe4000bf46270 */
[----:B------:R-:W-:-:S11]  /*21be0*/  ISETP.GE.AND P3, PT, R73, UR4, PT ;  /* 0x0000000449007c0c */ /* 0x000fd6000bf66270 */
[-C--:B--23--:R-:W-:Y:S02]  /*21bf0*/  @!P2 LEA R2, P0, R21, R14.reuse, 0x1 ;  /* 0x0000000e1502a211 */ /* 0x08cfe400078008ff */
[----:B------:R-:W-:Y:S02]  /*21c00*/  @!P3 LEA R4, P1, R73, R14, 0x1 ;  /* 0x0000000e4904b211 */ /* 0x000fe400078208ff */
[-C--:B------:R-:W-:Y:S02]  /*21c10*/  @!P2 LEA.HI.X R3, R21, R0.reuse, R20, 0x1, P0 ;  /* 0x000000001503a211 */ /* 0x080fe400000f0c14 */
        /* <DEDUP_REMOVED lines=9> */
.L_x_1827:
        /* <DEDUP_REMOVED lines=20> */
[----:B------:R-:W-:-:S03]  /*21df0*/  IMAD.WIDE.U32 R12, R132, UR4, R12 ;  /* 0x00000004840c7c25 */ /* 0x000fc6000f8e000c */
[--C-:B------:R-:W-:Y:S01]  /*21e00*/  SHF.R.S32.HI R14, RZ, 0x1f, R11.reuse ;  /* 0x0000001fff0e7819 */ /* 0x100fe2000001140b */
[----:B------:R-:W-:Y:S02]  /*21e10*/  IMAD.MOV R15, RZ, RZ, -R11 ;  /* 0x000000ffff0f7224 */ /* 0x000fe400078e0a0b */
[----:B------:R-:W-:Y:S01]  /*21e20*/  IMAD R13, R132, UR5, R13 ;  /* 0x00000005840d7c24 */ /* 0x000fe2000f8e020d */
[----:B------:R-:W-:Y:S01]  /*21e30*/  ULDC.64 UR4, c[0x0][0xb30] ;  /* 0x0002cc0000047ab9 */ /* 0x000fe20000000a00 */
[----:B------:R-:W-:Y:S02]  /*21e40*/  IMAD R121, R121, R15, R38 ;  /* 0x0000000f79797224 */ /* 0x000fe400078e0226 */
[----:B------:R-:W-:Y:S02]  /*21e50*/  IMAD R14, R14, UR4, RZ ;  /* 0x000000040e0e7c24 */ /* 0x000fe4000f8e02ff */
[----:B------:R-:W-:-:S04]  /*21e60*/  IMAD.WIDE.U32 R12, R11, UR4, R12 ;  /* 0x000000040b0c7c25 */ /* 0x000fc8000f8e000c */
[----:B------:R-:W-:Y:S01]  /*21e70*/  IMAD R15, R11, UR5, R14 ;  /* 0x000000050b0f7c24 */ /* 0x000fe2000f8e020e */
[----:B------:R-:W-:Y:S01]  /*21e80*/  SHF.R.S32.HI R11, RZ, 0x1f, R121 ;  /* 0x0000001fff0b7819 */ /* 0x000fe20000011479 */
[----:B------:R-:W-:Y:S01]  /*21e90*/  ULDC.64 UR4, c[0x0][0xb28] ;  /* 0x0002ca0000047ab9 */ /* 0x000fe20000000a00 */
[----:B------:R-:W-:Y:S02]  /*21ea0*/  VIADD R32, R16, 0x2a820 ;  /* 0x0002a82010207836 */ /* 0x000fe40000000000 */
[----:B------:R-:W-:Y:S02]  /*21eb0*/  IMAD.IADD R13, R13, 0x1, R15 ;  /* 0x000000010d0d7824 */ /* 0x000fe400078e020f */
[----:B------:R-:W-:Y:S01]  /*21ec0*/  IMAD R14, R11, UR4, RZ ;  /* 0x000000040b0e7c24 */ /* 0x000fe2000f8e02ff */
[----:B------:R-:W-:Y:S01]  /*21ed0*/  PRMT R32, RZ, 0x654, R32 ;  /* 0x00000654ff207816 */ /* 0x000fe20000000020 */
[----:B------:R-:W-:-:S03]  /*21ee0*/  IMAD.WIDE.U32 R12, R121, UR4, R12 ;  /* 0x00000004790c7c25 */ /* 0x000fc6000f8e000c */
[----:B------:R0:W-:Y:S01]  /*21ef0*/  SYNCS.ARRIVE.TRANS64.RED.A1T0 RZ, [R32+URZ], RZ ;  /* 0x000000ff20ff79a7 */ /* 0x0001e2000810043f */
        /* <DEDUP_REMOVED lines=9> */
.L_x_2166:
[----:B------:R-:W-:Y:S01]  /*21f90*/  ISETP.GE.AND P0, PT, R33, R34, PT ;  /* 0x000000222100720c */ /* 0x000fe20003f06270 */
[----:B------:R-:W-:-:S12]  /*21fa0*/  BSSY B1, `(.L_x_1840) ;  /* 0x00000cd000017945 */ /* 0x000fd80003800000 */
[----:B------:R-:W-:Y:S05]  /*21fb0*/  @P0 BRA `(.L_x_1841) ;  /* 0x0000000c002c0947 */ /* 0x000fea0003800000 */
[----:B------:R-:W-:Y:S01]  /*21fc0*/  ULDC UR4, c[0x0][0xac8] ;  /* 0x0002b20000047ab9 */ /* 0x000fe20000000800 */
[C---:B------:R-:W-:Y:S01]  /*21fd0*/  VIADD R41, R202.reuse, 0x10 ;  /* 0x00000010ca297836 */ /* 0x040fe20000000000 */
[C---:B------:R-:W-:Y:S01]  /*21fe0*/  ISETP.GE.AND P3, PT, R202.reuse, UR4, PT ;  /* 0x00000004ca007c0c */ /* 0x040fe2000bf66270 */
[C---:B------:R-:W-:Y:S01]  /*21ff0*/  VIADD R39, R202.reuse, 0x8 ;  /* 0x00000008ca277836 */ /* 0x040fe20000000000 */
[----:B------:R-:W-:Y:S01]  /*22000*/  SHF.R.S32.HI R14, RZ, 0x1f, R202 ;  /* 0x0000001fff0e7819 */ /* 0x000fe200000114ca */
[C---:B------:R-:W-:Y:S01]  /*22010*/  VIADD R40, R202.reuse, 0x18 ;  /* 0x00000018ca287836 */ /* 0x040fe20000000000 */
[----:B------:R-:W-:Y:S01]  /*22020*/  ISETP.GE.AND P1, PT, R41, UR4, PT ;  /* 0x0000000429007c0c */ /* 0x000fe2000bf26270 */
[C---:B------:R-:W-:Y:S01]  /*22030*/  VIADD R42, R202.reuse, 0x20 ;  /* 0x00000020ca2a7836 */ /* 0x040fe20000000000 */
[----:B------:R-:W-:Y:S01]  /*22040*/  ISETP.GE.AND P2, PT, R39, UR4, PT ;  /* 0x0000000427007c0c */ /* 0x000fe2000bf46270 */
[C---:B------:R-:W-:Y:S02]  /*22050*/  VIADD R44, R202.reuse, 0x8 ;  /* 0x00000008ca2c7836 */ /* 0x040fe40000000000 */
[----:B------:R-:W-:-:S03]  /*22060*/  VIADD R43, R202, 0x10 ;  /* 0x00000010ca2b7836 */ /* 0x000fc60000000000 */
[----:B------:R-:W-:Y:S01]  /*22070*/  SHF.R.S32.HI R44, RZ, 0x1f, R44 ;  /* 0x0000001fff2c7819 */ /* 0x000fe2000001142c */
[----:B------:R-:W-:Y:S01]  /*22080*/  @!P3 IMAD.MOV.U32 R15, RZ, RZ, R0 ;  /* 0x000000ffff0fb224 */ /* 0x000fe200078e0000 */
[C---:B--2---:R-:W-:Y:S01]  /*22090*/  @!P3 LEA R12, P0, R202.reuse, R11, 0x2 ;  /* 0x0000000bca0cb211 */ /* 0x044fe200078010ff */
[C---:B------:R-:W-:Y:S01]  /*220a0*/  VIADD R0, R202.reuse, 0x40 ;  /* 0x00000040ca007836 */ /* 0x040fe20000000000 */
[----:B------:R-:W-:Y:S02]  /*220b0*/  SHF.R.S32.HI R43, RZ, 0x1f, R43 ;  /* 0x0000001fff2b7819 */ /* 0x000fe4000001142b */
[----:B-1----:R-:W-:Y:S01]  /*220c0*/  @!P3 LEA.HI.X R13, R202, R38, R14, 0x2, P0 ;  /* 0x00000026ca0db211 */ /* 0x002fe200000f140e */
[----:B------:R-:W-:Y:S01]  /*220d0*/  @!P3 IMAD.MOV.U32 R14, RZ, RZ, R2 ;  /* 0x000000ffff0eb224 */ /* 0x000fe200078e0002 */
[----:B------:R-:W-:Y:S01]  /*220e0*/  ISETP.GE.AND P0, PT, R40, UR4, PT ;  /* 0x0000000428007c0c */ /* 0x000fe2000bf06270 */
[----:B------:R-:W-:Y:S01]  /*220f0*/  @!P2 IMAD.MOV.U32 R121, RZ, RZ, R119 ;  /* 0x000000ffff79a224 */ /* 0x000fe200078e0077 */
[----:B------:R-:W-:Y:S01]  /*22100*/  @!P1 LOP3.LUT R123, R123, R122, RZ, 0x3c, !PT ;  /* 0x0000007a7b7b9212 */ /* 0x000fe200078e3cff */
[----:B------:R-:W-:Y:S01]  /*22110*/  VIADD R2, R202, 0x38 ;  /* 0x00000038ca027836 */ /* 0x000fe20000000000 */
[----:B------:R1:W-:Y:S01]  /*22120*/  @!P3 ST.E.64 desc[UR42][R12.64], R14 ;  /* 0x0000000e0c00b985 */ /* 0x0003e2000c101b2a */
[----:B------:R-:W-:-:S02]  /*22130*/  ISETP.GE.AND P3, PT, R42, UR4, PT ;  /* 0x000000042a007c0c */ /* 0x000fc4000bf66270 */
[----:B------:R-:W-:Y:S02]  /*22140*/  @!P2 LEA R32, P4, R39, R11, 0x2 ;  /* 0x0000000b2720a211 */ /* 0x000fe400078810ff */
[----:B------:R-:W-:Y:S02]  /*22150*/  @!P1 LOP3.LUT R122, R123, R122, RZ, 0x3c, !PT ;  /* 0x0000007a7b7a9212 */ /* 0x000fe400078e3cff */
[----:B------:R-:W-:Y:S01]  /*22160*/  @!P2 LEA.HI.X R33, R39, R38, R44, 0x2, P4 ;  /* 0x000000262721a211 */ /* 0x000fe200020f142c */
[C---:B------:R-:W-:Y:S01]  /*22170*/  VIADD R39, R202.reuse, 0x28 ;  /* 0x00000028ca277836 */ /* 0x040fe20000000000 */
[----:B------:R-:W-:Y:S01]  /*22180*/  @!P1 LOP3.LUT R123, R123, R122, RZ, 0x3c, !PT ;  /* 0x0000007a7b7b9212 */ /* 0x000fe200078e3cff */
[----:B------:R-:W-:Y:S01]  /*22190*/  VIADD R44, R202, 0x18 ;  /* 0x00000018ca2c7836 */ /* 0x000fe20000000000 */
[----:B------:R-:W-:Y:S01]  /*221a0*/  @!P0 LOP3.LUT R125, R125, R124, RZ, 0x3c, !PT ;  /* 0x0000007c7d7d8212 */ /* 0x000fe200078e3cff */
[----:B------:R2:W-:Y:S01]  /*221b0*/  @!P2 ST.E.64 desc[UR42][R32.64], R120 ;  /* 0x000000782000a985 */ /* 0x0005e2000c101b2a */
[----:B------:R-:W-:-:S02]  /*221c0*/  ISETP.GE.AND P2, PT, R39, UR4, PT ;  /* 0x0000000427007c0c */ /* 0x000fc4000bf46270 */
[-C--:B-1----:R-:W-:Y:S02]  /*221d0*/  @!P1 LEA R12, P5, R41, R11.reuse, 0x2 ;  /* 0x0000000b290c9211 */ /* 0x082fe400078a10ff */
[----:B------:R-:W-:Y:S02]  /*221e0*/  @!P3 LOP3.LUT R127, R127, R126, RZ, 0x3c, !PT ;  /* 0x0000007e7f7fb212 */ /* 0x000fe400078e3cff */
[----:B------:R-:W-:Y:S01]  /*221f0*/  @!P1 LEA.HI.X R13, R41, R38, R43, 0x2, P5 ;  /* 0x00000026290d9211 */ /* 0x000fe200028f142b */
[----:B------:R-:W-:Y:S01]  /*22200*/  VIADD R41, R202, 0x30 ;  /* 0x00000030ca297836 */ /* 0x000fe20000000000 */
[----:B------:R-:W-:Y:S01]  /*22210*/  @!P0 LEA R14, P4, R40, R11, 0x2 ;  /* 0x0000000b280e8211 */ /* 0x000fe200078810ff */
[C---:B------:R-:W-:Y:S01]  /*22220*/  VIADD R43, R202.reuse, 0x20 ;  /* 0x00000020ca2b7836 */ /* 0x040fe20000000000 */
[----:B------:R-:W-:Y:S01]  /*22230*/  SHF.R.S32.HI R44, RZ, 0x1f, R44 ;  /* 0x0000001fff2c7819 */ /* 0x000fe2000001142c */
[----:B------:R1:W-:Y:S01]  /*22240*/  @!P1 ST.E.64 desc[UR42][R12.64], R122 ;  /* 0x0000007a0c009985 */ /* 0x0003e2000c101b2a */
[----:B------:R-:W-:Y:S01]  /*22250*/  ISETP.GE.AND P1, PT, R41, UR4, PT ;  /* 0x0000000429007c0c */ /* 0x000fe2000bf26270 */
[----:B------:R-:W-:Y:S01]  /*22260*/  @!P2 IMAD.MOV.U32 R129, RZ, RZ, R117 ;  /* 0x000000ffff81a224 */ /* 0x000fe200078e0075 */
[----:B------:R-:W-:Y:S01]  /*22270*/  @!P0 LOP3.LUT R124, R125, R124, RZ, 0x3c, !PT ;  /* 0x0000007c7d7c8212 */ /* 0x000fe200078e3cff */
[C---:B--2---:R-:W-:Y:S01]  /*22280*/  VIADD R32, R202.reuse, 0x48 ;  /* 0x00000048ca207836 */ /* 0x044fe20000000000 */
[----:B------:R-:W-:Y:S01]  /*22290*/  SHF.R.S32.HI R43, RZ, 0x1f, R43 ;  /* 0x0000001fff2b7819 */ /* 0x000fe2000001142b */
[----:B------:R-:W-:Y:S01]  /*222a0*/  VIADD R33, R202, 0x60 ;  /* 0x00000060ca217836 */ /* 0x000fe20000000000 */
[----:B------:R-:W-:-:S02]  /*222b0*/  @!P3 LOP3.LUT R126, R127, R126, RZ, 0x3c, !PT ;  /* 0x0000007e7f7eb212 */ /* 0x000fc400078e3cff */
[----:B------:R-:W-:Y:S01]  /*222c0*/  @!P0 LEA.HI.X R15, R40, R38, R44, 0x2, P4 ;  /* 0x00000026280f8211 */ /* 0x000fe200020f142c */
[C---:B------:R-:W-:Y:S01]  /*222d0*/  VIADD R40, R202.reuse, 0x38 ;  /* 0x00000038ca287836 */ /* 0x040fe20000000000 */
[----:B------:R-:W-:Y:S01]  /*222e0*/  @!P0 LOP3.LUT R125, R125, R124, RZ, 0x3c, !PT ;  /* 0x0000007c7d7d8212 */ /* 0x000fe200078e3cff */
[----:B------:R-:W-:Y:S01]  /*222f0*/  VIADD R44, R202, 0x28 ;  /* 0x00000028ca2c7836 */ /* 0x000fe20000000000 */
[----:B------:R-:W-:Y:S02]  /*22300*/  @!P3 LOP3.LUT R127, R127, R126, RZ, 0x3c, !PT ;  /* 0x0000007e7f7fb212 */ /* 0x000fe400078e3cff */
[----:B-1----:R-:W-:Y:S01]  /*22310*/  @!P3 LEA R12, P5, R42, R11, 0x2 ;  /* 0x0000000b2a0cb211 */ /* 0x002fe200078a10ff */
[----:B------:R1:W-:Y:S01]  /*22320*/  @!P0 ST.E.64 desc[UR42][R14.64], R124 ;  /* 0x0000007c0e008985 */ /* 0x0003e2000c101b2a */
[----:B------:R-:W-:Y:S02]  /*22330*/  ISETP.GE.AND P0, PT, R40, UR4, PT ;  /* 0x0000000428007c0c */ /* 0x000fe4000bf06270 */
[----:B------:R-:W-:Y:S01]  /*22340*/  @!P3 LEA.HI.X R13, R42, R38, R43, 0x2, P5 ;  /* 0x000000262a0db211 */ /* 0x000fe200028f142b */
[C---:B------:R-:W-:Y:S01]  /*22350*/  VIADD R42, R202.reuse, 0x40 ;  /* 0x00000040ca2a7836 */ /* 0x040fe20000000000 */
[----:B------:R-:W-:Y:S01]  /*22360*/  @!P1 LOP3.LUT R131, R131, R130, RZ, 0x3c, !PT ;  /* 0x0000008283839212 */ /* 0x000fe200078e3cff */
[----:B------:R-:W-:Y:S01]  /*22370*/  VIADD R43, R202, 0x30 ;  /* 0x00000030ca2b7836 */ /* 0x000fe20000000000 */
[----:B------:R-:W-:Y:S01]  /*22380*/  SHF.R.S32.HI R44, RZ, 0x1f, R44 ;  /* 0x0000001fff2c7819 */ /* 0x000fe2000001142c */
[----:B------:R2:W-:Y:S01]  /*22390*/  @!P3 ST.E.64 desc[UR42][R12.64], R126 ;  /* 0x0000007e0c00b985 */ /* 0x0005e2000c101b2a */
[----:B------:R-:W-:-:S02]  /*223a0*/  ISETP.GE.AND P3, PT, R42, UR4, PT ;  /* 0x000000042a007c0c */ /* 0x000fc4000bf66270 */
[----:B------:R-:W-:Y:S02]  /*223b0*/  SHF.R.S32.HI R43, RZ, 0x1f, R43 ;  /* 0x0000001fff2b7819 */ /* 0x000fe4000001142b */
[----:B------:R-:W-:Y:S01]  /*223c0*/  @!P1 LOP3.LUT R130, R131, R130, RZ, 0x3c, !PT ;  /* 0x0000008283829212 */ /* 0x000fe200078e3cff */
[----:B------:R-:W-:Y:S01]  /*223d0*/  @!P0 IMAD.MOV.U32 R119, RZ, RZ, R113 ;  /* 0x000000ffff778224 */ /* 0x000fe200078e0071 */
[-C--:B-1----:R-:W-:Y:S02]  /*223e0*/  @!P2 LEA R14, P4, R39, R11.reuse, 0x2 ;  /* 0x0000000b270ea211 */ /* 0x082fe400078810ff */
[----:B------:R-:W-:Y:S02]  /*223f0*/  @!P1 LOP3.LUT R131, R131, R130, RZ, 0x3c, !PT ;  /* 0x0000008283839212 */ /* 0x000fe400078e3cff */
[-C--:B------:R-:W-:Y:S01]  /*22400*/  @!P2 LEA.HI.X R15, R39, R38.reuse, R44, 0x2, P4 ;  /* 0x00000026270fa211 */ /* 0x080fe200020f142c */
[C---:B------:R-:W-:Y:S01]  /*22410*/  VIADD R39, R202.reuse, 0x48 ;  /* 0x00000048ca277836 */ /* 0x040fe20000000000 */
[----:B------:R-:W-:Y:S01]  /*22420*/  SHF.R.S32.HI R2, RZ, 0x1f, R2 ;  /* 0x0000001fff027819 */ /* 0x000fe20000011402 */
[----:B------:R-:W-:Y:S01]  /*22430*/  @!P3 IMAD.MOV.U32 R117, RZ, RZ, R116 ;  /* 0x000000ffff75b224 */ /* 0x000fe200078e0074 */
[----:B--2---:R-:W-:Y:S01]  /*22440*/  @!P1 LEA R12, P5, R41, R11, 0x2 ;  /* 0x0000000b290c9211 */ /* 0x004fe200078a10ff */
[----:B------:R1:W-:Y:S01]  /*22450*/  @!P2 ST.E.64 desc[UR42][R14.64], R128 ;  /* 0x000000800e00a985 */ /* 0x0003e2000c101b2a */
[----:B------:R-:W-:Y:S01]  /*22460*/  ISETP.GE.AND P2, PT, R39, UR4, PT ;  /* 0x0000000427007c0c */ /* 0x000fe2000bf46270 */
[----:B------:R-:W-:Y:S01]  /*22470*/  @!P3 IMAD.MOV.U32 R116, RZ, RZ, R115 ;  /* 0x000000ffff74b224 */ /* 0x000fe200078e0073 */
[----:B------:R-:W-:Y:S01]  /*22480*/  @!P1 LEA.HI.X R13, R41, R38, R43, 0x2, P5 ;  /* 0x00000026290d9211 */ /* 0x000fe200028f142b */
[C---:B------:R-:W-:Y:S01]  /*22490*/  VIADD R41, R202.reuse, 0x50 ;  /* 0x00000050ca297836 */ /* 0x040fe20000000000 */
[----:B------:R-:W-:Y:S01]  /*224a0*/  SHF.R.S32.HI R0, RZ, 0x1f, R0 ;  /* 0x0000001fff007819 */ /* 0x000fe20000011400 */
[----:B------:R-:W-:Y:S01]  /*224b0*/  VIADD R43, R202, 0xa0 ;  /* 0x000000a0ca2b7836 */ /* 0x000fe20000000000 */
[----:B------:R-:W-:Y:S01]  /*224c0*/  SHF.R.S32.HI R32, RZ, 0x1f, R32 ;  /* 0x0000001fff207819 */ /* 0x000fe20000011420 */
[----:B------:R2:W-:Y:S01]  /*224d0*/  @!P1 ST.E.64 desc[UR42][R12.64], R130 ;  /* 0x000000820c009985 */ /* 0x0005e2000c101b2a */
[----:B------:R-:W-:-:S02]  /*224e0*/  ISETP.GE.AND P1, PT, R41, UR4, PT ;  /* 0x0000000429007c0c */ /* 0x000fc4000bf26270 */
[----:B------:R-:W-:Y:S02]  /*224f0*/  SHF.R.S32.HI R33, RZ, 0x1f, R33 ;  /* 0x0000001fff217819 */ /* 0x000fe40000011421 */
[----:B------:R-:W-:Y:S01]  /*22500*/  SHF.R.S32.HI R43, RZ, 0x1f, R43 ;  /* 0x0000001fff2b7819 */ /* 0x000fe2000001142b */
[----:B------:R-:W-:Y:S01]  /*22510*/  @!P2 IMAD.MOV.U32 R115, RZ, RZ, R109 ;  /* 0x000000ffff73a224 */ /* 0x000fe200078e006d */
[----:B-1----:R-:W-:-:S04]  /*22520*/  @!P0 LEA R14, P4, R40, R11, 0x2 ;  /* 0x0000000b280e8211 */ /* 0x002fc800078810ff */
[-C--:B------:R-:W-:Y:S01]  /*22530*/  @!P0 LEA.HI.X R15, R40, R38.reuse, R2, 0x2, P4 ;  /* 0x00000026280f8211 */ /* 0x080fe200020f1402 */
[----:B------:R-:W-:Y:S01]  /*22540*/  VIADD R40, R202, 0x58 ;  /* 0x00000058ca287836 */ /* 0x000fe20000000000 */
[----:B--2---:R-:W-:Y:S01]  /*22550*/  @!P3 LEA R12, P5, R42, R11, 0x2 ;  /* 0x0000000b2a0cb211 */ /* 0x004fe200078a10ff */
[----:B------:R-:W-:Y:S02]  /*22560*/  VIADD R2, R202, 0x50 ;  /* 0x00000050ca027836 */ /* 0x000fe40000000000 */
[----:B------:R1:W-:Y:S01]  /*22570*/  @!P0 ST.E.64 desc[UR42][R14.64], R118 ;  /* 0x000000760e008985 */ /* 0x0003e2000c101b2a */
[----:B------:R-:W-:Y:S01]  /*22580*/  ISETP.GE.AND P0, PT, R40, UR4, PT ;  /* 0x0000000428007c0c */ /* 0x000fe2000bf06270 */
[----:B------:R-:W-:Y:S01]  /*22590*/  @!P1 IMAD.MOV.U32 R113, RZ, RZ, R112 ;  /* 0x000000ffff719224 */ /* 0x000fe200078e0070 */
[----:B------:R-:W-:Y:S01]  /*225a0*/  @!P3 LEA.HI.X R13, R42, R38, R0, 0x2, P5 ;  /* 0x000000262a0db211 */ /* 0x000fe200028f1400 */
[----:B------:R-:W-:Y:S01]  /*225b0*/  VIADD R0, R202, 0x60 ;  /* 0x00000060ca007836 */ /* 0x000fe20000000000 */
[----:B------:R-:W-:Y:S01]  /*225c0*/  SHF.R.S32.HI R2, RZ, 0x1f, R2 ;  /* 0x0000001fff027819 */ /* 0x000fe20000011402 */
[----:B------:R-:W-:-:S02]  /*225d0*/  @!P1 IMAD.MOV.U32 R112, RZ, RZ, R111 ;  /* 0x000000ffff709224 */ /* 0x000fc400078e006f */
[----:B------:R2:W-:Y:S01]  /*225e0*/  @!P3 ST.E.64 desc[UR42][R12.64], R116 ;  /* 0x000000740c00b985 */ /* 0x0005e2000c101b2a */
[----:B------:R-:W-:Y:S01]  /*225f0*/  ISETP.GE.AND P3, PT, R0, UR4, PT ;  /* 0x0000000400007c0c */ /* 0x000fe2000bf66270 */
[----:B------:R-:W-:Y:S01]  /*22600*/  VIADD R42, R202, 0xa0 ;  /* 0x000000a0ca2a7836 */ /* 0x000fe20000000000 */
[----:B-1----:R-:W-:-:S03]  /*22610*/  @!P2 LEA R14, P4, R39, R11, 0x2 ;  /* 0x0000000b270ea211 */ /* 0x002fc600078810ff */
[----:B------:R-:W-:Y:S01]  /*22620*/  @!P0 IMAD.MOV.U32 R111, RZ, RZ, R105 ;  /* 0x000000ffff6f8224 */ /* 0x000fe200078e0069 */
[-C--:B------:R-:W-:Y:S01]  /*22630*/  @!P2 LEA.HI.X R15, R39, R38.reuse, R32, 0x2, P4 ;  /* 0x00000026270fa211 */ /* 0x080fe200020f1420 */
[C---:B------:R-:W-:Y:S02]  /*22640*/  VIADD R39, R202.reuse, 0x68 ;  /* 0x00000068ca277836 */ /* 0x040fe40000000000 */
[C---:B------:R-:W-:Y:S01]  /*22650*/  VIADD R32, R202.reuse, 0x58 ;  /* 0x00000058ca207836 */ /* 0x040fe20000000000 */
[----:B--2---:R-:W-:Y:S01]  /*22660*/  @!P1 LEA R12, P5, R41, R11, 0x2 ;  /* 0x0000000b290c9211 */ /* 0x004fe200078a10ff */
        /* <DEDUP_REMOVED lines=12> */
[----:B------:R-:W-:Y:S02]  /*22730*/  SHF.R.S32.HI R41, RZ, 0x1f, R41 ;  /* 0x0000001fff297819 */ /* 0x000fe40000011429 */
[-C--:B------:R-:W-:Y:S01]  /*22740*/  @!P0 LEA.HI.X R15, R40, R38.reuse, R32, 0x2, P4 ;  /* 0x00000026280f8211 */ /* 0x080fe200020f1420 */
[C---:B------:R-:W-:Y:S02]  /*22750*/  VIADD R40, R202.reuse, 0x80 ;  /* 0x00000080ca287836 */ /* 0x040fe40000000000 */
[----:B------:R-:W-:Y:S01]  /*22760*/  VIADD R32, R202, 0x78 ;  /* 0x00000078ca207836 */ /* 0x000fe20000000000 */
[C---:B--2---:R-:W-:Y:S01]  /*22770*/  @!P3 LEA R12, P5, R0.reuse, R11, 0x2 ;  /* 0x0000000b000cb211 */ /* 0x044fe200078a10ff */
[----:B------:R1:W-:Y:S01]  /*22780*/  @!P0 ST.E.64 desc[UR42][R14.64], R110 ;  /* 0x0000006e0e008985 */ /* 0x0003e2000c101b2a */
[----:B------:R-:W-:Y:S02]  /*22790*/  @!P1 IMAD.MOV.U32 R105, RZ, RZ, R104 ;  /* 0x000000ffff699224 */ /* 0x000fe400078e0068 */
[----:B------:R-:W-:Y:S01]  /*227a0*/  @!P3 LEA.HI.X R13, R0, R38, R33, 0x2, P5 ;  /* 0x00000026000db211 */ /* 0x000fe200028f1421 */
[----:B------:R-:W-:Y:S01]  /*227b0*/  VIADD R33, R202, 0x70 ;  /* 0x00000070ca217836 */ /* 0x000fe20000000000 */
[----:B------:R-:W-:Y:S01]  /*227c0*/  ISETP.GE.AND P0, PT, R32, UR4, PT ;  /* 0x0000000420007c0c */ /* 0x000fe2000bf06270 */
[----:B------:R-:W-:-:S02]  /*227d0*/  VIADD R0, R202, 0x88 ;  /* 0x00000088ca007836 */ /* 0x000fc40000000000 */
[----:B------:R2:W-:Y:S01]  /*227e0*/  @!P3 ST.E.64 desc[UR42][R12.64], R108 ;  /* 0x0000006c0c00b985 */ /* 0x0005e2000c101b2a */
[----:B------:R-:W-:Y:S01]  /*227f0*/  ISETP.GE.AND P3, PT, R40, UR4, PT ;  /* 0x0000000428007c0c */ /* 0x000fe2000bf66270 */
[----:B------:R-:W-:Y:S01]  /*22800*/  @!P1 IMAD.MOV.U32 R104, RZ, RZ, R103 ;  /* 0x000000ffff689224 */ /* 0x000fe200078e0067 */
[----:B------:R-:W-:Y:S02]  /*22810*/  SHF.R.S32.HI R33, RZ, 0x1f, R33 ;  /* 0x0000001fff217819 */ /* 0x000fe40000011421 */
[----:B-1----:R-:W-:-:S04]  /*22820*/  @!P2 LEA R14, P5, R39, R11, 0x2 ;  /* 0x0000000b270ea211 */ /* 0x002fc800078a10ff */
[-C--:B------:R-:W-:Y:S01]  /*22830*/  @!P2 LEA.HI.X R15, R39, R38.reuse, R41, 0x2, P5 ;  /* 0x00000026270fa211 */ /* 0x080fe200028f1429 */
[----:B------:R-:W-:Y:S01]  /*22840*/  VIADD R41, R202, 0x80 ;  /* 0x00000080ca297836 */ /* 0x000fe20000000000 */
[----:B------:R-:W-:Y:S01]  /*22850*/  ISETP.GE.AND P5, PT, R0, UR4, PT ;  /* 0x0000000400007c0c */ /* 0x000fe2000bfa6270 */
[----:B------:R-:W-:Y:S01]  /*22860*/  @!P0 IMAD.MOV.U32 R103, RZ, RZ, R99 ;  /* 0x000000ffff678224 */ /* 0x000fe200078e0063 */
[----:B--2---:R-:W-:Y:S01]  /*22870*/  @!P1 LEA R12, P4, R2, R11, 0x2 ;  /* 0x0000000b020c9211 */ /* 0x004fe200078810ff */
[----:B------:R1:W-:Y:S01]  /*22880*/  @!P2 ST.E.64 desc[UR42][R14.64], R106 ;  /* 0x0000006a0e00a985 */ /* 0x0003e2000c101b2a */
[----:B------:R-:W-:Y:S01]  /*22890*/  SHF.R.S32.HI R41, RZ, 0x1f, R41 ;  /* 0x0000001fff297819 */ /* 0x000fe20000011429 */
[----:B------:R-:W-:Y:S01]  /*228a0*/  VIADD R39, R202, 0x98 ;  /* 0x00000098ca277836 */ /* 0x000fe20000000000 */
[----:B------:R-:W-:Y:S01]  /*228b0*/  @!P1 LEA.HI.X R13, R2, R38, R33, 0x2, P4 ;  /* 0x00000026020d9211 */ /* 0x000fe200020f1421 */
[C---:B------:R-:W-:Y:S02]  /*228c0*/  VIADD R2, R202.reuse, 0x90 ;  /* 0x00000090ca027836 */ /* 0x040fe40000000000 */
[----:B------:R-:W-:-:S02]  /*228d0*/  VIADD R33, R202, 0x78 ;  /* 0x00000078ca217836 */ /* 0x000fc40000000000 */
[----:B------:R2:W-:Y:S01]  /*228e0*/  @!P1 ST.E.64 desc[UR42][R12.64], R104 ;  /* 0x000000680c009985 */ /* 0x0005e2000c101b2a */
[----:B------:R-:W-:Y:S01]  /*228f0*/  ISETP.GE.AND P1, PT, R2, UR4, PT ;  /* 0x0000000402007c0c */ /* 0x000fe2000bf26270 */
[----:B------:R-:W-:Y:S01]  /*22900*/  @!P5 IMAD.MOV.U32 R99, RZ, RZ, R98 ;  /* 0x000000ffff63d224 */ /* 0x000fe200078e0062 */
[----:B------:R-:W-:Y:S01]  /*22910*/  SHF.R.S32.HI R33, RZ, 0x1f, R33 ;  /* 0x0000001fff217819 */ /* 0x000fe20000011421 */
[----:B------:R-:W-:Y:S01]  /*22920*/  @!P5 IMAD.MOV.U32 R98, RZ, RZ, R97 ;  /* 0x000000ffff62d224 */ /* 0x000fe200078e0061 */
[----:B-1----:R-:W-:-:S04]  /*22930*/  @!P0 LEA R14, P2, R32, R11, 0x2 ;  /* 0x0000000b200e8211 */ /* 0x002fc800078410ff */
[-C--:B------:R-:W-:Y:S02]  /*22940*/  @!P0 LEA.HI.X R15, R32, R38.reuse, R33, 0x2, P2 ;  /* 0x00000026200f8211 */ /* 0x080fe400010f1421 */
[-C--:B------:R-:W-:Y:S02]  /*22950*/  @!P5 LEA R32, P2, R0, R11.reuse, 0x2 ;  /* 0x0000000b0020d211 */ /* 0x080fe400078410ff */
[C---:B--2---:R-:W-:Y:S01]  /*22960*/  @!P3 LEA R12, P4, R40.reuse, R11, 0x2 ;  /* 0x0000000b280cb211 */ /* 0x044fe200078810ff */
[----:B------:R1:W-:Y:S01]  /*22970*/  @!P0 ST.E.64 desc[UR42][R14.64], R102 ;  /* 0x000000660e008985 */ /* 0x0003e2000c101b2a */
[----:B------:R-:W-:Y:S01]  /*22980*/  ISETP.GE.AND P0, PT, R39, UR4, PT ;  /* 0x0000000427007c0c */ /* 0x000fe2000bf06270 */
[----:B------:R-:W-:Y:S01]  /*22990*/  @!P1 IMAD.MOV.U32 R97, RZ, RZ, R78 ;  /* 0x000000ffff619224 */ /* 0x000fe200078e004e */
[----:B------:R-:W-:Y:S01]  /*229a0*/  @!P3 LEA.HI.X R13, R40, R38, R41, 0x2, P4 ;  /* 0x00000026280db211 */ /* 0x000fe200020f1429 */
[C---:B------:R-:W-:Y:S02]  /*229b0*/  VIADD R40, R202.reuse, 0x88 ;  /* 0x00000088ca287836 */ /* 0x040fe40000000000 */
[----:B------:R-:W-:-:S02]  /*229c0*/  VIADD R41, R202, 0x90 ;  /* 0x00000090ca297836 */ /* 0x000fc40000000000 */
[----:B------:R2:W-:Y:S01]  /*229d0*/  @!P3 ST.E.64 desc[UR42][R12.64], R100 ;  /* 0x000000640c00b985 */ /* 0x0005e2000c101b2a */
[----:B------:R-:W-:Y:S02]  /*229e0*/  SHF.R.S32.HI R40, RZ, 0x1f, R40 ;  /* 0x0000001fff287819 */ /* 0x000fe40000011428 */
[----:B------:R-:W-:Y:S02]  /*229f0*/  SHF.R.S32.HI R41, RZ, 0x1f, R41 ;  /* 0x0000001fff297819 */ /* 0x000fe40000011429 */
[----:B------:R-:W-:Y:S01]  /*22a00*/  @!P5 LEA.HI.X R33, R0, R38, R40, 0x2, P2 ;  /* 0x000000260021d211 */ /* 0x000fe200010f1428 */
[----:B------:R-:W-:Y:S01]  /*22a10*/  VIADD R40, R202, 0xb0 ;  /* 0x000000b0ca287836 */ /* 0x000fe20000000000 */
[----:B------:R-:W-:Y:S01]  /*22a20*/  ISETP.GE.AND P3, PT, R42, UR4, PT ;  /* 0x000000042a007c0c */ /* 0x000fe2000bf66270 */
[----:B------:R-:W-:Y:S01]  /*22a30*/  VIADD R0, R202, 0xb8 ;  /* 0x000000b8ca007836 */ /* 0x000fe20000000000 */
[-C--:B-1----:R-:W-:Y:S01]  /*22a40*/  @!P0 LEA R14, P4, R39, R11.reuse, 0x2 ;  /* 0x0000000b270e8211 */ /* 0x082fe200078810ff */
[----:B------:R1:W-:Y:S01]  /*22a50*/  @!P5 ST.E.64 desc[UR42][R32.64], R98 ;  /* 0x000000622000d985 */ /* 0x0003e2000c101b2a */
[----:B--2---:R-:W-:-:S04]  /*22a60*/  @!P1 LEA R12, P2, R2, R11, 0x2 ;  /* 0x0000000b020c9211 */ /* 0x004fc800078410ff */
[-C--:B------:R-:W-:Y:S01]  /*22a70*/  @!P1 LEA.HI.X R13, R2, R38.reuse, R41, 0x2, P2 ;  /* 0x00000026020d9211 */ /* 0x080fe200010f1429 */
[----:B------:R-:W-:Y:S01]  /*22a80*/  VIADD R41, R202, 0x98 ;  /* 0x00000098ca297836 */ /* 0x000fe20000000000 */
[----:B------:R-:W-:Y:S01]  /*22a90*/  ISETP.GE.AND P2, PT, R40, UR4, PT ;  /* 0x0000000428007c0c */ /* 0x000fe2000bf46270 */
[----:B------:R-:W-:Y:S02]  /*22aa0*/  VIADD R2, R202, 0xa8 ;  /* 0x000000a8ca027836 */ /* 0x000fe40000000000 */
[----:B------:R2:W-:Y:S01]  /*22ab0*/  @!P1 ST.E.64 desc[UR42][R12.64], R96 ;  /* 0x000000600c009985 */ /* 0x0005e2000c101b2a */
[----:B------:R-:W-:Y:S01]  /*22ac0*/  SHF.R.S32.HI R41, RZ, 0x1f, R41 ;  /* 0x0000001fff297819 */ /* 0x000fe20000011429 */
[----:B------:R-:W-:Y:S01]  /*22ad0*/  @!P3 IMAD.MOV.U32 R93, RZ, RZ, R91 ;  /* 0x000000ffff5db224 */ /* 0x000fe200078e005b */
[----:B------:R-:W-:Y:S02]  /*22ae0*/  ISETP.GE.AND P1, PT, R0, UR4, PT ;  /* 0x0000000400007c0c */ /* 0x000fe4000bf26270 */
[----:B------:R-:W-:-:S02]  /*22af0*/  @!P0 LEA.HI.X R15, R39, R38, R41, 0x2, P4 ;  /* 0x00000026270f8211 */ /* 0x000fc400020f1429 */
[----:B------:R-:W-:Y:S02]  /*22b00*/  ISETP.GE.AND P4, PT, R2, UR4, PT ;  /* 0x0000000402007c0c */ /* 0x000fe4000bf86270 */
[CC--:B-1----:R-:W-:Y:S01]  /*22b10*/  @!P3 LEA R32, P5, R42.reuse, R11.reuse, 0x2 ;  /* 0x0000000b2a20b211 */ /* 0x0c2fe200078a10ff */
[----:B------:R1:W-:Y:S01]  /*22b20*/  @!P0 ST.E.64 desc[UR42][R14.64], R94 ;  /* 0x0000005e0e008985 */ /* 0x0003e2000c101b2a */
[----:B------:R-:W-:Y:S02]  /*22b30*/  SHF.R.S32.HI R39, RZ, 0x1f, R40 ;  /* 0x0000001fff277819 */ /* 0x000fe40000011428 */
[-C--:B------:R-:W-:Y:S01]  /*22b40*/  @!P3 LEA.HI.X R33, R42, R38.reuse, R43, 0x2, P5 ;  /* 0x000000262a21b211 */ /* 0x080fe200028f142b */
[----:B------:R-:W-:Y:S01]  /*22b50*/  VIADD R42, R202, 0xa8 ;  /* 0x000000a8ca2a7836 */ /* 0x000fe20000000000 */
[CC--:B--2---:R-:W-:Y:S02]  /*22b60*/  @!P2 LEA R12, P0, R40.reuse, R11.reuse, 0x2 ;  /* 0x0000000b280ca211 */ /* 0x0c4fe400078010ff */
[----:B------:R-:W-:Y:S01]  /*22b70*/  SHF.R.S32.HI R41, RZ, 0x1f, R0 ;  /* 0x0000001fff297819 */ /* 0x000fe20000011400 */
[----:B------:R3:W-:Y:S01]  /*22b80*/  @!P3 ST.E.64 desc[UR42][R32.64], R92 ;  /* 0x0000005c2000b985 */ /* 0x0007e2000c101b2a */
[----:B------:R-:W-:Y:S01]  /*22b90*/  @!P2 LEA.HI.X R13, R40, R38, R39, 0x2, P0 ;  /* 0x00000026280da211 */ /* 0x000fe200000f1427 */
[----:B------:R-:W-:Y:S01]  /*22ba0*/  @!P4 IMAD.MOV.U32 R91, RZ, RZ, R90 ;  /* 0x000000ffff5bc224 */ /* 0x000fe200078e005a */
[----:B------:R-:W-:Y:S01]  /*22bb0*/  SHF.R.S32.HI R42, RZ, 0x1f, R42 ;  /* 0x0000001fff2a7819 */ /* 0x000fe2000001142a */
[----:B------:R-:W-:Y:S01]  /*22bc0*/  @!P4 IMAD.MOV.U32 R90, RZ, RZ, R85 ;  /* 0x000000ffff5ac224 */ /* 0x000fe200078e0055 */
[-C--:B------:R-:W-:Y:S01]  /*22bd0*/  @!P4 LEA R40, P0, R2, R11.reuse, 0x2 ;  /* 0x0000000b0228c211 */ /* 0x080fe200078010ff */
[----:B------:R-:W-:Y:S01]  /*22be0*/  @!P2 IMAD.MOV.U32 R85, RZ, RZ, R84 ;  /* 0x000000ffff55a224 */ /* 0x000fe200078e0054 */
[----:B-1----:R-:W-:Y:S01]  /*22bf0*/  @!P1 LEA R14, P5, R0, R11, 0x2 ;  /* 0x0000000b000e9211 */ /* 0x002fe200078a10ff */
[----:B------:R-:W-:-:S02]  /*22c00*/  @!P2 IMAD.MOV.U32 R84, RZ, RZ, R81 ;  /* 0x000000ffff54a224 */ /* 0x000fc400078e0051 */
[----:B------:R-:W-:Y:S01]  /*22c10*/  @!P1 IMAD.MOV.U32 R81, RZ, RZ, R79 ;  /* 0x000000ffff519224 */ /* 0x000fe200078e004f */
[-C--:B------:R-:W-:Y:S02]  /*22c20*/  @!P1 LEA.HI.X R15, R0, R38.reuse, R41, 0x2, P5 ;  /* 0x00000026000f9211 */ /* 0x080fe400028f1429 */
[----:B------:R-:W-:-:S05]  /*22c30*/  @!P4 LEA.HI.X R41, R2, R38, R42, 0x2, P0 ;  /* 0x000000260229c211 */ /* 0x000fca00000f142a */
[----:B------:R3:W-:Y:S04]  /*22c40*/  @!P4 ST.E.64 desc[UR42][R40.64], R90 ;  /* 0x0000005a2800c985 */ /* 0x0007e8000c101b2a */
[----:B------:R3:W-:Y:S04]  /*22c50*/  @!P2 ST.E.64 desc[UR42][R12.64], R84 ;  /* 0x000000540c00a985 */ /* 0x0007e8000c101b2a */
[----:B------:R3:W-:Y:S02]  /*22c60*/  @!P1 ST.E.64 desc[UR42][R14.64], R80 ;  /* 0x000000500e009985 */ /* 0x0007e4000c101b2a */
.L_x_1841:
[----:B------:R-:W-:Y:S05]  /*22c70*/  BSYNC B1 ;  /* 0x0000000000017941 */ /* 0x000fea0003800000 */
.L_x_1840:
[----:B------:R-:W-:-:S03]  /*22c80*/  UMOV UR4, 0xffffffff ;  /* 0xffffffff00047882 */ /* 0x000fc60000000000 */
[----:B------:R-:W-:Y:S05]  /*22c90*/  BRA.DIV UR4, `(.L_x_1842) ;  /* 0x000000e204f87947 */ /* 0x000fea000b800000 */
[----:B0-----:R-:W0:Y:S04]  /*22ca0*/  SHFL.IDX PT, R37, R37, 0x1, 0x1c1f ;  /* 0x003c1f0025257f89 */ /* 0x001e2800000e0000 */
[----:B---3--:R3:W4:Y:S02]  /*22cb0*/  SHFL.IDX PT, R33, R36, 0x1, 0x1c1f ;  /* 0x003c1f0024217f89 */ /* 0x00872400000e0000 */
.L_x_2170:
[----:B------:R-:W-:-:S13]  /*22cc0*/  ISETP.GE.AND P0, PT, R35, R34, PT ;  /* 0x000000222300720c */ /* 0x000fda0003f06270 */
[----:B------:R-:W-:Y:S05]  /*22cd0*/  @P0 BRA `(.L_x_1838) ;  /* 0x0000001800980947 */ /* 0x000fea0003800000 */
[----:B------:R-:W-:Y:S01]  /*22ce0*/  ULDC UR4, c[0x0][0xac8] ;  /* 0x0002b20000047ab9 */ /* 0x000fe20000000800 */
[C---:B--2---:R-:W-:Y:S01]  /*22cf0*/  VIADD R11, R202.reuse, 0x8 ;  /* 0x00000008ca0b7836 */ /* 0x044fe20000000000 */
[C---:B------:R-:W-:Y:S01]  /*22d00*/  ISETP.GE.AND P5, PT, R202.reuse, UR4, PT ;  /* 0x00000004ca007c0c */ /* 0x040fe2000bfa6270 */
[C---:B-1----:R-:W-:Y:S01]  /*22d10*/  VIADD R38, R202.reuse, 0x10 ;  /* 0x00000010ca267836 */ /* 0x042fe20000000000 */
[----:B------:R-:W-:Y:S01]  /*22d20*/  SHF.R.S32.HI R14, RZ, 0x1f, R202 ;  /* 0x0000001fff0e7819 */ /* 0x000fe200000114ca */
[C---:B------:R-:W-:Y:S01]  /*22d30*/  VIADD R0, R202.reuse, 0x18 ;  /* 0x00000018ca007836 */ /* 0x040fe20000000000 */
[----:B------:R-:W-:Y:S01]  /*22d40*/  ISETP.GE.AND P1, PT, R11, UR4, PT ;  /* 0x000000040b007c0c */ /* 0x000fe2000bf26270 */
[----:B------:R-:W-:Y:S01]  /*22d50*/  VIADD R32, R202, 0x8 ;  /* 0x00000008ca207836 */ /* 0x000fe20000000000 */
[----:B------:R-:W-:Y:S01]  /*22d60*/  ISETP.GE.AND P2, PT, R38, UR4, PT ;  /* 0x0000000426007c0c */ /* 0x000fe2000bf46270 */
[----:B---3--:R-:W-:Y:S01]  /*22d70*/  VIADD R36, R202, 0x20 ;  /* 0x00000020ca247836 */ /* 0x008fe20000000000 */
[----:B------:R-:W-:Y:S01]  /*22d80*/  ISETP.GE.AND P3, PT, R0, UR4, PT ;  /* 0x0000000400007c0c */ /* 0x000fe2000bf66270 */
[C---:B------:R-:W-:Y:S01]  /*22d90*/  VIADD R39, R202.reuse, 0x10 ;  /* 0x00000010ca277836 */ /* 0x040fe20000000000 */
[----:B------:R-:W-:Y:S01]  /*22da0*/  SHF.R.S32.HI R32, RZ, 0x1f, R32 ;  /* 0x0000001fff207819 */ /* 0x000fe20000011420 */
[----:B------:R-:W-:-:S02]  /*22db0*/  VIADD R40, R202, 0x50 ;  /* 0x00000050ca287836 */ /* 0x000fc40000000000 */
[C---:B----4-:R-:W-:Y:S01]  /*22dc0*/  @!P5 LEA R12, P0, R202.reuse, R33, 0x2 ;  /* 0x00000021ca0cd211 */ /* 0x050fe200078010ff */
[----:B------:R-:W-:Y:S01]  /*22dd0*/  @!P5 IMAD.MOV.U32 R15, RZ, RZ, R5 ;  /* 0x000000ffff0fd224 */ /* 0x000fe200078e0005 */
[----:B------:R-:W-:Y:S01]  /*22de0*/  SHF.R.S32.HI R39, RZ, 0x1f, R39 ;  /* 0x0000001fff277819 */ /* 0x000fe20000011427 */
[C---:B------:R-:W-:Y:S01]  /*22df0*/  VIADD R41, R202.reuse, 0x90 ;  /* 0x00000090ca297836 */ /* 0x040fe20000000000 */
[----:B0-----:R-:W-:Y:S01]  /*22e00*/  @!P5 LEA.HI.X R13, R202, R37, R14, 0x2, P0 ;  /* 0x00000025ca0dd211 */ /* 0x001fe200000f140e */
[----:B------:R-:W-:Y:S01]  /*22e10*/  @!P5 IMAD.MOV.U32 R14, RZ, RZ, R3 ;  /* 0x000000ffff0ed224 */ /* 0x000fe200078e0003 */
[C---:B------:R-:W-:Y:S01]  /*22e20*/  @!P1 LEA R2, P4, R11.reuse, R33, 0x2 ;  /* 0x000000210b029211 */ /* 0x040fe200078810ff */
[----:B------:R-:W-:Y:S01]  /*22e30*/  @!P1 IMAD.MOV.U32 R5, RZ, RZ, R6 ;  /* 0x000000ffff059224 */ /* 0x000fe200078e0006 */
[----:B------:R-:W-:Y:S02]  /*22e40*/  ISETP.GE.AND P0, PT, R36, UR4, PT ;  /* 0x0000000424007c0c */ /* 0x000fe4000bf06270 */
[----:B------:R-:W-:Y:S01]  /*22e50*/  @!P1 LEA.HI.X R3, R11, R37, R32, 0x2, P4 ;  /* 0x000000250b039211 */ /* 0x000fe200020f1420 */
[----:B------:R0:W-:Y:S01]  /*22e60*/  @!P5 ST.E.64 desc[UR42][R12.64], R14 ;  /* 0x0000000e0c00d985 */ /* 0x0001e2000c101b2a */
[C---:B------:R-:W-:Y:S01]  /*22e70*/  VIADD R11, R202.reuse, 0x28 ;  /* 0x00000028ca0b7836 */ /* 0x040fe20000000000 */
[----:B------:R-:W-:Y:S01]  /*22e80*/  SHF.R.S32.HI R40, RZ, 0x1f, R40 ;  /* 0x0000001fff287819 */ /* 0x000fe20000011428 */
[----:B------:R-:W-:Y:S01]  /*22e90*/  VIADD R32, R202, 0x18 ;  /* 0x00000018ca207836 */ /* 0x000fe20000000000 */
[----:B------:R1:W-:Y:S01]  /*22ea0*/  @!P1 ST.E.64 desc[UR42][R2.64], R4 ;  /* 0x0000000402009985 */ /* 0x0003e2000c101b2a */
[----:B------:R-:W-:-:S02]  /*22eb0*/  SHF.R.S32.HI R41, RZ, 0x1f, R41 ;  /* 0x0000001fff297819 */ /* 0x000fc40000011429 */
[----:B------:R-:W-:Y:S02]  /*22ec0*/  ISETP.GE.AND P1, PT, R11, UR4, PT ;  /* 0x000000040b007c0c */ /* 0x000fe4000bf26270 */
[----:B------:R-:W-:Y:S01]  /*22ed0*/  SHF.R.S32.HI R32, RZ, 0x1f, R32 ;  /* 0x0000001fff207819 */ /* 0x000fe20000011420 */
[----:B------:R-:W-:Y:S01]  /*22ee0*/  @!P0 IMAD.MOV.U32 R6, RZ, RZ, R20 ;  /* 0x000000ffff068224 */ /* 0x000fe200078e0014 */
[----:B0-----:R-:W-:-:S04]  /*22ef0*/  @!P2 LEA R12, P4, R38, R33, 0x2 ;  /* 0x00000021260ca211 */ /* 0x001fc800078810ff */
[----:B------:R-:W-:Y:S01]  /*22f00*/  @!P2 LEA.HI.X R13, R38, R37, R39, 0x2, P4 ;  /* 0x00000025260da211 */ /* 0x000fe200020f1427 */
[----:B-1----:R-:W-:Y:S01]  /*22f10*/  @!P2 IMAD.MOV.U32 R4, RZ, RZ, R7 ;  /* 0x000000ffff04a224 */ /* 0x002fe200078e0007 */
[----:B------:R-:W-:Y:S01]  /*22f20*/  @!P3 LEA R2, P5, R0, R33, 0x2 ;  /* 0x000000210002b211 */ /* 0x000fe200078a10ff */
[----:B------:R-:W-:Y:S02]  /*22f30*/  @!P2 IMAD.MOV.U32 R5, RZ, RZ, R9 ;  /* 0x000000ffff05a224 */ /* 0x000fe400078e0009 */
[----:B------:R-:W-:Y:S01]  /*22f40*/  VIADD R38, R202, 0x30 ;  /* 0x00000030ca267836 */ /* 0x000fe20000000000 */
[----:B------:R-:W-:Y:S01]  /*22f50*/  @!P3 LEA.HI.X R3, R0, R37, R32, 0x2, P5 ;  /* 0x000000250003b211 */ /* 0x000fe200028f1420 */
[----:B------:R-:W-:Y:S01]  /*22f60*/  VIADD R39, R202, 0x20 ;  /* 0x00000020ca277836 */ /* 0x000fe20000000000 */
[----:B------:R0:W-:Y:S01]  /*22f70*/  @!P2 ST.E.64 desc[UR42][R12.64], R4 ;  /* 0x000000040c00a985 */ /* 0x0001e2000c101b2a */
[----:B------:R-:W-:Y:S01]  /*22f80*/  @!P3 IMAD.MOV.U32 R9, RZ, RZ, R10 ;  /* 0x000000ffff09b224 */ /* 0x000fe200078e000a */
[----:B------:R-:W-:Y:S01]  /*22f90*/  ISETP.GE.AND P2, PT, R38, UR4, PT ;  /* 0x0000000426007c0c */ /* 0x000fe2000bf46270 */
[C---:B------:R-:W-:Y:S01]  /*22fa0*/  VIADD R0, R202.reuse, 0x38 ;  /* 0x00000038ca007836 */ /* 0x040fe20000000000 */
[----:B------:R-:W-:Y:S01]  /*22fb0*/  SHF.R.S32.HI R39, RZ, 0x1f, R39 ;  /* 0x0000001fff277819 */ /* 0x000fe20000011427 */
[----:B------:R-:W-:Y:S01]  /*22fc0*/  VIADD R32, R202, 0x28 ;  /* 0x00000028ca207836 */ /* 0x000fe20000000000 */
[----:B------:R1:W-:Y:S01]  /*22fd0*/  @!P3 ST.E.64 desc[UR42][R2.64], R8 ;  /* 0x000000080200b985 */ /* 0x0003e2000c101b2a */
[----:B------:R-:W-:Y:S01]  /*22fe0*/  @!P0 IMAD.MOV.U32 R7, RZ, RZ, R24 ;  /* 0x000000ffff078224 */ /* 0x000fe200078e0018 */
[----:B------:R-:W-:-:S02]  /*22ff0*/  ISETP.GE.AND P3, PT, R0, UR4, PT ;  /* 0x0000000400007c0c */ /* 0x000fc4000bf66270 */
[----:B------:R-:W-:Y:S02]  /*23000*/  SHF.R.S32.HI R32, RZ, 0x1f, R32 ;  /* 0x0000001fff207819 */ /* 0x000fe40000011420 */
[----:B0-----:R-:W-:-:S04]  /*23010*/  @!P0 LEA R4, P4, R36, R33, 0x2 ;  /* 0x0000002124048211 */ /* 0x001fc800078810ff */
[----:B------:R-:W-:Y:S01]  /*23020*/  @!P0 LEA.HI.X R5, R36, R37, R39, 0x2, P4 ;  /* 0x0000002524058211 */ /* 0x000fe200020f1427 */
[C---:B------:R-:W-:Y:S01]  /*23030*/  VIADD R36, R202.reuse, 0x40 ;  /* 0x00000040ca247836 */ /* 0x040fe20000000000 */
[C---:B-1----:R-:W-:Y:S01]  /*23040*/  @!P1 LEA R2, P5, R11.reuse, R33, 0x2 ;  /* 0x000000210b029211 */ /* 0x042fe200078a10ff */
[C---:B------:R-:W-:Y:S02]  /*23050*/  VIADD R39, R202.reuse, 0x30 ;  /* 0x00000030ca277836 */ /* 0x040fe40000000000 */
[----:B------:R0:W-:Y:S01]  /*23060*/  @!P0 ST.E.64 desc[UR42][R4.64], R6 ;  /* 0x0000000604008985 */ /* 0x0001e2000c101b2a */
[----:B------:R-:W-:Y:S01]  /*23070*/  @!P1 LEA.HI.X R3, R11, R37, R32, 0x2, P5 ;  /* 0x000000250b039211 */ /* 0x000fe200028f1420 */
[----:B------:R-:W-:Y:S01]  /*23080*/  VIADD R11, R202, 0x48 ;  /* 0x00000048ca0b7836 */ /* 0x000fe20000000000 */
[----:B------:R-:W-:Y:S01]  /*23090*/  ISETP.GE.AND P0, PT, R36, UR4, PT ;  /* 0x0000000424007c0c */ /* 0x000fe2000bf06270 */
[----:B------:R-:W-:Y:S01]  /*230a0*/  VIADD R32, R202, 0x38 ;  /* 0x00000038ca207836 */ /* 0x000fe20000000000 */
[----:B------:R-:W-:-:S04]  /*230b0*/  SHF.R.S32.HI R39, RZ, 0x1f, R39 ;  /* 0x0000001fff277819 */ /* 0x000fc80000011427 */
[----:B------:R-:W-:Y:S01]  /*230c0*/  SHF.R.S32.HI R32, RZ, 0x1f, R32 ;  /* 0x0000001fff207819 */ /* 0x000fe20000011420 */
[----:B0-----:R-:W-:Y:S01]  /*230d0*/  @!P1 IMAD.MOV.U32 R4, RZ, RZ, R21 ;  /* 0x000000ffff049224 */ /* 0x001fe200078e0015 */
[----:B------:R-:W-:Y:S01]  /*230e0*/  @!P2 LEA R6, P4, R38, R33, 0x2 ;  /* 0x000000212606a211 */ /* 0x000fe200078810ff */
[----:B------:R-:W-:-:S03]  /*230f0*/  @!P1 IMAD.MOV.U32 R5, RZ, RZ, R25 ;  /* 0x000000ffff059224 */ /* 0x000fc600078e0019 */
[----:B------:R-:W-:Y:S01]  /*23100*/  @!P2 LEA.HI.X R7, R38, R37, R39, 0x2, P4 ;  /* 0x000000252607a211 */ /* 0x000fe200020f1427 */
[C---:B------:R-:W-:Y:S01]  /*23110*/  VIADD R39, R202.reuse, 0x50 ;  /* 0x00000050ca277836 */ /* 0x040fe20000000000 */
[----:B------:R0:W-:Y:S01]  /*23120*/  @!P1 ST.E.64 desc[UR42][R2.64], R4 ;  /* 0x0000000402009985 */ /* 0x0001e2000c101b2a */
[----:B------:R-:W-:Y:S01]  /*23130*/  ISETP.GE.AND P1, PT, R11, UR4, PT ;  /* 0x000000040b007c0c */ /* 0x000fe2000bf26270 */
[----:B------:R-:W-:-:S05]  /*23140*/  VIADD R38, R202, 0x40 ;  /* 0x00000040ca267836 */ /* 0x000fca0000000000 */
        /* <DEDUP_REMOVED lines=8> */
[----:B------:R-:W-:Y:S01]  /*231d0*/  VIADD R32, R202, 0x48 ;  /* 0x00000048ca207836 */ /* 0x000fe20000000000 */
[----:B------:R-:W-:-:S04]  /*231e0*/  @!P1 LEA R8, P5, R11, R33, 0x2 ;  /* 0x000000210b089211 */ /* 0x000fc800078a10ff */
[----:B------:R-:W-:-:S04]  /*231f0*/  SHF.R.S32.HI R32, RZ, 0x1f, R32 ;  /* 0x0000001fff207819 */ /* 0x000fc80000011420 */
[----:B------:R-:W-:Y:S01]  /*23200*/  @!P1 LEA.HI.X R9, R11, R37, R32, 0x2, P5 ;  /* 0x000000250b099211 */ /* 0x000fe200028f1420 */
[----:B------:R-:W-:Y:S02]  /*23210*/  VIADD R32, R202, 0x68 ;  /* 0x00000068ca207836 */ /* 0x000fe40000000000 */
[----:B0-----:R-:W-:Y:S01]  /*23220*/  @!P3 IMAD.MOV.U32 R4, RZ, RZ, R27 ;  /* 0x000000ffff04b224 */ /* 0x001fe200078e001b */
[----:B------:R-:W-:Y:S01]  /*23230*/  @!P0 LEA R6, P4, R36, R33, 0x2 ;  /* 0x0000002124068211 */ /* 0x000fe200078810ff */
[----:B------:R-:W-:-:S03]  /*23240*/  @!P3 IMAD.MOV.U32 R5, RZ, RZ, R29 ;  /* 0x000000ffff05b224 */ /* 0x000fc600078e001d */
[----:B------:R-:W-:Y:S01]  /*23250*/  @!P0 LEA.HI.X R7, R36, R37, R38, 0x2, P4 ;  /* 0x0000002524078211 */ /* 0x000fe200020f1426 */
[----:B------:R-:W-:Y:S01]  /*23260*/  VIADD R38, R202, 0x60 ;  /* 0x00000060ca267836 */ /* 0x000fe20000000000 */
[----:B------:R0:W-:Y:S01]  /*23270*/  @!P3 ST.E.64 desc[UR42][R2.64], R4 ;  /* 0x000000040200b985 */ /* 0x0001e2000c101b2a */
[----:B------:R-:W-:Y:S01]  /*23280*/  ISETP.GE.AND P3, PT, R0, UR4, PT ;  /* 0x0000000400007c0c */ /* 0x000fe2000bf66270 */
[----:B------:R-:W-:Y:S01]  /*23290*/  VIADD R36, R202, 0x58 ;  /* 0x00000058ca247836 */ /* 0x000fe20000000000 */
[----:B------:R-:W-:-:S04]  /*232a0*/  @!P2 LEA R10, P4, R39, R33, 0x2 ;  /* 0x00000021270aa211 */ /* 0x000fc800078810ff */
[----:B------:R-:W-:Y:S01]  /*232b0*/  @!P2 LEA.HI.X R11, R39, R37, R40, 0x2, P4 ;  /* 0x00000025270ba211 */ /* 0x000fe200020f1428 */
[C---:B------:R-:W-:Y:S01]  /*232c0*/  VIADD R39, R202.reuse, 0x70 ;  /* 0x00000070ca277836 */ /* 0x040fe20000000000 */
[----:B------:R-:W-:Y:S01]  /*232d0*/  SHF.R.S32.HI R36, RZ, 0x1f, R36 ;  /* 0x0000001fff247819 */ /* 0x000fe20000011424 */
[----:B------:R-:W-:Y:S02]  /*232e0*/  VIADD R40, R202, 0x60 ;  /* 0x00000060ca287836 */ /* 0x000fe40000000000 */
[----:B0-----:R-:W-:Y:S02]  /*232f0*/  @!P0 IMAD.MOV.U32 R2, RZ, RZ, R30 ;  /* 0x000000ffff028224 */ /* 0x001fe400078e001e */
[C---:B------:R-:W-:Y:S01]  /*23300*/  @!P3 LEA R4, P5, R0.reuse, R33, 0x2 ;  /* 0x000000210004b211 */ /* 0x040fe200078a10ff */
[----:B------:R-:W-:Y:S01]  /*23310*/  @!P0 IMAD.MOV.U32 R3, RZ, RZ, R52 ;  /* 0x000000ffff038224 */ /* 0x000fe200078e0034 */
[----:B------:R-:W-:Y:S01]  /*23320*/  SHF.R.S32.HI R40, RZ, 0x1f, R40 ;  /* 0x0000001fff287819 */ /* 0x000fe20000011428 */
[----:B------:R-:W-:Y:S01]  /*23330*/  @!P1 IMAD.MOV.U32 R52, RZ, RZ, R31 ;  /* 0x000000ffff349224 */ /* 0x000fe200078e001f */
[----:B------:R-:W-:Y:S01]  /*23340*/  @!P3 LEA.HI.X R5, R0, R37, R36, 0x2, P5 ;  /* 0x000000250005b211 */ /* 0x000fe200028f1424 */
[----:B------:R-:W-:Y:S01]  /*23350*/  VIADD R0, R202, 0x78 ;  /* 0x00000078ca007836 */ /* 0x000fe20000000000 */
[----:B------:R0:W-:Y:S01]  /*23360*/  @!P0 ST.E.64 desc[UR42][R6.64], R2 ;  /* 0x0000000206008985 */ /* 0x0001e2000c101b2a */
[----:B------:R-:W-:Y:S01]  /*23370*/  ISETP.GE.AND P0, PT, R38, UR4, PT ;  /* 0x0000000426007c0c */ /* 0x000fe2000bf06270 */
[----:B------:R-:W-:-:S02]  /*23380*/  VIADD R36, R202, 0x68 ;  /* 0x00000068ca247836 */ /* 0x000fc40000000000 */
[----:B------:R1:W-:Y:S01]  /*23390*/  @!P1 ST.E.64 desc[UR42][R8.64], R52 ;  /* 0x0000003408009985 */ /* 0x0003e2000c101b2a */
[----:B------:R-:W-:Y:S02]  /*233a0*/  ISETP.GE.AND P1, PT, R32, UR4, PT ;  /* 0x0000000420007c0c */ /* 0x000fe4000bf26270 */
[----:B------:R-:W-:Y:S01]  /*233b0*/  SHF.R.S32.HI R36, RZ, 0x1f, R36 ;  /* 0x0000001fff247819 */ /* 0x000fe20000011424 */
[----:B0-----:R-:W-:-:S06]  /*233c0*/  @!P2 IMAD.MOV.U32 R2, RZ, RZ, R54 ;  /* 0x000000ffff02a224 */ /* 0x001fcc00078e0036 */
[-C--:B------:R-:W-:Y:S01]  /*233d0*/  @!P0 LEA R6, P4, R38, R33.reuse, 0x2 ;  /* 0x0000002126068211 */ /* 0x080fe200078810ff */
[----:B------:R-:W-:Y:S02]  /*233e0*/  @!P2 IMAD.MOV.U32 R3, RZ, RZ, R56 ;  /* 0x000000ffff03a224 */ /* 0x000fe400078e0038 */
[----:B------:R-:W-:Y:S01]  /*233f0*/  @!P3 IMAD.MOV.U32 R56, RZ, RZ, R55 ;  /* 0x000000ffff38b224 */ /* 0x000fe200078e0037 */
[----:B-1----:R-:W-:Y:S02]  /*23400*/  @!P1 LEA R8, P5, R32, R33, 0x2 ;  /* 0x0000002120089211 */ /* 0x002fe400078a10ff */
[----:B------:R0:W-:Y:S01]  /*23410*/  @!P2 ST.E.64 desc[UR42][R10.64], R2 ;  /* 0x000000020a00a985 */ /* 0x0001e2000c101b2a */
[----:B------:R-:W-:Y:S02]  /*23420*/  ISETP.GE.AND P2, PT, R39, UR4, PT ;  /* 0x0000000427007c0c */ /* 0x000fe4000bf46270 */
[-C--:B------:R-:W-:Y:S01]  /*23430*/  @!P0 LEA.HI.X R7, R38, R37.reuse, R40, 0x2, P4 ;  /* 0x0000002526078211 */ /* 0x080fe200020f1428 */
[----:B------:R1:W-:Y:S01]  /*23440*/  @!P3 ST.E.64 desc[UR42][R4.64], R56 ;  /* 0x000000380400b985 */ /* 0x0003e2000c101b2a */
[----:B------:R-:W-:Y:S01]  /*23450*/  ISETP.GE.AND P3, PT, R0, UR4, PT ;  /* 0x0000000400007c0c */ /* 0x000fe2000bf66270 */
[----:B------:R-:W-:Y:S01]  /*23460*/  VIADD R38, R202, 0x80 ;  /* 0x00000080ca267836 */ /* 0x000fe20000000000 */
[----:B------:R-:W-:Y:S01]  /*23470*/  @!P1 LEA.HI.X R9, R32, R37, R36, 0x2, P5 ;  /* 0x0000002520099211 */ /* 0x000fe200028f1424 */
[----:B------:R-:W-:-:S02]  /*23480*/  VIADD R40, R202, 0x70 ;  /* 0x00000070ca287836 */ /* 0x000fc40000000000 */
[C---:B------:R-:W-:Y:S02]  /*23490*/  VIADD R32, R202.reuse, 0x88 ;  /* 0x00000088ca207836 */ /* 0x040fe40000000000 */
[C---:B------:R-:W-:Y:S01]  /*234a0*/  VIADD R36, R202.reuse, 0x78 ;  /* 0x00000078ca247836 */ /* 0x040fe20000000000 */
[----:B------:R-:W-:Y:S01]  /*234b0*/  SHF.R.S32.HI R40, RZ, 0x1f, R40 ;  /* 0x0000001fff287819 */ /* 0x000fe20000011428 */
[----:B0-----:R-:W-:Y:S01]  /*234c0*/  @!P0 IMAD.MOV.U32 R2, RZ, RZ, R58 ;  /* 0x000000ffff028224 */ /* 0x001fe200078e003a */
        /* <DEDUP_REMOVED lines=8> */
[----:B------:R-:W-:Y:S01]  /*23550*/  VIADD R39, R202, 0x80 ;  /* 0x00000080ca277836 */ /* 0x000fe20000000000 */
[----:B-1----:R-:W-:Y:S01]  /*23560*/  @!P3 LEA R4, P5, R0, R33, 0x2 ;  /* 0x000000210004b211 */ /* 0x002fe200078a10ff */
[----:B------:R1:W-:Y:S01]  /*23570*/  @!P1 ST.E.64 desc[UR42][R8.64], R60 ;  /* 0x0000003c08009985 */ /* 0x0003e2000c101b2a */
[----:B------:R-:W-:-:S02]  /*23580*/  ISETP.GE.AND P1, PT, R32, UR4, PT ;  /* 0x0000000420007c0c */ /* 0x000fc4000bf26270 */
[----:B------:R-:W-:Y:S01]  /*23590*/  @!P3 LEA.HI.X R5, R0, R37, R36, 0x2, P5 ;  /* 0x000000250005b211 */ /* 0x000fe200028f1424 */
[C---:B------:R-:W-:Y:S01]  /*235a0*/  VIADD R0, R202.reuse, 0x98 ;  /* 0x00000098ca007836 */ /* 0x040fe20000000000 */
[----:B------:R-:W-:Y:S01]  /*235b0*/  SHF.R.S32.HI R39, RZ, 0x1f, R39 ;  /* 0x0000001fff277819 */ /* 0x000fe20000011427 */
[----:B------:R-:W-:Y:S02]  /*235c0*/  VIADD R36, R202, 0x88 ;  /* 0x00000088ca247836 */ /* 0x000fe40000000000 */
[----:B0-----:R-:W-:Y:S02]  /*235d0*/  @!P2 IMAD.MOV.U32 R2, RZ, RZ, R62 ;  /* 0x000000ffff02a224 */ /* 0x001fe400078e003e */
[-C--:B------:R-:W-:Y:S01]  /*235e0*/  @!P0 LEA R6, P4, R38, R33.reuse, 0x2 ;  /* 0x0000002126068211 */ /* 0x080fe200078810ff */
[----:B------:R-:W-:Y:S01]  /*235f0*/  @!P2 IMAD.MOV.U32 R3, RZ, RZ, R64 ;  /* 0x000000ffff03a224 */ /* 0x000fe200078e0040 */
[----:B------:R-:W-:Y:S01]  /*23600*/  SHF.R.S32.HI R36, RZ, 0x1f, R36 ;  /* 0x0000001fff247819 */ /* 0x000fe20000011424 */
[----:B------:R-:W-:Y:S01]  /*23610*/  @!P3 IMAD.MOV.U32 R64, RZ, RZ, R63 ;  /* 0x000000ffff40b224 */ /* 0x000fe200078e003f */
[----:B-1----:R-:W-:-:S02]  /*23620*/  @!P1 LEA R8, P5, R32, R33, 0x2 ;  /* 0x0000002120089211 */ /* 0x002fc400078a10ff */
[----:B------:R0:W-:Y:S01]  /*23630*/  @!P2 ST.E.64 desc[UR42][R10.64], R2 ;  /* 0x000000020a00a985 */ /* 0x0001e2000c101b2a */
[----:B------:R-:W-:Y:S02]  /*23640*/  ISETP.GE.AND P2, PT, R40, UR4, PT ;  /* 0x0000000428007c0c */ /* 0x000fe4000bf46270 */
[-C--:B------:R-:W-:Y:S01]  /*23650*/  @!P0 LEA.HI.X R7, R38, R37.reuse, R39, 0x2, P4 ;  /* 0x0000002526078211 */ /* 0x080fe200020f1427 */
[----:B------:R1:W-:Y:S01]  /*23660*/  @!P3 ST.E.64 desc[UR42][R4.64], R64 ;  /* 0x000000400400b985 */ /* 0x0003e2000c101b2a */
[----:B------:R-:W-:Y:S01]  /*23670*/  ISETP.GE.AND P3, PT, R0, UR4, PT ;  /* 0x0000000400007c0c */ /* 0x000fe2000bf66270 */
[----:B------:R-:W-:Y:S01]  /*23680*/  VIADD R39, R202, 0xa0 ;  /* 0x000000a0ca277836 */ /* 0x000fe20000000000 */
[----:B------:R-:W-:Y:S01]  /*23690*/  @!P1 LEA.HI.X R9, R32, R37, R36, 0x2, P5 ;  /* 0x0000002520099211 */ /* 0x000fe200028f1424 */
[C---:B------:R-:W-:Y:S02]  /*236a0*/  VIADD R32, R202.reuse, 0xa8 ;  /* 0x000000a8ca207836 */ /* 0x040fe40000000000 */
[C---:B------:R-:W-:Y:S01]  /*236b0*/  VIADD R38, R202.reuse, 0xb0 ;  /* 0x000000b0ca267836 */ /* 0x040fe20000000000 */
[----:B------:R-:W-:Y:S01]  /*236c0*/  ISETP.GE.AND P4, PT, R39, UR4, PT ;  /* 0x0000000427007c0c */ /* 0x000fe2000bf86270 */
[----:B------:R-:W-:-:S02]  /*236d0*/  VIADD R36, R202, 0x98 ;  /* 0x00000098ca247836 */ /* 0x000fc40000000000 */
[----:B0-----:R-:W-:Y:S02]  /*236e0*/  @!P0 IMAD.MOV.U32 R2, RZ, RZ, R66 ;  /* 0x000000ffff028224 */ /* 0x001fe400078e0042 */
[----:B------:R-:W-:Y:S01]  /*236f0*/  @!P0 IMAD.MOV.U32 R3, RZ, RZ, R68 ;  /* 0x000000ffff038224 */ /* 0x000fe200078e0044 */
[----:B------:R-:W-:Y:S01]  /*23700*/  SHF.R.S32.HI R36, RZ, 0x1f, R36 ;  /* 0x0000001fff247819 */ /* 0x000fe20000011424 */
[----:B------:R-:W-:Y:S01]  /*23710*/  @!P1 IMAD.MOV.U32 R68, RZ, RZ, R67 ;  /* 0x000000ffff449224 */ /* 0x000fe200078e0043 */
[-C--:B-1----:R-:W-:Y:S02]  /*23720*/  @!P3 LEA R4, P5, R0, R33.reuse, 0x2 ;  /* 0x000000210004b211 */ /* 0x082fe400078a10ff */
[----:B------:R0:W-:Y:S01]  /*23730*/  @!P0 ST.E.64 desc[UR42][R6.64], R2 ;  /* 0x0000000206008985 */ /* 0x0001e2000c101b2a */
[----:B------:R-:W-:Y:S02]  /*23740*/  @!P2 LEA R10, P0, R40, R33, 0x2 ;  /* 0x00000021280aa211 */ /* 0x000fe400078010ff */
[-C--:B------:R-:W-:Y:S01]  /*23750*/  @!P3 LEA.HI.X R5, R0, R37.reuse, R36, 0x2, P5 ;  /* 0x000000250005b211 */ /* 0x080fe200028f1424 */
[----:B------:R1:W-:Y:S01]  /*23760*/  @!P1 ST.E.64 desc[UR42][R8.64], R68 ;  /* 0x0000004408009985 */ /* 0x0003e2000c101b2a */
[----:B------:R-:W-:Y:S01]  /*23770*/  ISETP.GE.AND P1, PT, R32, UR4, PT ;  /* 0x0000000420007c0c */ /* 0x000fe2000bf26270 */
[----:B------:R-:W-:Y:S01]  /*23780*/  VIADD R36, R202, 0xa8 ;  /* 0x000000a8ca247836 */ /* 0x000fe20000000000 */
[----:B------:R-:W-:Y:S01]  /*23790*/  @!P2 LEA.HI.X R11, R40, R37, R41, 0x2, P0 ;  /* 0x00000025280ba211 */ /* 0x000fe200000f1429 */
[----:B------:R-:W-:Y:S01]  /*237a0*/  VIADD R40, R202, 0xa0 ;  /* 0x000000a0ca287836 */ /* 0x000fe20000000000 */
[----:B------:R-:W-:-:S02]  /*237b0*/  ISETP.GE.AND P0, PT, R38, UR4, PT ;  /* 0x0000000426007c0c */ /* 0x000fc4000bf06270 */
[----:B------:R-:W-:Y:S02]  /*237c0*/  SHF.R.S32.HI R36, RZ, 0x1f, R36 ;  /* 0x0000001fff247819 */ /* 0x000fe40000011424 */
[----:B------:R-:W-:Y:S01]  /*237d0*/  SHF.R.S32.HI R40, RZ, 0x1f, R40 ;  /* 0x0000001fff287819 */ /* 0x000fe20000011428 */
[----:B0-----:R-:W-:Y:S01]  /*237e0*/  @!P2 IMAD.MOV.U32 R2, RZ, RZ, R70 ;  /* 0x000000ffff02a224 */ /* 0x001fe200078e0046 */
[----:B------:R-:W-:Y:S01]  /*237f0*/  SHF.R.S32.HI R0, RZ, 0x1f, R38 ;  /* 0x0000001fff007819 */ /* 0x000fe20000011426 */
[----:B------:R-:W-:Y:S02]  /*23800*/  @!P2 IMAD.MOV.U32 R3, RZ, RZ, R72 ;  /* 0x000000ffff03a224 */ /* 0x000fe400078e0048 */
[----:B------:R-:W-:-:S03]  /*23810*/  @!P3 IMAD.MOV.U32 R72, RZ, RZ, R71 ;  /* 0x000000ffff48b224 */ /* 0x000fc600078e0047 */
[----:B------:R0:W-:Y:S01]  /*23820*/  @!P2 ST.E.64 desc[UR42][R10.64], R2 ;  /* 0x000000020a00a985 */ /* 0x0001e2000c101b2a */
[CC--:B------:R-:W-:Y:S02]  /*23830*/  @!P4 LEA R6, P2, R39.reuse, R33.reuse, 0x2 ;  /* 0x000000212706c211 */ /* 0x0c0fe400078410ff */
[-C--:B------:R-:W-:Y:S01]  /*23840*/  @!P0 LEA R12, P5, R38, R33.reuse, 0x2 ;  /* 0x00000021260c8211 */ /* 0x080fe200078a10ff */
[----:B------:R2:W-:Y:S01]  /*23850*/  @!P3 ST.E.64 desc[UR42][R4.64], R72 ;  /* 0x000000480400b985 */ /* 0x0005e2000c101b2a */
[C---:B-1----:R-:W-:Y:S02]  /*23860*/  @!P1 LEA R8, P3, R32.reuse, R33, 0x2 ;  /* 0x0000002120089211 */ /* 0x042fe400078610ff */
[-C--:B------:R-:W-:Y:S02]  /*23870*/  @!P4 LEA.HI.X R7, R39, R37.reuse, R40, 0x2, P2 ;  /* 0x000000252707c211 */ /* 0x080fe400010f1428 */
[-C--:B------:R-:W-:Y:S02]  /*23880*/  @!P1 LEA.HI.X R9, R32, R37.reuse, R36, 0x2, P3 ;  /* 0x0000002520099211 */ /* 0x080fe400018f1424 */
[----:B------:R-:W-:Y:S01]  /*23890*/  @!P0 LEA.HI.X R13, R38, R37, R0, 0x2, P5 ;  /* 0x00000025260d8211 */ /* 0x000fe200028f1400 */
[----:B------:R-:W-:-:S02]  /*238a0*/  VIADD R0, R202, 0xb8 ;  /* 0x000000b8ca007836 */ /* 0x000fc40000000000 */
[----:B0-----:R-:W-:Y:S02]  /*238b0*/  @!P4 IMAD.MOV.U32 R2, RZ, RZ, R74 ;  /* 0x000000ffff02c224 */ /* 0x001fe400078e004a */
[----:B------:R-:W-:Y:S02]  /*238c0*/  @!P4 IMAD.MOV.U32 R3, RZ, RZ, R76 ;  /* 0x000000ffff03c224 */ /* 0x000fe400078e004c */
[----:B------:R-:W-:-:S03]  /*238d0*/  @!P1 IMAD.MOV.U32 R76, RZ, RZ, R75 ;  /* 0x000000ffff4c9224 */ /* 0x000fc600078e004b */
[----:B------:R2:W-:Y:S04]  /*238e0*/  @!P4 ST.E.64 desc[UR42][R6.64], R2 ;  /* 0x000000020600c985 */ /* 0x0005e8000c101b2a */
[----:B------:R2:W-:Y:S04]  /*238f0*/  @!P1 ST.E.64 desc[UR42][R8.64], R76 ;  /* 0x0000004c08009985 */ /* 0x0005e8000c101b2a */
[----:B------:R2:W-:Y:S01]  /*23900*/  @!P0 ST.E.64 desc[UR42][R12.64], R86 ;  /* 0x000000560c008985 */ /* 0x0005e2000c101b2a */
[----:B------:R-:W-:-:S13]  /*23910*/  ISETP.GE.AND P0, PT, R0, UR4, PT ;  /* 0x0000000400007c0c */ /* 0x000fda000bf06270 */
[----:B--2---:R-:W-:Y:S05]  /*23920*/  @P0 BRA `(.L_x_1838) ;  /* 0x0000000c00840947 */ /* 0x004fea0003800000 */
[----:B------:R-:W-:Y:S02]  /*23930*/  LEA R2, P0, R0, R33, 0x2 ;  /* 0x0000002100027211 */ /* 0x000fe400078010ff */
[----:B------:R-:W-:-:S04]  /*23940*/  SHF.R.S32.HI R3, RZ, 0x1f, R0 ;  /* 0x0000001fff037819 */ /* 0x000fc80000011400 */
[----:B------:R-:W-:-:S05]  /*23950*/  LEA.HI.X R3, R0, R37, R3, 0x2, P0 ;  /* 0x0000002500037211 */ /* 0x000fca00000f1403 */
[----:B------:R0:W-:Y:S01]  /*23960*/  ST.E.64 desc[UR42][R2.64], R88 ;  /* 0x0000005802007985 */ /* 0x0001e2000c101b2a */
[----:B------:R-:W-:Y:S05]  /*23970*/  BRA `(.L_x_1838) ;  /* 0x0000000c00707947 */ /* 0x000fea0003800000 */
.L_x_1824:
[----:B------:R-:W2:Y:S01]  /*23980*/  LDL R6, [R1+0x10] ;  /* 0x0000100001067983 */ /* 0x000ea20000100800 */
[----:B------:R-:W-:Y:S01]  /*23990*/  ULDC.64 UR4, c[0x0][0xc08] ;  /* 0x0003020000047ab9 */ /* 0x000fe20000000a00 */
[----:B------:R-:W2:Y:S01]  /*239a0*/  LDC.64 R2, c[0x0][0xc00] ;  /* 0x00030000ff027b82 */ /* 0x000ea20000000a00 */
[----:B------:R-:W-:Y:S01]  /*239b0*/  ISETP.NE.U32.AND P0, PT, RZ, UR4, PT ;  /* 0x00000004ff007c0c */ /* 0x000fe2000bf05070 */
[----:B------:R-:W-:-:S03]  /*239c0*/  IMAD.MOV.U32 R15, RZ, RZ, RZ ;  /* 0x000000ffff0f7224 */ /* 0x000fc600078e00ff */
[----:B------:R-:W-:Y:S01]  /*239d0*/  ISETP.NE.AND.EX P1, PT, RZ, UR5, PT, P0 ;  /* 0x00000005ff007c0c */ /* 0x000fe2000bf25300 */
[----:B------:R-:W-:Y:S02]  /*239e0*/  ULDC.64 UR4, c[0x0][0xc00] ;  /* 0x0003000000047ab9 */ /* 0x000fe40000000a00 */
[----:B------:R-:W-:-:S04]  /*239f0*/  ISETP.NE.U32.AND P0, PT, RZ, UR4, PT ;  /* 0x00000004ff007c0c */ /* 0x000fc8000bf05070 */
[----:B------:R-:W-:-:S06]  /*23a00*/  ISETP.NE.AND.EX P0, PT, RZ, UR5, PT, P0 ;  /* 0x00000005ff007c0c */ /* 0x000fcc000bf05300 */
[----:B------:R-:W1:Y:S01]  /*23a10*/  @P1 LDC.64 R4, c[0x0][0xc08] ;  /* 0x00030200ff041b82 */ /* 0x000e620000000a00 */
[----:B------:R-:W-:Y:S02]  /*23a20*/  ULDC UR4, c[0x0][0xa88] ;  /* 0x0002a20000047ab9 */ /* 0x000fe40000000800 */
[----:B------:R-:W-:Y:S01]  /*23a30*/  IMAD.U32 R20, RZ, RZ, UR4 ;  /* 0x00000004ff147e24 */ /* 0x000fe2000f8e00ff */
[----:B------:R-:W3:Y:S01]  /*23a40*/  S2R R28, SR_TID.X ;  /* 0x00000000001c7919 */ /* 0x000ee20000002100 */
[----:B--2---:R-:W-:-:S04]  /*23a50*/  IMAD.WIDE R2, R6, 0x4, R2 ;  /* 0x0000000406027825 */ /* 0x004fc800078e0202 */
[----:B-1----:R-:W-:Y:S01]  /*23a60*/  @P1 IMAD.WIDE R4, R6, 0x4, R4 ;  /* 0x0000000406041825 */ /* 0x002fe200078e0204 */
[----:B------:R1:W5:Y:S04]  /*23a70*/  @P0 LDG.E R15, desc[UR42][R2.64] ;  /* 0x0000002a020f0981 */ /* 0x000368000c1e1900 */
[----:B------:R1:W5:Y:S01]  /*23a80*/  @P1 LDG.E R20, desc[UR42][R4.64] ;  /* 0x0000002a04141981 */ /* 0x000362000c1e1900 */
[----:B---3--:R-:W-:Y:S01]  /*23a90*/  VIADD R0, R28, 0xffffff80 ;  /* 0xffffff801c007836 */ /* 0x008fe20000000000 */
[----:B------:R-:W-:Y:S02]  /*23aa0*/  ISETP.GT.AND P2, PT, R166, 0x1, PT ;  /* 0x00000001a600780c */ /* 0x000fe40003f44270 */
[----:B-----5:R-:W-:Y:S02]  /*23ab0*/  SHF.R.S32.HI R24, RZ, 0x1f, R6 ;  /* 0x0000001fff187819 */ /* 0x020fe40000011406 */
[----:B------:R-:W-:Y:S01]  /*23ac0*/  ISETP.GT.AND P3, PT, R0, 0x7f, PT ;  /* 0x0000007f0000780c */ /* 0x000fe20003f64270 */
[----:B------:R-:W-:-:S12]  /*23ad0*/  @P1 BRA `(.L_x_1843) ;  /* 0x0000000000101947 */ /* 0x000fd80003800000 */
[----:B------:R-:W-:Y:S05]  /*23ae0*/  @!P0 BRA `(.L_x_1843) ;  /* 0x00000000000c8947 */ /* 0x000fea0003800000 */
[----:B-1----:R-:W2:Y:S04]  /*23af0*/  LDG.E R5, desc[UR42][R2.64] ;  /* 0x0000002a02057981 */ /* 0x002ea8000c1e1900 */
[----:B------:R-:W2:Y:S02]  /*23b00*/  LDG.E R20, desc[UR42][R2.64+0x4] ;  /* 0x0000042a02147981 */ /* 0x000ea4000c1e1900 */
[----:B--2---:R-:W-:-:S07]  /*23b10*/  IMAD.IADD R20, R20, 0x1, -R5 ;  /* 0x0000000114147824 */ /* 0x004fce00078e0a05 */
.L_x_1843:
[----:B------:R-:W-:Y:S01]  /*23b20*/  BSSY B1, `(.L_x_1844) ;  /* 0x0000036000017945 */ /* 0x000fe20003800000 */
[----:B------:R-:W-:Y:S02]  /*23b30*/  SEL R25, R6, RZ, !P0 ;  /* 0x000000ff06197207 */ /* 0x000fe40004000000 */
[----:B------:R-:W-:Y:S02]  /*23b40*/  SEL R24, R24, RZ, !P0 ;  /* 0x000000ff18187207 */ /* 0x000fe40004000000 */
[----:B------:R-:W-:Y:S01]  /*23b50*/  SHF.R.S32.HI R14, RZ, 0x1f, R15 ;  /* 0x0000001fff0e7819 */ /* 0x000fe2000001140f */
[----:B------:R-:W-:Y:S06]  /*23b60*/  @P3 BRA `(.L_x_1845) ;  /* 0x0000000000c43947 */ /* 0x000fec0003800000 */
[----:B------:R-:W2:Y:S01]  /*23b70*/  LDC R29, c[0x0][0xbe8] ;  /* 0x0002fa00ff1d7b82 */ /* 0x000ea20000000800 */
[----:B------:R-:W-:Y:S01]  /*23b80*/  IADD3 R27, R212, -0x80, R28 ;  /* 0xffffff80d41b7810 */ /* 0x000fe20007ffe01c */
[----:B--2---:R-:W-:-:S05]  /*23b90*/  IMAD R0, R20, R29, RZ ;  /* 0x0000001d14007224 */ /* 0x004fca00078e02ff */
[----:B------:R-:W-:-:S13]  /*23ba0*/  ISETP.GE.AND P0, PT, R27, R0, PT ;  /* 0x000000001b00720c */ /* 0x000fda0003f06270 */
[----:B------:R-:W-:Y:S05]  /*23bb0*/  @P0 BRA `(.L_x_1845) ;  /* 0x0000000000b00947 */ /* 0x000fea0003800000 */
[----:B------:R-:W2:Y:S01]  /*23bc0*/  LDL.LU R30, [R1+0x18] ;  /* 0x00001800011e7983 */ /* 0x000ea20000300800 */
[----:B------:R-:W-:Y:S01]  /*23bd0*/  IMAD.MOV.U32 R0, RZ, RZ, 0x9b8 ;  /* 0x000009b8ff007424 */ /* 0x000fe200078e00ff */
[----:B------:R-:W-:Y:S01]  /*23be0*/  ISETP.GT.AND P3, PT, R166, 0x1, PT ;  /* 0x00000001a600780c */ /* 0x000fe20003f64270 */
[----:B-1----:R-:W1:Y:S01]  /*23bf0*/  LDC.64 R2, c[0x0][0xba8] ;  /* 0x0002ea00ff027b82 */ /* 0x002e620000000a00 */
        /* <DEDUP_REMOVED lines=17> */
[----:B------:R-:W-:-:S04]  /*23d10*/  IMAD.WIDE.U32 R6, R8, R25, RZ ;  /* 0x0000001908067225 */ /* 0x000fc800078e00ff */
[----:B------:R-:W-:Y:S01]  /*23d20*/  IMAD.IADD R13, R31, 0x1, R13 ;  /* 0x000000011f0d7824 */ /* 0x000fe200078e020d */
[----:B------:R-:W-:Y:S01]  /*23d30*/  IADD3 R12, P0, P1, R6, R12, R15 ;  /* 0x0000000c060c7210 */ /* 0x000fe2000791e00f */
[----:B------:R-:W-:Y:S02]  /*23d40*/  IMAD.MOV R0, RZ, RZ, -R21 ;  /* 0x000000ffff007224 */ /* 0x000fe400078e0a15 */
[----:B------:R-:W-:Y:S02]  /*23d50*/  IMAD.IADD R8, R7, 0x1, R9 ;  /* 0x0000000107087824 */ /* 0x000fe400078e0209 */
[----:B------:R-:W-:-:S03]  /*23d60*/  IMAD R9, R29, R0, R27 ;  /* 0x000000001d097224 */ /* 0x000fc600078e021b */
[----:B------:R-:W-:Y:S02]  /*23d70*/  IADD3.X R0, R8, R13, R14, P0, P1 ;  /* 0x0000000d08007210 */ /* 0x000fe400007e240e */
[----:B--2---:R-:W-:-:S05]  /*23d80*/  SEL R33, R30, RZ, P3 ;  /* 0x000000ff1e217207 */ /* 0x004fca0001800000 */
[----:B------:R-:W-:-:S04]  /*23d90*/  IMAD.WIDE.U32 R6, R10, R33, RZ ;  /* 0x000000210a067225 */ /* 0x000fc800078e00ff */
[----:B------:R-:W-:Y:S01]  /*23da0*/  IMAD R11, R11, R33, RZ ;  /* 0x000000210b0b7224 */ /* 0x000fe200078e02ff */
[----:B------:R-:W-:Y:S02]  /*23db0*/  IADD3 R6, P0, P1, R21, R12, R6 ;  /* 0x0000000c15067210 */ /* 0x000fe4000791e006 */
[----:B------:R-:W-:Y:S01]  /*23dc0*/  SHF.R.S32.HI R21, RZ, 0x1f, R21 ;  /* 0x0000001fff157819 */ /* 0x000fe20000011415 */
[----:B------:R-:W-:Y:S01]  /*23dd0*/  IMAD.IADD R7, R11, 0x1, R7 ;  /* 0x000000010b077824 */ /* 0x000fe200078e0207 */
        /* <DEDUP_REMOVED lines=10> */
.L_x_1845:
[----:B------:R-:W-:Y:S05]  /*23e80*/  BSYNC B1 ;  /* 0x0000000000017941 */ /* 0x000fea0003800000 */
.L_x_1844:
[----:B------:R-:W-:Y:S05]  /*23e90*/  @P2 BRA `(.L_x_1838) ;  /* 0x0000000800282947 */ /* 0x000fea0003800000 */
[----:B------:R-:W3:Y:S01]  /*23ea0*/  LDC R21, c[0x0][0xbe8] ;  /* 0x0002fa00ff157b82 */ /* 0x000ee20000000800 */
[----:B-1----:R-:W-:Y:S01]  /*23eb0*/  VIADD R4, R28, 0xffffff80 ;  /* 0xffffff801c047836 */ /* 0x002fe20000000000 */
[----:B------:R-:W-:Y:S01]  /*23ec0*/  ULDC.64 UR4, c[0x0][0xaa0] ;  /* 0x0002a80000047ab9 */ /* 0x000fe20000000a00 */
[----:B------:R-:W-:Y:S01]  /*23ed0*/  ULDC.64 UR6, c[0x0][0xaf0] ;  /* 0x0002bc0000067ab9 */ /* 0x000fe20000000a00 */
[----:B------:R-:W-:Y:S02]  /*23ee0*/  IMAD R0, R14, UR4, RZ ;  /* 0x000000040e007c24 */ /* 0x000fe4000f8e02ff */
[----:B--2---:R-:W-:Y:S02]  /*23ef0*/  SHF.R.S32.HI R3, RZ, 0x1f, R4 ;  /* 0x0000001fff037819 */ /* 0x004fe40000011404 */
[----:B------:R-:W-:Y:S02]  /*23f00*/  IMAD R5, R15, UR5, R0 ;  /* 0x000000050f057c24 */ /* 0x000fe4000f8e0200 */
[----:B------:R-:W-:Y:S01]  /*23f10*/  LEA.HI R7, R3, R4, RZ, 0x3 ;  /* 0x0000000403077211 */ /* 0x000fe200078f18ff */
[----:B------:R-:W-:Y:S01]  /*23f20*/  IMAD.WIDE.U32 R2, R15, UR4, RZ ;  /* 0x000000040f027c25 */ /* 0x000fe2000f8e00ff */
[----:B------:R-:W-:-:S02]  /*23f30*/  ULDC.64 UR4, c[0x0][0xae8] ;  /* 0x0002ba0000047ab9 */ /* 0x000fc40000000a00 */
[----:B------:R-:W-:Y:S01]  /*23f40*/  LOP3.LUT R9, R7, 0xfffffff8, RZ, 0xc0, !PT ;  /* 0xfffffff807097812 */ /* 0x000fe200078ec0ff */
[----:B------:R-:W-:Y:S01]  /*23f50*/  IMAD.IADD R3, R3, 0x1, R5 ;  /* 0x0000000103037824 */ /* 0x000fe200078e0205 */
[----:B------:R-:W-:-:S03]  /*23f60*/  SHF.R.S32.HI R27, RZ, 0x3, R7 ;  /* 0x00000003ff1b7819 */ /* 0x000fc60000011407 */
[----:B------:R-:W-:Y:S02]  /*23f70*/  IMAD.IADD R8, R4, 0x1, -R9 ;  /* 0x0000000104087824 */ /* 0x000fe400078e0a09 */
[----:B------:R-:W-:Y:S01]  /*23f80*/  IMAD.WIDE.U32 R2, R201, UR4, R2 ;  /* 0x00000004c9027c25 */ /* 0x000fe2000f8e0002 */
[----:B---3--:R-:W-:-:S03]  /*23f90*/  ISETP.NE.AND P0, PT, R21, 0x1, PT ;  /* 0x000000011500780c */ /* 0x008fc60003f05270 */
[----:B------:R-:W-:Y:S02]  /*23fa0*/  IMAD R5, R8, 0x20, R27 ;  /* 0x0000002008057824 */ /* 0x000fe400078e021b */
[----:B------:R-:W-:Y:S01]  /*23fb0*/  IMAD R3, R201, UR5, R3 ;  /* 0x00000005c9037c24 */ /* 0x000fe2000f8e0203 */
[----:B------:R-:W-:Y:S01]  /*23fc0*/  ULDC.64 UR4, c[0x0][0xae0] ;  /* 0x0002b80000047ab9 */ /* 0x000fe20000000a00 */
[----:B------:R-:W-:Y:S02]  /*23fd0*/  IMAD.IADD R9, R212, 0x1, R5 ;  /* 0x00000001d4097824 */ /* 0x000fe400078e0205 */
[----:B------:R-:W-:Y:S02]  /*23fe0*/  IMAD R4, R24, UR6, RZ ;  /* 0x0000000618047c24 */ /* 0x000fe4000f8e02ff */
[----:B------:R-:W-:Y:S02]  /*23ff0*/  IMAD.MOV.U32 R5, RZ, RZ, R9 ;  /* 0x000000ffff057224 */ /* 0x000fe400078e0009 */
[C---:B------:R-:W-:Y:S01]  /*24000*/  IMAD R7, R25.reuse, UR7, R4 ;  /* 0x0000000719077c24 */ /* 0x040fe2000f8e0204 */
[----:B------:R-:W1:Y:S01]  /*24010*/  @P0 LDC R6, c[0x0][0xbec] ;  /* 0x0002fb00ff060b82 */ /* 0x000e620000000800 */
[----:B------:R-:W-:-:S04]  /*24020*/  IMAD.WIDE.U32 R2, R25, UR6, R2 ;  /* 0x0000000619027c25 */ /* 0x000fc8000f8e0002 */
[----:B------:R-:W-:-:S03]  /*24030*/  IMAD.IADD R3, R3, 0x1, R7 ;  /* 0x0000000103037824 */ /* 0x000fc600078e0207 */
[----:B------:R-:W2:Y:S01]  /*24040*/  @P0 LDC R11, c[0x0][0xbf0] ;  /* 0x0002fc00ff0b0b82 */ /* 0x000ea20000000800 */
[----:B-1----:R-:W-:-:S05]  /*24050*/  @P0 IMAD.HI.U32 R0, R9, R6, RZ ;  /* 0x0000000609000227 */ /* 0x002fca00078e00ff */
[----:B--2---:R-:W-:-:S04]  /*24060*/  @P0 SHF.R.U32.HI R5, RZ, R11, R0 ;  /* 0x0000000bff050219 */ /* 0x004fc80000011600 */
        /* <DEDUP_REMOVED lines=26> */
.L_x_2173:
[----:B------:R-:W-:Y:S01]  /*24210*/  IMAD R21, R20, R21, RZ ;  /* 0x0000001514157224 */ /* 0x000fe200078e02ff */
[----:B------:R-:W-:Y:S01]  /*24220*/  BSSY B1, `(.L_x_1847) ;  /* 0x0000011000017945 */ /* 0x000fe20003800000 */
[----:B------:R-:W-:-:S05]  /*24230*/  IMAD.IADD R212, R27, 0x1, R212 ;  /* 0x000000011bd47824 */ /* 0x000fca00078e02d4 */
        /* <DEDUP_REMOVED lines=15> */
.L_x_1848:
[----:B------:R-:W-:Y:S05]  /*24330*/  BSYNC B1 ;  /* 0x0000000000017941 */ /* 0x000fea0003800000 */
.L_x_1847:
[----:B------:R-:W-:-:S03]  /*24340*/  UMOV UR4, 0xffffffff ;  /* 0xffffffff00047882 */ /* 0x000fc60000000000 */
[----:B------:R-:W-:Y:S05]  /*24350*/  BRA.DIV UR4, `(.L_x_1849) ;  /* 0x000000ce04c87947 */ /* 0x000fea000b800000 */
[----:B--2---:R2:W0:Y:S04]  /*24360*/  SHFL.IDX PT, R0, R3, 0x1, 0x181f ;  /* 0x00381f0003007f89 */ /* 0x00442800000e0000 */
[----:B---34-:R2:W3:Y:S02]  /*24370*/  SHFL.IDX PT, R14, R2, 0x1, 0x181f ;  /* 0x00381f00020e7f89 */ /* 0x0184e400000e0000 */
.L_x_2177:
        /* <DEDUP_REMOVED lines=17> */
.L_x_1851:
[----:B------:R-:W-:Y:S05]  /*24490*/  BSYNC B1 ;  /* 0x0000000000017941 */ /* 0x000fea0003800000 */
.L_x_1850:
[----:B------:R-:W-:-:S03]  /*244a0*/  UMOV UR4, 0xffffffff ;  /* 0xffffffff00047882 */ /* 0x000fc60000000000 */
[----:B------:R-:W-:Y:S05]  /*244b0*/  BRA.DIV UR4, `(.L_x_1852) ;  /* 0x000000ce04b87947 */ /* 0x000fea000b800000 */
[----:B0-----:R0:W0:Y:S04]  /*244c0*/  SHFL.IDX PT, R0, R3, 0x2, 0x181f ;  /* 0x00581f0003007f89 */ /* 0x00102800000e0000 */
[----:B---34-:R3:W4:Y:S02]  /*244d0*/  SHFL.IDX PT, R14, R2, 0x2, 0x181f ;  /* 0x00581f00020e7f89 */ /* 0x01872400000e0000 */
.L_x_2181:
        /* <DEDUP_REMOVED lines=17> */
.L_x_1854:
[----:B------:R-:W-:Y:S05]  /*245f0*/  BSYNC B1 ;  /* 0x0000000000017941 */ /* 0x000fea0003800000 */
.L_x_1853:
[----:B------:R-:W-:-:S03]  /*24600*/  UMOV UR4, 0xffffffff ;  /* 0xffffffff00047882 */ /* 0x000fc60000000000 */
[----:B------:R-:W-:Y:S05]  /*24610*/  BRA.DIV UR4, `(.L_x_1855) ;  /* 0x000000ce04a87947 */ /* 0x000fea000b800000 */
[----:B0-----:R0:W0:Y:S04]  /*24620*/  SHFL.IDX PT, R0, R3, 0x3, 0x181f ;  /* 0x00781f0003007f89 */ /* 0x00102800000e0000 */
[----:B----4-:R4:W0:Y:S02]  /*24630*/  SHFL.IDX PT, R14, R2, 0x3, 0x181f ;  /* 0x00781f00020e7f89 */ /* 0x01082400000e0000 */
.L_x_2185:
        /* <DEDUP_REMOVED lines=16> */
.L_x_1838:
[----:B------:R-:W-:Y:S05]  /*24740*/  BSYNC B0 ;  /* 0x0000000000007941 */ /* 0x000fea0003800000 */
.L_x_1823:
[----:B------:R-:W-:Y:S02]  /*24750*/  ULDC UR4, c[0x0][0xc3c] ;  /* 0x00030f0000047ab9 */ /* 0x000fe40000000800 */
[----:B------:R-:W-:-:S13]  /*24760*/  ISETP.GE.AND P0, PT, R227, UR4, PT ;  /* 0x00000004e3007c0c */ /* 0x000fda000bf06270 */
[----:B------:R-:W-:Y:S05]  /*24770*/  @!P0 BRA `(.L_x_1856) ;  /* 0xfffffdcc00648947 */ /* 0x000fea000383ffff */
[----:B------:R-:W-:Y:S05]  /*24780*/  BRA `(.L_x_1617) ;  /* 0x0000008800c87947 */ /* 0x000fea0003800000 */
.L_x_1615:
        /* <DEDUP_REMOVED lines=55> */
[----:B------:R-:W-:Y:S01]  /*24b00*/  IMAD.MOV.U32 R6, RZ, RZ, R3 ;  /* 0x000000ffff067224 */ /* 0x000fe200078e0003 */
[----:B------:R-:W-:Y:S01]  /*24b10*/  UMOV UR4, URZ ;  /* 0x0000003f00047c82 */ /* 0x000fe20008000000 */
[----:B------:R-:W-:-:S05]  /*24b20*/  ULDC UR5, c[0x0][0xc38] ;  /* 0x00030e0000057ab9 */ /* 0x000fca0000000800 */
.L_x_1860:
        /* <DEDUP_REMOVED lines=37> */
.L_x_1858:
        /* <DEDUP_REMOVED lines=9> */
[----:B0-----:R-:W-:-:S07]  /*24e10*/  ISETP.NE.AND P1, PT, R9, 0x1, PT ;  /* 0x000000010900780c */ /* 0x001fce0003f25270 */
[----:B-1----:R-:W-:Y:S06]  /*24e20*/  @!P0 BRA `(.L_x_1861) ;  /* 0x0000000000088947 */ /* 0x002fec0003800000 */
[----:B------:R-:W-:-:S06]  /*24e30*/  VIADD R16, R19, 0xffffffff ;  /* 0xffffffff13107836 */ /* 0x000fcc0000000000 */
[----:B------:R0:W1:Y:S02]  /*24e40*/  SHFL.IDX PT, R16, R5, R16, 0x1f ;  /* 0x00001f1005107589 */ /* 0x00006400000e0000 */
.L_x_1861:
[----:B-1----:R-:W-:Y:S02]  /*24e50*/  IMAD R16, R16, UR5, R3 ;  /* 0x0000000510107c24 */ /* 0x002fe4000f8e0203 */
[----:B------:R-:W-:-:S03]  /*24e60*/  VIADD R19, R19, UR4 ;  /* 0x0000000413137c36 */ /* 0x000fc60008000000 */
[----:B0-----:R-:W-:Y:S01]  /*24e70*/  IADD3 R5, -R16, UR6, RZ ;  /* 0x0000000610057c10 */ /* 0x001fe2000fffe1ff */
[----:B------:R-:W-:Y:S06]  /*24e80*/  @!P1 BRA `(.L_x_1862) ;  /* 0x0000000000e89947 */ /* 0x000fec0003800000 */
[-C--:B--2---:R-:W-:Y:S02]  /*24e90*/  IABS R12, R0.reuse ;  /* 0x00000000000c7213 */ /* 0x084fe40000000000 */
[----:B------:R-:W-:Y:S02]  /*24ea0*/  IABS R4, R9 ;  /* 0x0000000900047213 */ /* 0x000fe40000000000 */
[----:B------:R-:W0:Y:S01]  /*24eb0*/  I2F.RP R6, R12 ;  /* 0x0000000c00067306 */ /* 0x000e220000209400 */
[----:B------:R-:W-:-:S07]  /*24ec0*/  IABS R10, R0 ;  /* 0x00000000000a7213 */ /* 0x000fce0000000000 */
[----:B------:R-:W1:Y:S08]  /*24ed0*/  I2F.RP R8, R4 ;  /* 0x0000000400087306 */ /* 0x000e700000209400 */
[----:B0-----:R-:W0:Y:S08]  /*24ee0*/  MUFU.RCP R6, R6 ;  /* 0x0000000600067308 */ /* 0x001e300000001000 */
[----:B-1----:R-:W-:Y:S01]  /*24ef0*/  MUFU.RCP R8, R8 ;  /* 0x0000000800087308 */ /* 0x002fe20000001000 */
        /* <DEDUP_REMOVED lines=51> */
.L_x_1862:
[----:B------:R-:W0:Y:S02]  /*25230*/  LDC.64 R2, c[0x0][0xc90] ;  /* 0x00032400ff027b82 */ /* 0x000e240000000a00 */
[----:B0-----:R-:W-:-:S05]  /*25240*/  IMAD.WIDE R2, R19, 0x4, R2 ;  /* 0x0000000413027825 */ /* 0x001fca00078e0202 */
        /* <DEDUP_REMOVED lines=31> */
[----:B------:R-:W-:-:S04]  /*25440*/  VIADDMNMX R11, R3, UR5, R11, PT ;  /* 0x00000005030b7c46 */ /* 0x000fc8000b80010b */
        /* <DEDUP_REMOVED lines=27> */
.L_x_1863:
[----:B------:R-:W-:-:S05]  /*25600*/  LOP3.LUT R17, RZ, R2, RZ, 0x33, !PT ;  /* 0x00000002ff117212 */ /* 0x000fca00078e33ff */
[----:B------:R-:W-:Y:S01]  /*25610*/  IMAD.IADD R17, R0, 0x1, R17 ;  /* 0x0000000100117824 */ /* 0x000fe200078e0211 */
[----:B------:R-:W-:Y:S06]  /*25620*/  BRA `(.L_x_1864) ;  /* 0x00000000000c7947 */ /* 0x000fec0003800000 */
.L_x_1859:
[----:B------:R-:W-:Y:S02]  /*25630*/  IMAD.MOV.U32 R17, RZ, RZ, RZ ;  /* 0x000000ffff117224 */ /* 0x000fe400078e00ff */
[----:B------:R-:W-:Y:S02]  /*25640*/  IMAD.U32 R16, RZ, RZ, UR6 ;  /* 0x00000006ff107e24 */ /* 0x000fe4000f8e00ff */
[----:B------:R-:W-:-:S07]  /*25650*/  IMAD.MOV.U32 R18, RZ, RZ, RZ ;  /* 0x000000ffff127224 */ /* 0x000fce00078e00ff */
.L_x_1864:
[----:B------:R-:W-:-:S13]  /*25660*/  ISETP.NE.AND P0, PT, R7, RZ, PT ;  /* 0x000000ff0700720c */ /* 0x000fda0003f05270 */
[----:B------:R-:W0:Y:S01]  /*25670*/  @!P0 S2R R3, SR_CgaCtaId ;  /* 0x0000000000038919 */ /* 0x000e220000008800 */
[----:B------:R-:W-:-:S04]  /*25680*/  @!P0 MOV R0, 0x400 ;  /* 0x0000040000008802 */ /* 0x000fc80000000f00 */
[----:B0-----:R-:W-:-:S05]  /*25690*/  @!P0 LEA R0, R3, R0, 0x18 ;  /* 0x0000000003008211 */ /* 0x001fca00078ec0ff */
[----:B------:R2:W-:Y:S01]  /*256a0*/  @!P0 STS.128 [R0+0x2a8d0], R16 ;  /* 0x02a8d01000008388 */ /* 0x0005e20000000c00 */
[----:B------:R-:W-:Y:S06]  /*256b0*/  BAR.ARV 0x5, 0x180 ;  /* 0x0146000000007b1d */ /* 0x000fec0000002000 */
.L_x_1857:
        /* <DEDUP_REMOVED lines=9> */
[----:B------:R-:W-:Y:S01]  /*25750*/  IMAD.MOV.U32 R31, RZ, RZ, 0x20 ;  /* 0x00000020ff1f7424 */ /* 0x000fe200078e00ff */
[----:B------:R-:W-:Y:S01]  /*25760*/  BSSY B7, `(.L_x_1865) ;  /* 0x0000775000077945 */ /* 0x000fe20003800000 */
[----:B------:R-:W-:Y:S01]  /*25770*/  IMAD.MOV.U32 R28, RZ, RZ, 0x1 ;  /* 0x00000001ff1c7424 */ /* 0x000fe200078e00ff */
[----:B------:R-:W-:Y:S01]  /*25780*/  CS2R R24, SRZ ;  /* 0x0000000000187805 */ /* 0x000fe2000001ff00 */
[----:B------:R-:W-:Y:S01]  /*25790*/  IMAD.MOV.U32 R26, RZ, RZ, 0x1 ;  /* 0x00000001ff1a7424 */ /* 0x000fe200078e00ff */
[----:B------:R-:W-:Y:S01]  /*257a0*/  ULDC.64 UR40, c[0x0][0x198] ;  /* 0x0000660000287ab9 */ /* 0x000fe20000000a00 */
[----:B------:R-:W-:Y:S02]  /*257b0*/  ULOP3.LUT UR39, UR36, 0x2, URZ, 0xfc, !UPT ;  /* 0x0000000224277892 */ /* 0x000fe4000f8efc3f */
[----:B------:R-:W-:Y:S01]  /*257c0*/  ULOP3.LUT UR37, UR36, 0x1, URZ, 0xfc, !UPT ;  /* 0x0000000124257892 */ /* 0x000fe2000f8efc3f */
[----:B------:R-:W-:Y:S01]  /*257d0*/  ULDC UR38, c[0x0][0xc] ;  /* 0x0000030000267ab9 */ /* 0x000fe20000000800 */
[----:B-1----:R-:W-:-:S05]  /*257e0*/  IMAD.U32 R36, RZ, RZ, UR4 ;  /* 0x00000004ff247e24 */ /* 0x002fca000f8e00ff */
[----:B------:R-:W-:Y:S01]  /*257f0*/  LEA R23, R36, R23, 0x18 ;  /* 0x0000001724177211 */ /* 0x000fe200078ec0ff */
[C---:B0-----:R-:W-:Y:S01]  /*25800*/  IMAD.SHL.U32 R2, R11.reuse, 0x80, RZ ;  /* 0x000000800b027824 */ /* 0x041fe200078e00ff */
[C---:B------:R-:W-:Y:S01]  /*25810*/  LOP3.LUT R9, R11.reuse, 0x7f, RZ, 0xc0, !PT ;  /* 0x0000007f0b097812 */ /* 0x040fe200078ec0ff */
[C---:B------:R-:W-:Y:S01]  /*25820*/  IMAD.SHL.U32 R30, R11.reuse, 0x10, RZ ;  /* 0x000000100b1e7824 */ /* 0x040fe200078e00ff */
[C---:B------:R-:W-:Y:S01]  /*25830*/  R2P PR, R11.reuse, 0x6 ;  /* 0x000000060b007804 */ /* 0x040fe20000000000 */
[C---:B--2---:R-:W-:Y:S01]  /*25840*/  IMAD.SHL.U32 R0, R11.reuse, 0x40, RZ ;  /* 0x000000400b007824 */ /* 0x044fe200078e00ff */
[----:B------:R-:W-:Y:S01]  /*25850*/  SHF.R.U32.HI R4, RZ, 0x5, R9 ;  /* 0x00000005ff047819 */ /* 0x000fe20000011609 */
[----:B------:R-:W-:Y:S01]  /*25860*/  IMAD.SHL.U32 R8, R11, 0x2, RZ ;  /* 0x000000020b087824 */ /* 0x000fe200078e00ff */
[----:B------:R-:W-:Y:S02]  /*25870*/  LOP3.LUT R3, R2, 0x400, RZ, 0xc0, !PT ;  /* 0x0000040002037812 */ /* 0x000fe400078ec0ff */
[----:B------:R-:W-:-:S02]  /*25880*/  LOP3.LUT R5, R30, 0x40, RZ, 0xc0, !PT ;  /* 0x000000401e057812 */ /* 0x000fc400078ec0ff */
[----:B------:R-:W-:Y:S01]  /*25890*/  LOP3.LUT R7, R30, 0x1b0, RZ, 0xc0, !PT ;  /* 0x000001b01e077812 */ /* 0x000fe200078ec0ff */
[C---:B------:R-:W-:Y:S01]  /*258a0*/  IMAD R6, R4.reuse, 0x800, R3 ;  /* 0x0000080004067824 */ /* 0x040fe200078e0203 */
[----:B------:R-:W-:Y:S01]  /*258b0*/  SHF.R.U32.HI R3, RZ, 0x1, R11 ;  /* 0x00000001ff037819 */ /* 0x000fe2000001160b */
[----:B------:R-:W-:Y:S01]  /*258c0*/  IMAD R10, R4, 0x200, R5 ;  /* 0x00000200040a7824 */ /* 0x000fe200078e0205 */
[----:B------:R-:W-:Y:S02]  /*258d0*/  LOP3.LUT R4, R2, 0x380, RZ, 0xc0, !PT ;  /* 0x0000038002047812 */ /* 0x000fe400078ec0ff */
[----:B------:R-:W-:Y:S02]  /*258e0*/  LOP3.LUT R2, R0, 0x180, RZ, 0xc0, !PT ;  /* 0x0000018000027812 */ /* 0x000fe400078ec0ff */
[----:B------:R-:W-:Y:S02]  /*258f0*/  LOP3.LUT R5, R4, 0x10, R11, 0xf8, !PT ;  /* 0x0000001004057812 */ /* 0x000fe400078ef80b */
[----:B------:R-:W-:Y:S01]  /*25900*/  LOP3.LUT R2, R2, 0x30, R3, 0xf8, !PT ;  /* 0x0000003002027812 */ /* 0x000fe200078ef803 */
[----:B------:R-:W-:Y:S01]  /*25910*/  IMAD.SHL.U32 R3, R11, 0x8, RZ ;  /* 0x000000080b037824 */ /* 0x000fe200078e00ff */
[----:B------:R-:W-:-:S02]  /*25920*/  LOP3.LUT R5, R5, 0x70, R30, 0x78, !PT ;  /* 0x0000007005057812 */ /* 0x000fc400078e781e */
[----:B------:R-:W-:Y:S02]  /*25930*/  LOP3.LUT R7, R7, 0x30, R8, 0x78, !PT ;  /* 0x0000003007077812 */ /* 0x000fe400078e7808 */
[----:B------:R-:W-:Y:S01]  /*25940*/  LOP3.LUT R3, R2, 0x30, R3, 0x78, !PT ;  /* 0x0000003002037812 */ /* 0x000fe200078e7803 */
[----:B------:R-:W-:Y:S01]  /*25950*/  IMAD.IADD R2, R6, 0x1, R5 ;  /* 0x0000000106027824 */ /* 0x000fe200078e0205 */
[----:B------:R-:W-:Y:S01]  /*25960*/  LOP3.LUT R30, R30, 0x30, RZ, 0xc0, !PT ;  /* 0x000000301e1e7812 */ /* 0x000fe200078ec0ff */
[----:B------:R-:W-:Y:S01]  /*25970*/  IMAD.IADD R37, R7, 0x1, R10 ;  /* 0x0000000107257824 */ /* 0x000fe200078e020a */
[----:B------:R-:W-:Y:S02]  /*25980*/  LOP3.LUT R0, R3, 0x640, R0, 0xf8, !PT ;  /* 0x0000064003007812 */ /* 0x000fe400078ef800 */
[----:B------:R0:W-:Y:S01]  /*25990*/  STL [R1], R2 ;  /* 0x0000000201007387 */ /* 0x0001e20000100800 */
[----:B------:R-:W-:Y:S02]  /*259a0*/  SHF.R.U32.HI R3, RZ, 0x2, R9 ;  /* 0x00000002ff037819 */ /* 0x000fe40000011609 */
[----:B------:R-:W-:Y:S01]  /*259b0*/  SEL R31, R31, 0xffffffe0, !P1 ;  /* 0xffffffe01f1f7807 */ /* 0x000fe20004800000 */
[----:B------:R1:W-:Y:S04]  /*259c0*/  STL [R1+0x8], R0 ;  /* 0x0000080001007387 */ /* 0x0003e80000100800 */
[----:B------:R-:W-:Y:S01]  /*259d0*/  STL [R1+0x24], RZ ;  /* 0x000024ff01007387 */ /* 0x000fe20000100800 */
[----:B0-----:R-:W-:-:S02]  /*259e0*/  IMAD.MOV.U32 R2, RZ, RZ, 0x40 ;  /* 0x00000040ff027424 */ /* 0x001fc400078e00ff */
[----:B-1----:R-:W-:-:S03]  /*259f0*/  IMAD.SHL.U32 R0, R11, 0x20, RZ ;  /* 0x000000200b007824 */ /* 0x002fc600078e00ff */
[----:B------:R-:W-:Y:S02]  /*25a00*/  SEL R2, R2, 0xffffffc0, !P2 ;  /* 0xffffffc002027807 */ /* 0x000fe40005000000 */
[----:B------:R-:W-:-:S03]  /*25a10*/  LOP3.LUT R0, R0, 0x60, RZ, 0xc0, !PT ;  /* 0x0000006000007812 */ /* 0x000fc600078ec0ff */
[----:B------:R0:W-:Y:S01]  /*25a20*/  STL [R1+0x4], R2 ;  /* 0x0000040201007387 */ /* 0x0001e20000100800 */
[----:B------:R-:W-:Y:S01]  /*25a30*/  LOP3.LUT R0, R3, R0, RZ, 0xfc, !PT ;  /* 0x0000000003007212 */ /* 0x000fe200078efcff */
[----:B------:R-:W-:Y:S01]  /*25a40*/  IMAD.IADD R0, R23, 0x1, R37 ;  /* 0x0000000117007824 */ /* 0x000fe200078e0225 */
[----:B------:R-:W-:-:S04]  /*25a50*/  LOP3.LUT R3, R30, 0x40, RZ, 0xfc, !PT ;  /* 0x000000401e037812 */ /* 0x000fc800078efcff */
[----:B------:R1:W-:Y:S01]  /*25a60*/  STL [R1+0xc], R0 ;  /* 0x00000c0001007387 */ /* 0x0003e20000100800 */
[----:B0-----:R-:W-:-:S07]  /*25a70*/  LOP3.LUT R2, R30, 0x80, RZ, 0xfc, !PT ;  /* 0x000000801e027812 */ /* 0x001fce00078efcff */
.L_x_2003:
[----:B------:R-:W-:Y:S05]  /*25a80*/  YIELD ;  /* 0x0000000000007946 */ /* 0x000fea0003800000 */
[----:B------:R-:W-:Y:S01]  /*25a90*/  ULDC.64 UR4, c[0x0][0xa28] ;  /* 0x00028a0000047ab9 */ /* 0x000fe20000000a00 */
[----:B------:R-:W-:Y:S01]  /*25aa0*/  IMAD.MOV.U32 R33, RZ, RZ, RZ ;  /* 0x000000ffff217224 */ /* 0x000fe200078e00ff */
[----:B------:R-:W-:Y:S01]  /*25ab0*/  ISETP.NE.U32.AND P0, PT, RZ, UR4, PT ;  /* 0x00000004ff007c0c */ /* 0x000fe2000bf05070 */
[----:B0-----:R-:W0:Y:S01]  /*25ac0*/  LDC.64 R4, c[0x0][0xa00] ;  /* 0x00028000ff047b82 */ /* 0x001e220000000a00 */
[----:B------:R-:W-:Y:S02]  /*25ad0*/  ULDC.64 UR6, c[0x0][0xa10] ;  /* 0x0002840000067ab9 */ /* 0x000fe40000000a00 */
[----:B------:R-:W-:Y:S01]  /*25ae0*/  ISETP.NE.AND.EX P0, PT, RZ, UR5, PT, P0 ;  /* 0x00000005ff007c0c */ /* 0x000fe2000bf05300 */
[----:B------:R-:W-:-:S12]  /*25af0*/  ULDC.64 UR4, c[0x0][0xa18] ;  /* 0x0002860000047ab9 */ /* 0x000fd80000000a00 */
[----:B--2---:R-:W2:Y:S01]  /*25b00*/  @P0 LDC.64 R2, c[0x0][0xa28] ;  /* 0x00028a00ff020b82 */ /* 0x004ea20000000a00 */
[----:B------:R-:W-:Y:S01]  /*25b10*/  ISETP.NE.U32.AND P1, PT, RZ, UR6, PT ;  /* 0x00000006ff007c0c */ /* 0x000fe2000bf25070 */
[----:B--2---:R-:W-:-:S05]  /*25b20*/  @P0 IMAD.WIDE R2, R19, 0x4, R2 ;  /* 0x0000000413020825 */ /* 0x004fca00078e0202 */
[----:B------:R2:W5:Y:S01]  /*25b30*/  @P0 LDG.E R33, desc[UR42][R2.64] ;  /* 0x0000002a02210981 */ /* 0x000562000c1e1900 */
[----:B------:R-:W-:Y:S01]  /*25b40*/  ISETP.NE.U32.AND P0, PT, RZ, UR4, PT ;  /* 0x00000004ff007c0c */ /* 0x000fe2000bf05070 */
[----:B------:R-:W-:Y:S01]  /*25b50*/  IMAD.MOV.U32 R8, RZ, RZ, RZ ;  /* 0x000000ffff087224 */ /* 0x000fe200078e00ff */
[----:B------:R-:W-:Y:S01]  /*25b60*/  ISETP.NE.AND.EX P1, PT, RZ, UR7, PT, P1 ;  /* 0x00000007ff007c0c */ /* 0x000fe2000bf25310 */
[----:B0-----:R-:W-:Y:S01]  /*25b70*/  IMAD.WIDE R4, R19, 0x4, R4 ;  /* 0x0000000413047825 */ /* 0x001fe200078e0204 */
[----:B------:R-:W-:Y:S01]  /*25b80*/  ISETP.NE.AND.EX P2, PT, RZ, UR5, PT, P0 ;  /* 0x00000005ff007c0c */ /* 0x000fe2000bf45300 */
[----:B------:R-:W-:Y:S02]  /*25b90*/  ULDC.64 UR4, c[0x0][0xa00] ;  /* 0x0002800000047ab9 */ /* 0x000fe40000000a00 */
[----:B------:R-:W-:Y:S01]  /*25ba0*/  ISETP.NE.U32.AND P0, PT, RZ, UR4, PT ;  /* 0x00000004ff007c0c */ /* 0x000fe2000bf05070 */
[----:B-1----:R-:W-:Y:S01]  /*25bb0*/  IMAD.MOV.U32 R0, RZ, RZ, RZ ;  /* 0x000000ffff007224 */ /* 0x002fe200078e00ff */
[----:B--2---:R-:W0:Y:S02]  /*25bc0*/  LDC.64 R2, c[0x0][0xa10] ;  /* 0x00028400ff027b82 */ /* 0x004e240000000a00 */
[----:B------:R-:W-:-:S06]  /*25bd0*/  ISETP.NE.AND.EX P0, PT, RZ, UR5, PT, P0 ;  /* 0x00000005ff007c0c */ /* 0x000fcc000bf05300 */
[----:B------:R-:W1:Y:S07]  /*25be0*/  @P2 LDC.64 R6, c[0x0][0xa18] ;  /* 0x00028600ff062b82 */ /* 0x000e6e0000000a00 */
[----:B------:R-:W2:Y:S01]  /*25bf0*/  @P0 LDG.E R8, desc[UR42][R4.64] ;  /* 0x0000002a04080981 */ /* 0x000ea2000c1e1900 */
[----:B0-----:R-:W-:-:S05]  /*25c00*/  IMAD.WIDE R2, R19, 0x4, R2 ;  /* 0x0000000413027825 */ /* 0x001fca00078e0202 */
[----:B------:R-:W5:Y:S01]  /*25c10*/  @P1 LDG.E R0, desc[UR42][R2.64] ;  /* 0x0000002a02001981 */ /* 0x000f62000c1e1900 */
[----:B------:R-:W-:Y:S02]  /*25c20*/  ULDC UR4, c[0x0][0x288] ;  /* 0x0000a20000047ab9 */ /* 0x000fe40000000800 */
[----:B------:R-:W-:Y:S01]  /*25c30*/  IMAD.U32 R35, RZ, RZ, UR4 ;  /* 0x00000004ff237e24 */ /* 0x000fe2000f8e00ff */
[----:B------:R-:W-:Y:S02]  /*25c40*/  ULDC.64 UR4, c[0x0][0x418] ;  /* 0x0001060000047ab9 */ /* 0x000fe40000000a00 */
[----:B------:R-:W-:-:S03]  /*25c50*/  UISETP.NE.U32.AND UP0, UPT, UR4, URZ, UPT ;  /* 0x0000003f0400728c */ /* 0x000fc6000bf05070 */
[----:B------:R-:W-:Y:S01]  /*25c60*/  ULDC UR4, c[0x0][0x424] ;  /* 0x0001090000047ab9 */ /* 0x000fe20000000800 */
[----:B------:R-:W-:Y:S01]  /*25c70*/  UISETP.NE.AND.EX UP0, UPT, UR5, URZ, UPT, UP0 ;  /* 0x0000003f0500728c */ /* 0x000fe2000bf05300 */
[----:B-1----:R-:W-:Y:S02]  /*25c80*/  @P2 IMAD.WIDE R6, R19, 0x4, R6 ;  /* 0x0000000413062825 */ /* 0x002fe400078e0206 */
[----:B------:R-:W-:Y:S01]  /*25c90*/  ULDC UR5, c[0x0][0x2f0] ;  /* 0x0000bc0000057ab9 */ /* 0x000fe20000000800 */
[----:B------:R-:W-:Y:S02]  /*25ca0*/  USEL UR4, UR4, 0x1, UP0 ;  /* 0x0000000104047887 */ /* 0x000fe40008000000 */
[----:B------:R0:W5:Y:S02]  /*25cb0*/  @P2 LDG.E R35, desc[UR42][R6.64] ;  /* 0x0000002a06232981 */ /* 0x000164000c1e1900 */
[----:B------:R-:W-:-:S03]  /*25cc0*/  UIMAD UR4, UR4, UR5, URZ ;  /* 0x00000005040472a4 */ /* 0x000fc6000f8e023f */
[----:B------:R-:W-:Y:S02]  /*25cd0*/  ULDC UR5, c[0x0][0x348] ;  /* 0x0000d20000057ab9 */ /* 0x000fe40000000800 */
[----:B0-----:R-:W-:Y:S01]  /*25ce0*/  IMAD.U32 R7, RZ, RZ, UR5 ;  /* 0x00000005ff077e24 */ /* 0x001fe2000f8e00ff */
[----:B--2---:R0:W-:Y:S02]  /*25cf0*/  STL [R1+0x10], R8 ;  /* 0x0000100801007387 */ /* 0x0041e40000100800 */
[----:B0-----:R-:W-:Y:S01]  /*25d00*/  IMAD.U32 R8, RZ, RZ, UR4 ;  /* 0x00000004ff087e24 */ /* 0x001fe2000f8e00ff */
[----:B---3--:R-:W-:Y:S06]  /*25d10*/  @P2 BRA `(.L_x_1866) ;  /* 0x0000000000102947 */ /* 0x008fec0003800000 */
[----:B------:R-:W-:Y:S05]  /*25d20*/  @!P0 BRA `(.L_x_1866) ;  /* 0x00000000000c8947 */ /* 0x000fea0003800000 */
[----:B-----5:R-:W2:Y:S04]  /*25d30*/  LDG.E R35, desc[UR42][R4.64] ;  /* 0x0000002a04237981 */ /* 0x020ea8000c1e1900 */
[----:B------:R-:W2:Y:S02]  /*25d40*/  LDG.E R6, desc[UR42][R4.64+0x4] ;  /* 0x0000042a04067981 */ /* 0x000ea4000c1e1900 */
[----:B--2---:R-:W-:-:S07]  /*25d50*/  IMAD.IADD R35, R6, 0x1, -R35 ;  /* 0x0000000106237824 */ /* 0x004fce00078e0a23 */
.L_x_1866:
[----:B------:R-:W-:Y:S01]  /*25d60*/  ULDC.64 UR4, c[0x0][0xa20] ;  /* 0x0002880000047ab9 */ /* 0x000fe20000000a00 */
[C---:B------:R-:W-:Y:S02]  /*25d70*/  LOP3.LUT R4, R18.reuse, 0xff000000, RZ, 0xc0, !PT ;  /* 0xff00000012047812 */ /* 0x040fe400078ec0ff */
[----:B------:R-:W-:Y:S02]  /*25d80*/  ISETP.NE.U32.AND P0, PT, RZ, UR4, PT ;  /* 0x00000004ff007c0c */ /* 0x000fe4000bf05070 */
[----:B------:R-:W-:Y:S02]  /*25d90*/  SHF.R.U32.HI R5, RZ, 0x8, R4 ;  /* 0x00000008ff057819 */ /* 0x000fe40000011604 */
[----:B------:R-:W-:Y:S02]  /*25da0*/  ISETP.NE.AND.EX P0, PT, RZ, UR5, PT, P0 ;  /* 0x00000005ff007c0c */ /* 0x000fe4000bf05300 */
[C---:B------:R-:W-:Y:S02]  /*25db0*/  LOP3.LUT R6, R18.reuse, 0xff0000, RZ, 0xc0, !PT ;  /* 0x00ff000012067812 */ /* 0x040fe400078ec0ff */
[----:B------:R-:W-:-:S02]  /*25dc0*/  LOP3.LUT R18, R18, 0xffff, RZ, 0xc0, !PT ;  /* 0x0000ffff12127812 */ /* 0x000fc400078ec0ff */
[----:B------:R-:W-:-:S07]  /*25dd0*/  LEA.HI R6, R6, R5, RZ, 0x10 ;  /* 0x0000000506067211 */ /* 0x000fce00078f80ff */
[----:B------:R-:W-:Y:S05]  /*25de0*/  @!P0 BRA `(.L_x_1867) ;  /* 0x0000000000108947 */ /* 0x000fea0003800000 */
[----:B------:R-:W0:Y:S02]  /*25df0*/  LDC.64 R4, c[0x0][0xa20] ;  /* 0x00028800ff047b82 */ /* 0x000e240000000a00 */
[----:B0-----:R-:W-:-:S05]  /*25e00*/  IMAD.WIDE R4, R19, 0x4, R4 ;  /* 0x0000000413047825 */ /* 0x001fca00078e0204 */
[----:B------:R0:W5:Y:S01]  /*25e10*/  LDG.E R8, desc[UR42][R4.64] ;  /* 0x0000002a04087981 */ /* 0x000162000c1e1900 */
[----:B------:R-:W-:Y:S05]  /*25e20*/  BRA `(.L_x_1868) ;  /* 0x0000000000247947 */ /* 0x000fea0003800000 */
.L_x_1867:
        /* <DEDUP_REMOVED lines=9> */
.L_x_1868:
[----:B0-----:R-:W2:Y:S01]  /*25ec0*/  @P1 LDG.E R4, desc[UR42][R2.64] ;  /* 0x0000002a02041981 */ /* 0x001ea2000c1e1900 */
[----:B------:R-:W0:Y:S03]  /*25ed0*/  LDC R9, c[0x0][0x448] ;  /* 0x00011200ff097b82 */ /* 0x000e260000000800 */
[----:B------:R1:W2:Y:S01]  /*25ee0*/  @P1 LDG.E R5, desc[UR42][R2.64+0x4] ;  /* 0x0000042a02051981 */ /* 0x0002a2000c1e1900 */
[----:B------:R-:W-:Y:S02]  /*25ef0*/  IMAD.SHL.U32 R17, R17, 0x80, RZ ;  /* 0x0000008011117824 */ /* 0x000fe400078e00ff */
[----:B-----5:R-:W-:Y:S02]  /*25f00*/  IMAD.IADD R8, R8, 0x1, -R33 ;  /* 0x0000000108087824 */ /* 0x020fe400078e0a21 */
[----:B------:R-:W-:Y:S01]  /*25f10*/  VIADD R10, R17, 0x7f ;  /* 0x0000007f110a7836 */ /* 0x000fe20000000000 */
[----:B0-----:R-:W-:-:S13]  /*25f20*/  ISETP.NE.AND P2, PT, R9, 0x1, PT ;  /* 0x000000010900780c */ /* 0x001fda0003f45270 */
[----:B-1----:R-:W0:Y:S08]  /*25f30*/  @P2 LDC R3, c[0x0][0x44c] ;  /* 0x00011300ff032b82 */ /* 0x002e300000000800 */
[----:B------:R-:W1:Y:S01]  /*25f40*/  @P2 LDC R2, c[0x0][0x450] ;  /* 0x00011400ff022b82 */ /* 0x000e620000000800 */
[----:B0-----:R-:W-:-:S05]  /*25f50*/  @P2 IMAD.HI.U32 R3, R10, R3, RZ ;  /* 0x000000030a032227 */ /* 0x001fca00078e00ff */
[----:B-1----:R-:W-:Y:S01]  /*25f60*/  @P2 SHF.R.U32.HI R10, RZ, R2, R3 ;  /* 0x00000002ff0a2219 */ /* 0x002fe20000011603 */
[----:B--2---:R-:W-:-:S04]  /*25f70*/  @P1 IMAD.IADD R7, R5, 0x1, -R4 ;  /* 0x0000000105071824 */ /* 0x004fc800078e0a04 */
[----:B------:R-:W-:-:S04]  /*25f80*/  IMAD.IADD R27, R8, 0x1, R7 ;  /* 0x00000001081b7824 */ /* 0x000fc800078e0207 */
[C---:B------:R-:W-:Y:S01]  /*25f90*/  VIADD R20, R27.reuse, 0x7f ;  /* 0x0000007f1b147836 */ /* 0x040fe20000000000 */
[----:B------:R-:W-:-:S04]  /*25fa0*/  IADD3 R9, R27, 0x1, -R35 ;  /* 0x000000011b097810 */ /* 0x000fc80007ffe823 */
[----:B------:R-:W-:Y:S01]  /*25fb0*/  SHF.R.S32.HI R2, RZ, 0x1f, R20 ;  /* 0x0000001fff027819 */ /* 0x000fe20000011414 */
[----:B------:R-:W-:-:S03]  /*25fc0*/  IMAD.IADD R10, R9, 0x1, R10 ;  /* 0x00000001090a7824 */ /* 0x000fc600078e020a */
[----:B------:R-:W-:Y:S02]  /*25fd0*/  LEA.HI R20, R2, R20, RZ, 0x7 ;  /* 0x0000001402147211 */ /* 0x000fe400078f38ff */
[----:B------:R-:W0:Y:S02]  /*25fe0*/  LDC.64 R2, c[0x0][0x9e0] ;  /* 0x00027800ff027b82 */ /* 0x000e240000000a00 */
[----:B------:R-:W-:Y:S02]  /*25ff0*/  SHF.R.S32.HI R20, RZ, 0x7, R20 ;  /* 0x00000007ff147819 */ /* 0x000fe40000011414 */
[----:B0-----:R-:W-:Y:S01]  /*26000*/  ISETP.GE.AND P3, PT, R3, 0x1, PT ;  /* 0x000000010300780c */ /* 0x001fe20003f66270 */
[----:B------:R-:W-:-:S12]  /*26010*/  IMAD.IADD R2, R10, 0x1, R2 ;  /* 0x000000010a027824 */ /* 0x000fd800078e0202 */
[----:B------:R-:W-:Y:S05]  /*26020*/  @!P3 BRA `(.L_x_1869) ;  /* 0x000000000048b947 */ /* 0x000fea0003800000 */
        /* <DEDUP_REMOVED lines=11> */
.L_x_1871:
[----:B------:R-:W-:-:S13]  /*260e0*/  ISETP.NE.AND P0, PT, R3, 0x1, PT ;  /* 0x000000010300780c */ /* 0x000fda0003f05270 */
[----:B------:R-:W0:Y:S02]  /*260f0*/  @P0 LDC.64 R4, c[0x0][0x9e8] ;  /* 0x00027a00ff040b82 */ /* 0x000e240000000a00 */
[----:B0-----:R-:W-:-:S05]  /*26100*/  @P0 IMAD.HI.U32 R4, R11, R4, RZ ;  /* 0x000000040b040227 */ /* 0x001fca00078e00ff */
[----:B------:R-:W-:-:S07]  /*26110*/  @P0 SHF.R.U32.HI R11, RZ, R5, R4 ;  /* 0x00000005ff0b0219 */ /* 0x000fce0000011604 */
.L_x_1872:
[----:B------:R-:W-:Y:S05]  /*26120*/  BSYNC B0 ;  /* 0x0000000000007941 */ /* 0x000fea0003800000 */
.L_x_1870:
[----:B------:R-:W-:-:S05]  /*26130*/  IMAD R11, R11, R3, R3 ;  /* 0x000000030b0b7224 */ /* 0x000fca00078e0203 */
[----:B------:R-:W-:-:S07]  /*26140*/  VIMNMX R2, R2, R11, PT ;  /* 0x0000000b02027248 */ /* 0x000fce0003fe0100 */
.L_x_1869:
[----:B------:R-:W0:Y:S01]  /*26150*/  @P2 LDC R10, c[0x0][0x44c] ;  /* 0x00011300ff0a2b82 */ /* 0x000e220000000800 */
[----:B------:R-:W-:Y:S01]  /*26160*/  VIADD R2, R2, 0x7f ;  /* 0x0000007f02027836 */ /* 0x000fe20000000000 */
[----:B------:R-:W-:Y:S01]  /*26170*/  ULDC UR4, c[0x0][0x9dc] ;  /* 0x0002770000047ab9 */ /* 0x000fe20000000800 */
[----:B------:R-:W-:-:S05]  /*26180*/  IMAD.MOV.U32 R4, RZ, RZ, R17 ;  /* 0x000000ffff047224 */ /* 0x000fca00078e0011 */
[----:B------:R-:W1:Y:S01]  /*26190*/  @P2 LDC R5, c[0x0][0x450] ;  /* 0x00011400ff052b82 */ /* 0x000e620000000800 */
[----:B0-----:R-:W-:-:S05]  /*261a0*/  @P2 IMAD.HI.U32 R10, R17, R10, RZ ;  /* 0x0000000a110a2227 */ /* 0x001fca00078e00ff */
[----:B-1----:R-:W-:Y:S01]  /*261b0*/  @P2 SHF.R.U32.HI R4, RZ, R5, R10 ;  /* 0x00000005ff042219 */ /* 0x002fe2000001160a */
[----:B------:R-:W-:Y:S01]  /*261c0*/  IMAD.IADD R10, R27, 0x1, -R35 ;  /* 0x000000011b0a7824 */ /* 0x000fe200078e0a23 */
[----:B------:R-:W-:-:S03]  /*261d0*/  SHF.R.S32.HI R5, RZ, 0x1f, R2 ;  /* 0x0000001fff057819 */ /* 0x000fc60000011402 */
[----:B------:R-:W-:Y:S01]  /*261e0*/  IMAD.IADD R12, R10, 0x1, R4 ;  /* 0x000000010a0c7824 */ /* 0x000fe200078e0204 */
[----:B------:R-:W-:-:S03]  /*261f0*/  LEA.HI R5, R5, R2, RZ, 0x7 ;  /* 0x0000000205057211 */ /* 0x000fc600078f38ff */
[----:B------:R-:W-:Y:S01]  /*26200*/  VIADD R2, R12, -UR4 ;  /* 0x800000040c027c36 */ /* 0x000fe20008000000 */
[----:B------:R-:W-:-:S04]  /*26210*/  SHF.R.S32.HI R11, RZ, 0x7, R5 ;  /* 0x00000007ff0b7819 */ /* 0x000fc80000011405 */
[----:B------:R-:W-:Y:S01]  /*26220*/  VIMNMX R11, R20, R11, PT ;  /* 0x0000000b140b7248 */ /* 0x000fe20003fe0100 */
        /* <DEDUP_REMOVED lines=11> */
.L_x_1875:
[----:B------:R-:W-:-:S13]  /*262e0*/  ISETP.NE.AND P0, PT, R3, 0x1, PT ;  /* 0x000000010300780c */ /* 0x000fda0003f05270 */
[----:B------:R-:W0:Y:S02]  /*262f0*/  @P0 LDC.64 R4, c[0x0][0x9e8] ;  /* 0x00027a00ff040b82 */ /* 0x000e240000000a00 */
[----:B0-----:R-:W-:-:S05]  /*26300*/  @P0 IMAD.HI.U32 R4, R12, R4, RZ ;  /* 0x000000040c040227 */ /* 0x001fca00078e00ff */
[----:B------:R-:W-:-:S07]  /*26310*/  @P0 SHF.R.U32.HI R12, RZ, R5, R4 ;  /* 0x00000005ff0c0219 */ /* 0x000fce0000011604 */
.L_x_1876:
[----:B------:R-:W-:Y:S05]  /*26320*/  BSYNC B0 ;  /* 0x0000000000007941 */ /* 0x000fea0003800000 */
.L_x_1874:
[----:B------:R-:W-:-:S05]  /*26330*/  IMAD R3, R12, R3, RZ ;  /* 0x000000030c037224 */ /* 0x000fca00078e02ff */
[----:B------:R-:W-:-:S07]  /*26340*/  VIMNMX R2, R2, R3, !PT ;  /* 0x0000000302027248 */ /* 0x000fce0007fe0100 */
.L_x_1873:
[----:B------:R-:W-:Y:S01]  /*26350*/  SHF.R.S32.HI R3, RZ, 0x1f, R2 ;  /* 0x0000001fff037819 */ /* 0x000fe20000011402 */
[----:B------:R-:W-:Y:S01]  /*26360*/  BSSY B0, `(.L_x_1877) ;  /* 0x0000026000007945 */ /* 0x000fe20003800000 */
[----:B------:R-:W-:Y:S01]  /*26370*/  LOP3.LUT R32, R6, 0xff, RZ, 0xc0, !PT ;  /* 0x000000ff06207812 */ /* 0x000fe200078ec0ff */
[----:B------:R-:W-:Y:S01]  /*26380*/  IMAD.MOV.U32 R14, RZ, RZ, RZ ;  /* 0x000000ffff0e7224 */ /* 0x000fe200078e00ff */
[----:B------:R-:W-:Y:S02]  /*26390*/  LEA.HI R3, R3, R2, RZ, 0x7 ;  /* 0x0000000203037211 */ /* 0x000fe400078f38ff */
[----:B------:R-:W-:Y:S02]  /*263a0*/  SHF.R.U32.HI R6, RZ, 0x10, R6 ;  /* 0x00000010ff067819 */ /* 0x000fe40000011606 */
[----:B------:R-:W-:-:S04]  /*263b0*/  SHF.R.S32.HI R3, RZ, 0x7, R3 ;  /* 0x00000007ff037819 */ /* 0x000fc80000011403 */
[----:B------:R-:W-:-:S04]  /*263c0*/  VIMNMX R4, RZ, R3, !PT ;  /* 0x00000003ff047248 */ /* 0x000fc80007fe0100 */
[----:B------:R-:W-:-:S13]  /*263d0*/  ISETP.GT.AND P0, PT, R11, R4, PT ;  /* 0x000000040b00720c */ /* 0x000fda0003f04270 */
[----:B------:R-:W-:Y:S05]  /*263e0*/  @!P0 BRA `(.L_x_1878) ;  /* 0x0000000000748947 */ /* 0x000fea0003800000 */
[----:B------:R-:W-:Y:S01]  /*263f0*/  ISETP.NE.AND P0, PT, R6, RZ, PT ;  /* 0x000000ff0600720c */ /* 0x000fe20003f05270 */
[----:B------:R-:W-:-:S03]  /*26400*/  ULDC UR4, c[0x0][0x9f0] ;  /* 0x00027c0000047ab9 */ /* 0x000fc60000000800 */
[----:B------:R-:W-:-:S04]  /*26410*/  SEL R5, R6, UR4, P0 ;  /* 0x0000000406057c07 */ /* 0x000fc80008000000 */
[----:B------:R-:W-:Y:S02]  /*26420*/  IABS R13, R5 ;  /* 0x00000005000d7213 */ /* 0x000fe40000000000 */
[----:B------:R-:W-:Y:S02]  /*26430*/  IADD3 R12, R5, -0x1, R11 ;  /* 0xffffffff050c7810 */ /* 0x000fe40007ffe00b */
[----:B------:R-:W0:Y:S03]  /*26440*/  I2F.RP R2, R13 ;  /* 0x0000000d00027306 */ /* 0x000e260000209400 */
[----:B------:R-:W-:-:S05]  /*26450*/  IMAD.IADD R12, R12, 0x1, -R4 ;  /* 0x000000010c0c7824 */ /* 0x000fca00078e0a04 */
        /* <DEDUP_REMOVED lines=22> */
.L_x_1878:
[----:B------:R-:W-:Y:S05]  /*265c0*/  BSYNC B0 ;  /* 0x0000000000007941 */ /* 0x000fea0003800000 */
.L_x_1877:
[-C--:B------:R-:W-:Y:S01]  /*265d0*/  IMAD R4, R32, R14.reuse, R4 ;  /* 0x0000000e20047224 */ /* 0x080fe200078e0204 */
[----:B------:R-:W-:Y:S04]  /*265e0*/  BSSY B0, `(.L_x_1879) ;  /* 0x0000150000007945 */ /* 0x000fe80003800000 */
[C---:B------:R-:W-:Y:S01]  /*265f0*/  VIADDMNMX R11, R4.reuse, R14, R11, PT ;  /* 0x0000000e040b7246 */ /* 0x040fe2000380010b */
[----:B------:R-:W-:-:S04]  /*26600*/  IMAD R4, R4, 0x80, -R8 ;  /* 0x0000008004047824 */ /* 0x000fc800078e0a08 */
[----:B------:R-:W-:Y:S01]  /*26610*/  IMAD R11, R11, 0x80, -R8 ;  /* 0x000000800b0b7824 */ /* 0x000fe200078e0a08 */
[----:B------:R-:W-:-:S04]  /*26620*/  VIMNMX R4, RZ, R4, !PT ;  /* 0x00000004ff047248 */ /* 0x000fc80007fe0100 */
[----:B------:R-:W-:-:S04]  /*26630*/  VIMNMX R11, R11, R7, PT ;  /* 0x000000070b0b7248 */ /* 0x000fc80003fe0100 */
[----:B------:R-:W-:Y:S02]  /*26640*/  ISETP.GT.AND P0, PT, R11, R4, PT ;  /* 0x000000040b00720c */ /* 0x000fe40003f04270 */
[----:B------:R-:W-:-:S11]  /*26650*/  SHF.R.U32.HI R4, RZ, 0x7, R4 ;  /* 0x00000007ff047819 */ /* 0x000fd60000011604 */
[----:B------:R-:W-:-:S05]  /*26660*/  @P0 VIADD R2, R11, 0x7f ;  /* 0x0000007f0b020836 */ /* 0x000fca0000000000 */
[----:B------:R-:W-:-:S04]  /*26670*/  @P0 SHF.R.S32.HI R3, RZ, 0x1f, R2 ;  /* 0x0000001fff030819 */ /* 0x000fc80000011402 */
[----:B------:R-:W-:Y:S01]  /*26680*/  @P0 LEA.HI R2, R3, R2, RZ, 0x7 ;  /* 0x0000000203020211 */ /* 0x000fe200078f38ff */
[----:B------:R-:W-:-:S03]  /*26690*/  IMAD.MOV.U32 R3, RZ, RZ, R4 ;  /* 0x000000ffff037224 */ /* 0x000fc600078e0004 */
[----:B------:R-:W-:Y:S02]  /*266a0*/  @P0 SHF.R.S32.HI R3, RZ, 0x7, R2 ;  /* 0x00000007ff030819 */ /* 0x000fe40000011402 */
        /* <DEDUP_REMOVED lines=10> */
.L_x_2188:
[----:B-1----:R-:W-:Y:S02]  /*26750*/  ISETP.NE.AND P0, PT, R14, RZ, PT ;  /* 0x000000ff0e00720c */ /* 0x002fe40003f05270 */
[----:B------:R-:W-:-:S11]  /*26760*/  PLOP3.LUT P6, PT, PT, PT, PT, 0x8, 0x0 ;  /* 0x000000000000781c */ /* 0x000fd60003fce170 */
[----:B------:R-:W-:Y:S05]  /*26770*/  @P0 BRA `(.L_x_1882) ;  /* 0x00000000000c0947 */ /* 0x000fea0003800000 */
[----:B------:R-:W-:-:S03]  /*26780*/  UMOV UR4, 0xffffffff ;  /* 0xffffffff00047882 */ /* 0x000fc60000000000 */
[----:B------:R-:W-:Y:S05]  /*26790*/  BRA.DIV UR4, `(.L_x_1883) ;  /* 0x000000ae04c47947 */ /* 0x000fea000b800000 */
[----:B------:R-:W-:-:S13]  /*267a0*/  ELECT P6, URZ, PT ;  /* 0x00000000003f782f */ /* 0x000fda00038c0000 */
.L_x_1882:
[----:B0-----:R-:W2:Y:S01]  /*267b0*/  LDL R5, [R1+0x24] ;  /* 0x0000240001057983 */ /* 0x001ea20000100800 */
[----:B------:R-:W-:Y:S01]  /*267c0*/  BSSY B1, `(.L_x_1884) ;  /* 0x0000008000017945 */ /* 0x000fe20003800000 */
[----:B--2---:R-:W-:-:S05]  /*267d0*/  VIADD R5, R5, 0x1 ;  /* 0x0000000105057836 */ /* 0x004fca0000000000 */
[----:B------:R-:W-:-:S04]  /*267e0*/  LEA.HI R7, R5, R5, RZ, 0x1 ;  /* 0x0000000505077211 */ /* 0x000fc800078f08ff */
[----:B------:R-:W-:-:S05]  /*267f0*/  LOP3.LUT R7, R7, 0xfffffffe, RZ, 0xc0, !PT ;  /* 0xfffffffe07077812 */ /* 0x000fca00078ec0ff */
[----:B------:R-:W-:-:S05]  /*26800*/  IMAD.IADD R5, R5, 0x1, -R7 ;  /* 0x0000000105057824 */ /* 0x000fca00078e0a07 */
[----:B------:R-:W-:-:S04]  /*26810*/  SHF.L.U32 R5, R5, 0x1f, RZ ;  /* 0x0000001f05057819 */ /* 0x000fc800000006ff */
[----:B------:R-:W0:Y:S02]  /*26820*/  SYNCS.PHASECHK.TRANS64.TRYWAIT P0, [R23+URZ+0x2a820], R5 ;  /* 0x02a82005170075a7 */ /* 0x000e24000800017f */
[----:B0-----:R-:W-:Y:S05]  /*26830*/  @!P0 BRA `(.L_x_1885) ;  /* 0x000000ac00bc8947 */ /* 0x001fea0003800000 */
.L_x_2191:
[----:B------:R-:W-:Y:S05]  /*26840*/  BSYNC B1 ;  /* 0x0000000000017941 */ /* 0x000fea0003800000 */
.L_x_1884:
        /* <DEDUP_REMOVED lines=10> */
.L_x_2192:
[----:B------:R-:W-:Y:S05]  /*268f0*/  BSYNC B2 ;  /* 0x0000000000027941 */ /* 0x000fea0003800000 */
.L_x_1888:
        /* <DEDUP_REMOVED lines=9> */
.L_x_1891:
[----:B------:R-:W-:Y:S05]  /*26990*/  BSYNC B2 ;  /* 0x0000000000027941 */ /* 0x000fea0003800000 */
.L_x_1890:
[----:B------:R-:W-:Y:S01]  /*269a0*/  IMAD.MOV.U32 R34, RZ, RZ, RZ ;  /* 0x000000ffff227224 */ /* 0x000fe200078e00ff */
[----:B------:R-:W-:Y:S01]  /*269b0*/  UIADD3 UR4, UP0, UR40, 0x570, URZ ;  /* 0x0000057028047890 */ /* 0x000fe2000ff1e03f */
[----:B------:R-:W-:Y:S01]  /*269c0*/  IMAD R7, R3, 0x80, R0 ;  /* 0x0000008003077824 */ /* 0x000fe200078e0200 */
[----:B------:R-:W-:Y:S01]  /*269d0*/  PLOP3.LUT P0, PT, PT, PT, PT, 0x80, 0x0 ;  /* 0x000000000000781c */ /* 0x000fe20003f0f070 */
[----:B------:R-:W-:Y:S01]  /*269e0*/  IMAD R8, R25, 0x6000, R23 ;  /* 0x0000600019087824 */ /* 0x000fe200078e0217 */
[----:B------:R-:W-:Y:S01]  /*269f0*/  R2UR UR10, R34 ;  /* 0x00000000220a72ca */ /* 0x000fe200000e0000 */
[----:B------:R-:W-:Y:S01]  /*26a00*/  VIADD R7, R7, 0xffffff80 ;  /* 0xffffff8007077836 */ /* 0x000fe20000000000 */
[----:B------:R-:W-:Y:S01]  /*26a10*/  UIADD3.X UR5, URZ, UR41, URZ, UP0, !UPT ;  /* 0x000000293f057290 */ /* 0x000fe200087fe43f */
[----:B0-----:R-:W-:Y:S01]  /*26a20*/  VIADD R5, R12, 0x2a890 ;  /* 0x0002a8900c057836 */ /* 0x001fe20000000000 */
[----:B------:R-:W-:Y:S01]  /*26a30*/  UMOV UR6, 0x0 ;  /* 0x0000000000067882 */ /* 0x000fe20000000000 */
[----:B------:R-:W-:Y:S01]  /*26a40*/  VIADD R13, R8, 0x1e400 ;  /* 0x0001e400080d7836 */ /* 0x000fe20000000000 */
[----:B------:R-:W-:-:S09]  /*26a50*/  UMOV UR7, 0x12f00000 ;  /* 0x12f0000000077882 */ /* 0x000fd20000000000 */
.L_x_1892:
        /* <DEDUP_REMOVED lines=16> */
.L_x_1893:
        /* <DEDUP_REMOVED lines=16> */
.L_x_1894:
        /* <DEDUP_REMOVED lines=13> */
.L_x_2193:
[----:B------:R-:W-:Y:S05]  /*26d30*/  BSYNC B2 ;  /* 0x0000000000027941 */ /* 0x000fea0003800000 */
.L_x_1895:
[----:B------:R-:W-:Y:S01]  /*26d40*/  BSSY B2, `(.L_x_1897) ;  /* 0x000000b000027945 */ /* 0x000fe20003800000 */
[----:B------:R-:W-:Y:S02]  /*26d50*/  IMAD.MOV.U32 R14, RZ, RZ, 0x0 ;  /* 0x00000000ff0e7424 */ /* 0x000fe400078e00ff */
[----:B------:R-:W-:Y:S01]  /*26d60*/  IMAD.MOV.U32 R15, RZ, RZ, 0x12f00000 ;  /* 0x12f00000ff0f7424 */ /* 0x000fe200078e00ff */
[----:B------:R-:W-:Y:S06]  /*26d70*/  @P1 BRA `(.L_x_1898) ;  /* 0x00000000001c1947 */ /* 0x000fec0003800000 */
[----:B------:R-:W2:Y:S02]  /*26d80*/  S2R R5, SR_TID.X ;  /* 0x0000000000057919 */ /* 0x000ea40000002100 */
[----:B--2---:R-:W-:Y:S01]  /*26d90*/  LOP3.LUT R13, R5, 0x1f, RZ, 0xc0, !PT ;  /* 0x0000001f050d7812 */ /* 0x004fe200078ec0ff */
[----:B------:R-:W-:-:S03]  /*26da0*/  IMAD.MOV.U32 R5, RZ, RZ, 0x6000 ;  /* 0x00006000ff057424 */ /* 0x000fc600078e00ff */
[----:B------:R-:W-:Y:S01]  /*26db0*/  ISETP.NE.AND P0, PT, R13, RZ, PT ;  /* 0x000000ff0d00720c */ /* 0x000fe20003f05270 */
[----:B------:R2:W-:-:S12]  /*26dc0*/  SYNCS.ARRIVE.TRANS64 RZ, [R12+URZ+0x2a8b0], R5 ;  /* 0x02a8b0050cff79a7 */ /* 0x0005d8000800003f */
[----:B--2---:R-:W-:Y:S05]  /*26dd0*/  @!P0 BRA `(.L_x_1898) ;  /* 0x0000000000048947 */ /* 0x004fea0003800000 */
[----:B------:R-:W-:Y:S01]  /*26de0*/  BPT.TRAP 0x1 ;  /* 0x000000040000795c */ /* 0x000fe20000300000 */
.L_x_1898:
[----:B------:R-:W-:Y:S05]  /*26df0*/  BSYNC B2 ;  /* 0x0000000000027941 */ /* 0x000fea0003800000 */
.L_x_1897:
        /* <DEDUP_REMOVED lines=8> */
.L_x_1899:
        /* <DEDUP_REMOVED lines=15> */
.L_x_1900:
        /* <DEDUP_REMOVED lines=15> */
.L_x_1901:
        /* <DEDUP_REMOVED lines=10> */
.L_x_1887:
[----:B------:R-:W-:Y:S05]  /*27100*/  BSYNC B1 ;  /* 0x0000000000017941 */ /* 0x000fea0003800000 */
.L_x_1886:
        /* <DEDUP_REMOVED lines=9> */
.L_x_1918:
        /* <DEDUP_REMOVED lines=11> */
.L_x_2194:
[----:B------:R-:W-:Y:S05]  /*27250*/  BSYNC B2 ;  /* 0x0000000000027941 */ /* 0x000fea0003800000 */
.L_x_1904:
        /* <DEDUP_REMOVED lines=9> */
.L_x_1907:
[----:B------:R-:W-:Y:S05]  /*272f0*/  BSYNC B2 ;  /* 0x0000000000027941 */ /* 0x000fea0003800000 */
.L_x_1906:
[----:B------:R-:W-:Y:S01]  /*27300*/  IMAD.MOV.U32 R21, RZ, RZ, RZ ;  /* 0x000000ffff157224 */ /* 0x000fe200078e00ff */
[----:B------:R-:W-:Y:S01]  /*27310*/  UIADD3 UR4, UP0, UR40, 0x570, URZ ;  /* 0x0000057028047890 */ /* 0x000fe2000ff1e03f */
[----:B------:R-:W-:Y:S01]  /*27320*/  IMAD R7, R25, 0x6000, R23 ;  /* 0x0000600019077824 */ /* 0x000fe200078e0217 */
[----:B------:R-:W-:Y:S01]  /*27330*/  PLOP3.LUT P1, PT, PT, PT, PT, 0x80, 0x0 ;  /* 0x000000000000781c */ /* 0x000fe20003f2f070 */
[----:B0-----:R-:W-:Y:S01]  /*27340*/  IMAD R5, R12, 0x80, R0 ;  /* 0x000000800c057824 */ /* 0x001fe200078e0200 */
[----:B------:R-:W-:Y:S01]  /*27350*/  R2UR UR10, R21 ;  /* 0x00000000150a72ca */ /* 0x000fe200000e0000 */
[----:B------:R-:W-:Y:S01]  /*27360*/  VIADD R3, R11, 0x2a890 ;  /* 0x0002a8900b037836 */ /* 0x000fe20000000000 */
[----:B------:R-:W-:Y:S01]  /*27370*/  UIADD3.X UR5, URZ, UR41, URZ, UP0, !UPT ;  /* 0x000000293f057290 */ /* 0x000fe200087fe43f */
[----:B------:R-:W-:Y:S01]  /*27380*/  VIADD R13, R7, 0x1e400 ;  /* 0x0001e400070d7836 */ /* 0x000fe20000000000 */
[----:B------:R-:W-:Y:S01]  /*27390*/  UMOV UR6, 0x0 ;  /* 0x0000000000067882 */ /* 0x000fe20000000000 */
[----:B------:R-:W-:-:S10]  /*273a0*/  UMOV UR7, 0x12f00000 ;  /* 0x12f0000000077882 */ /* 0x000fd40000000000 */
.L_x_1908:
        /* <DEDUP_REMOVED lines=16> */
.L_x_1909:
        /* <DEDUP_REMOVED lines=16> */
.L_x_1910:
        /* <DEDUP_REMOVED lines=13> */
.L_x_2195:
[----:B------:R-:W-:Y:S05]  /*27680*/  BSYNC B2 ;  /* 0x0000000000027941 */ /* 0x000fea0003800000 */
.L_x_1911:
        /* <DEDUP_REMOVED lines=11> */
.L_x_1914:
[----:B------:R-:W-:Y:S05]  /*27740*/  BSYNC B2 ;  /* 0x0000000000027941 */ /* 0x000fea0003800000 */
.L_x_1913:
        /* <DEDUP_REMOVED lines=8> */
.L_x_1915:
        /* <DEDUP_REMOVED lines=15> */
.L_x_1916:
        /* <DEDUP_REMOVED lines=15> */
.L_x_1917:
        /* <DEDUP_REMOVED lines=10> */
.L_x_1903:
[----:B------:R-:W-:Y:S05]  /*27a50*/  BSYNC B1 ;  /* 0x0000000000017941 */ /* 0x000fea0003800000 */
.L_x_1902:
[C---:B------:R-:W-:Y:S01]  /*27a60*/  ISETP.GT.AND P2, PT, R12.reuse, R4, PT ;  /* 0x000000040c00720c */ /* 0x040fe20003f44270 */
[----:B------:R-:W-:Y:S02]  /*27a70*/  VIADD R25, R25, 0x1 ;  /* 0x0000000119197836 */ /* 0x000fe40000000000 */
[----:B------:R-:W-:-:S03]  /*27a80*/  VIADD R12, R12, 0xffffffff ;  /* 0xffffffff0c0c7836 */ /* 0x000fc60000000000 */
[----:B------:R-:W-:-:S04]  /*27a90*/  ISETP.NE.AND P1, PT, R25, 0x2, PT ;  /* 0x000000021900780c */ /* 0x000fc80003f25270 */
[----:B------:R-:W-:Y:S02]  /*27aa0*/  SEL R3, RZ, 0x1, P1 ;  /* 0x00000001ff037807 */ /* 0x000fe40000800000 */
[----:B------:R-:W-:Y:S02]  /*27ab0*/  SEL R25, R25, RZ, P1 ;  /* 0x000000ff19197207 */ /* 0x000fe40000800000 */
[----:B------:R-:W-:Y:S01]  /*27ac0*/  LOP3.LUT R28, R28, R3, RZ, 0x3c, !PT ;  /* 0x000000031c1c7212 */ /* 0x000fe200078e3cff */
[----:B------:R-:W-:Y:S06]  /*27ad0*/  @P2 BRA `(.L_x_1918) ;  /* 0xfffffff400b02947 */ /* 0x000fec000383ffff */
.L_x_1880:
[----:B------:R-:W-:Y:S05]  /*27ae0*/  BSYNC B0 ;  /* 0x0000000000007941 */ /* 0x000fea0003800000 */
.L_x_1879:
[----:B------:R-:W1:Y:S01]  /*27af0*/  LDC R0, c[0x0][0x448] ;  /* 0x00011200ff007b82 */ /* 0x000e620000000800 */
[----:B------:R-:W-:Y:S01]  /*27b00*/  VIADD R2, R17, 0x7f ;  /* 0x0000007f11027836 */ /* 0x000fe20000000000 */
[----:B------:R-:W-:Y:S06]  /*27b10*/  @!P0 WARPSYNC.ALL ;  /* 0x0000000000008948 */ /* 0x000fec0003800000 */
[----:B------:R-:W-:Y:S01]  /*27b20*/  @!P0 BAR.SYNC.DEFER_BLOCKING 0xc, 0x180 ;  /* 0x0306000000008b1d */ /* 0x000fe20000010000 */
[----:B-1----:R-:W-:-:S13]  /*27b30*/  ISETP.NE.AND P1, PT, R0, 0x1, PT ;  /* 0x000000010000780c */ /* 0x002fda0003f25270 */
[----:B------:R-:W1:Y:S08]  /*27b40*/  @P1 LDC R3, c[0x0][0x44c] ;  /* 0x00011300ff031b82 */ /* 0x000e700000000800 */
[----:B------:R-:W2:Y:S01]  /*27b50*/  @P1 LDC R0, c[0x0][0x450] ;  /* 0x00011400ff001b82 */ /* 0x000ea20000000800 */
[----:B-1----:R-:W-:-:S05]  /*27b60*/  @P1 IMAD.HI.U32 R3, R2, R3, RZ ;  /* 0x0000000302031227 */ /* 0x002fca00078e00ff */
[----:B--2---:R-:W-:-:S05]  /*27b70*/  @P1 SHF.R.U32.HI R2, RZ, R0, R3 ;  /* 0x00000000ff021219 */ /* 0x004fca0000011603 */
[----:B------:R-:W-:Y:S02]  /*27b80*/  IMAD.IADD R9, R9, 0x1, R2 ;  /* 0x0000000109097824 */ /* 0x000fe400078e0202 */
[----:B------:R-:W1:Y:S02]  /*27b90*/  LDC.64 R2, c[0x0][0x9e0] ;  /* 0x00027800ff027b82 */ /* 0x000e640000000a00 */
[----:B-1----:R-:W-:Y:S01]  /*27ba0*/  ISETP.GE.AND P2, PT, R3, 0x1, PT ;  /* 0x000000010300780c */ /* 0x002fe20003f46270 */
        /* <DEDUP_REMOVED lines=8> */
[----:B0-----:R-:W0:Y:S02]  /*27c30*/  @P0 LDC.64 R4, c[0x0][0x9e8] ;  /* 0x00027a00ff040b82 */ /* 0x001e240000000a00 */
[----:B0-----:R-:W-:-:S05]  /*27c40*/  @P0 IMAD.HI.U32 R4, R0, R4, RZ ;  /* 0x0000000400040227 */ /* 0x001fca00078e00ff */
[----:B------:R-:W-:-:S04]  /*27c50*/  @P0 SHF.R.U32.HI R0, RZ, R5, R4 ;  /* 0x00000005ff000219 */ /* 0x000fc80000011604 */
[----:B------:R-:W-:Y:S01]  /*27c60*/  LOP3.LUT R0, RZ, R0, RZ, 0x33, !PT ;  /* 0x00000000ff007212 */ /* 0x000fe200078e33ff */
[----:B------:R-:W-:Y:S06]  /*27c70*/  BRA `(.L_x_1922) ;  /* 0x0000000000107947 */ /* 0x000fec0003800000 */
.L_x_1921:
[----:B------:R-:W-:-:S13]  /*27c80*/  ISETP.NE.AND P0, PT, R3, 0x1, PT ;  /* 0x000000010300780c */ /* 0x000fda0003f05270 */
[----:B0-----:R-:W0:Y:S02]  /*27c90*/  @P0 LDC.64 R4, c[0x0][0x9e8] ;  /* 0x00027a00ff040b82 */ /* 0x001e240000000a00 */
[----:B0-----:R-:W-:-:S05]  /*27ca0*/  @P0 IMAD.HI.U32 R4, R0, R4, RZ ;  /* 0x0000000400040227 */ /* 0x001fca00078e00ff */
[----:B------:R-:W-:-:S07]  /*27cb0*/  @P0 SHF.R.U32.HI R0, RZ, R5, R4 ;  /* 0x00000005ff000219 */ /* 0x000fce0000011604 */
.L_x_1922:
[----:B------:R-:W-:Y:S05]  /*27cc0*/  BSYNC B0 ;  /* 0x0000000000007941 */ /* 0x000fea0003800000 */
.L_x_1920:
[----:B------:R-:W-:-:S05]  /*27cd0*/  IMAD R0, R0, R3, R3 ;  /* 0x0000000300007224 */ /* 0x000fca00078e0203 */
[----:B------:R-:W-:-:S07]  /*27ce0*/  VIMNMX R2, R2, R0, PT ;  /* 0x0000000002027248 */ /* 0x000fce0003fe0100 */
.L_x_1919:
[----:B------:R-:W-:Y:S01]  /*27cf0*/  VIADD R2, R2, 0x7f ;  /* 0x0000007f02027836 */ /* 0x000fe20000000000 */
[----:B------:R-:W-:Y:S01]  /*27d00*/  ULDC UR4, c[0x0][0x9dc] ;  /* 0x0002770000047ab9 */ /* 0x000fe20000000800 */
[----:B------:R-:W-:-:S03]  /*27d10*/  IMAD.MOV.U32 R4, RZ, RZ, R17 ;  /* 0x000000ffff047224 */ /* 0x000fc600078e0011 */
[----:B------:R-:W-:-:S04]  /*27d20*/  SHF.R.S32.HI R0, RZ, 0x1f, R2 ;  /* 0x0000001fff007819 */ /* 0x000fc80000011402 */
[----:B------:R-:W-:Y:S02]  /*27d30*/  LEA.HI R0, R0, R2, RZ, 0x7 ;  /* 0x0000000200007211 */ /* 0x000fe400078f38ff */
[----:B------:R-:W1:Y:S02]  /*27d40*/  @P1 LDC R2, c[0x0][0x44c] ;  /* 0x00011300ff021b82 */ /* 0x000e640000000800 */
[----:B0-----:R-:W-:-:S04]  /*27d50*/  SHF.R.S32.HI R5, RZ, 0x7, R0 ;  /* 0x00000007ff057819 */ /* 0x001fc80000011400 */
[----:B------:R-:W-:Y:S02]  /*27d60*/  VIMNMX R20, R20, R5, PT ;  /* 0x0000000514147248 */ /* 0x000fe40003fe0100 */
[----:B------:R-:W0:Y:S01]  /*27d70*/  @P1 LDC R0, c[0x0][0x450] ;  /* 0x00011400ff001b82 */ /* 0x000e220000000800 */
[----:B-1----:R-:W-:-:S05]  /*27d80*/  @P1 IMAD.HI.U32 R2, R17, R2, RZ ;  /* 0x0000000211021227 */ /* 0x002fca00078e00ff */
[----:B0-----:R-:W-:-:S05]  /*27d90*/  @P1 SHF.R.U32.HI R4, RZ, R0, R2 ;  /* 0x00000000ff041219 */ /* 0x001fca0000011602 */
[----:B------:R-:W-:-:S04]  /*27da0*/  IMAD.IADD R2, R10, 0x1, R4 ;  /* 0x000000010a027824 */ /* 0x000fc800078e0204 */
        /* <DEDUP_REMOVED lines=12> */
.L_x_1925:
[----:B------:R-:W-:-:S13]  /*27e70*/  ISETP.NE.AND P0, PT, R3, 0x1, PT ;  /* 0x000000010300780c */ /* 0x000fda0003f05270 */
[----:B------:R-:W0:Y:S02]  /*27e80*/  @P0 LDC.64 R4, c[0x0][0x9e8] ;  /* 0x00027a00ff040b82 */ /* 0x000e240000000a00 */
[----:B0-----:R-:W-:-:S05]  /*27e90*/  @P0 IMAD.HI.U32 R4, R2, R4, RZ ;  /* 0x0000000402040227 */ /* 0x001fca00078e00ff */
[----:B------:R-:W-:-:S07]  /*27ea0*/  @P0 SHF.R.U32.HI R2, RZ, R5, R4 ;  /* 0x00000005ff020219 */ /* 0x000fce0000011604 */
.L_x_1926:
[----:B------:R-:W-:Y:S05]  /*27eb0*/  BSYNC B0 ;  /* 0x0000000000007941 */ /* 0x000fea0003800000 */
.L_x_1924:
[----:B------:R-:W-:-:S05]  /*27ec0*/  IMAD R3, R2, R3, RZ ;  /* 0x0000000302037224 */ /* 0x000fca00078e02ff */
[----:B------:R-:W-:-:S07]  /*27ed0*/  VIMNMX R0, R0, R3, !PT ;  /* 0x0000000300007248 */ /* 0x000fce0007fe0100 */
.L_x_1923:
[----:B------:R-:W-:Y:S01]  /*27ee0*/  ISETP.NE.AND P1, PT, R6, RZ, PT ;  /* 0x000000ff0600720c */ /* 0x000fe20003f25270 */
[----:B------:R-:W-:Y:S01]  /*27ef0*/  BSSY B0, `(.L_x_1927) ;  /* 0x0000024000007945 */ /* 0x000fe20003800000 */
[----:B------:R-:W-:-:S04]  /*27f00*/  SHF.R.S32.HI R3, RZ, 0x1f, R0 ;  /* 0x0000001fff037819 */ /* 0x000fc80000011400 */
[----:B------:R-:W-:-:S04]  /*27f10*/  LEA.HI R3, R3, R0, RZ, 0x7 ;  /* 0x0000000003037211 */ /* 0x000fc800078f38ff */
[----:B------:R-:W-:Y:S01]  /*27f20*/  SHF.R.S32.HI R0, RZ, 0x7, R3 ;  /* 0x00000007ff007819 */ /* 0x000fe20000011403 */
[----:B------:R-:W-:Y:S02]  /*27f30*/  IMAD.MOV.U32 R3, RZ, RZ, RZ ;  /* 0x000000ffff037224 */ /* 0x000fe400078e00ff */
[----:B------:R-:W0:Y:S01]  /*27f40*/  @!P1 LDC R6, c[0x0][0x9f0] ;  /* 0x00027c00ff069b82 */ /* 0x000e220000000800 */
[----:B------:R-:W-:-:S04]  /*27f50*/  VIMNMX R0, RZ, R0, !PT ;  /* 0x00000000ff007248 */ /* 0x000fc80007fe0100 */
[----:B------:R-:W-:-:S13]  /*27f60*/  ISETP.GT.AND P0, PT, R20, R0, PT ;  /* 0x000000001400720c */ /* 0x000fda0003f04270 */
[----:B------:R-:W-:Y:S05]  /*27f70*/  @!P0 BRA `(.L_x_1928) ;  /* 0x00000000006c8947 */ /* 0x000fea0003800000 */
[-C--:B0-----:R-:W-:Y:S02]  /*27f80*/  IABS R4, R6.reuse ;  /* 0x0000000600047213 */ /* 0x081fe40000000000 */
[----:B------:R-:W-:Y:S02]  /*27f90*/  IABS R7, R6 ;  /* 0x0000000600077213 */ /* 0x000fe40000000000 */
[----:B------:R-:W0:Y:S03]  /*27fa0*/  I2F.RP R8, R4 ;  /* 0x0000000400087306 */ /* 0x000e260000209400 */
[----:B------:R-:W-:-:S05]  /*27fb0*/  IMAD.MOV R7, RZ, RZ, -R7 ;  /* 0x000000ffff077224 */ /* 0x000fca00078e0a07 */
[----:B0-----:R-:W0:Y:S02]  /*27fc0*/  MUFU.RCP R8, R8 ;  /* 0x0000000800087308 */ /* 0x001e240000001000 */
[----:B0-----:R-:W-:-:S06]  /*27fd0*/  VIADD R9, R8, 0xffffffe ;  /* 0x0ffffffe08097836 */ /* 0x001fcc0000000000 */
[----:B------:R-:W0:Y:S02]  /*27fe0*/  F2I.FTZ.U32.TRUNC.NTZ R3, R9 ;  /* 0x0000000900037305 */ /* 0x000e24000021f000 */
[----:B0-----:R-:W-:-:S04]  /*27ff0*/  IMAD.MOV R2, RZ, RZ, -R3 ;  /* 0x000000ffff027224 */ /* 0x001fc800078e0a03 */
[----:B------:R-:W-:Y:S02]  /*28000*/  IMAD R5, R2, R4, RZ ;  /* 0x0000000402057224 */ /* 0x000fe400078e02ff */
[----:B------:R-:W-:-:S04]  /*28010*/  IMAD.MOV.U32 R2, RZ, RZ, RZ ;  /* 0x000000ffff027224 */ /* 0x000fc800078e00ff */
[----:B------:R-:W-:Y:S01]  /*28020*/  IMAD.HI.U32 R5, R3, R5, R2 ;  /* 0x0000000503057227 */ /* 0x000fe200078e0002 */
[----:B------:R-:W-:-:S05]  /*28030*/  IADD3 R3, R6, -0x1, R20 ;  /* 0xffffffff06037810 */ /* 0x000fca0007ffe014 */
[----:B------:R-:W-:-:S05]  /*28040*/  IMAD.IADD R3, R3, 0x1, -R0 ;  /* 0x0000000103037824 */ /* 0x000fca00078e0a00 */
        /* <DEDUP_REMOVED lines=14> */
.L_x_1928:
[----:B------:R-:W-:Y:S05]  /*28130*/  BSYNC B0 ;  /* 0x0000000000007941 */ /* 0x000fea0003800000 */
.L_x_1927:
[----:B------:R-:W-:-:S05]  /*28140*/  IMAD R32, R32, R3, R0 ;  /* 0x0000000320207224 */ /* 0x000fca00078e0200 */
[----:B------:R-:W-:-:S04]  /*28150*/  VIADDMNMX R34, R32, R3, R20, PT ;  /* 0x0000000320227246 */ /* 0x000fc80003800114 */
[----:B------:R-:W-:Y:S01]  /*28160*/  ISETP.GT.AND P0, PT, R34, R32, PT ;  /* 0x000000202200720c */ /* 0x000fe20003f04270 */
[----:B------:R1:W-:-:S12]  /*28170*/  STL [R1+0x18], R34 ;  /* 0x0000182201007387 */ /* 0x0003d80000100800 */
        /* <DEDUP_REMOVED lines=16> */
[----:B-1----:R-:W-:Y:S01]  /*28280*/  IADD3 R16, R0, UR38, R7 ;  /* 0x0000002600107c10 */ /* 0x002fe2000fffe007 */
[----:B------:R-:W-:Y:S06]  /*28290*/  BRA `(.L_x_1930) ;  /* 0x0000003800f87947 */ /* 0x000fec0003800000 */
.L_x_1929:
        /* <DEDUP_REMOVED lines=11> */
[----:B0-----:R-:W-:Y:S02]  /*28350*/  IMAD.U32 R6, RZ, RZ, UR8 ;  /* 0x00000008ff067e24 */ /* 0x001fe4000f8e00ff */
[----:B------:R-:W-:-:S02]  /*28360*/  IMAD.U32 R7, RZ, RZ, UR9 ;  /* 0x00000009ff077e24 */ /* 0x000fc4000f8e00ff */
[----:B------:R-:W-:Y:S02]  /*28370*/  IMAD.U32 R10, RZ, RZ, UR4 ;  /* 0x00000004ff0a7e24 */ /* 0x000fe4000f8e00ff */
[----:B------:R-:W-:Y:S02]  /*28380*/  IMAD.U32 R11, RZ, RZ, UR5 ;  /* 0x00000005ff0b7e24 */ /* 0x000fe4000f8e00ff */
[----:B------:R-:W-:Y:S02]  /*28390*/  IMAD.MOV.U32 R8, RZ, RZ, 0x70 ;  /* 0x00000070ff087424 */ /* 0x000fe400078e00ff */
[----:B------:R-:W-:Y:S02]  /*283a0*/  IMAD.MOV.U32 R12, RZ, RZ, 0x1 ;  /* 0x00000001ff0c7424 */ /* 0x000fe400078e00ff */
[----:B------:R-:W-:-:S07]  /*283b0*/  IMAD.MOV.U32 R13, RZ, RZ, RZ ;  /* 0x000000ffff0d7224 */ /* 0x000fce00078e00ff */
[----:B------:R-:W-:-:S07]  /*283c0*/  LEPC R20, `(.L_x_1932) ;  /* 0x000000001014794e */ /* 0x000fce0000000000 */
[----:B-1----:R-:W-:Y:S05]  /*283d0*/  CALL.ABS.NOINC R2 ;  /* 0x0000000002007343 */ /* 0x002fea0003c00000 */
.L_x_1932:
[----:B------:R-:W-:Y:S05]  /*283e0*/  BSYNC B6 ;  /* 0x0000000000067941 */ /* 0x000fea0003800000 */
.L_x_1931:
        /* <DEDUP_REMOVED lines=22> */
.L_x_1934:
[----:B------:R-:W-:Y:S05]  /*28550*/  BSYNC B6 ;  /* 0x0000000000067941 */ /* 0x000fea0003800000 */
.L_x_1933:
        /* <DEDUP_REMOVED lines=20> */
.L_x_1936:
[----:B------:R-:W-:Y:S05]  /*286a0*/  BSYNC B6 ;  /* 0x0000000000067941 */ /* 0x000fea0003800000 */
.L_x_1935:
        /* <DEDUP_REMOVED lines=19> */
.L_x_1938:
[----:B------:R-:W-:Y:S05]  /*287e0*/  BSYNC B6 ;  /* 0x0000000000067941 */ /* 0x000fea0003800000 */
.L_x_1937:
[----:B------:R-:W-:Y:S01]  /*287f0*/  ULDC.64 UR4, c[0x0][0x9f8] ;  /* 0x00027e0000047ab9 */ /* 0x000fe20000000a00 */
[----:B------:R-:W-:Y:S01]  /*28800*/  IMAD.MOV.U32 R29, RZ, RZ, R19 ;  /* 0x000000ffff1d7224 */ /* 0x000fe200078e0013 */
[----:B------:R-:W-:Y:S01]  /*28810*/  ISETP.NE.U32.AND P0, PT, RZ, UR4, PT ;  /* 0x00000004ff007c0c */ /* 0x000fe2000bf05070 */
[----:B------:R-:W1:Y:S01]  /*28820*/  S2R R21, SR_TID.X ;  /* 0x0000000000157919 */ /* 0x000e620000002100 */
[----:B------:R-:W2:Y:S02]  /*28830*/  LDC R8, c[0x0][0x430] ;  /* 0x00010c00ff087b82 */ /* 0x000ea40000000800 */
[----:B------:R-:W-:Y:S01]  /*28840*/  ISETP.NE.AND.EX P0, PT, RZ, UR5, PT, P0 ;  /* 0x00000005ff007c0c */ /* 0x000fe2000bf05300 */
[----:B------:R-:W3:Y:S01]  /*28850*/  S2R R20, SR_TID.X ;  /* 0x0000000000147919 */ /* 0x000ee20000002100 */
[----:B------:R-:W-:-:S04]  /*28860*/  LEA R0, R34, 0xffffff80, 0x7 ;  /* 0xffffff8022007811 */ /* 0x000fc800078e38ff */
[----:B------:R-:W4:Y:S08]  /*28870*/  LDC R10, c[0x0][0x2f4] ;  /* 0x0000bd00ff0a7b82 */ /* 0x000f300000000800 */
[----:B------:R-:W0:Y:S01]  /*28880*/  @P0 LDC.64 R2, c[0x0][0x9f8] ;  /* 0x00027e00ff020b82 */ /* 0x000e220000000a00 */
[----:B--2---:R-:W-:Y:S01]  /*28890*/  ISETP.NE.AND P1, PT, R8, 0x1, PT ;  /* 0x000000010800780c */ /* 0x004fe20003f25270 */
[----:B-1----:R-:W-:Y:S01]  /*288a0*/  IMAD.SHL.U32 R21, R21, 0x20, RZ ;  /* 0x0000002015157824 */ /* 0x002fe200078e00ff */
[----:B---3--:R-:W-:Y:S01]  /*288b0*/  LOP3.LUT R20, R20, 0x7f, RZ, 0xc0, !PT ;  /* 0x0000007f14147812 */ /* 0x008fe200078ec0ff */
[----:B0-----:R-:W-:-:S10]  /*288c0*/  @P0 IMAD.WIDE R2, R19, 0x4, R2 ;  /* 0x0000000413020825 */ /* 0x001fd400078e0202 */
[----:B------:R-:W0:Y:S01]  /*288d0*/  @P1 LDC R7, c[0x0][0x434] ;  /* 0x00010d00ff071b82 */ /* 0x000e220000000800 */
[----:B------:R1:W2:Y:S01]  /*288e0*/  @P0 LDG.E R29, desc[UR42][R2.64] ;  /* 0x0000002a021d0981 */ /* 0x0002a2000c1e1900 */
[----:B------:R-:W-:Y:S02]  /*288f0*/  SHF.R.U32.HI R20, RZ, 0x2, R20 ;  /* 0x00000002ff147819 */ /* 0x000fe40000011614 */
[----:B------:R-:W-:-:S04]  /*28900*/  LOP3.LUT R21, R21, 0x60, RZ, 0xc0, !PT ;  /* 0x0000006015157812 */ /* 0x000fc800078ec0ff */
[----:B------:R-:W3:Y:S01]  /*28910*/  @P1 LDC R4, c[0x0][0x438] ;  /* 0x00010e00ff041b82 */ /* 0x000ee20000000800 */
[----:B------:R-:W-:-:S04]  /*28920*/  LOP3.LUT R5, R0, R20, R21, 0xfe, !PT ;  /* 0x0000001400057212 */ /* 0x000fc800078efe15 */
[C---:B------:R-:W-:Y:S01]  /*28930*/  ISETP.GE.AND P0, PT, R5.reuse, R27, PT ;  /* 0x0000001b0500720c */ /* 0x040fe20003f06270 */
[----:B------:R-:W-:-:S04]  /*28940*/  IMAD.IADD R5, R5, 0x1, R33 ;  /* 0x0000000105057824 */ /* 0x000fc800078e0221 */
[----:B------:R-:W-:Y:S02]  /*28950*/  IMAD.MOV.U32 R6, RZ, RZ, R5 ;  /* 0x000000ffff067224 */ /* 0x000fe400078e0005 */
[----:B0-----:R-:W-:-:S06]  /*28960*/  @P1 IMAD.HI.U32 R7, R5, R7, RZ ;  /* 0x0000000705071227 */ /* 0x001fcc00078e00ff */
[----:B-1----:R-:W0:Y:S01]  /*28970*/  @!P0 LDC.64 R2, c[0x0][0x428] ;  /* 0x00010a00ff028b82 */ /* 0x002e220000000a00 */
[----:B---3--:R-:W-:-:S04]  /*28980*/  @P1 SHF.R.U32.HI R6, RZ, R4, R7 ;  /* 0x00000004ff061219 */ /* 0x008fc80000011607 */
[--C-:B------:R-:W-:Y:S01]  /*28990*/  @!P0 SHF.R.S32.HI R7, RZ, 0x1f, R6.reuse ;  /* 0x0000001fff078819 */ /* 0x100fe20000011406 */
[----:B------:R-:W-:-:S04]  /*289a0*/  IMAD.MOV R4, RZ, RZ, -R6 ;  /* 0x000000ffff047224 */ /* 0x000fc800078e0a06 */
[----:B------:R-:W-:Y:S01]  /*289b0*/  IMAD R5, R8, R4, R5 ;  /* 0x0000000408057224 */ /* 0x000fe200078e0205 */
[C---:B----4-:R-:W-:Y:S02]  /*289c0*/  ISETP.GE.AND P3, PT, R30.reuse, R10, PT ;  /* 0x0000000a1e00720c */ /* 0x050fe40003f66270 */
[----:B------:R-:W-:Y:S02]  /*289d0*/  LOP3.LUT R11, R30, 0x40, RZ, 0xfc, !PT ;  /* 0x000000401e0b7812 */ /* 0x000fe400078efcff */
[----:B------:R-:W-:Y:S01]  /*289e0*/  LOP3.LUT R22, R22, 0xfffffffb, RZ, 0xc0, !PT ;  /* 0xfffffffb16167812 */ /* 0x000fe200078ec0ff */
[----:B------:R-:W-:Y:S01]  /*289f0*/  IMAD.U32 R12, RZ, RZ, UR39 ;  /* 0x00000027ff0c7e24 */ /* 0x000fe2000f8e00ff */
[----:B------:R-:W-:-:S04]  /*28a00*/  LOP3.LUT R9, R30, 0x80, RZ, 0xfc, !PT ;  /* 0x000000801e097812 */ /* 0x000fc800078efcff */
[----:B------:R-:W-:-:S03]  /*28a10*/  ISETP.NE.AND P2, PT, R12, 0x3, PT ;  /* 0x000000030c00780c */ /* 0x000fc60003f45270 */
[----:B------:R-:W-:-:S04]  /*28a20*/  @P3 LOP3.LUT R22, R22, 0x4, RZ, 0xfc, !PT ;  /* 0x0000000416163812 */ /* 0x000fc800078efcff */
[----:B------:R-:W-:-:S04]  /*28a30*/  LOP3.LUT R22, R22, 0xfffffff7, RZ, 0xc0, !PT ;  /* 0xfffffff716167812 */ /* 0x000fc800078ec0ff */
[----:B------:R-:W-:Y:S01]  /*28a40*/  LOP3.LUT R22, R22, 0xfffffffd, RZ, 0xc0, !PT ;  /* 0xfffffffd16167812 */ /* 0x000fe200078ec0ff */
[----:B------:R-:W-:Y:S01]  /*28a50*/  UMOV UR4, 0xffffffff ;  /* 0xffffffff00047882 */ /* 0x000fe20000000000 */
[----:B--2---:R-:W-:Y:S01]  /*28a60*/  SHF.R.S32.HI R34, RZ, 0x1f, R29 ;  /* 0x0000001fff227819 */ /* 0x004fe2000001141d */
[----:B0-----:R-:W-:-:S04]  /*28a70*/  @!P0 IMAD.WIDE.U32 R6, R29, R2, R6 ;  /* 0x000000021d068225 */ /* 0x001fc800078e0006 */
[----:B------:R-:W-:-:S04]  /*28a80*/  @!P0 IMAD R4, R34, R2, RZ ;  /* 0x0000000222048224 */ /* 0x000fc800078e02ff */
[----:B------:R-:W-:Y:S02]  /*28a90*/  @!P0 IMAD R4, R29, R3, R4 ;  /* 0x000000031d048224 */ /* 0x000fe400078e0204 */
[----:B------:R-:W0:Y:S02]  /*28aa0*/  @!P0 LDC.64 R2, c[0x0][0x418] ;  /* 0x00010600ff028b82 */ /* 0x000e240000000a00 */
[----:B------:R-:W-:Y:S02]  /*28ab0*/  @!P0 IMAD.IADD R4, R7, 0x1, R4 ;  /* 0x0000000107048824 */ /* 0x000fe400078e0204 */
[----:B------:R-:W-:Y:S01]  /*28ac0*/  IMAD.MOV.U32 R7, RZ, RZ, RZ ;  /* 0x000000ffff077224 */ /* 0x000fe200078e00ff */
[----:B0-----:R-:W-:-:S04]  /*28ad0*/  @!P0 LEA R2, P1, R6, R2, 0x2 ;  /* 0x0000000206028211 */ /* 0x001fc800078210ff */
[----:B------:R-:W-:Y:S02]  /*28ae0*/  @!P0 LEA.HI.X R3, R6, R3, R4, 0x2, P1 ;  /* 0x0000000306038211 */ /* 0x000fe400008f1404 */
[----:B------:R-:W-:-:S03]  /*28af0*/  ISETP.GE.AND P1, PT, R11, R10, PT ;  /* 0x0000000a0b00720c */ /* 0x000fc60003f26270 */
[----:B------:R0:W5:Y:S01]  /*28b00*/  @!P0 LDG.E R7, desc[UR42][R2.64] ;  /* 0x0000002a02078981 */ /* 0x000162000c1e1900 */
[----:B------:R-:W-:-:S09]  /*28b10*/  ISETP.GE.AND P0, PT, R9, R10, PT ;  /* 0x0000000a0900720c */ /* 0x000fd20003f06270 */
[----:B------:R-:W-:-:S04]  /*28b20*/  @P1 LOP3.LUT R22, R22, 0x2, RZ, 0xfc, !PT ;  /* 0x0000000216161812 */ /* 0x000fc800078efcff */
[----:B------:R-:W-:-:S04]  /*28b30*/  @P2 LOP3.LUT R22, R22, 0x8, RZ, 0xfc, !PT ;  /* 0x0000000816162812 */ /* 0x000fc800078efcff */
[----:B------:R-:W-:-:S04]  /*28b40*/  LOP3.LUT R22, R22, 0xfffffffe, RZ, 0xc0, !PT ;  /* 0xfffffffe16167812 */ /* 0x000fc800078ec0ff */
[----:B------:R-:W-:Y:S01]  /*28b50*/  @P0 LOP3.LUT R22, R22, 0x1, RZ, 0xfc, !PT ;  /* 0x0000000116160812 */ /* 0x000fe200078efcff */
[----:B0-----:R-:W-:Y:S06]  /*28b60*/  BRA.DIV UR4, `(.L_x_1939) ;  /* 0x0000008e04547947 */ /* 0x001fec000b800000 */
.L_x_2198:
[----:B------:R-:W-:Y:S05]  /*28b70*/  @!P2 BRA `(.L_x_1940) ;  /* 0x000000000004a947 */ /* 0x000fea0003800000 */
[----:B------:R-:W-:Y:S01]  /*28b80*/  BPT.TRAP 0x1 ;  /* 0x000000040000795c */ /* 0x000fe20000300000 */
.L_x_1940:
[----:B------:R-:W-:Y:S01]  /*28b90*/  IMAD R4, R24, 0x8, R23 ;  /* 0x0000000818047824 */ /* 0x000fe200078e0217 */
[----:B------:R-:W-:Y:S01]  /*28ba0*/  SHF.L.U32 R2, R26, 0x1f, RZ ;  /* 0x0000001f1a027819 */ /* 0x000fe200000006ff */
[----:B------:R-:W-:Y:S01]  /*28bb0*/  BSSY B0, `(.L_x_1941) ;  /* 0x0000006000007945 */ /* 0x000fe20003800000 */
[----:B------:R-:W-:Y:S02]  /*28bc0*/  IADD3 R6, -R20, R27, -R0 ;  /* 0x0000001b14067210 */ /* 0x000fe40007ffe900 */
[----:B------:R-:W0:Y:S01]  /*28bd0*/  SYNCS.PHASECHK.TRANS64.TRYWAIT P0, [R4+URZ+0x2a880], R2 ;  /* 0x02a88002040075a7 */ /* 0x000e22000800017f */
[----:B------:R1:W-:Y:S01]  /*28be0*/  STL [R1+0x14], R2 ;  /* 0x0000140201007387 */ /* 0x0003e20000100800 */
[----:B------:R-:W-:Y:S01]  /*28bf0*/  SHF.R.S32.HI R20, RZ, 0x1f, R5 ;  /* 0x0000001fff147819 */ /* 0x000fe20000011405 */
[----:B01----:R-:W-:Y:S06]  /*28c00*/  @!P0 BRA `(.L_x_1942) ;  /* 0x0000008c00608947 */ /* 0x003fec0003800000 */
.L_x_2199:
[----:B------:R-:W-:Y:S05]  /*28c10*/  BSYNC B0 ;  /* 0x0000000000007941 */ /* 0x000fea0003800000 */
.L_x_1941:
[----:B------:R-:W-:Y:S01]  /*28c20*/  ULDC.64 UR4, c[0x0][0x328] ;  /* 0x0000ca0000047ab9 */ /* 0x000fe20000000a00 */
[----:B-----5:R-:W-:Y:S01]  /*28c30*/  SHF.R.S32.HI R21, RZ, 0x1f, R7 ;  /* 0x0000001fff157819 */ /* 0x020fe20000011407 */
[----:B0-----:R-:W-:Y:S01]  /*28c40*/  IMAD R0, R20, UR4, RZ ;  /* 0x0000000414007c24 */ /* 0x001fe2000f8e02ff */
[----:B------:R-:W-:Y:S01]  /*28c50*/  ULDC.64 UR6, c[0x0][0x318] ;  /* 0x0000c60000067ab9 */ /* 0x000fe20000000a00 */
[----:B------:R-:W-:Y:S01]  /*28c60*/  IMAD.WIDE.U32 R2, R5, UR4, RZ ;  /* 0x0000000405027c25 */ /* 0x000fe2000f8e00ff */
[----:B------:R-:W-:-:S03]  /*28c70*/  ISETP.GE.AND P5, PT, R6, 0x1, PT ;  /* 0x000000010600780c */ /* 0x000fc60003fa6270 */
[----:B------:R-:W-:Y:S01]  /*28c80*/  IMAD R0, R5, UR5, R0 ;  /* 0x0000000505007c24 */ /* 0x000fe2000f8e0200 */
[----:B------:R-:W-:Y:S01]  /*28c90*/  ULDC.64 UR4, c[0x0][0x338] ;  /* 0x0000ce0000047ab9 */ /* 0x000fe20000000a00 */
[----:B------:R-:W-:Y:S02]  /*28ca0*/  IMAD R10, R24, 0x6000, R37 ;  /* 0x00006000180a7824 */ /* 0x000fe400078e0225 */
[----:B------:R-:W-:Y:S02]  /*28cb0*/  IMAD.IADD R3, R3, 0x1, R0 ;  /* 0x0000000103037824 */ /* 0x000fe400078e0200 */
[----:B------:R-:W-:Y:S02]  /*28cc0*/  IMAD R0, R21, UR4, RZ ;  /* 0x0000000415007c24 */ /* 0x000fe4000f8e02ff */
[----:B------:R-:W-:-:S04]  /*28cd0*/  IMAD.WIDE.U32 R2, R7, UR4, R2 ;  /* 0x0000000407027c25 */ /* 0x000fc8000f8e0002 */
[----:B------:R-:W-:Y:S01]  /*28ce0*/  IMAD R0, R7, UR5, R0 ;  /* 0x0000000507007c24 */ /* 0x000fe2000f8e0200 */
        /* <DEDUP_REMOVED lines=8> */
[----:B------:R-:W0:Y:S01]  /*28d70*/  SHFL.IDX PT, R2, R8, RZ, 0x1c1f ;  /* 0x001c1fff08027589 */ /* 0x000e2200000e0000 */
[----:B------:R-:W1:Y:S01]  /*28d80*/  LDC R12, c[0x0][0x2f4] ;  /* 0x0000bd00ff0c7b82 */ /* 0x000e620000000800 */
[C---:B------:R-:W-:Y:S02]  /*28d90*/  LOP3.LUT R13, R30.reuse, 0x40, RZ, 0xfc, !PT ;  /* 0x000000401e0d7812 */ /* 0x040fe400078efcff */
[----:B------:R-:W2:Y:S01]  /*28da0*/  SHFL.IDX PT, R0, R9, RZ, 0x1c1f ;  /* 0x001c1fff09007589 */ /* 0x000ea200000e0000 */
[----:B------:R-:W-:Y:S02]  /*28db0*/  LOP3.LUT R11, R30, 0x80, RZ, 0xfc, !PT ;  /* 0x000000801e0b7812 */ /* 0x000fe400078efcff */
[----:B------:R-:W-:Y:S02]  /*28dc0*/  ISETP.GE.AND P6, PT, R6, 0x61, PT ;  /* 0x000000610600780c */ /* 0x000fe40003fc6270 */
[----:B------:R-:W-:Y:S02]  /*28dd0*/  LOP3.LUT R22, R22, 0xffffffef, RZ, 0xc0, !PT ;  /* 0xffffffef16167812 */ /* 0x000fe400078ec0ff */
[----:B------:R-:W-:-:S09]  /*28de0*/  ISETP.GE.AND P4, PT, R6, 0x21, PT ;  /* 0x000000210600780c */ /* 0x000fd20003f86270 */
[----:B------:R-:W-:Y:S02]  /*28df0*/  @P6 LOP3.LUT R22, R22, 0x10, RZ, 0xfc, !PT ;  /* 0x0000001016166812 */ /* 0x000fe400078efcff */
[C---:B0-----:R-:W-:Y:S02]  /*28e00*/  IADD3 R2, P0, R30.reuse, R2, RZ ;  /* 0x000000021e027210 */ /* 0x041fe40007f1e0ff */
[-C--:B-1----:R-:W-:Y:S02]  /*28e10*/  ISETP.GE.AND P3, PT, R30, R12.reuse, PT ;  /* 0x0000000c1e00720c */ /* 0x082fe40003f66270 */
[----:B------:R-:W-:Y:S01]  /*28e20*/  ISETP.GE.AND P2, PT, R13, R12, PT ;  /* 0x0000000c0d00720c */ /* 0x000fe20003f46270 */
[----:B--2---:R-:W-:Y:S01]  /*28e30*/  IMAD.X R3, RZ, RZ, R0, P0 ;  /* 0x000000ffff037224 */ /* 0x004fe200000e0600 */
[C---:B------:R-:W-:Y:S01]  /*28e40*/  ISETP.LT.OR P0, PT, R6.reuse, 0x1, P3 ;  /* 0x000000010600780c */ /* 0x040fe20001f01670 */
[----:B------:R-:W-:Y:S01]  /*28e50*/  IMAD.IADD R0, R23, 0x1, R10 ;  /* 0x0000000117007824 */ /* 0x000fe200078e020a */
[----:B------:R-:W-:-:S11]  /*28e60*/  ISETP.LT.OR P1, PT, R6, 0x1, P2 ;  /* 0x000000010600780c */ /* 0x000fd60001721670 */
[----:B------:R-:W-:Y:S01]  /*28e70*/  @!PT LDS RZ, [RZ] ;  /* 0x00000000fffff984 */ /* 0x000fe20000000800 */
        /* <DEDUP_REMOVED lines=17> */
[----:B------:R-:W2:Y:S01]  /*28f90*/  SHFL.IDX PT, R9, R9, 0x3, 0x1c1f ;  /* 0x007c1f0009097f89 */ /* 0x000ea200000e0000 */
[----:B0-----:R-:W-:-:S05]  /*28fa0*/  IADD3 R2, P1, R30, R2, RZ ;  /* 0x000000021e027210 */ /* 0x001fca0007f3e0ff */
[----:B-1----:R-:W-:Y:S01]  /*28fb0*/  IMAD.X R3, RZ, RZ, R3, P1 ;  /* 0x000000ffff037224 */ /* 0x002fe200008e0603 */
[----:B------:R-:W-:-:S13]  /*28fc0*/  ISETP.LT.OR P1, PT, R6, 0x41, P3 ;  /* 0x000000410600780c */ /* 0x000fda0001f21670 */
[----:B------:R-:W-:Y:S01]  /*28fd0*/  LDGSTS.E.BYPASS.LTC128B.128 [R0+0xd400], desc[UR42][R2.64], !P1 ;  /* 0x0d40000002007fae */ /* 0x000fe2000c901d6a */
[----:B------:R-:W-:-:S13]  /*28fe0*/  ISETP.LT.OR P1, PT, R6, 0x41, P2 ;  /* 0x000000410600780c */ /* 0x000fda0001721670 */
[----:B------:R-:W-:Y:S01]  /*28ff0*/  LDGSTS.E.BYPASS.LTC128B.128 [R0+0xf400], desc[UR42][R2.64+0x40], !P1 ;  /* 0x0f40004002007fae */ /* 0x000fe2000c901d6a */
[----:B------:R-:W-:-:S13]  /*29000*/  ISETP.LT.OR P1, PT, R6, 0x41, P0 ;  /* 0x000000410600780c */ /* 0x000fda0000721670 */
[----:B------:R0:W-:Y:S01]  /*29010*/  LDGSTS.E.BYPASS.LTC128B.128 [R0+0x11400], desc[UR42][R2.64+0x80], !P1 ;  /* 0x1140008002007fae */ /* 0x0001e2000c901d6a */
[----:B------:R-:W-:-:S03]  /*29020*/  ISETP.GE.AND P1, PT, R6, 0x41, PT ;  /* 0x000000410600780c */ /* 0x000fc60003f26270 */
[----:B0-2---:R0:W1:Y:S10]  /*29030*/  SHFL.IDX PT, R2, R8, 0x3, 0x1c1f ;  /* 0x007c1f0008027f89 */ /* 0x00507400000e0000 */
.L_x_2209:
[C---:B------:R-:W-:Y:S02]  /*29040*/  ISETP.LT.OR P3, PT, R6.reuse, 0x61, P3 ;  /* 0x000000610600780c */ /* 0x040fe40001f61670 */
[C---:B------:R-:W-:Y:S02]  /*29050*/  ISETP.LT.OR P2, PT, R6.reuse, 0x61, P2 ;  /* 0x000000610600780c */ /* 0x040fe40001741670 */
[----:B------:R-:W-:Y:S02]  /*29060*/  ISETP.LT.OR P0, PT, R6, 0x61, P0 ;  /* 0x000000610600780c */ /* 0x000fe40000701670 */
[----:B-1----:R-:W-:-:S05]  /*29070*/  IADD3 R2, P6, R30, R2, RZ ;  /* 0x000000021e027210 */ /* 0x002fca0007fde0ff */
        /* <DEDUP_REMOVED lines=9> */
.L_x_1944:
[----:B------:R-:W-:Y:S02]  /*29110*/  PLOP3.LUT P2, PT, P2, P0, PT, 0xa2, 0x0 ;  /* 0x000000000000781c */ /* 0x000fe40001741472 */
[----:B------:R-:W-:-:S08]  /*29120*/  @P0 R2UR P2, UR4, R4 ;  /* 0x00000000040402ca */ /* 0x000fd00000040000 */
[----:B------:R-:W-:-:S05]  /*29130*/  @P0 PLOP3.LUT P0, PT, P2, PT, PT, 0x80, 0x0 ;  /* 0x000000000000081c */ /* 0x000fca000170f070 */
[----:B------:R-:W-:Y:S01]  /*29140*/  @!P2 SYNCS.ARRIVE.TRANS64.RED.A0T1 RZ, [UR4+0x2a870], RZ ;  /* 0x02a870ffffffa9a7 */ /* 0x000fe20008200404 */
[----:B------:R-:W-:Y:S07]  /*29150*/  @!P2 ARRIVES.LDGSTSBAR.64.TRANSCNT [UR4+0x2a870] ;  /* 0x02a87000ff00a9b0 */ /* 0x000fee0008000a84 */
[----:B------:R-:W-:Y:S05]  /*29160*/  @P0 BRA.U.ANY `(.L_x_1944) ;  /* 0xfffffffd00e80947 */ /* 0x000fea000393ffff */
[----:B------:R-:W-:Y:S01]  /*29170*/  NOP ;  /* 0x0000000000007918 */ /* 0x000fe20000000000 */
[----:B-1----:R-:W-:-:S05]  /*29180*/  IMAD.U32 R2, RZ, RZ, UR39 ;  /* 0x00000027ff027e24 */ /* 0x002fca000f8e00ff */
[----:B------:R-:W-:-:S13]  /*29190*/  ISETP.NE.AND P3, PT, R2, 0x3, PT ;  /* 0x000000030200780c */ /* 0x000fda0003f65270 */
[----:B------:R-:W-:Y:S05]  /*291a0*/  @!P3 BRA `(.L_x_1945) ;  /* 0x000000000004b947 */ /* 0x000fea0003800000 */
[----:B------:R-:W-:Y:S01]  /*291b0*/  BPT.TRAP 0x1 ;  /* 0x000000040000795c */ /* 0x000fe20000300000 */
.L_x_1945:
[----:B------:R1:W-:Y:S01]  /*291c0*/  SYNCS.ARRIVE.TRANS64.A1T0 RZ, [R4+URZ+0x2a870], RZ ;  /* 0x02a870ff04ff79a7 */ /* 0x0003e2000810003f */
[----:B------:R-:W-:Y:S05]  /*291d0*/  @!P3 BRA `(.L_x_1946) ;  /* 0x000000000004b947 */ /* 0x000fea0003800000 */
[----:B------:R-:W-:Y:S01]  /*291e0*/  BPT.TRAP 0x1 ;  /* 0x000000040000795c */ /* 0x000fe20000300000 */
.L_x_1946:
[----:B------:R-:W2:Y:S01]  /*291f0*/  LDL R2, [R1+0x14] ;  /* 0x0000140001027983 */ /* 0x000ea20000100800 */
[----:B------:R-:W-:Y:S01]  /*29200*/  BSSY B0, `(.L_x_1947) ;  /* 0x0000003000007945 */ /* 0x000fe20003800000 */
[----:B--2---:R-:W2:Y:S03]  /*29210*/  SYNCS.PHASECHK.TRANS64.TRYWAIT P0, [R4+URZ+0x2a840], R2 ;  /* 0x02a84002040075a7 */ /* 0x004ea6000800017f */
[----:B--2---:R-:W-:Y:S05]  /*29220*/  @!P0 BRA `(.L_x_1948) ;  /* 0x0000008c00948947 */ /* 0x004fea0003800000 */
.L_x_2210:
[----:B------:R-:W-:Y:S05]  /*29230*/  BSYNC B0 ;  /* 0x0000000000007941 */ /* 0x000fea0003800000 */
.L_x_1947:
[----:B------:R-:W-:Y:S01]  /*29240*/  ULDC.64 UR4, c[0x0][0x300] ;  /* 0x0000c00000047ab9 */ /* 0x000fe20000000a00 */
[----:B0-----:R-:W0:Y:S01]  /*29250*/  LDC R8, c[0x0][0x2f4] ;  /* 0x0000bd00ff087b82 */ /* 0x001e220000000800 */
[----:B------:R-:W-:Y:S01]  /*29260*/  IMAD R6, R20, UR4, RZ ;  /* 0x0000000414067c24 */ /* 0x000fe2000f8e02ff */
[----:B------:R-:W-:Y:S01]  /*29270*/  ULDC.64 UR6, c[0x0][0x2e8] ;  /* 0x0000ba0000067ab9 */ /* 0x000fe20000000a00 */
[C---:B--2---:R-:W-:Y:S01]  /*29280*/  IMAD.WIDE.U32 R2, R5.reuse, UR4, RZ ;  /* 0x0000000405027c25 */ /* 0x044fe2000f8e00ff */
[C---:B------:R-:W-:Y:S02]  /*29290*/  LOP3.LUT R10, R30.reuse, 0x80, RZ, 0xfc, !PT ;  /* 0x000000801e0a7812 */ /* 0x040fe400078efcff */
[----:B------:R-:W-:Y:S01]  /*292a0*/  LOP3.LUT R9, R30, 0x40, RZ, 0xfc, !PT ;  /* 0x000000401e097812 */ /* 0x000fe200078efcff */
        /* <DEDUP_REMOVED lines=8> */
[----:B------:R-:W-:Y:S01]  /*29330*/  IMAD.WIDE.U32 R2, R18, UR4, R2 ;  /* 0x0000000412027c25 */ /* 0x000fe2000f8e0002 */
[----:B------:R-:W-:Y:S01]  /*29340*/  UMOV UR4, 0xffffffff ;  /* 0xffffffff00047882 */ /* 0x000fe20000000000 */
[-C--:B0-----:R-:W-:Y:S02]  /*29350*/  ISETP.GE.AND P2, PT, R10, R8.reuse, PT ;  /* 0x000000080a00720c */ /* 0x081fe40003f46270 */
[----:B------:R-:W-:Y:S01]  /*29360*/  IMAD R6, R18, UR5, R3 ;  /* 0x0000000512067c24 */ /* 0x000fe2000f8e0203 */
[----:B------:R-:W-:Y:S02]  /*29370*/  IADD3 R5, P0, R2, UR6, RZ ;  /* 0x0000000602057c10 */ /* 0x000fe4000ff1e0ff */
[----:B------:R-:W-:Y:S02]  /*29380*/  ISETP.GE.AND P3, PT, R9, R8, PT ;  /* 0x000000080900720c */ /* 0x000fe40003f66270 */
[----:B------:R-:W-:Y:S01]  /*29390*/  IADD3.X R6, R6, UR7, RZ, P0, !PT ;  /* 0x0000000706067c10 */ /* 0x000fe200087fe4ff */
[----:B------:R-:W-:Y:S10]  /*293a0*/  BRA.DIV UR4, `(.L_x_1949) ;  /* 0x0000008e044c7947 */ /* 0x000ff4000b800000 */
[----:B------:R-:W0:Y:S01]  /*293b0*/  SHFL.IDX PT, R3, R5, RZ, 0x1c1f ;  /* 0x001c1fff05037589 */ /* 0x000e2200000e0000 */
[----:B------:R-:W-:-:S03]  /*293c0*/  ISETP.GE.AND P6, PT, R30, R8, PT ;  /* 0x000000081e00720c */ /* 0x000fc60003fc6270 */
[----:B------:R-:W2:Y:S01]  /*293d0*/  SHFL.IDX PT, R2, R6, RZ, 0x1c1f ;  /* 0x001c1fff06027589 */ /* 0x000ea200000e0000 */
[----:B0-----:R-:W-:-:S05]  /*293e0*/  @P5 IADD3 R3, P0, R30, R3, RZ ;  /* 0x000000031e035210 */ /* 0x001fca0007f1e0ff */
[----:B--2---:R-:W-:-:S05]  /*293f0*/  @P5 IMAD.X R2, RZ, RZ, R2, P0 ;  /* 0x000000ffff025224 */ /* 0x004fca00000e0602 */
[----:B------:R-:W-:-:S04]  /*29400*/  @P5 LOP3.LUT R3, R3, R2, RZ, 0x3c, !PT ;  /* 0x0000000203035212 */ /* 0x000fc800078e3cff */
[----:B------:R-:W-:-:S04]  /*29410*/  @P5 LOP3.LUT R2, R3, R2, RZ, 0x3c, !PT ;  /* 0x0000000203025212 */ /* 0x000fc800078e3cff */
[----:B------:R-:W-:-:S05]  /*29420*/  @P5 LOP3.LUT R3, R3, R2, RZ, 0x3c, !PT ;  /* 0x0000000203035212 */ /* 0x000fca00078e3cff */
[----:B------:R-:W-:Y:S01]  /*29430*/  @!PT LDS RZ, [RZ] ;  /* 0x00000000fffff984 */ /* 0x000fe20000000800 */
[----:B------:R-:W-:Y:S04]  /*29440*/  @P5 LDGSTS.E.BYPASS.LTC128B.128 [R0+0x1e400], desc[UR42][R2.64], !P6 ;  /* 0x1e40000002005fae */ /* 0x000fe8000f101d6a */
[----:B------:R-:W-:Y:S04]  /*29450*/  @P5 LDGSTS.E.BYPASS.LTC128B.128 [R0+0x20400], desc[UR42][R2.64+0x40], !P3 ;  /* 0x2040004002005fae */ /* 0x000fe8000d901d6a */
[----:B------:R0:W-:Y:S04]  /*29460*/  @P5 LDGSTS.E.BYPASS.LTC128B.128 [R0+0x22400], desc[UR42][R2.64+0x80], !P2 ;  /* 0x2240008002005fae */ /* 0x0001e8000d101d6a */
        /* <DEDUP_REMOVED lines=19> */
[----:B------:R2:W-:Y:S04]  /*295a0*/  @P1 LDGSTS.E.BYPASS.LTC128B.128 [R0+0x1f400], desc[UR42][R2.64], !P6 ;  /* 0x1f40000002001fae */ /* 0x0005e8000f101d6a */
[----:B------:R2:W-:Y:S04]  /*295b0*/  @P1 LDGSTS.E.BYPASS.LTC128B.128 [R0+0x21400], desc[UR42][R2.64+0x40], !P3 ;  /* 0x2140004002001fae */ /* 0x0005e8000d901d6a */
[----:B---34-:R2:W-:Y:S02]  /*295c0*/  @P1 LDGSTS.E.BYPASS.LTC128B.128 [R0+0x23400], desc[UR42][R2.64+0x80], !P2 ;  /* 0x2340008002001fae */ /* 0x0185e4000d101d6a */
.L_x_2220:
[----:B------:R-:W-:Y:S02]  /*295d0*/  LOP3.LUT P1, RZ, R22, 0x10, RZ, 0xc0, !PT ;  /* 0x0000001016ff7812 */ /* 0x000fe4000782c0ff */
[----:B------:R-:W-:-:S11]  /*295e0*/  ISETP.GE.AND P4, PT, R30, R8, PT ;  /* 0x000000081e00720c */ /* 0x000fd60003f86270 */
[----:B0-2---:R-:W-:-:S05]  /*295f0*/  @P1 IADD3 R2, P0, R30, R5, RZ ;  /* 0x000000051e021210 */ /* 0x005fca0007f1e0ff */
        /* <DEDUP_REMOVED lines=9> */
.L_x_1950:
        /* <DEDUP_REMOVED lines=11> */
.L_x_1951:
[----:B------:R0:W5:Y:S01]  /*29740*/  LDL.LU R3, [R1+0x10] ;  /* 0x0000100001037983 */ /* 0x0001620000300800 */
[----:B------:R0:W-:Y:S02]  /*29750*/  SYNCS.ARRIVE.TRANS64.A1T0 RZ, [R4+URZ+0x2a830], RZ ;  /* 0x02a830ff04ff79a7 */ /* 0x0001e4000810003f */
[----:B------:R-:W-:Y:S05]  /*29760*/  WARPSYNC.ALL ;  /* 0x0000000000007948 */ /* 0x000fea0003800000 */
[----:B------:R-:W-:Y:S01]  /*29770*/  ULDC.64 UR4, c[0x0][0x298] ;  /* 0x0000a60000047ab9 */ /* 0x000fe20000000a00 */
[----:B------:R-:W-:Y:S01]  /*29780*/  VIADD R0, R23, 0x18400 ;  /* 0x0001840017007836 */ /* 0x000fe20000000000 */
[----:B------:R-:W-:Y:S01]  /*29790*/  ULDC.64 UR6, c[0x0][0xa00] ;  /* 0x0002800000067ab9 */ /* 0x000fe20000000a00 */
[----:B------:R-:W-:Y:S01]  /*297a0*/  BSSY B6, `(.L_x_1952) ;  /* 0x0000021000067945 */ /* 0x000fe20003800000 */
[----:B------:R-:W-:Y:S01]  /*297b0*/  BAR.SYNC.DEFER_BLOCKING 0x8, 0x180 ;  /* 0x0206000000007b1d */ /* 0x000fe20000010000 */
[----:B------:R-:W-:-:S02]  /*297c0*/  ISETP.NE.U32.AND P0, PT, RZ, UR6, PT ;  /* 0x00000006ff007c0c */ /* 0x000fc4000bf05070 */
[----:B------:R-:W-:Y:S02]  /*297d0*/  LOP3.LUT P1, RZ, R0, 0x1bf, RZ, 0xc0, !PT ;  /* 0x000001bf00ff7812 */ /* 0x000fe4000782c0ff */
[----:B------:R-:W-:-:S04]  /*297e0*/  ISETP.NE.AND.EX P0, PT, RZ, UR7, PT, P0 ;  /* 0x00000007ff007c0c */ /* 0x000fc8000bf05300 */
[----:B------:R-:W-:Y:S02]  /*297f0*/  SEL R27, R19, RZ, !P0 ;  /* 0x000000ff131b7207 */ /* 0x000fe40004000000 */
[----:B-----5:R-:W-:Y:S01]  /*29800*/  SHF.R.S32.HI R2, RZ, 0x1f, R3 ;  /* 0x0000001fff027819 */ /* 0x020fe20000011403 */
[----:B01----:R-:W-:-:S04]  /*29810*/  IMAD.WIDE.U32 R4, R3, UR4, RZ ;  /* 0x0000000403047c25 */ /* 0x003fc8000f8e00ff */
[----:B------:R-:W-:Y:S01]  /*29820*/  IMAD R2, R2, UR4, RZ ;  /* 0x0000000402027c24 */ /* 0x000fe2000f8e02ff */
[----:B------:R0:W-:Y:S03]  /*29830*/  STL.64 [R1+0x10], R4 ;  /* 0x0000100401007387 */ /* 0x0001e60000100a00 */
[----:B------:R-:W-:Y:S01]  /*29840*/  IMAD R0, R3, UR5, R2 ;  /* 0x0000000503007c24 */ /* 0x000fe2000f8e0202 */
[----:B------:R-:W-:-:S03]  /*29850*/  SHF.R.S32.HI R2, RZ, 0x1f, R19 ;  /* 0x0000001fff027819 */ /* 0x000fc60000011413 */
[----:B------:R-:W-:Y:S01]  /*29860*/  IMAD.IADD R3, R5, 0x1, R0 ;  /* 0x0000000105037824 */ /* 0x000fe200078e0200 */
[----:B------:R-:W-:-:S04]  /*29870*/  SEL R0, R2, RZ, !P0 ;  /* 0x000000ff02007207 */ /* 0x000fc80004000000 */
[----:B------:R0:W-:Y:S04]  /*29880*/  STL [R1+0x1c], R3 ;  /* 0x00001c0301007387 */ /* 0x0001e80000100800 */
[----:B------:R0:W-:Y:S01]  /*29890*/  STL [R1+0x20], R0 ;  /* 0x0000200001007387 */ /* 0x0001e20000100800 */
[----:B------:R-:W-:Y:S05]  /*298a0*/  @!P1 BRA `(.L_x_1953) ;  /* 0x0000000000409947 */ /* 0x000fea0003800000 */
[----:B------:R-:W-:Y:S01]  /*298b0*/  MOV R2, 0x0 ;  /* 0x0000000000027802 */ /* 0x000fe20000000f00 */
[----:B------:R-:W-:Y:S01]  /*298c0*/  ULDC.64 UR4, c[0x4][0xc0] ;  /* 0x0100300000047ab9 */ /* 0x000fe20000000a00 */
[----:B------:R-:W-:Y:S01]  /*298d0*/  ULDC.64 UR6, c[0x4][0xc8] ;  /* 0x0100320000067ab9 */ /* 0x000fe20000000a00 */
[----:B------:R-:W-:Y:S01]  /*298e0*/  ULDC.64 UR8, c[0x4][0x28] ;  /* 0x01000a0000087ab9 */ /* 0x000fe20000000a00 */
[----:B0-----:R-:W-:Y:S02]  /*298f0*/  IMAD.U32 R4, RZ, RZ, UR4 ;  /* 0x00000004ff047e24 */ /* 0x001fe4000f8e00ff */
        /* <DEDUP_REMOVED lines=11> */
.L_x_1953:
[----:B------:R-:W-:Y:S05]  /*299b0*/  BSYNC B6 ;  /* 0x0000000000067941 */ /* 0x000fea0003800000 */
.L_x_1952:
[----:B------:R-:W2:Y:S01]  /*299c0*/  LDL.LU R21, [R1+0x20] ;  /* 0x0000200001157983 */ /* 0x000ea20000300800 */
[----:B------:R-:W1:Y:S01]  /*299d0*/  LDC R7, c[0x0][0x448] ;  /* 0x00011200ff077b82 */ /* 0x000e620000000800 */
[----:B------:R-:W-:Y:S02]  /*299e0*/  ULDC.64 UR4, c[0x0][0x2d8] ;  /* 0x0000b60000047ab9 */ /* 0x000fe40000000a00 */
[----:B------:R-:W3:Y:S04]  /*299f0*/  LDL.LU R20, [R1+0x1c] ;  /* 0x00001c0001147983 */ /* 0x000ee80000300800 */
[----:B0-----:R-:W3:Y:S04]  /*29a00*/  LDL.LU.64 R2, [R1+0x10] ;  /* 0x0000100001027983 */ /* 0x001ee80000300a00 */
[----:B------:R0:W5:Y:S01]  /*29a10*/  LDL R8, [R1+0xc] ;  /* 0x00000c0001087983 */ /* 0x0001620000100800 */
[----:B-1----:R-:W-:-:S13]  /*29a20*/  ISETP.NE.AND P0, PT, R7, 0x1, PT ;  /* 0x000000010700780c */ /* 0x002fda0003f05270 */
[----:B------:R-:W1:Y:S01]  /*29a30*/  @P0 LDC R6, c[0x0][0x44c] ;  /* 0x00011300ff060b82 */ /* 0x000e620000000800 */
[C---:B------:R-:W-:Y:S02]  /*29a40*/  LOP3.LUT R9, R30.reuse, 0x40, RZ, 0xfc, !PT ;  /* 0x000000401e097812 */ /* 0x040fe400078efcff */
[----:B------:R-:W-:Y:S01]  /*29a50*/  LOP3.LUT R10, R30, 0x80, RZ, 0xfc, !PT ;  /* 0x000000801e0a7812 */ /* 0x000fe200078efcff */
[----:B---3--:R-:W-:Y:S02]  /*29a60*/  IMAD.MOV.U32 R3, RZ, RZ, R20 ;  /* 0x000000ffff037224 */ /* 0x008fe400078e0014 */
[----:B------:R-:W3:Y:S01]  /*29a70*/  S2R R20, SR_TID.X ;  /* 0x0000000000147919 */ /* 0x000ee20000002100 */
[----:B------:R-:W-:-:S04]  /*29a80*/  IMAD.WIDE.U32 R2, R18, UR4, R2 ;  /* 0x0000000412027c25 */ /* 0x000fc8000f8e0002 */
[----:B------:R-:W-:Y:S01]  /*29a90*/  IMAD R3, R18, UR5, R3 ;  /* 0x0000000512037c24 */ /* 0x000fe2000f8e0203 */
[----:B------:R-:W-:Y:S02]  /*29aa0*/  ULDC.64 UR4, c[0x0][0x2e0] ;  /* 0x0000b80000047ab9 */ /* 0x000fe40000000a00 */
[----:B--2---:R-:W-:Y:S02]  /*29ab0*/  IMAD R0, R21, UR4, RZ ;  /* 0x0000000415007c24 */ /* 0x004fe4000f8e02ff */
[----:B------:R-:W2:Y:S01]  /*29ac0*/  S2R R21, SR_TID.X ;  /* 0x0000000000157919 */ /* 0x000ea20000002100 */
[----:B------:R-:W-:-:S04]  /*29ad0*/  IMAD.WIDE.U32 R2, R27, UR4, R2 ;  /* 0x000000041b027c25 */ /* 0x000fc8000f8e0002 */
[----:B------:R-:W-:Y:S01]  /*29ae0*/  IMAD R0, R27, UR5, R0 ;  /* 0x000000051b007c24 */ /* 0x000fe2000f8e0200 */
[----:B------:R-:W-:-:S03]  /*29af0*/  ULDC.64 UR4, c[0x0][0x2d0] ;  /* 0x0000b40000047ab9 */ /* 0x000fc60000000a00 */
[----:B------:R-:W-:Y:S02]  /*29b00*/  IMAD.IADD R3, R3, 0x1, R0 ;  /* 0x0000000103037824 */ /* 0x000fe400078e0200 */
[----:B------:R-:W4:Y:S01]  /*29b10*/  @P0 LDC R0, c[0x0][0x450] ;  /* 0x00011400ff000b82 */ /* 0x000f220000000800 */
[----:B---3--:R-:W-:-:S04]  /*29b20*/  LOP3.LUT R20, R20, 0x7f, RZ, 0xc0, !PT ;  /* 0x0000007f14147812 */ /* 0x008fc800078ec0ff */
[----:B------:R-:W-:Y:S01]  /*29b30*/  SHF.R.U32.HI R20, RZ, 0x2, R20 ;  /* 0x00000002ff147819 */ /* 0x000fe20000011614 */
[----:B--2---:R-:W-:-:S05]  /*29b40*/  IMAD.SHL.U32 R21, R21, 0x20, RZ ;  /* 0x0000002015157824 */ /* 0x004fca00078e00ff */
[----:B------:R-:W-:-:S04]  /*29b50*/  LOP3.LUT R21, R21, 0x60, RZ, 0xc0, !PT ;  /* 0x0000006015157812 */ /* 0x000fc800078ec0ff */
[----:B------:R-:W-:-:S05]  /*29b60*/  LOP3.LUT R20, R20, R21, RZ, 0xfc, !PT ;  /* 0x0000001514147212 */ /* 0x000fca00078efcff */
[----:B------:R-:W-:-:S04]  /*29b70*/  IMAD.IADD R5, R20, 0x1, R17 ;  /* 0x0000000114057824 */ /* 0x000fc800078e0211 */
[----:B-1----:R-:W-:-:S04]  /*29b80*/  @P0 IMAD.HI.U32 R6, R5, R6, RZ ;  /* 0x0000000605060227 */ /* 0x002fc800078e00ff */
[----:B------:R-:W-:Y:S01]  /*29b90*/  IMAD.MOV.U32 R4, RZ, RZ, R5 ;  /* 0x000000ffff047224 */ /* 0x000fe200078e0005 */
[----:B----4-:R-:W-:Y:S01]  /*29ba0*/  @P0 SHF.R.U32.HI R4, RZ, R0, R6 ;  /* 0x00000000ff040219 */ /* 0x010fe20000011606 */
[----:B------:R-:W1:Y:S04]  /*29bb0*/  S2R R20, SR_TID.X ;  /* 0x0000000000147919 */ /* 0x000e680000002100 */
[----:B------:R-:W-:-:S04]  /*29bc0*/  IMAD.MOV R0, RZ, RZ, -R4 ;  /* 0x000000ffff007224 */ /* 0x000fc800078e0a04 */
[----:B------:R-:W-:Y:S01]  /*29bd0*/  IMAD R0, R7, R0, R5 ;  /* 0x0000000007007224 */ /* 0x000fe200078e0205 */
[----:B------:R-:W-:Y:S01]  /*29be0*/  SHF.R.S32.HI R5, RZ, 0x1f, R4 ;  /* 0x0000001fff057819 */ /* 0x000fe20000011404 */
[----:B------:R-:W-:-:S04]  /*29bf0*/  IMAD.WIDE.U32 R2, R4, UR4, R2 ;  /* 0x0000000404027c25 */ /* 0x000fc8000f8e0002 */
[----:B------:R-:W-:-:S04]  /*29c00*/  IMAD R5, R5, UR4, RZ ;  /* 0x0000000405057c24 */ /* 0x000fc8000f8e02ff */
        /* <DEDUP_REMOVED lines=8> */
[----:B------:R-:W-:Y:S01]  /*29c90*/  IADD3 R0, P0, R2, UR4, RZ ;  /* 0x0000000402007c10 */ /* 0x000fe2000ff1e0ff */
[----:B------:R-:W-:Y:S01]  /*29ca0*/  ULDC UR4, c[0x0][0x2b8] ;  /* 0x0000ae0000047ab9 */ /* 0x000fe20000000800 */
[----:B-1----:R-:W-:Y:S02]  /*29cb0*/  LOP3.LUT R20, R20, 0x7f, RZ, 0xc0, !PT ;  /* 0x0000007f14147812 */ /* 0x002fe400078ec0ff */
[----:B------:R-:W-:Y:S01]  /*29cc0*/  IADD3.X R4, R3, UR5, R4, P0, !PT ;  /* 0x0000000503047c10 */ /* 0x000fe200087fe404 */
[----:B------:R-:W-:Y:S01]  /*29cd0*/  UMOV UR5, 0xffffffff ;  /* 0xffffffff00057882 */ /* 0x000fe20000000000 */
[----:B------:R-:W-:Y:S02]  /*29ce0*/  ISETP.GE.AND P3, PT, R30, UR4, PT ;  /* 0x000000041e007c0c */ /* 0x000fe4000bf66270 */
[----:B------:R-:W-:-:S02]  /*29cf0*/  ISETP.GE.AND P0, PT, R9, UR4, PT ;  /* 0x0000000409007c0c */ /* 0x000fc4000bf06270 */
[----:B------:R-:W-:Y:S02]  /*29d00*/  ISETP.GE.AND P1, PT, R10, UR4, PT ;  /* 0x000000040a007c0c */ /* 0x000fe4000bf26270 */
[----:B------:R-:W-:Y:S01]  /*29d10*/  SHF.R.U32.HI R9, RZ, 0x2, R20 ;  /* 0x00000002ff097819 */ /* 0x000fe20000011614 */
[----:B0-----:R-:W-:Y:S10]  /*29d20*/  BRA.DIV UR5, `(.L_x_1954) ;  /* 0x0000008a05547947 */ /* 0x001ff4000b800000 */
[----:B------:R-:W0:Y:S01]  /*29d30*/  SHFL.IDX PT, R3, R0, RZ, 0x1c1f ;  /* 0x001c1fff00037589 */ /* 0x000e2200000e0000 */
[----:B------:R-:W-:Y:S02]  /*29d40*/  IMAD R35, R35, R7, RZ ;  /* 0x0000000723237224 */ /* 0x000fe400078e02ff */
[----:B------:R-:W-:Y:S01]  /*29d50*/  IMAD.IADD R17, R9, 0x1, R17 ;  /* 0x0000000109117824 */ /* 0x000fe200078e0211 */
[----:B------:R-:W1:Y:S04]  /*29d60*/  SHFL.IDX PT, R2, R4, RZ, 0x1c1f ;  /* 0x001c1fff04027589 */ /* 0x000e6800000e0000 */
[----:B------:R-:W-:Y:S01]  /*29d70*/  ISETP.GE.AND P2, PT, R17, R35, PT ;  /* 0x000000231100720c */ /* 0x000fe20003f46270 */
[----:B------:R-:W-:-:S12]  /*29d80*/  SHFL.IDX PT, R14, R0, 0x3, 0x1c1f ;  /* 0x007c1f00000e7f89 */ /* 0x000fd800000e0000 */
[----:B0-----:R-:W-:-:S05]  /*29d90*/  @!P2 IADD3 R3, P4, R30, R3, RZ ;  /* 0x000000031e03a210 */ /* 0x001fca0007f9e0ff */
[----:B-1----:R-:W-:-:S05]  /*29da0*/  @!P2 IMAD.X R2, RZ, RZ, R2, P4 ;  /* 0x000000ffff02a224 */ /* 0x002fca00020e0602 */
[----:B------:R-:W-:-:S04]  /*29db0*/  @!P2 LOP3.LUT R3, R3, R2, RZ, 0x3c, !PT ;  /* 0x000000020303a212 */ /* 0x000fc800078e3cff */
[----:B------:R-:W-:-:S04]  /*29dc0*/  @!P2 LOP3.LUT R2, R3, R2, RZ, 0x3c, !PT ;  /* 0x000000020302a212 */ /* 0x000fc800078e3cff */
[----:B------:R-:W-:-:S05]  /*29dd0*/  @!P2 LOP3.LUT R3, R3, R2, RZ, 0x3c, !PT ;  /* 0x000000020303a212 */ /* 0x000fca00078e3cff */
[----:B-----5:R-:W-:Y:S04]  /*29de0*/  @!P2 LDGSTS.E.BYPASS.LTC128B.128 [R8+0x18400], desc[UR42][R2.64], !P3 ;  /* 0x184000000208afae */ /* 0x020fe8000d901d6a */
[----:B------:R-:W-:Y:S04]  /*29df0*/  @!P2 LDGSTS.E.BYPASS.LTC128B.128 [R8+0x1a400], desc[UR42][R2.64+0x40], !P0 ;  /* 0x1a4000400208afae */ /* 0x000fe8000c101d6a */
[----:B------:R0:W-:Y:S02]  /*29e00*/  @!P2 LDGSTS.E.BYPASS.LTC128B.128 [R8+0x1c400], desc[UR42][R2.64+0x80], !P1 ;  /* 0x1c4000800208afae */ /* 0x0001e4000c901d6a */
[----:B0-----:R-:W-:-:S02]  /*29e10*/  VIADD R2, R17, 0x20 ;  /* 0x0000002011027836 */ /* 0x001fc40000000000 */
[----:B------:R-:W0:Y:S03]  /*29e20*/  SHFL.IDX PT, R3, R0, 0x1, 0x1c1f ;  /* 0x003c1f0000037f89 */ /* 0x000e2600000e0000 */
[----:B------:R-:W-:Y:S02]  /*29e30*/  ISETP.GE.AND P2, PT, R2, R35, PT ;  /* 0x000000230200720c */ /* 0x000fe40003f46270 */
[----:B------:R-:W1:Y:S11]  /*29e40*/  SHFL.IDX PT, R2, R4, 0x1, 0x1c1f ;  /* 0x003c1f0004027f89 */ /* 0x000e7600000e0000 */
[----:B0-----:R-:W-:-:S05]  /*29e50*/  @!P2 IADD3 R3, P4, R30, R3, RZ ;  /* 0x000000031e03a210 */ /* 0x001fca0007f9e0ff */
[----:B-1----:R-:W-:-:S05]  /*29e60*/  @!P2 IMAD.X R2, RZ, RZ, R2, P4 ;  /* 0x000000ffff02a224 */ /* 0x002fca00020e0602 */
[----:B------:R-:W-:-:S04]  /*29e70*/  @!P2 LOP3.LUT R3, R3, R2, RZ, 0x3c, !PT ;  /* 0x000000020303a212 */ /* 0x000fc800078e3cff */
[----:B------:R-:W-:-:S04]  /*29e80*/  @!P2 LOP3.LUT R2, R3, R2, RZ, 0x3c, !PT ;  /* 0x000000020302a212 */ /* 0x000fc800078e3cff */
[----:B------:R-:W-:-:S05]  /*29e90*/  @!P2 LOP3.LUT R3, R3, R2, RZ, 0x3c, !PT ;  /* 0x000000020303a212 */ /* 0x000fca00078e3cff */
[----:B------:R-:W-:Y:S04]  /*29ea0*/  @!P2 LDGSTS.E.BYPASS.LTC128B.128 [R8+0x18c00], desc[UR42][R2.64], !P3 ;  /* 0x18c000000208afae */ /* 0x000fe8000d901d6a */
[----:B------:R-:W-:Y:S04]  /*29eb0*/  @!P2 LDGSTS.E.BYPASS.LTC128B.128 [R8+0x1ac00], desc[UR42][R2.64+0x40], !P0 ;  /* 0x1ac000400208afae */ /* 0x000fe8000c101d6a */
[----:B------:R0:W-:Y:S02]  /*29ec0*/  @!P2 LDGSTS.E.BYPASS.LTC128B.128 [R8+0x1cc00], desc[UR42][R2.64+0x80], !P1 ;  /* 0x1cc000800208afae */ /* 0x0001e4000c901d6a */
[----:B0-----:R-:W-:-:S02]  /*29ed0*/  VIADD R2, R17, 0x40 ;  /* 0x0000004011027836 */ /* 0x001fc40000000000 */
[----:B------:R-:W0:Y:S03]  /*29ee0*/  SHFL.IDX PT, R3, R0, 0x2, 0x1c1f ;  /* 0x005c1f0000037f89 */ /* 0x000e2600000e0000 */
[----:B------:R-:W-:Y:S02]  /*29ef0*/  ISETP.GE.AND P2, PT, R2, R35, PT ;  /* 0x000000230200720c */ /* 0x000fe40003f46270 */
[----:B------:R-:W1:Y:S04]  /*29f00*/  SHFL.IDX PT, R2, R4, 0x2, 0x1c1f ;  /* 0x005c1f0004027f89 */ /* 0x000e6800000e0000 */
[----:B------:R-:W2:Y:S07]  /*29f10*/  SHFL.IDX PT, R4, R4, 0x3, 0x1c1f ;  /* 0x007c1f0004047f89 */ /* 0x000eae00000e0000 */
[----:B0-----:R-:W-:-:S05]  /*29f20*/  @!P2 IADD3 R3, P4, R30, R3, RZ ;  /* 0x000000031e03a210 */ /* 0x001fca0007f9e0ff */
[----:B-1----:R-:W-:-:S05]  /*29f30*/  @!P2 IMAD.X R2, RZ, RZ, R2, P4 ;  /* 0x000000ffff02a224 */ /* 0x002fca00020e0602 */
[----:B------:R-:W-:-:S04]  /*29f40*/  @!P2 LOP3.LUT R3, R3, R2, RZ, 0x3c, !PT ;  /* 0x000000020303a212 */ /* 0x000fc800078e3cff */
[----:B------:R-:W-:-:S04]  /*29f50*/  @!P2 LOP3.LUT R2, R3, R2, RZ, 0x3c, !PT ;  /* 0x000000020302a212 */ /* 0x000fc800078e3cff */
[----:B------:R-:W-:-:S05]  /*29f60*/  @!P2 LOP3.LUT R3, R3, R2, RZ, 0x3c, !PT ;  /* 0x000000020303a212 */ /* 0x000fca00078e3cff */
[----:B------:R0:W-:Y:S04]  /*29f70*/  @!P2 LDGSTS.E.BYPASS.LTC128B.128 [R8+0x19400], desc[UR42][R2.64], !P3 ;  /* 0x194000000208afae */ /* 0x0001e8000d901d6a */
[----:B------:R0:W-:Y:S04]  /*29f80*/  @!P2 LDGSTS.E.BYPASS.LTC128B.128 [R8+0x1b400], desc[UR42][R2.64+0x40], !P0 ;  /* 0x1b4000400208afae */ /* 0x0001e8000c101d6a */
[----:B--2---:R0:W-:Y:S02]  /*29f90*/  @!P2 LDGSTS.E.BYPASS.LTC128B.128 [R8+0x1d400], desc[UR42][R2.64+0x80], !P1 ;  /* 0x1d4000800208afae */ /* 0x0041e4000c901d6a */
.L_x_2229:
[----:B------:R-:W-:Y:S01]  /*29fa0*/  VIADD R0, R17, 0x60 ;  /* 0x0000006011007836 */ /* 0x000fe20000000000 */
[----:B------:R-:W-:Y:S04]  /*29fb0*/  BSSY B0, `(.L_x_1955) ;  /* 0x000000b000007945 */ /* 0x000fe80003800000 */
[----:B------:R-:W-:-:S13]  /*29fc0*/  ISETP.GE.AND P2, PT, R0, R35, PT ;  /* 0x000000230000720c */ /* 0x000fda0003f46270 */
[----:B------:R-:W-:Y:S05]  /*29fd0*/  @P2 BRA `(.L_x_1956) ;  /* 0x0000000000202947 */ /* 0x000fea0003800000 */
[----:B0-----:R-:W-:-:S05]  /*29fe0*/  IADD3 R2, P2, R30, R14, RZ ;  /* 0x0000000e1e027210 */ /* 0x001fca0007f5e0ff */
[----:B------:R-:W-:-:S05]  /*29ff0*/  IMAD.X R3, RZ, RZ, R4, P2 ;  /* 0x000000ffff037224 */ /* 0x000fca00010e0604 */
[----:B------:R-:W-:Y:S01]  /*2a000*/  @!PT LDS RZ, [RZ] ;  /* 0x00000000fffff984 */ /* 0x000fe20000000800 */
[----:B------:R-:W-:Y:S01]  /*2a010*/  @!PT LDS RZ, [RZ] ;  /* 0x00000000fffff984 */ /* 0x000fe20000000800 */
[----:B------:R-:W-:Y:S01]  /*2a020*/  @!PT LDS RZ, [RZ] ;  /* 0x00000000fffff984 */ /* 0x000fe20000000800 */
[----:B------:R1:W-:Y:S04]  /*2a030*/  LDGSTS.E.BYPASS.LTC128B.128 [R8+0x19c00], desc[UR42][R2.64], !P3 ;  /* 0x19c0000002087fae */ /* 0x0003e8000d901d6a */
[----:B------:R1:W-:Y:S04]  /*2a040*/  LDGSTS.E.BYPASS.LTC128B.128 [R8+0x1bc00], desc[UR42][R2.64+0x40], !P0 ;  /* 0x1bc0004002087fae */ /* 0x0003e8000c101d6a */
[----:B------:R1:W-:Y:S02]  /*2a050*/  LDGSTS.E.BYPASS.LTC128B.128 [R8+0x1dc00], desc[UR42][R2.64+0x80], !P1 ;  /* 0x1dc0008002087fae */ /* 0x0003e4000c901d6a */
.L_x_1956:
[----:B------:R-:W-:Y:S05]  /*2a060*/  BSYNC B0 ;  /* 0x0000000000007941 */ /* 0x000fea0003800000 */
.L_x_1955:
[----:B------:R-:W-:Y:S01]  /*2a070*/  NOP ;  /* 0x0000000000007918 */ /* 0x000fe20000000000 */
[----:B------:R-:W-:-:S13]  /*2a080*/  PLOP3.LUT P0, PT, PT, PT, PT, 0x80, 0x0 ;  /* 0x000000000000781c */ /* 0x000fda0003f0f070 */
.L_x_1957:
[----:B------:R-:W-:Y:S02]  /*2a090*/  PLOP3.LUT P1, PT, P1, P0, PT, 0xa2, 0x0 ;  /* 0x000000000000781c */ /* 0x000fe40000f21472 */
[----:B------:R-:W-:-:S08]  /*2a0a0*/  @P0 R2UR P1, UR4, R23 ;  /* 0x00000000170402ca */ /* 0x000fd00000020000 */
[----:B------:R-:W-:-:S05]  /*2a0b0*/  @P0 PLOP3.LUT P0, PT, P1, PT, PT, 0x80, 0x0 ;  /* 0x000000000000081c */ /* 0x000fca0000f0f070 */
[----:B------:R-:W-:Y:S01]  /*2a0c0*/  @!P1 SYNCS.ARRIVE.TRANS64.RED.A0T1 RZ, [UR4+0x2a800], RZ ;  /* 0x02a800ffffff99a7 */ /* 0x000fe20008200404 */
[----:B------:R-:W-:Y:S07]  /*2a0d0*/  @!P1 ARRIVES.LDGSTSBAR.64.TRANSCNT [UR4+0x2a800] ;  /* 0x02a80000ff0099b0 */ /* 0x000fee0008000a84 */
[----:B------:R-:W-:Y:S05]  /*2a0e0*/  @P0 BRA.U.ANY `(.L_x_1957) ;  /* 0xfffffffd00e80947 */ /* 0x000fea000393ffff */
[----:B01----:R-:W2:Y:S02]  /*2a0f0*/  LDL.LU R2, [R1+0x24] ;  /* 0x0000240001027983 */ /* 0x003ea40000300800 */
[----:B--2---:R-:W-:-:S05]  /*2a100*/  VIADD R2, R2, 0x1 ;  /* 0x0000000102027836 */ /* 0x004fca0000000000 */
[----:B------:R0:W-:Y:S01]  /*2a110*/  STL [R1+0x24], R2 ;  /* 0x0000240201007387 */ /* 0x0001e20000100800 */
[----:B------:R-:W-:-:S04]  /*2a120*/  LEA.HI R0, R2, R2, RZ, 0x1 ;  /* 0x0000000202007211 */ /* 0x000fc800078f08ff */
[----:B------:R-:W-:-:S05]  /*2a130*/  LOP3.LUT R0, R0, 0xfffffffe, RZ, 0xc0, !PT ;  /* 0xfffffffe00007812 */ /* 0x000fca00078ec0ff */
[----:B------:R-:W-:-:S05]  /*2a140*/  IMAD.IADD R0, R2, 0x1, -R0 ;  /* 0x0000000102007824 */ /* 0x000fca00078e0a00 */
[----:B------:R-:W-:Y:S01]  /*2a150*/  SHF.L.U32 R0, R0, 0x1f, RZ ;  /* 0x0000001f00007819 */ /* 0x000fe200000006ff */
[----:B------:R-:W-:Y:S01]  /*2a160*/  NOP ;  /* 0x0000000000007918 */ /* 0x000fe20000000000 */
[----:B0-----:R-:W2:Y:S01]  /*2a170*/  LDL.LU R2, [R1+0x18] ;  /* 0x0000180001027983 */ /* 0x001ea20000300800 */
[----:B------:R0:W-:Y:S01]  /*2a180*/  SYNCS.ARRIVE.TRANS64.A1T0 RZ, [R23+URZ+0x2a800], RZ ;  /* 0x02a800ff17ff79a7 */ /* 0x0001e2000810003f */
[----:B------:R-:W-:Y:S01]  /*2a190*/  BSSY B0, `(.L_x_1958) ;  /* 0x0000005000007945 */ /* 0x000fe20003800000 */
[----:B------:R-:W1:Y:S01]  /*2a1a0*/  SYNCS.PHASECHK.TRANS64.TRYWAIT P1, [R23+URZ+0x2a820], R0 ;  /* 0x02a82000170075a7 */ /* 0x000e62000802017f */
[----:B--2---:R-:W-:-:S05]  /*2a1b0*/  VIADD R20, R2, 0xfffffffe ;  /* 0xfffffffe02147836 */ /* 0x004fca0000000000 */
[----:B------:R-:W-:Y:S01]  /*2a1c0*/  ISETP.GE.AND P0, PT, R20, R32, PT ;  /* 0x000000201400720c */ /* 0x000fe20003f06270 */
[----:B01----:R-:W-:-:S12]  /*2a1d0*/  @!P1 BRA `(.L_x_1959) ;  /* 0x0000008800809947 */ /* 0x003fd80003800000 */
.L_x_2230:
[----:B------:R-:W-:Y:S05]  /*2a1e0*/  BSYNC B0 ;  /* 0x0000000000007941 */ /* 0x000fea0003800000 */
.L_x_1958:
[----:B------:R-:W-:Y:S05]  /*2a1f0*/  @!P0 BRA `(.L_x_1960) ;  /* 0x0000001000ec8947 */ /* 0x000fea0003800000 */
[----:B------:R-:W-:Y:S02]  /*2a200*/  IMAD.MOV.U32 R5, RZ, RZ, R24 ;  /* 0x000000ffff057224 */ /* 0x000fe400078e0018 */
[----:B------:R-:W-:-:S07]  /*2a210*/  IMAD.MOV.U32 R6, RZ, RZ, R26 ;  /* 0x000000ffff067224 */ /* 0x000fce00078e001a */
.L_x_1980:
[----:B-1----:R-:W1:Y:S01]  /*2a220*/  LDC R7, c[0x0][0x430] ;  /* 0x00010c00ff077b82 */ /* 0x002e620000000800 */
[----:B0-----:R-:W0:Y:S01]  /*2a230*/  S2R R2, SR_TID.X ;  /* 0x0000000000027919 */ /* 0x001e220000002100 */
[----:B------:R-:W-:Y:S05]  /*2a240*/  YIELD ;  /* 0x0000000000007946 */ /* 0x000fea0003800000 */
[----:B------:R-:W-:Y:S01]  /*2a250*/  ULDC.64 UR4, c[0x0][0x428] ;  /* 0x00010a0000047ab9 */ /* 0x000fe20000000a00 */
[----:B-1----:R-:W-:Y:S02]  /*2a260*/  ISETP.NE.AND P0, PT, R7, 0x1, PT ;  /* 0x000000010700780c */ /* 0x002fe40003f05270 */
[C---:B0-----:R-:W-:Y:S01]  /*2a270*/  LOP3.LUT R0, R2.reuse, 0x7f, RZ, 0xc0, !PT ;  /* 0x0000007f02007812 */ /* 0x041fe200078ec0ff */
[----:B--2---:R-:W-:-:S10]  /*2a280*/  IMAD.SHL.U32 R3, R2, 0x20, RZ ;  /* 0x0000002002037824 */ /* 0x004fd400078e00ff */
[----:B------:R-:W0:Y:S01]  /*2a290*/  @P0 LDC R4, c[0x0][0x434] ;  /* 0x00010d00ff040b82 */ /* 0x000e220000000800 */
[----:B------:R-:W-:Y:S02]  /*2a2a0*/  SHF.R.U32.HI R2, RZ, 0x2, R0 ;  /* 0x00000002ff027819 */ /* 0x000fe40000011600 */
[----:B------:R-:W-:-:S03]  /*2a2b0*/  LOP3.LUT R3, R3, 0x60, RZ, 0xc0, !PT ;  /* 0x0000006003037812 */ /* 0x000fc600078ec0ff */
[----:B------:R-:W-:Y:S02]  /*2a2c0*/  IMAD R2, R20, 0x80, R2 ;  /* 0x0000008014027824 */ /* 0x000fe400078e0202 */
[----:B------:R-:W1:Y:S03]  /*2a2d0*/  @P0 LDC R0, c[0x0][0x438] ;  /* 0x00010e00ff000b82 */ /* 0x000e660000000800 */
[----:B------:R-:W-:-:S05]  /*2a2e0*/  IADD3 R3, R3, R2, R33 ;  /* 0x0000000203037210 */ /* 0x000fca0007ffe021 */
[----:B------:R-:W-:Y:S02]  /*2a2f0*/  IMAD.MOV.U32 R2, RZ, RZ, R3 ;  /* 0x000000ffff027224 */ /* 0x000fe400078e0003 */
[----:B0-----:R-:W-:-:S05]  /*2a300*/  @P0 IMAD.HI.U32 R4, R3, R4, RZ ;  /* 0x0000000403040227 */ /* 0x001fca00078e00ff */
[----:B-1----:R-:W-:-:S05]  /*2a310*/  @P0 SHF.R.U32.HI R2, RZ, R0, R4 ;  /* 0x00000000ff020219 */ /* 0x002fca0000011604 */
[----:B------:R-:W-:-:S04]  /*2a320*/  IMAD.MOV R0, RZ, RZ, -R2 ;  /* 0x000000ffff007224 */ /* 0x000fc800078e0a02 */
[----:B------:R-:W-:Y:S01]  /*2a330*/  IMAD R7, R7, R0, R3 ;  /* 0x0000000007077224 */ /* 0x000fe200078e0203 */
[----:B------:R-:W-:Y:S01]  /*2a340*/  SHF.R.S32.HI R3, RZ, 0x1f, R2 ;  /* 0x0000001fff037819 */ /* 0x000fe20000011402 */
[----:B------:R-:W-:-:S04]  /*2a350*/  IMAD R0, R34, UR4, RZ ;  /* 0x0000000422007c24 */ /* 0x000fc8000f8e02ff */
[C---:B------:R-:W-:Y:S02]  /*2a360*/  IMAD R0, R29.reuse, UR5, R0 ;  /* 0x000000051d007c24 */ /* 0x040fe4000f8e0200 */
[----:B------:R-:W-:Y:S01]  /*2a370*/  IMAD.WIDE.U32 R2, R29, UR4, R2 ;  /* 0x000000041d027c25 */ /* 0x000fe2000f8e0002 */
[----:B------:R-:W-:-:S03]  /*2a380*/  ULDC.64 UR4, c[0x0][0x418] ;  /* 0x0001060000047ab9 */ /* 0x000fc60000000a00 */
[----:B------:R-:W-:Y:S01]  /*2a390*/  IMAD.IADD R0, R0, 0x1, R3 ;  /* 0x0000000100007824 */ /* 0x000fe200078e0203 */
[----:B------:R-:W-:-:S04]  /*2a3a0*/  LEA R8, P0, R2, UR4, 0x2 ;  /* 0x0000000402087c11 */ /* 0x000fc8000f8010ff */
[----:B------:R-:W-:-:S05]  /*2a3b0*/  LEA.HI.X R9, R2, UR5, R0, 0x2, P0 ;  /* 0x0000000502097c11 */ /* 0x000fca00080f1400 */
[----:B------:R-:W2:Y:S01]  /*2a3c0*/  LDG.E R8, desc[UR42][R8.64] ;  /* 0x0000002a08087981 */ /* 0x000ea2000c1e1900 */
[----:B------:R-:W-:Y:S01]  /*2a3d0*/  IMAD.U32 R10, RZ, RZ, UR39 ;  /* 0x00000027ff0a7e24 */ /* 0x000fe2000f8e00ff */
[C---:B------:R-:W-:Y:S01]  /*2a3e0*/  ISETP.GT.AND P1, PT, R20.reuse, R32, PT ;  /* 0x000000201400720c */ /* 0x040fe20003f24270 */
[----:B------:R-:W-:Y:S02]  /*2a3f0*/  VIADD R24, R5, 0x1 ;  /* 0x0000000105187836 */ /* 0x000fe40000000000 */
[----:B------:R-:W-:Y:S01]  /*2a400*/  VIADD R20, R20, 0xffffffff ;  /* 0xffffffff14147836 */ /* 0x000fe20000000000 */
[----:B------:R-:W-:Y:S02]  /*2a410*/  ISETP.NE.AND P2, PT, R10, 0x3, PT ;  /* 0x000000030a00780c */ /* 0x000fe40003f45270 */
[----:B------:R-:W-:-:S04]  /*2a420*/  ISETP.NE.AND P0, PT, R24, 0x2, PT ;  /* 0x000000021800780c */ /* 0x000fc80003f05270 */
[----:B------:R-:W-:Y:S02]  /*2a430*/  SEL R3, RZ, 0x1, P0 ;  /* 0x00000001ff037807 */ /* 0x000fe40000000000 */
[----:B------:R-:W-:Y:S02]  /*2a440*/  SEL R24, R24, RZ, P0 ;  /* 0x000000ff18187207 */ /* 0x000fe40000000000 */
[----:B------:R-:W-:Y:S02]  /*2a450*/  LOP3.LUT R26, R6, R3, RZ, 0x3c, !PT ;  /* 0x00000003061a7212 */ /* 0x000fe400078e3cff */
[----:B--2---:R-:W-:Y:S01]  /*2a460*/  SHF.R.S32.HI R10, RZ, 0x1f, R8 ;  /* 0x0000001fff0a7819 */ /* 0x004fe20000011408 */
[----:B------:R-:W-:Y:S06]  /*2a470*/  @!P2 BRA `(.L_x_1961) ;  /* 0x000000000004a947 */ /* 0x000fec0003800000 */
[----:B------:R-:W-:Y:S01]  /*2a480*/  BPT.TRAP 0x1 ;  /* 0x000000040000795c */ /* 0x000fe20000300000 */
.L_x_1961:
[----:B------:R-:W-:Y:S01]  /*2a490*/  IMAD R4, R24, 0x8, R23 ;  /* 0x0000000818047824 */ /* 0x000fe200078e0217 */
[----:B------:R-:W-:Y:S01]  /*2a4a0*/  SHF.L.U32 R17, R26, 0x1f, RZ ;  /* 0x0000001f1a117819 */ /* 0x000fe200000006ff */
[----:B------:R-:W-:Y:S01]  /*2a4b0*/  BSSY B0, `(.L_x_1962) ;  /* 0x0000004000007945 */ /* 0x000fe20003800000 */
[----:B------:R-:W-:Y:S02]  /*2a4c0*/  SHF.R.S32.HI R9, RZ, 0x1f, R7 ;  /* 0x0000001fff097819 */ /* 0x000fe40000011407 */
[----:B------:R-:W0:Y:S02]  /*2a4d0*/  SYNCS.PHASECHK.TRANS64.TRYWAIT P0, [R4+URZ+0x2a880], R17 ;  /* 0x02a88011040075a7 */ /* 0x000e24000800017f */
[----:B0-----:R-:W-:Y:S05]  /*2a4e0*/  @!P0 BRA `(.L_x_1963) ;  /* 0x0000008400d08947 */ /* 0x001fea0003800000 */
.L_x_2231:
[----:B------:R-:W-:Y:S05]  /*2a4f0*/  BSYNC B0 ;  /* 0x0000000000007941 */ /* 0x000fea0003800000 */
.L_x_1962:
[----:B------:R-:W-:Y:S01]  /*2a500*/  ULDC.64 UR4, c[0x0][0x328] ;  /* 0x0000ca0000047ab9 */ /* 0x000fe20000000a00 */
[----:B------:R-:W1:Y:S01]  /*2a510*/  LDC R11, c[0x0][0x2f4] ;  /* 0x0000bd00ff0b7b82 */ /* 0x000e620000000800 */
[----:B------:R-:W-:Y:S01]  /*2a520*/  IMAD R0, R9, UR4, RZ ;  /* 0x0000000409007c24 */ /* 0x000fe2000f8e02ff */
[----:B------:R-:W-:Y:S01]  /*2a530*/  ULDC.64 UR6, c[0x0][0x318] ;  /* 0x0000c60000067ab9 */ /* 0x000fe20000000a00 */
[C---:B------:R-:W-:Y:S01]  /*2a540*/  IMAD.WIDE.U32 R2, R7.reuse, UR4, RZ ;  /* 0x0000000407027c25 */ /* 0x040fe2000f8e00ff */
[C---:B------:R-:W-:Y:S02]  /*2a550*/  LOP3.LUT R13, R30.reuse, 0x80, RZ, 0xfc, !PT ;  /* 0x000000801e0d7812 */ /* 0x040fe400078efcff */
[----:B------:R-:W-:Y:S01]  /*2a560*/  LOP3.LUT R12, R30, 0x40, RZ, 0xfc, !PT ;  /* 0x000000401e0c7812 */ /* 0x000fe200078efcff */
[----:B------:R-:W-:Y:S01]  /*2a570*/  IMAD R0, R7, UR5, R0 ;  /* 0x0000000507007c24 */ /* 0x000fe2000f8e0200 */
[----:B------:R-:W-:Y:S01]  /*2a580*/  ULDC.64 UR4, c[0x0][0x338] ;  /* 0x0000ce0000047ab9 */ /* 0x000fe20000000a00 */
[----:B------:R-:W-:-:S02]  /*2a590*/  IMAD R35, R24, 0x6000, R37 ;  /* 0x0000600018237824 */ /* 0x000fc400078e0225 */
[----:B------:R-:W-:Y:S02]  /*2a5a0*/  IMAD.IADD R3, R3, 0x1, R0 ;  /* 0x0000000103037824 */ /* 0x000fe400078e0200 */
[----:B------:R-:W-:Y:S02]  /*2a5b0*/  IMAD R0, R10, UR4, RZ ;  /* 0x000000040a007c24 */ /* 0x000fe4000f8e02ff */
[----:B------:R-:W-:-:S04]  /*2a5c0*/  IMAD.WIDE.U32 R2, R8, UR4, R2 ;  /* 0x0000000408027c25 */ /* 0x000fc8000f8e0002 */
[----:B------:R-:W-:Y:S01]  /*2a5d0*/  IMAD R0, R8, UR5, R0 ;  /* 0x0000000508007c24 */ /* 0x000fe2000f8e0200 */
[----:B------:R-:W-:-:S03]  /*2a5e0*/  ULDC.64 UR4, c[0x0][0x330] ;  /* 0x0000cc0000047ab9 */ /* 0x000fc60000000a00 */
[----:B------:R-:W-:Y:S01]  /*2a5f0*/  IMAD.IADD R3, R3, 0x1, R0 ;  /* 0x0000000103037824 */ /* 0x000fe200078e0200 */
[-C--:B-1----:R-:W-:Y:S02]  /*2a600*/  ISETP.GE.AND P2, PT, R13, R11.reuse, PT ;  /* 0x0000000b0d00720c */ /* 0x082fe40003f46270 */
[-C--:B------:R-:W-:Y:S01]  /*2a610*/  ISETP.GE.AND P3, PT, R12, R11.reuse, PT ;  /* 0x0000000b0c00720c */ /* 0x080fe20003f66270 */
[----:B------:R-:W-:Y:S01]  /*2a620*/  IMAD.WIDE.U32 R2, R18, UR4, R2 ;  /* 0x0000000412027c25 */ /* 0x000fe2000f8e0002 */
[----:B------:R-:W-:Y:S01]  /*2a630*/  UMOV UR4, 0xffffffff ;  /* 0xffffffff00047882 */ /* 0x000fe20000000000 */
[----:B------:R-:W-:Y:S02]  /*2a640*/  ISETP.GE.AND P4, PT, R30, R11, PT ;  /* 0x0000000b1e00720c */ /* 0x000fe40003f86270 */
[----:B------:R-:W-:Y:S01]  /*2a650*/  IMAD R27, R18, UR5, R3 ;  /* 0x00000005121b7c24 */ /* 0x000fe2000f8e0203 */
[----:B------:R-:W-:-:S04]  /*2a660*/  IADD3 R21, P0, R2, UR6, RZ ;  /* 0x0000000602157c10 */ /* 0x000fc8000ff1e0ff */
[----:B------:R-:W-:Y:S01]  /*2a670*/  IADD3.X R27, R27, UR7, RZ, P0, !PT ;  /* 0x000000071b1b7c10 */ /* 0x000fe200087fe4ff */
[----:B------:R-:W-:Y:S08]  /*2a680*/  BRA.DIV UR4, `(.L_x_1964) ;  /* 0x00000086047c7947 */ /* 0x000ff0000b800000 */
[----:B------:R-:W1:Y:S04]  /*2a690*/  SHFL.IDX PT, R2, R21, RZ, 0x1c1f ;  /* 0x001c1fff15027589 */ /* 0x000e6800000e0000 */
[----:B------:R-:W2:Y:S01]  /*2a6a0*/  SHFL.IDX PT, R0, R27, RZ, 0x1c1f ;  /* 0x001c1fff1b007589 */ /* 0x000ea200000e0000 */
        /* <DEDUP_REMOVED lines=17> */
[----:B------:R1:W2:Y:S04]  /*2a7c0*/  SHFL.IDX PT, R35, R27, 0x3, 0x1c1f ;  /* 0x007c1f001b237f89 */ /* 0x0002a800000e0000 */
[----:B------:R-:W-:Y:S04]  /*2a7d0*/  LDGSTS.E.BYPASS.LTC128B.128 [R0+0xd400], desc[UR42][R2.64], !P4 ;  /* 0x0d40000002007fae */ /* 0x000fe8000e101d6a */
[----:B------:R-:W-:Y:S04]  /*2a7e0*/  LDGSTS.E.BYPASS.LTC128B.128 [R0+0xf400], desc[UR42][R2.64+0x40], !P3 ;  /* 0x0f40004002007fae */ /* 0x000fe8000d901d6a */
[----:B------:R3:W-:Y:S04]  /*2a7f0*/  LDGSTS.E.BYPASS.LTC128B.128 [R0+0x11400], desc[UR42][R2.64+0x80], !P2 ;  /* 0x1140008002007fae */ /* 0x0007e8000d101d6a */
[----:B--23--:R1:W3:Y:S02]  /*2a800*/  SHFL.IDX PT, R2, R21, 0x3, 0x1c1f ;  /* 0x007c1f0015027f89 */ /* 0x00c2e400000e0000 */
.L_x_2241:
[----:B---3--:R-:W-:-:S05]  /*2a810*/  IADD3 R2, P0, R30, R2, RZ ;  /* 0x000000021e027210 */ /* 0x008fca0007f1e0ff */
        /* <DEDUP_REMOVED lines=9> */
.L_x_1965:
        /* <DEDUP_REMOVED lines=11> */
.L_x_1966:
[----:B------:R2:W-:Y:S01]  /*2a960*/  SYNCS.ARRIVE.TRANS64.A1T0 RZ, [R4+URZ+0x2a870], RZ ;  /* 0x02a870ff04ff79a7 */ /* 0x0005e2000810003f */
[----:B------:R-:W-:Y:S05]  /*2a970*/  @!P3 BRA `(.L_x_1967) ;  /* 0x000000000004b947 */ /* 0x000fea0003800000 */
[----:B------:R-:W-:Y:S01]  /*2a980*/  BPT.TRAP 0x1 ;  /* 0x000000040000795c */ /* 0x000fe20000300000 */
.L_x_1967:
[----:B------:R-:W3:Y:S01]  /*2a990*/  SYNCS.PHASECHK.TRANS64.TRYWAIT P0, [R4+URZ+0x2a840], R17 ;  /* 0x02a84011040075a7 */ /* 0x000ee2000800017f */
[----:B------:R-:W-:Y:S04]  /*2a9a0*/  BSSY B0, `(.L_x_1968) ;  /* 0x0000002000007945 */ /* 0x000fe80003800000 */
[----:B---3--:R-:W-:Y:S05]  /*2a9b0*/  @!P0 BRA `(.L_x_1969) ;  /* 0x0000008400e48947 */ /* 0x008fea0003800000 */
.L_x_2242:
[----:B------:R-:W-:Y:S05]  /*2a9c0*/  BSYNC B0 ;  /* 0x0000000000007941 */ /* 0x000fea0003800000 */
.L_x_1968:
[----:B------:R-:W-:Y:S01]  /*2a9d0*/  ULDC.64 UR4, c[0x0][0x300] ;  /* 0x0000c00000047ab9 */ /* 0x000fe20000000a00 */
[----:B------:R-:W4:Y:S01]  /*2a9e0*/  LDC R11, c[0x0][0x2f4] ;  /* 0x0000bd00ff0b7b82 */ /* 0x000f220000000800 */
[----:B------:R-:W-:Y:S01]  /*2a9f0*/  IMAD R9, R9, UR4, RZ ;  /* 0x0000000409097c24 */ /* 0x000fe2000f8e02ff */
[----:B------:R-:W-:Y:S01]  /*2aa00*/  ULDC.64 UR6, c[0x0][0x2e8] ;  /* 0x0000ba0000067ab9 */ /* 0x000fe20000000a00 */
[C---:B------:R-:W-:Y:S01]  /*2aa10*/  IMAD.WIDE.U32 R2, R7.reuse, UR4, RZ ;  /* 0x0000000407027c25 */ /* 0x040fe2000f8e00ff */
        /* <DEDUP_REMOVED lines=10> */
[C---:B------:R-:W-:Y:S01]  /*2aac0*/  IMAD.WIDE.U32 R2, R18.reuse, UR4, R2 ;  /* 0x0000000412027c25 */ /* 0x040fe2000f8e0002 */
[----:B------:R-:W-:Y:S01]  /*2aad0*/  UMOV UR4, 0xffffffff ;  /* 0xffffffff00047882 */ /* 0x000fe20000000000 */
[-C--:B----4-:R-:W-:Y:S02]  /*2aae0*/  ISETP.GE.AND P2, PT, R13, R11.reuse, PT ;  /* 0x0000000b0d00720c */ /* 0x090fe40003f46270 */
[----:B------:R-:W-:Y:S01]  /*2aaf0*/  IMAD R8, R18, UR5, R3 ;  /* 0x0000000512087c24 */ /* 0x000fe2000f8e0203 */
[----:B------:R-:W-:Y:S02]  /*2ab00*/  IADD3 R7, P0, R2, UR6, RZ ;  /* 0x0000000602077c10 */ /* 0x000fe4000ff1e0ff */
[----:B------:R-:W-:Y:S02]  /*2ab10*/  ISETP.GE.AND P3, PT, R12, R11, PT ;  /* 0x0000000b0c00720c */ /* 0x000fe40003f66270 */
[----:B------:R-:W-:-:S02]  /*2ab20*/  IADD3.X R8, R8, UR7, RZ, P0, !PT ;  /* 0x0000000708087c10 */ /* 0x000fc400087fe4ff */
[----:B------:R-:W-:Y:S01]  /*2ab30*/  ISETP.GE.AND P4, PT, R30, R11, PT ;  /* 0x0000000b1e00720c */ /* 0x000fe20003f86270 */
[----:B------:R-:W-:-:S12]  /*2ab40*/  BRA.DIV UR4, `(.L_x_1970) ;  /* 0x0000008604947947 */ /* 0x000fd8000b800000 */
[----:B------:R-:W4:Y:S04]  /*2ab50*/  SHFL.IDX PT, R2, R7, RZ, 0x1c1f ;  /* 0x001c1fff07027589 */ /* 0x000f2800000e0000 */
[----:B------:R-:W5:Y:S04]  /*2ab60*/  SHFL.IDX PT, R3, R8, RZ, 0x1c1f ;  /* 0x001c1fff08037589 */ /* 0x000f6800000e0000 */
[----:B------:R-:W-:Y:S01]  /*2ab70*/  SHFL.IDX PT, R9, R8, 0x2, 0x1c1f ;  /* 0x005c1f0008097f89 */ /* 0x000fe200000e0000 */
        /* <DEDUP_REMOVED lines=15> */
[----:B------:R4:W0:Y:S04]  /*2ac70*/  SHFL.IDX PT, R9, R8, 0x3, 0x1c1f ;  /* 0x007c1f0008097f89 */ /* 0x00082800000e0000 */
[----:B------:R-:W-:Y:S04]  /*2ac80*/  LDGSTS.E.BYPASS.LTC128B.128 [R0+0x1f400], desc[UR42][R2.64], !P4 ;  /* 0x1f40000002007fae */ /* 0x000fe8000e101d6a */
[----:B------:R-:W-:Y:S04]  /*2ac90*/  LDGSTS.E.BYPASS.LTC128B.128 [R0+0x21400], desc[UR42][R2.64+0x40], !P3 ;  /* 0x2140004002007fae */ /* 0x000fe8000d901d6a */
[----:B------:R5:W-:Y:S04]  /*2aca0*/  LDGSTS.E.BYPASS.LTC128B.128 [R0+0x23400], desc[UR42][R2.64+0x80], !P2 ;  /* 0x2340008002007fae */ /* 0x000be8000d101d6a */
[----:B-----5:R4:W0:Y:S02]  /*2acb0*/  SHFL.IDX PT, R2, R7, 0x3, 0x1c1f ;  /* 0x007c1f0007027f89 */ /* 0x02082400000e0000 */
.L_x_2252:
[----:B0-----:R-:W-:-:S05]  /*2acc0*/  IADD3 R2, P0, R30, R2, RZ ;  /* 0x000000021e027210 */ /* 0x001fca0007f1e0ff */
        /* <DEDUP_REMOVED lines=9> */
.L_x_1971:
        /* <DEDUP_REMOVED lines=11> */
.L_x_1972:
[----:B------:R-:W-:Y:S01]  /*2ae10*/  IMAD.U32 R0, RZ, RZ, UR37 ;  /* 0x00000025ff007e24 */ /* 0x000fe2000f8e00ff */
[----:B------:R0:W-:Y:S04]  /*2ae20*/  SYNCS.ARRIVE.TRANS64.A1T0 RZ, [R4+URZ+0x2a830], RZ ;  /* 0x02a830ff04ff79a7 */ /* 0x0001e8000810003f */
[----:B------:R-:W-:-:S13]  /*2ae30*/  ISETP.NE.AND P0, PT, R0, 0x3, PT ;  /* 0x000000030000780c */ /* 0x000fda0003f05270 */
[----:B0-----:R-:W-:Y:S05]  /*2ae40*/  @!P0 BRA `(.L_x_1973) ;  /* 0x0000000000048947 */ /* 0x001fea0003800000 */
[----:B------:R-:W-:Y:S01]  /*2ae50*/  BPT.TRAP 0x1 ;  /* 0x000000040000795c */ /* 0x000fe20000300000 */
.L_x_1973:
[----:B------:R-:W-:Y:S01]  /*2ae60*/  LOP3.LUT R0, R6, 0x1, RZ, 0x3c, !PT ;  /* 0x0000000106007812 */ /* 0x000fe200078e3cff */
[----:B------:R-:W-:Y:S01]  /*2ae70*/  IMAD R3, R5, 0x8, R23 ;  /* 0x0000000805037824 */ /* 0x000fe200078e0217 */
[----:B------:R-:W-:Y:S02]  /*2ae80*/  BSSY B0, `(.L_x_1974) ;  /* 0x0000004000007945 */ /* 0x000fe40003800000 */
[----:B------:R-:W-:-:S04]  /*2ae90*/  SHF.L.U32 R0, R0, 0x1f, RZ ;  /* 0x0000001f00007819 */ /* 0x000fc800000006ff */
[----:B------:R-:W0:Y:S02]  /*2aea0*/  SYNCS.PHASECHK.TRANS64.TRYWAIT P2, [R3+URZ+0x2a870], R0 ;  /* 0x02a87000030075a7 */ /* 0x000e24000804017f */
[----:B0-----:R-:W-:Y:S05]  /*2aeb0*/  @!P2 BRA `(.L_x_1975) ;  /* 0x0000008400e8a947 */ /* 0x001fea0003800000 */
.L_x_2253:
[----:B------:R-:W-:Y:S05]  /*2aec0*/  BSYNC B0 ;  /* 0x0000000000007941 */ /* 0x000fea0003800000 */
.L_x_1974:
[----:B------:R-:W-:-:S05]  /*2aed0*/  IMAD.U32 R2, RZ, RZ, UR39 ;  /* 0x00000027ff027e24 */ /* 0x000fca000f8e00ff */
[----:B------:R-:W-:-:S13]  /*2aee0*/  ISETP.NE.AND P2, PT, R2, 0x3, PT ;  /* 0x000000030200780c */ /* 0x000fda0003f45270 */
[----:B------:R-:W-:Y:S05]  /*2aef0*/  @!P2 BRA `(.L_x_1976) ;  /* 0x000000000004a947 */ /* 0x000fea0003800000 */
[----:B------:R-:W-:Y:S01]  /*2af00*/  BPT.TRAP 0x1 ;  /* 0x000000040000795c */ /* 0x000fe20000300000 */
.L_x_1976:
[----:B------:R-:W-:Y:S01]  /*2af10*/  SHF.L.U32 R0, R6, 0x1f, RZ ;  /* 0x0000001f06007819 */ /* 0x000fe200000006ff */
[----:B------:R-:W-:-:S03]  /*2af20*/  IMAD R2, R5, 0x6000, RZ ;  /* 0x0000600005027824 */ /* 0x000fc600078e02ff */
[----:B------:R-:W0:Y:S02]  /*2af30*/  SYNCS.PHASECHK.TRANS64.TRYWAIT P2, [R3+URZ+0x2a860], R0 ;  /* 0x02a86000030075a7 */ /* 0x000e24000804017f */
[----:B0-----:R-:W-:Y:S05]  /*2af40*/  @!P2 BRA `(.L_x_1977) ;  /* 0x0000008400d8a947 */ /* 0x001fea0003800000 */
.L_x_2254:
[----:B--23--:R-:W2:Y:S04]  /*2af50*/  LDL R4, [R1+0x8] ;  /* 0x0000080001047983 */ /* 0x00cea80000100800 */
[----:B----4-:R-:W3:Y:S01]  /*2af60*/  LDL R8, [R1] ;  /* 0x0000000001087983 */ /* 0x010ee20000100800 */
[----:B------:R-:W-:Y:S05]  /*2af70*/  WARPSYNC.ALL ;  /* 0x0000000000007948 */ /* 0x000fea0003800000 */
[----:B------:R-:W4:Y:S01]  /*2af80*/  LDL R17, [R1+0x4] ;  /* 0x0000040001117983 */ /* 0x000f220000100800 */
[----:B--2---:R-:W-:-:S02]  /*2af90*/  LOP3.LUT R0, R2, R4, RZ, 0xfc, !PT ;  /* 0x0000000402007212 */ /* 0x004fc400078efcff */
[----:B---3--:R-:W-:-:S03]  /*2afa0*/  IADD3 R2, R23, R2, R8 ;  /* 0x0000000217027210 */ /* 0x008fc60007ffe008 */
[----:B------:R-:W-:-:S05]  /*2afb0*/  IMAD.IADD R0, R23, 0x1, R0 ;  /* 0x0000000117007824 */ /* 0x000fca00078e0200 */
        /* <DEDUP_REMOVED lines=18> */
[----:B------:R-:W0:Y:S01]  /*2b0e0*/  LDSM.16.MT88.4 R4, [R0+0xcc00] ;  /* 0x00cc00000004783b */ /* 0x000e220000004200 */
[----:B------:R-:W-:Y:S02]  /*2b0f0*/  IADD3 R12, R31, 0x400, R2 ;  /* 0x000004001f0c7810 */ /* 0x000fe40007ffe002 */
        /* <DEDUP_REMOVED lines=18> */
[----:B----4-:R-:W-:Y:S02]  /*2b220*/  IADD3 R2, R17, 0x400, R2 ;  /* 0x0000040011027810 */ /* 0x010fe40007ffe002 */
        /* <DEDUP_REMOVED lines=24> */
[----:B------:R-:W0:Y:S01]  /*2b3b0*/  LDSM.16.MT88.4 R4, [R0+0xfc00] ;  /* 0x00fc00000004783b */ /* 0x000e220000004200 */
[----:B------:R-:W-:Y:S01]  /*2b3c0*/  IMAD.U32 R12, RZ, RZ, UR39 ;  /* 0x00000027ff0c7e24 */ /* 0x000fe2000f8e00ff */
[C-C-:B0-----:R-:W-:Y:S02]  /*2b3d0*/  PRMT R8, R4.reuse, 0x6420, R5.reuse ;  /* 0x0000642004087816 */ /* 0x141fe40000000005 */
[----:B------:R-:W-:Y:S02]  /*2b3e0*/  PRMT R9, R4, 0x7531, R5 ;  /* 0x0000753104097816 */ /* 0x000fe40000000005 */
[----:B------:R-:W-:-:S02]  /*2b3f0*/  PRMT R10, R6, 0x6420, R7 ;  /* 0x00006420060a7816 */ /* 0x000fc40000000007 */
[----:B------:R-:W-:-:S05]  /*2b400*/  PRMT R11, R6, 0x7531, R7 ;  /* 0x00007531060b7816 */ /* 0x000fca0000000007 */
[----:B------:R-:W-:Y:S04]  /*2b410*/  STSM.16.M88.4 [R2+0x2000], R8 ;  /* 0x0020000802007844 */ /* 0x000fe80000000200 */
[----:B------:R-:W0:Y:S01]  /*2b420*/  LDSM.16.MT88.4 R4, [R0+0x11c00] ;  /* 0x011c00000004783b */ /* 0x000e220000004200 */
[----:B------:R-:W-:Y:S02]  /*2b430*/  ISETP.NE.AND P2, PT, R12, 0x3, PT ;  /* 0x000000030c00780c */ /* 0x000fe40003f45270 */
        /* <DEDUP_REMOVED lines=13> */
.L_x_1978:
[----:B--2---:R2:W-:Y:S01]  /*2b510*/  SYNCS.ARRIVE.TRANS64.A1T0 RZ, [R3+URZ+0x2a850], RZ ;  /* 0x02a850ff03ff79a7 */ /* 0x0045e2000810003f */
[----:B------:R-:W-:Y:S06]  /*2b520*/  BAR.SYNC.DEFER_BLOCKING 0x2, 0x80 ;  /* 0x0082000000007b1d */ /* 0x000fec0000010000 */
[----:B------:R-:W-:Y:S05]  /*2b530*/  @!P0 BRA `(.L_x_1979) ;  /* 0x0000000000048947 */ /* 0x000fea0003800000 */
[----:B------:R-:W-:Y:S01]  /*2b540*/  BPT.TRAP 0x1 ;  /* 0x000000040000795c */ /* 0x000fe20000300000 */
.L_x_1979:
[----:B--2---:R-:W-:Y:S02]  /*2b550*/  VIADD R3, R3, 0x2a880 ;  /* 0x0002a88003037836 */ /* 0x004fe40000000000 */
[----:B------:R-:W-:Y:S02]  /*2b560*/  IMAD.MOV.U32 R5, RZ, RZ, R24 ;  /* 0x000000ffff057224 */ /* 0x000fe400078e0018 */
[----:B------:R-:W-:Y:S01]  /*2b570*/  IMAD.MOV.U32 R6, RZ, RZ, R26 ;  /* 0x000000ffff067224 */ /* 0x000fe200078e001a */
[----:B------:R-:W-:-:S04]  /*2b580*/  PRMT R3, R36, 0x654, R3 ;  /* 0x0000065424037816 */ /* 0x000fc80000000003 */
[----:B------:R2:W-:Y:S01]  /*2b590*/  SYNCS.ARRIVE.TRANS64.RED.A1T0 RZ, [R3+URZ], RZ ;  /* 0x000000ff03ff79a7 */ /* 0x0005e2000810043f */
[----:B------:R-:W-:Y:S05]  /*2b5a0*/  @P1 BRA `(.L_x_1980) ;  /* 0xffffffec001c1947 */ /* 0x000fea000383ffff */
.L_x_1960:
[----:B0-----:R-:W0:Y:S01]  /*2b5b0*/  S2R R0, SR_TID.X ;  /* 0x0000000000007919 */ /* 0x001e220000002100 */
        /* <DEDUP_REMOVED lines=8> */
[----:B--2---:R-:W2:Y:S01]  /*2b640*/  LDC.64 R2, c[0x0][0xc60] ;  /* 0x00031800ff027b82 */ /* 0x004ea20000000a00 */
        /* <DEDUP_REMOVED lines=9> */
.L_x_1982:
[----:B------:R-:W-:Y:S05]  /*2b6e0*/  BSYNC B0 ;  /* 0x0000000000007941 */ /* 0x000fea0003800000 */
.L_x_1981:
[----:B------:R-:W-:Y:S05]  /*2b6f0*/  @!P0 BRA `(.L_x_1983) ;  /* 0x0000000000048947 */ /* 0x000fea0003800000 */
[----:B------:R-:W-:Y:S01]  /*2b700*/  BPT.TRAP 0x1 ;  /* 0x000000040000795c */ /* 0x000fe20000300000 */
.L_x_1983:
[----:B--2---:R-:W-:Y:S01]  /*2b710*/  LOP3.LUT R3, R26, 0x1, RZ, 0x3c, !PT ;  /* 0x000000011a037812 */ /* 0x004fe200078e3cff */
[----:B------:R-:W-:Y:S01]  /*2b720*/  IMAD R12, R24, 0x8, R23 ;  /* 0x00000008180c7824 */ /* 0x000fe200078e0217 */
[----:B------:R-:W-:Y:S02]  /*2b730*/  BSSY B0, `(.L_x_1984) ;  /* 0x0000004000007945 */ /* 0x000fe40003800000 */
[----:B------:R-:W-:-:S04]  /*2b740*/  SHF.L.U32 R3, R3, 0x1f, RZ ;  /* 0x0000001f03037819 */ /* 0x000fc800000006ff */
[----:B------:R-:W0:Y:S02]  /*2b750*/  SYNCS.PHASECHK.TRANS64.TRYWAIT P1, [R12+URZ+0x2a870], R3 ;  /* 0x02a870030c0075a7 */ /* 0x000e24000802017f */
[----:B0-----:R-:W-:Y:S05]  /*2b760*/  @!P1 BRA `(.L_x_1985) ;  /* 0x0000007c00e49947 */ /* 0x001fea0003800000 */
.L_x_2255:
[----:B------:R-:W-:Y:S05]  /*2b770*/  BSYNC B0 ;  /* 0x0000000000007941 */ /* 0x000fea0003800000 */
.L_x_1984:
[----:B------:R-:W-:-:S05]  /*2b780*/  IMAD.U32 R0, RZ, RZ, UR39 ;  /* 0x00000027ff007e24 */ /* 0x000fca000f8e00ff */
[----:B------:R-:W-:-:S13]  /*2b790*/  ISETP.NE.AND P1, PT, R0, 0x3, PT ;  /* 0x000000030000780c */ /* 0x000fda0003f25270 */
[----:B------:R-:W-:Y:S05]  /*2b7a0*/  @!P1 BRA `(.L_x_1986) ;  /* 0x0000000000049947 */ /* 0x000fea0003800000 */
[----:B------:R-:W-:Y:S01]  /*2b7b0*/  BPT.TRAP 0x1 ;  /* 0x000000040000795c */ /* 0x000fe20000300000 */
.L_x_1986:
[----:B0-----:R-:W-:-:S04]  /*2b7c0*/  SHF.L.U32 R3, R26, 0x1f, RZ ;  /* 0x0000001f1a037819 */ /* 0x001fc800000006ff */
[----:B------:R-:W0:Y:S02]  /*2b7d0*/  SYNCS.PHASECHK.TRANS64.TRYWAIT P1, [R12+URZ+0x2a860], R3 ;  /* 0x02a860030c0075a7 */ /* 0x000e24000802017f */
[----:B0-----:R-:W-:Y:S05]  /*2b7e0*/  @!P1 BRA `(.L_x_1987) ;  /* 0x0000007c00d89947 */ /* 0x001fea0003800000 */
.L_x_2256:
[----:B------:R-:W2:Y:S04]  /*2b7f0*/  LDL R0, [R1+0x8] ;  /* 0x0000080001007983 */ /* 0x000ea80000100800 */
[----:B------:R-:W3:Y:S01]  /*2b800*/  LDL R13, [R1] ;  /* 0x00000000010d7983 */ /* 0x000ee20000100800 */
[----:B------:R-:W-:Y:S01]  /*2b810*/  IMAD R2, R24, 0x6000, RZ ;  /* 0x0000600018027824 */ /* 0x000fe200078e02ff */
[----:B------:R-:W-:Y:S05]  /*2b820*/  WARPSYNC.ALL ;  /* 0x0000000000007948 */ /* 0x000fea0003800000 */
[----:B--2---:R-:W-:-:S02]  /*2b830*/  LOP3.LUT R0, R2, R0, RZ, 0xfc, !PT ;  /* 0x0000000002007212 */ /* 0x004fc400078efcff */
[----:B---3--:R-:W-:-:S03]  /*2b840*/  IADD3 R2, R23, R2, R13 ;  /* 0x0000000217027210 */ /* 0x008fc60007ffe00d */
[----:B------:R-:W-:Y:S01]  /*2b850*/  IMAD.IADD R0, R23, 0x1, R0 ;  /* 0x0000000117007824 */ /* 0x000fe200078e0200 */
[----:B------:R-:W2:Y:S04]  /*2b860*/  LDL R13, [R1+0x4] ;  /* 0x00000400010d7983 */ /* 0x000ea80000100800 */
[----:B------:R-:W3:Y:S02]  /*2b870*/  LDSM.16.MT88.4 R4, [R0+0xc400] ;  /* 0x00c400000004783b */ /* 0x000ee40000004200 */
[C-C-:B---3--:R-:W-:Y:S02]  /*2b880*/  PRMT R8, R4.reuse, 0x6420, R5.reuse ;  /* 0x0000642004087816 */ /* 0x148fe40000000005 */
[----:B------:R-:W-:Y:S02]  /*2b890*/  PRMT R9, R4, 0x7531, R5 ;  /* 0x0000753104097816 */ /* 0x000fe40000000005 */
[----:B------:R-:W-:-:S02]  /*2b8a0*/  PRMT R10, R6, 0x6420, R7 ;  /* 0x00006420060a7816 */ /* 0x000fc40000000007 */
[----:B------:R-:W-:-:S05]  /*2b8b0*/  PRMT R11, R6, 0x7531, R7 ;  /* 0x00007531060b7816 */ /* 0x000fca0000000007 */
[----:B------:R-:W-:Y:S04]  /*2b8c0*/  STSM.16.M88.4 [R2+0x400], R8 ;  /* 0x0004000802007844 */ /* 0x000fe80000000200 */
        /* <DEDUP_REMOVED lines=12> */
[----:B------:R-:W3:Y:S01]  /*2b990*/  LDSM.16.MT88.4 R4, [R0+0xcc00] ;  /* 0x00cc00000004783b */ /* 0x000ee20000004200 */
[----:B0-----:R-:W-:Y:S02]  /*2b9a0*/  IADD3 R3, R31, 0x400, R2 ;  /* 0x000004001f037810 */ /* 0x001fe40007ffe002 */
[C-C-:B---3--:R-:W-:Y:S02]  /*2b9b0*/  PRMT R8, R4.reuse, 0x6420, R5.reuse ;  /* 0x0000642004087816 */ /* 0x148fe40000000005 */
        /* <DEDUP_REMOVED lines=17> */
[----:B--2---:R-:W-:Y:S02]  /*2bad0*/  IADD3 R2, R13, 0x400, R2 ;  /* 0x000004000d027810 */ /* 0x004fe40007ffe002 */
        /* <DEDUP_REMOVED lines=46> */
.L_x_1988:
[----:B--2---:R2:W-:Y:S01]  /*2bdc0*/  SYNCS.ARRIVE.TRANS64.A1T0 RZ, [R12+URZ+0x2a850], RZ ;  /* 0x02a850ff0cff79a7 */ /* 0x0045e2000810003f */
[----:B------:R-:W-:Y:S06]  /*2bdd0*/  BAR.SYNC.DEFER_BLOCKING 0x2, 0x80 ;  /* 0x0082000000007b1d */ /* 0x000fec0000010000 */
[----:B------:R-:W-:Y:S05]  /*2bde0*/  @!P0 BRA `(.L_x_1989) ;  /* 0x0000000000048947 */ /* 0x000fea0003800000 */
[----:B------:R-:W-:Y:S01]  /*2bdf0*/  BPT.TRAP 0x1 ;  /* 0x000000040000795c */ /* 0x000fe20000300000 */
.L_x_1989:
[----:B------:R-:W-:Y:S02]  /*2be00*/  VIADD R3, R12, 0x2a880 ;  /* 0x0002a8800c037836 */ /* 0x000fe40000000000 */
[----:B------:R-:W-:-:S03]  /*2be10*/  VIADD R24, R24, 0x1 ;  /* 0x0000000118187836 */ /* 0x000fc60000000000 */
[----:B------:R-:W-:Y:S02]  /*2be20*/  PRMT R3, R36, 0x654, R3 ;  /* 0x0000065424037816 */ /* 0x000fe40000000003 */
[C---:B------:R-:W-:Y:S02]  /*2be30*/  ISETP.NE.AND P0, PT, R24.reuse, 0x2, PT ;  /* 0x000000021800780c */ /* 0x040fe40003f05270 */
[----:B------:R3:W-:Y:S02]  /*2be40*/  SYNCS.ARRIVE.TRANS64.RED.A1T0 RZ, [R3+URZ], RZ ;  /* 0x000000ff03ff79a7 */ /* 0x0007e4000810043f */
[----:B------:R-:W-:Y:S02]  /*2be50*/  SEL R24, R24, RZ, P0 ;  /* 0x000000ff18187207 */ /* 0x000fe40000000000 */
[----:B---3--:R-:W-:-:S04]  /*2be60*/  SEL R3, RZ, 0x1, P0 ;  /* 0x00000001ff037807 */ /* 0x008fc80000000000 */
[----:B------:R-:W-:-:S07]  /*2be70*/  LOP3.LUT R26, R26, R3, RZ, 0x3c, !PT ;  /* 0x000000031a1a7212 */ /* 0x000fce00078e3cff */
.L_x_1930:
[----:B------:R-:W-:-:S13]  /*2be80*/  LOP3.LUT P0, RZ, R22, 0x20, RZ, 0xc0, !PT ;  /* 0x0000002016ff7812 */ /* 0x000fda000780c0ff */
[----:B------:R-:W-:Y:S05]  /*2be90*/  @!P0 BRA `(.L_x_1990) ;  /* 0x0000000000248947 */ /* 0x000fea0003800000 */
[----:B------:R-:W-:Y:S05]  /*2bea0*/  WARPSYNC.ALL ;  /* 0x0000000000007948 */ /* 0x000fea0003800000 */
[----:B------:R-:W3:Y:S08]  /*2beb0*/  S2UR UR4, SR_CgaCtaId ;  /* 0x00000000000479c3 */ /* 0x000ef00000008800 */
[----:B------:R-:W-:Y:S01]  /*2bec0*/  BAR.SYNC.DEFER_BLOCKING 0x5, 0x180 ;  /* 0x0146000000007b1d */ /* 0x000fe20000010000 */
[----:B------:R-:W-:Y:S01]  /*2bed0*/  MOV R23, 0x400 ;  /* 0x0000040000177802 */ /* 0x000fe20000000f00 */
[----:B---3--:R-:W-:-:S05]  /*2bee0*/  IMAD.U32 R36, RZ, RZ, UR4 ;  /* 0x00000004ff247e24 */ /* 0x008fca000f8e00ff */
[----:B------:R-:W-:-:S05]  /*2bef0*/  LEA R23, R36, R23, 0x18 ;  /* 0x0000001724177211 */ /* 0x000fca00078ec0ff */
[----:B------:R3:W4:Y:S01]  /*2bf00*/  LDS.128 R16, [R23+0x2a8d0] ;  /* 0x02a8d00017107984 */ /* 0x0007220000000c00 */
[----:B------:R-:W-:Y:S06]  /*2bf10*/  BAR.ARV 0x4, 0x180 ;  /* 0x0106000000007b1d */ /* 0x000fec0000002000 */
[----:B------:R-:W-:Y:S05]  /*2bf20*/  BRA `(.L_x_1991) ;  /* 0x0000000c00d47947 */ /* 0x000fea0003800000 */
.L_x_1990:
        /* <DEDUP_REMOVED lines=8> */
[----:B------:R-:W0:Y:S08]  /*2bfb0*/  @!P1 LDC.64 R2, c[0x0][0xc80] ;  /* 0x00032000ff029b82 */ /* 0x000e300000000a00 */
[----:B------:R-:W3:Y:S01]  /*2bfc0*/  @!P1 LDC.64 R4, c[0x0][0xc78] ;  /* 0x00031e00ff049b82 */ /* 0x000ee20000000a00 */
[----:B0-----:R-:W-:-:S05]  /*2bfd0*/  @!P1 IMAD.WIDE R2, R9, 0x4, R2 ;  /* 0x0000000409029825 */ /* 0x001fca00078e0202 */
[----:B------:R3:W4:Y:S02]  /*2bfe0*/  @!P1 LDG.E R7, desc[UR42][R2.64] ;  /* 0x0000002a02079981 */ /* 0x000724000c1e1900 */
[----:B---3--:R-:W-:-:S05]  /*2bff0*/  @!P1 IMAD.WIDE R2, R9, 0x4, R4 ;  /* 0x0000000409029825 */ /* 0x008fca00078e0204 */
[----:B------:R-:W3:Y:S01]  /*2c000*/  @!P1 LDG.E R4, desc[UR42][R2.64] ;  /* 0x0000002a02049981 */ /* 0x000ee2000c1e1900 */
[----:B------:R-:W-:Y:S01]  /*2c010*/  IMAD.MOV.U32 R17, RZ, RZ, RZ ;  /* 0x000000ffff117224 */ /* 0x000fe200078e00ff */
[C---:B------:R-:W-:Y:S01]  /*2c020*/  ISETP.GE.U32.AND P2, PT, R8.reuse, 0x2, PT ;  /* 0x000000020800780c */ /* 0x040fe20003f46070 */
[----:B------:R-:W-:Y:S01]  /*2c030*/  IMAD.MOV.U32 R5, RZ, RZ, RZ ;  /* 0x000000ffff057224 */ /* 0x000fe200078e00ff */
[C---:B------:R-:W-:Y:S01]  /*2c040*/  ISETP.GE.U32.AND P3, PT, R8.reuse, 0x4, PT ;  /* 0x000000040800780c */ /* 0x040fe20003f66070 */
[----:B------:R-:W-:Y:S01]  /*2c050*/  SHFL.IDX PT, R0, R16, RZ, 0x1f ;  /* 0x00001fff10007589 */ /* 0x000fe200000e0000 */
[C---:B------:R-:W-:Y:S02]  /*2c060*/  ISETP.GE.U32.AND P4, PT, R8.reuse, 0x8, PT ;  /* 0x000000080800780c */ /* 0x040fe40003f86070 */
[----:B------:R-:W-:Y:S01]  /*2c070*/  ISETP.GE.U32.AND P5, PT, R8, 0x10, PT ;  /* 0x000000100800780c */ /* 0x000fe20003fa6070 */
[----:B------:R0:W-:Y:S02]  /*2c080*/  SHFL.IDX PT, R6, R16, 0x1, 0x1f ;  /* 0x00201f0010067f89 */ /* 0x0001e400000e0000 */
[----:B0-----:R-:W-:-:S02]  /*2c090*/  IMAD.MOV.U32 R16, RZ, RZ, RZ ;  /* 0x000000ffff107224 */ /* 0x001fc400078e00ff */
[----:B----4-:R-:W-:Y:S02]  /*2c0a0*/  @!P1 IMAD.MOV.U32 R17, RZ, RZ, R7 ;  /* 0x000000ffff119224 */ /* 0x010fe400078e0007 */
[----:B---3--:R-:W-:Y:S01]  /*2c0b0*/  @!P1 IMAD.MOV.U32 R5, RZ, RZ, R4 ;  /* 0x000000ffff059224 */ /* 0x008fe200078e0004 */
        /* <DEDUP_REMOVED lines=17> */
[----:B------:R0:W3:Y:S02]  /*2c1d0*/  SHFL.IDX PT, R14, R2, 0x1f, 0x1f ;  /* 0x03e01f00020e7f89 */ /* 0x0000e400000e0000 */
.L_x_2266:
[----:B------:R-:W-:Y:S02]  /*2c1e0*/  ULDC UR4, c[0x0][0xc38] ;  /* 0x00030e0000047ab9 */ /* 0x000fe40000000800 */
[----:B------:R-:W-:-:S04]  /*2c1f0*/  IMAD.U32 R4, RZ, RZ, UR4 ;  /* 0x00000004ff047e24 */ /* 0x000fc8000f8e00ff */
[----:B---3--:R-:W-:-:S04]  /*2c200*/  IMAD R3, R14, R4, RZ ;  /* 0x000000040e037224 */ /* 0x008fc800078e02ff */
[----:B------:R-:W-:-:S05]  /*2c210*/  IMAD.IADD R6, R6, 0x1, R3 ;  /* 0x0000000106067824 */ /* 0x000fca00078e0203 */
[----:B------:R-:W-:-:S13]  /*2c220*/  ISETP.GT.AND P6, PT, R6, R0, PT ;  /* 0x000000000600720c */ /* 0x000fda0003fc4270 */
[----:B------:R-:W-:Y:S05]  /*2c230*/  @P6 BRA `(.L_x_1993) ;  /* 0x0000000000a46947 */ /* 0x000fea0003800000 */
.L_x_1996:
[----:B0-----:R-:W0:Y:S01]  /*2c240*/  LDC R2, c[0x0][0xc3c] ;  /* 0x00030f00ff027b82 */ /* 0x001e220000000800 */
[----:B------:R-:W-:-:S05]  /*2c250*/  VIADD R19, R19, 0x1f ;  /* 0x0000001f13137836 */ /* 0x000fca0000000000 */
[----:B0-----:R-:W-:-:S13]  /*2c260*/  ISETP.GE.AND P6, PT, R19, R2, PT ;  /* 0x000000021300720c */ /* 0x001fda0003fc6270 */
[----:B------:R-:W-:Y:S05]  /*2c270*/  @P6 BRA `(.L_x_1994) ;  /* 0x0000000800bc6947 */ /* 0x000fea0003800000 */
[----:B------:R-:W0:Y:S01]  /*2c280*/  S2R R3, SR_TID.X ;  /* 0x0000000000037919 */ /* 0x000e220000002100 */
[----:B------:R-:W-:Y:S01]  /*2c290*/  IMAD.MOV.U32 R17, RZ, RZ, RZ ;  /* 0x000000ffff117224 */ /* 0x000fe200078e00ff */
[----:B0-----:R-:W-:-:S05]  /*2c2a0*/  LOP3.LUT R3, R3, 0x1f, RZ, 0xc0, !PT ;  /* 0x0000001f03037812 */ /* 0x001fca00078ec0ff */
[----:B------:R-:W-:-:S05]  /*2c2b0*/  IMAD.IADD R7, R19, 0x1, R3 ;  /* 0x0000000113077824 */ /* 0x000fca00078e0203 */
[----:B------:R-:W-:-:S13]  /*2c2c0*/  ISETP.GE.OR P6, PT, R7, R2, !P0 ;  /* 0x000000020700720c */ /* 0x000fda00047c6670 */
[----:B------:R-:W0:Y:S08]  /*2c2d0*/  @!P6 LDC.64 R2, c[0x0][0xc80] ;  /* 0x00032000ff02eb82 */ /* 0x000e300000000a00 */
[----:B------:R-:W3:Y:S01]  /*2c2e0*/  @!P6 LDC.64 R4, c[0x0][0xc78] ;  /* 0x00031e00ff04eb82 */ /* 0x000ee20000000a00 */
[----:B0-----:R-:W-:-:S05]  /*2c2f0*/  @!P6 IMAD.WIDE R2, R7, 0x4, R2 ;  /* 0x000000040702e825 */ /* 0x001fca00078e0202 */
[----:B------:R3:W4:Y:S02]  /*2c300*/  @!P6 LDG.E R17, desc[UR42][R2.64] ;  /* 0x0000002a0211e981 */ /* 0x000724000c1e1900 */
[----:B---3--:R-:W-:-:S04]  /*2c310*/  @!P6 IMAD.WIDE R2, R7, 0x4, R4 ;  /* 0x000000040702e825 */ /* 0x008fc800078e0204 */
[----:B------:R-:W-:-:S06]  /*2c320*/  IMAD.MOV.U32 R5, RZ, RZ, RZ ;  /* 0x000000ffff057224 */ /* 0x000fcc00078e00ff */
[----:B------:R-:W4:Y:S01]  /*2c330*/  @!P6 LDG.E R5, desc[UR42][R2.64] ;  /* 0x0000002a0205e981 */ /* 0x000f22000c1e1900 */
[----:B------:R-:W-:Y:S01]  /*2c340*/  UMOV UR4, 0xffffffff ;  /* 0xffffffff00047882 */ /* 0x000fe20000000000 */
[----:B----4-:R-:W-:Y:S02]  /*2c350*/  IMAD R13, R5, R17, RZ ;  /* 0x00000011050d7224 */ /* 0x010fe400078e02ff */
        /* <DEDUP_REMOVED lines=17> */
.L_x_2274:
[----:B------:R-:W-:Y:S02]  /*2c470*/  ULDC UR4, c[0x0][0xc38] ;  /* 0x00030e0000047ab9 */ /* 0x000fe40000000800 */
[----:B------:R-:W-:-:S04]  /*2c480*/  IMAD.U32 R4, RZ, RZ, UR4 ;  /* 0x00000004ff047e24 */ /* 0x000fc8000f8e00ff */
[----:B---3--:R-:W-:-:S04]  /*2c490*/  IMAD R3, R14, R4, RZ ;  /* 0x000000040e037224 */ /* 0x008fc800078e02ff */
[----:B------:R-:W-:-:S05]  /*2c4a0*/  IMAD.IADD R6, R3, 0x1, R6 ;  /* 0x0000000103067824 */ /* 0x000fca00078e0206 */
[----:B------:R-:W-:-:S13]  /*2c4b0*/  ISETP.GT.AND P6, PT, R6, R0, PT ;  /* 0x000000000600720c */ /* 0x000fda0003fc4270 */
[----:B------:R-:W-:Y:S05]  /*2c4c0*/  @!P6 BRA `(.L_x_1996) ;  /* 0xfffffffc005ce947 */ /* 0x000fea000383ffff */
.L_x_1993:
[----:B------:R-:W-:Y:S01]  /*2c4d0*/  IMAD.IADD R6, R6, 0x1, -R3 ;  /* 0x0000000106067824 */ /* 0x000fe200078e0a03 */
[----:B------:R-:W-:-:S03]  /*2c4e0*/  UMOV UR4, 0xffffffff ;  /* 0xffffffff00047882 */ /* 0x000fc60000000000 */
[----:B------:R-:W-:-:S05]  /*2c4f0*/  IMAD R3, R2, R4, R6 ;  /* 0x0000000402037224 */ /* 0x000fca00078e0206 */
[----:B------:R-:W-:Y:S01]  /*2c500*/  ISETP.GT.AND P6, PT, R3, R0, PT ;  /* 0x000000000300720c */ /* 0x000fe20003fc4270 */
[----:B------:R-:W-:-:S12]  /*2c510*/  BRA.DIV UR4, `(.L_x_1997) ;  /* 0x0000007a04907947 */ /* 0x000fd8000b800000 */
[----:B------:R-:W-:-:S04]  /*2c520*/  VOTE.ANY R3, PT, !P6 ;  /* 0x0000000000037806 */ /* 0x000fc800070e0100 */
[----:B------:R-:W3:Y:S02]  /*2c530*/  POPC R7, R3 ;  /* 0x0000000300077309 */ /* 0x000ee40000000000 */
[----:B---3--:R3:W4:Y:S01]  /*2c540*/  SHFL.IDX PT, R17, R17, R7, 0x1f ;  /* 0x00001f0711117589 */ /* 0x00872200000e0000 */
[----:B------:R-:W-:-:S03]  /*2c550*/  IMAD.IADD R19, R7, 0x1, R19 ;  /* 0x0000000107137824 */ /* 0x000fc600078e0213 */
[----:B------:R3:W0:Y:S04]  /*2c560*/  SHFL.IDX PT, R5, R5, R7, 0x1f ;  /* 0x00001f0705057589 */ /* 0x00062800000e0000 */
.L_x_2279:
[----:B------:R-:W-:-:S13]  /*2c570*/  ISETP.NE.AND P0, PT, R3, RZ, PT ;  /* 0x000000ff0300720c */ /* 0x000fda0003f05270 */
[----:B------:R-:W-:Y:S05]  /*2c580*/  @!P0 BRA `(.L_x_1998) ;  /* 0x0000000000108947 */ /* 0x000fea0003800000 */
[----:B------:R-:W-:Y:S01]  /*2c590*/  UMOV UR4, 0xffffffff ;  /* 0xffffffff00047882 */ /* 0x000fe20000000000 */
[----:B--2---:R-:W-:Y:S02]  /*2c5a0*/  VIADD R12, R7, 0xffffffff ;  /* 0xffffffff070c7836 */ /* 0x004fe40000000000 */
[----:B------:R-:W-:Y:S05]  /*2c5b0*/  BRA.DIV UR4, `(.L_x_1999) ;  /* 0x0000007a04c87947 */ /* 0x000fea000b800000 */
[----:B------:R2:W0:Y:S02]  /*2c5c0*/  SHFL.IDX PT, R16, R2, R12, 0x1f ;  /* 0x00001f0c02107589 */ /* 0x00042400000e0000 */
.L_x_1998:
[----:B0-----:R-:W-:Y:S01]  /*2c5d0*/  ISETP.NE.AND P0, PT, R5, 0x1, PT ;  /* 0x000000010500780c */ /* 0x001fe20003f05270 */
[----:B------:R-:W-:-:S04]  /*2c5e0*/  IMAD R16, R16, R4, R6 ;  /* 0x0000000410107224 */ /* 0x000fc800078e0206 */
[----:B------:R-:W-:-:S08]  /*2c5f0*/  IMAD.IADD R0, R0, 0x1, -R16 ;  /* 0x0000000100007824 */ /* 0x000fd000078e0a10 */
[----:B------:R-:W-:Y:S05]  /*2c600*/  @!P0 BRA `(.L_x_2000) ;  /* 0x0000000000dc8947 */ /* 0x000fea0003800000 */
[----:B----4-:R-:W-:Y:S01]  /*2c610*/  IABS R6, R17 ;  /* 0x0000001100067213 */ /* 0x010fe20000000000 */
[----:B--2---:R-:W-:Y:S01]  /*2c620*/  IMAD.MOV.U32 R2, RZ, RZ, RZ ;  /* 0x000000ffff027224 */ /* 0x004fe200078e00ff */
[----:B------:R-:W-:Y:S02]  /*2c630*/  IABS R4, R5 ;  /* 0x0000000500047213 */ /* 0x000fe40000000000 */
[----:B---3--:R-:W0:Y:S08]  /*2c640*/  I2F.RP R7, R6 ;  /* 0x0000000600077306 */ /* 0x008e300000209400 */
[----:B------:R-:W-:Y:S08]  /*2c650*/  I2F.RP R10, R4 ;  /* 0x00000004000a7306 */ /* 0x000ff00000209400 */
[----:B0-----:R-:W0:Y:S02]  /*2c660*/  MUFU.RCP R7, R7 ;  /* 0x0000000700077308 */ /* 0x001e240000001000 */
[----:B0-----:R-:W-:Y:S01]  /*2c670*/  VIADD R8, R7, 0xffffffe ;  /* 0x0ffffffe07087836 */ /* 0x001fe20000000000 */
[----:B------:R-:W-:-:S05]  /*2c680*/  IABS R7, R17 ;  /* 0x0000001100077213 */ /* 0x000fca0000000000 */
[----:B------:R0:W2:Y:S02]  /*2c690*/  F2I.FTZ.U32.TRUNC.NTZ R3, R8 ;  /* 0x0000000800037305 */ /* 0x0000a4000021f000 */
[----:B0-----:R-:W-:Y:S01]  /*2c6a0*/  IABS R8, R0 ;  /* 0x0000000000087213 */ /* 0x001fe20000000000 */
[----:B--2---:R-:W-:-:S04]  /*2c6b0*/  IMAD.MOV R9, RZ, RZ, -R3 ;  /* 0x000000ffff097224 */ /* 0x004fc800078e0a03 */
        /* <DEDUP_REMOVED lines=8> */
[----:B------:R-:W-:Y:S02]  /*2c740*/  IMAD.MOV.U32 R2, RZ, RZ, RZ ;  /* 0x000000ffff027224 */ /* 0x000fe400078e00ff */
[----:B------:R-:W0:Y:S08]  /*2c750*/  F2I.FTZ.U32.TRUNC.NTZ R3, R8 ;  /* 0x0000000800037305 */ /* 0x000e30000021f000 */
[----:B------:R-:W-:-:S02]  /*2c760*/  @!P1 IMAD.IADD R9, R9, 0x1, -R6 ;  /* 0x0000000109099824 */ /* 0x000fc400078e0a06 */
[----:B------:R-:W-:Y:S01]  /*2c770*/  @!P1 VIADD R7, R7, 0x1 ;  /* 0x0000000107079836 */ /* 0x000fe20000000000 */
[----:B------:R-:W-:Y:S02]  /*2c780*/  ISETP.NE.AND P1, PT, R17, RZ, PT ;  /* 0x000000ff1100720c */ /* 0x000fe40003f25270 */
[----:B------:R-:W-:Y:S02]  /*2c790*/  ISETP.GE.U32.AND P0, PT, R9, R6, PT ;  /* 0x000000060900720c */ /* 0x000fe40003f06070 */
[----:B------:R-:W-:Y:S01]  /*2c7a0*/  IABS R6, R5 ;  /* 0x0000000500067213 */ /* 0x000fe20000000000 */
[----:B0-----:R-:W-:-:S04]  /*2c7b0*/  IMAD.MOV R9, RZ, RZ, -R3 ;  /* 0x000000ffff097224 */ /* 0x001fc800078e0a03 */
[----:B------:R-:W-:Y:S02]  /*2c7c0*/  IMAD.MOV R6, RZ, RZ, -R6 ;  /* 0x000000ffff067224 */ /* 0x000fe400078e0a06 */
[----:B------:R-:W-:-:S04]  /*2c7d0*/  IMAD R9, R9, R4, RZ ;  /* 0x0000000409097224 */ /* 0x000fc800078e02ff */
[----:B------:R-:W-:Y:S01]  /*2c7e0*/  IMAD.HI.U32 R2, R3, R9, R2 ;  /* 0x0000000903027227 */ /* 0x000fe200078e0002 */
[----:B------:R-:W-:-:S03]  /*2c7f0*/  LOP3.LUT R3, R0, R17, RZ, 0x3c, !PT ;  /* 0x0000001100037212 */ /* 0x000fc600078e3cff */
[----:B------:R-:W-:Y:S01]  /*2c800*/  @P0 VIADD R7, R7, 0x1 ;  /* 0x0000000107070836 */ /* 0x000fe20000000000 */
[----:B------:R-:W-:-:S13]  /*2c810*/  ISETP.GE.AND P2, PT, R3, RZ, PT ;  /* 0x000000ff0300720c */ /* 0x000fda0003f46270 */
        /* <DEDUP_REMOVED lines=20> */
[----:B------:R-:W-:Y:S01]  /*2c960*/  IMAD R18, R5, 0x10000, R2 ;  /* 0x0001000005127824 */ /* 0x000fe200078e0202 */
[----:B------:R-:W-:Y:S06]  /*2c970*/  BRA `(.L_x_2001) ;  /* 0x0000000000f07947 */ /* 0x000fec0003800000 */
.L_x_2000:
[----:B--2---:R-:W0:Y:S02]  /*2c980*/  LDC.64 R2, c[0x0][0xc90] ;  /* 0x00032400ff027b82 */ /* 0x004e240000000a00 */
[----:B0-----:R-:W-:-:S05]  /*2c990*/  IMAD.WIDE R2, R19, 0x4, R2 ;  /* 0x0000000413027825 */ /* 0x001fca00078e0202 */
[----:B------:R0:W4:Y:S02]  /*2c9a0*/  LDG.E R6, desc[UR42][R2.64] ;  /* 0x0000002a02067981 */ /* 0x000124000c1e1900 */
[----:B0-----:R-:W-:Y:S02]  /*2c9b0*/  IMAD.MOV.U32 R2, RZ, RZ, RZ ;  /* 0x000000ffff027224 */ /* 0x001fe400078e00ff */
[----:B----4-:R-:W-:-:S05]  /*2c9c0*/  IMAD R5, R17, R6, RZ ;  /* 0x0000000611057224 */ /* 0x010fca00078e02ff */
[----:B---3--:R-:W-:-:S04]  /*2c9d0*/  IABS R7, R5 ;  /* 0x0000000500077213 */ /* 0x008fc80000000000 */
[----:B------:R-:W0:Y:S08]  /*2c9e0*/  I2F.RP R8, R7 ;  /* 0x0000000700087306 */ /* 0x000e300000209400 */
[----:B0-----:R-:W0:Y:S02]  /*2c9f0*/  MUFU.RCP R8, R8 ;  /* 0x0000000800087308 */ /* 0x001e240000001000 */
[----:B0-----:R-:W-:-:S06]  /*2ca00*/  VIADD R9, R8, 0xffffffe ;  /* 0x0ffffffe08097836 */ /* 0x001fcc0000000000 */
[----:B------:R-:W0:Y:S02]  /*2ca10*/  F2I.FTZ.U32.TRUNC.NTZ R3, R9 ;  /* 0x0000000900037305 */ /* 0x000e24000021f000 */
[----:B0-----:R-:W-:-:S04]  /*2ca20*/  IMAD.MOV R10, RZ, RZ, -R3 ;  /* 0x000000ffff0a7224 */ /* 0x001fc800078e0a03 */
[----:B------:R-:W-:Y:S01]  /*2ca30*/  IMAD R11, R10, R7, RZ ;  /* 0x000000070a0b7224 */ /* 0x000fe200078e02ff */
[----:B------:R-:W-:-:S03]  /*2ca40*/  IABS R10, R5 ;  /* 0x00000005000a7213 */ /* 0x000fc60000000000 */
        /* <DEDUP_REMOVED lines=20> */
[----:B------:R-:W-:-:S04]  /*2cb90*/  IABS R6, R4 ;  /* 0x0000000400067213 */ /* 0x000fc80000000000 */
[----:B------:R-:W0:Y:S08]  /*2cba0*/  I2F.RP R8, R6 ;  /* 0x0000000600087306 */ /* 0x000e300000209400 */
[----:B0-----:R-:W0:Y:S02]  /*2cbb0*/  MUFU.RCP R8, R8 ;  /* 0x0000000800087308 */ /* 0x001e240000001000 */
[----:B0-----:R-:W-:Y:S01]  /*2cbc0*/  VIADD R2, R8, 0xffffffe ;  /* 0x0ffffffe08027836 */ /* 0x001fe20000000000 */
[----:B------:R-:W-:-:S05]  /*2cbd0*/  IABS R8, R0 ;  /* 0x0000000000087213 */ /* 0x000fca0000000000 */
[----:B------:R0:W2:Y:S02]  /*2cbe0*/  F2I.FTZ.U32.TRUNC.NTZ R3, R2 ;  /* 0x0000000200037305 */ /* 0x0000a4000021f000 */
[----:B0-----:R-:W-:Y:S02]  /*2cbf0*/  IMAD.MOV.U32 R2, RZ, RZ, RZ ;  /* 0x000000ffff027224 */ /* 0x001fe400078e00ff */
[----:B--2---:R-:W-:-:S04]  /*2cc00*/  IMAD.MOV R5, RZ, RZ, -R3 ;  /* 0x000000ffff057224 */ /* 0x004fc800078e0a03 */
[----:B------:R-:W-:-:S04]  /*2cc10*/  IMAD R5, R5, R6, RZ ;  /* 0x0000000605057224 */ /* 0x000fc800078e02ff */
[----:B------:R-:W-:Y:S01]  /*2cc20*/  IMAD.HI.U32 R3, R3, R5, R2 ;  /* 0x0000000503037227 */ /* 0x000fe200078e0002 */
[-C--:B------:R-:W-:Y:S02]  /*2cc30*/  IABS R5, R4.reuse ;  /* 0x0000000400057213 */ /* 0x080fe40000000000 */
[----:B------:R-:W-:Y:S02]  /*2cc40*/  LOP3.LUT R2, R0, R4, RZ, 0x3c, !PT ;  /* 0x0000000400027212 */ /* 0x000fe400078e3cff */
[----:B------:R-:W-:Y:S01]  /*2cc50*/  IADD3 R0, R7, 0x1000000, R0 ;  /* 0x0100000007007810 */ /* 0x000fe20007ffe000 */
[----:B------:R-:W-:Y:S01]  /*2cc60*/  IMAD.MOV R5, RZ, RZ, -R5 ;  /* 0x000000ffff057224 */ /* 0x000fe200078e0a05 */
        /* <DEDUP_REMOVED lines=12> */
[----:B------:R-:W-:-:S07]  /*2cd30*/  IMAD R18, R3, R4, R0 ;  /* 0x0000000403127224 */ /* 0x000fce00078e0200 */
.L_x_2001:
[----:B------:R-:W-:-:S05]  /*2cd40*/  LOP3.LUT R0, RZ, R3, RZ, 0x33, !PT ;  /* 0x00000003ff007212 */ /* 0x000fca00078e33ff */
[----:B------:R-:W-:Y:S01]  /*2cd50*/  IMAD.IADD R17, R17, 0x1, R0 ;  /* 0x0000000111117824 */ /* 0x000fe200078e0200 */
[----:B------:R-:W-:Y:S06]  /*2cd60*/  BRA `(.L_x_2002) ;  /* 0x00000000001c7947 */ /* 0x000fec0003800000 */
.L_x_1994:
[----:B------:R-:W-:Y:S01]  /*2cd70*/  UMOV UR4, URZ ;  /* 0x0000003f00047c82 */ /* 0x000fe20008000000 */
[----:B------:R-:W-:Y:S01]  /*2cd80*/  UMOV UR5, URZ ;  /* 0x0000003f00057c82 */ /* 0x000fe20008000000 */
[----:B------:R-:W-:Y:S01]  /*2cd90*/  ULDC UR6, c[0x0][0xc3c] ;  /* 0x00030f0000067ab9 */ /* 0x000fe20000000800 */
[----:B------:R-:W-:Y:S02]  /*2cda0*/  IMAD.MOV.U32 R16, RZ, RZ, R0 ;  /* 0x000000ffff107224 */ /* 0x000fe400078e0000 */
[----:B------:R-:W-:Y:S02]  /*2cdb0*/  IMAD.U32 R17, RZ, RZ, UR4 ;  /* 0x00000004ff117e24 */ /* 0x000fe4000f8e00ff */
[----:B------:R-:W-:Y:S02]  /*2cdc0*/  IMAD.U32 R18, RZ, RZ, UR5 ;  /* 0x00000005ff127e24 */ /* 0x000fe4000f8e00ff */
[----:B------:R-:W-:-:S07]  /*2cdd0*/  IMAD.U32 R19, RZ, RZ, UR6 ;  /* 0x00000006ff137e24 */ /* 0x000fce000f8e00ff */
.L_x_2002:
[----:B------:R-:W0:Y:S01]  /*2cde0*/  S2R R0, SR_TID.X ;  /* 0x0000000000007919 */ /* 0x000e220000002100 */
[----:B------:R-:W-:Y:S05]  /*2cdf0*/  WARPSYNC.ALL ;  /* 0x0000000000007948 */ /* 0x000fea0003800000 */
        /* <DEDUP_REMOVED lines=8> */
.L_x_1991:
[----:B------:R-:W-:Y:S02]  /*2ce80*/  ULDC UR4, c[0x0][0xc3c] ;  /* 0x00030f0000047ab9 */ /* 0x000fe40000000800 */
[----:B----4-:R-:W-:-:S13]  /*2ce90*/  ISETP.GE.AND P0, PT, R19, UR4, PT ;  /* 0x0000000413007c0c */ /* 0x010fda000bf06270 */
[----:B------:R-:W-:Y:S05]  /*2cea0*/  @!P0 BRA `(.L_x_2003) ;  /* 0xffffff8800f48947 */ /* 0x000fea000383ffff */
[----:B------:R-:W-:Y:S05]  /*2ceb0*/  BSYNC B7 ;  /* 0x0000000000077941 */ /* 0x000fea0003800000 */
.L_x_1865:
[----:B--2---:R-:W2:Y:S01]  /*2cec0*/  LDL.LU R0, [R1+0x24] ;  /* 0x0000240001007983 */ /* 0x004ea20000300800 */
[----:B------:R-:W-:Y:S01]  /*2ced0*/  BSSY B0, `(.L_x_2004) ;  /* 0x000000b000007945 */ /* 0x000fe20003800000 */
[----:B------:R-:W4:Y:S01]  /*2cee0*/  S2R R5, SR_CgaCtaId ;  /* 0x0000000000057919 */ /* 0x000f220000008800 */
[----:B--2---:R-:W-:-:S05]  /*2cef0*/  VIADD R0, R0, 0x1 ;  /* 0x0000000100007836 */ /* 0x004fca0000000000 */
[----:B0-----:R-:W-:-:S04]  /*2cf00*/  LEA.HI R2, R0, R0, RZ, 0x1 ;  /* 0x0000000000027211 */ /* 0x001fc800078f08ff */
[----:B------:R-:W-:Y:S02]  /*2cf10*/  LOP3.LUT R3, R2, 0xfffffffe, RZ, 0xc0, !PT ;  /* 0xfffffffe02037812 */ /* 0x000fe400078ec0ff */
[----:B------:R-:W-:-:S03]  /*2cf20*/  MOV R2, 0x400 ;  /* 0x0000040000027802 */ /* 0x000fc60000000f00 */
[----:B------:R-:W-:Y:S01]  /*2cf30*/  IMAD.IADD R0, R0, 0x1, -R3 ;  /* 0x0000000100007824 */ /* 0x000fe200078e0a03 */
[----:B----4-:R-:W-:-:S04]  /*2cf40*/  LEA R7, R5, R2, 0x18 ;  /* 0x0000000205077211 */ /* 0x010fc800078ec0ff */
[----:B------:R-:W-:-:S04]  /*2cf50*/  SHF.L.U32 R0, R0, 0x1f, RZ ;  /* 0x0000001f00007819 */ /* 0x000fc800000006ff */
[----:B------:R-:W0:Y:S02]  /*2cf60*/  SYNCS.PHASECHK.TRANS64.TRYWAIT P0, [R7+URZ+0x2a820], R0 ;  /* 0x02a82000070075a7 */ /* 0x000e24000800017f */
[----:B0-----:R-:W-:Y:S05]  /*2cf70*/  @!P0 BRA `(.L_x_2005) ;  /* 0x0000007000808947 */ /* 0x001fea0003800000 */
.L_x_2282:
[----:B------:R-:W-:Y:S05]  /*2cf80*/  BSYNC B0 ;  /* 0x0000000000007941 */ /* 0x000fea0003800000 */
.L_x_2004:
[----:B------:R-:W-:-:S03]  /*2cf90*/  UMOV UR4, 0xffffffff ;  /* 0xffffffff00047882 */ /* 0x000fc60000000000 */
[----:B------:R-:W-:Y:S05]  /*2cfa0*/  BRA.DIV UR4, `(.L_x_2006) ;  /* 0x0000007204887947 */ /* 0x000fea000b800000 */
[----:B0-----:R-:W0:Y:S02]  /*2cfb0*/  S2R R0, SR_TID.X ;  /* 0x0000000000007919 */ /* 0x001e240000002100 */
[----:B0-----:R-:W-:-:S04]  /*2cfc0*/  SHF.R.U32.HI R0, RZ, 0x5, R0 ;  /* 0x00000005ff007819 */ /* 0x001fc80000011600 */
[----:B------:R-:W-:-:S05]  /*2cfd0*/  LOP3.LUT R0, R0, 0x3, RZ, 0xc0, !PT ;  /* 0x0000000300007812 */ /* 0x000fca00078ec0ff */
[----:B------:R0:W2:Y:S02]  /*2cfe0*/  SHFL.IDX PT, R14, R0, RZ, 0x1f ;  /* 0x00001fff000e7589 */ /* 0x0000a400000e0000 */
.L_x_2285:
[----:B--2---:R-:W-:-:S13]  /*2cff0*/  ISETP.NE.AND P0, PT, R14, RZ, PT ;  /* 0x000000ff0e00720c */ /* 0x004fda0003f05270 */
[----:B------:R-:W-:Y:S05]  /*2d000*/  @P0 BRA `(.L_x_1617) ;  /* 0x0000000000a80947 */ /* 0x000fea0003800000 */
[----:B------:R-:W-:-:S03]  /*2d010*/  UMOV UR4, 0xffffffff ;  /* 0xffffffff00047882 */ /* 0x000fc60000000000 */
[----:B------:R-:W-:Y:S05]  /*2d020*/  BRA.DIV UR4, `(.L_x_2007) ;  /* 0x00000072049c7947 */ /* 0x000fea000b800000 */
[----:B------:R-:W-:-:S13]  /*2d030*/  ELECT P6, URZ, PT ;  /* 0x00000000003f782f */ /* 0x000fda00038c0000 */
.L_x_2288:
[----:B------:R-:W-:Y:S05]  /*2d040*/  @!P6 BRA `(.L_x_1617) ;  /* 0x000000000098e947 */ /* 0x000fea0003800000 */
[----:B------:R-:W-:-:S06]  /*2d050*/  ULOP3.LUT UR4, UR36, 0x2, URZ, 0xfc, !UPT ;  /* 0x0000000224047892 */ /* 0x000fcc000f8efc3f */
[----:B0-----:R-:W-:-:S05]  /*2d060*/  IMAD.U32 R0, RZ, RZ, UR4 ;  /* 0x00000004ff007e24 */ /* 0x001fca000f8e00ff */
[----:B------:R-:W-:-:S13]  /*2d070*/  ISETP.NE.AND P0, PT, R0, 0x3, PT ;  /* 0x000000030000780c */ /* 0x000fda0003f05270 */
[----:B------:R-:W-:Y:S05]  /*2d080*/  @!P0 BRA `(.L_x_2008) ;  /* 0x0000000000048947 */ /* 0x000fea0003800000 */
[----:B------:R-:W-:Y:S01]  /*2d090*/  BPT.TRAP 0x1 ;  /* 0x000000040000795c */ /* 0x000fe20000300000 */
.L_x_2008:
[----:B------:R-:W-:Y:S01]  /*2d0a0*/  IMAD R5, R24, 0x8, R7 ;  /* 0x0000000818057824 */ /* 0x000fe200078e0207 */
[----:B------:R-:W-:Y:S01]  /*2d0b0*/  SHF.L.U32 R0, R26, 0x1f, RZ ;  /* 0x0000001f1a007819 */ /* 0x000fe200000006ff */
[----:B------:R-:W-:-:S03]  /*2d0c0*/  VIADD R24, R24, 0x1 ;  /* 0x0000000118187836 */ /* 0x000fc60000000000 */
[----:B------:R-:W0:Y:S02]  /*2d0d0*/  SYNCS.PHASECHK.TRANS64.TRYWAIT P1, [R5+URZ+0x2a840], R0 ;  /* 0x02a84000050075a7 */ /* 0x000e24000802017f */
[----:B------:R-:W-:-:S04]  /*2d0e0*/  ISETP.NE.AND P2, PT, R24, 0x2, PT ;  /* 0x000000021800780c */ /* 0x000fc80003f45270 */
[----:B------:R-:W-:Y:S01]  /*2d0f0*/  SEL R3, RZ, 0x1, P2 ;  /* 0x00000001ff037807 */ /* 0x000fe20001000000 */
[----:B0-----:R-:W-:Y:S08]  /*2d100*/  @!P1 BRA `(.L_x_2009) ;  /* 0x0000007000849947 */ /* 0x001ff00003800000 */
.L_x_2289:
[----:B------:R-:W-:Y:S02]  /*2d110*/  SEL R24, R24, RZ, P2 ;  /* 0x000000ff18187207 */ /* 0x000fe40001000000 */
[----:B------:R-:W-:Y:S01]  /*2d120*/  LOP3.LUT R2, R26, R3, RZ, 0x3c, !PT ;  /* 0x000000031a027212 */ /* 0x000fe200078e3cff */
[----:B------:R-:W-:Y:S06]  /*2d130*/  @!P0 BRA `(.L_x_2010) ;  /* 0x0000000000048947 */ /* 0x000fec0003800000 */
[----:B------:R-:W-:Y:S01]  /*2d140*/  BPT.TRAP 0x1 ;  /* 0x000000040000795c */ /* 0x000fe20000300000 */
.L_x_2010:
[----:B------:R-:W-:Y:S01]  /*2d150*/  IMAD R3, R24, 0x8, R7 ;  /* 0x0000000818037824 */ /* 0x000fe200078e0207 */
[----:B------:R-:W-:-:S04]  /*2d160*/  SHF.L.U32 R2, R2, 0x1f, RZ ;  /* 0x0000001f02027819 */ /* 0x000fc800000006ff */
[----:B------:R-:W2:Y:S02]  /*2d170*/  SYNCS.PHASECHK.TRANS64.TRYWAIT P1, [R3+URZ+0x2a840], R2 ;  /* 0x02a84002030075a7 */ /* 0x000ea4000802017f */
[----:B--2---:R-:W-:Y:S05]  /*2d180*/  @!P1 BRA `(.L_x_2011) ;  /* 0x0000007000789947 */ /* 0x004fea0003800000 */
.L_x_2290:
[----:B------:R-:W-:Y:S05]  /*2d190*/  @!P0 BRA `(.L_x_2012) ;  /* 0x0000000000048947 */ /* 0x000fea0003800000 */
[----:B------:R-:W-:Y:S01]  /*2d1a0*/  BPT.TRAP 0x1 ;  /* 0x000000040000795c */ /* 0x000fe20000300000 */
.L_x_2012:
[----:B------:R-:W4:Y:S02]  /*2d1b0*/  SYNCS.PHASECHK.TRANS64.TRYWAIT P1, [R5+URZ+0x2a860], R0 ;  /* 0x02a86000050075a7 */ /* 0x000f24000802017f */
[----:B----4-:R-:W-:Y:S05]  /*2d1c0*/  @!P1 BRA `(.L_x_2013) ;  /* 0x00000070007c9947 */ /* 0x010fea0003800000 */
.L_x_2291:
[----:B------:R-:W-:Y:S05]  /*2d1d0*/  @!P0 BRA `(.L_x_2014) ;  /* 0x0000000000048947 */ /* 0x000fea0003800000 */
[----:B------:R-:W-:Y:S01]  /*2d1e0*/  BPT.TRAP 0x1 ;  /* 0x000000040000795c */ /* 0x000fe20000300000 */
.L_x_2014:
[----:B------:R-:W5:Y:S02]  /*2d1f0*/  SYNCS.PHASECHK.TRANS64.TRYWAIT P1, [R3+URZ+0x2a860], R2 ;  /* 0x02a86002030075a7 */ /* 0x000f64000802017f */
[----:B-----5:R-:W-:Y:S05]  /*2d200*/  @!P1 BRA `(.L_x_2015) ;  /* 0x0000007000809947 */ /* 0x020fea0003800000 */
.L_x_2292:
[----:B------:R-:W-:Y:S05]  /*2d210*/  @!P0 BRA `(.L_x_2016) ;  /* 0x0000000000048947 */ /* 0x000fea0003800000 */
[----:B------:R-:W-:Y:S01]  /*2d220*/  BPT.TRAP 0x1 ;  /* 0x000000040000795c */ /* 0x000fe20000300000 */
.L_x_2016:
[----:B------:R-:W5:Y:S02]  /*2d230*/  SYNCS.PHASECHK.TRANS64.TRYWAIT P1, [R5+URZ+0x2a880], R0 ;  /* 0x02a88000050075a7 */ /* 0x000f64000802017f */
[----:B-----5:R-:W-:Y:S05]  /*2d240*/  @!P1 BRA `(.L_x_2017) ;  /* 0x0000007000849947 */ /* 0x020fea0003800000 */
.L_x_2293:
[----:B------:R-:W-:Y:S05]  /*2d250*/  @!P0 BRA `(.L_x_2018) ;  /* 0x0000000000048947 */ /* 0x000fea0003800000 */
[----:B------:R-:W-:Y:S01]  /*2d260*/  BPT.TRAP 0x1 ;  /* 0x000000040000795c */ /* 0x000fe20000300000 */
.L_x_2018:
[----:B------:R0:W0:Y:S02]  /*2d270*/  SYNCS.PHASECHK.TRANS64.TRYWAIT P0, [R3+URZ+0x2a880], R2 ;  /* 0x02a88002030075a7 */ /* 0x000024000800017f */
[----:B0-----:R-:W-:Y:S05]  /*2d280*/  @!P0 NANOSLEEP.SYNCS 0x989680 ;  /* 0x009896800000895d */ /* 0x001fea0003900000 */
[----:B------:R-:W0:Y:S02]  /*2d290*/  @!P0 SYNCS.PHASECHK.TRANS64 P0, [R3+URZ+0x2a880], R2 ;  /* 0x02a88002030085a7 */ /* 0x000e24000800007f */
[----:B0-----:R-:W-:Y:S05]  /*2d2a0*/  @!P0 BRA `(.L_x_2018) ;  /* 0xfffffffc00f08947 */ /* 0x001fea000383ffff */
.L_x_1617:
[----:B------:R-:W-:Y:S05]  /*2d2b0*/  BSYNC B8 ;  /* 0x0000000000087941 */ /* 0x000fea0003800000 */
.L_x_1614:
[----:B------:R-:W-:Y:S05]  /*2d2c0*/  EXIT ;  /* 0x000000000000794d */ /* 0x000fea0003800000 */
.L_x_1643:
[----:B-1----:R1:W2:Y:S02]  /*2d2d0*/  SYNCS.PHASECHK.TRANS64.TRYWAIT P4, [R82+URZ+0x2a890], R95 ;  /* 0x02a8905f520075a7 */ /* 0x0022a4000808017f */
[----:B--2---:R-:W-:Y:S05]  /*2d2e0*/  @!P4 NANOSLEEP.SYNCS 0x989680 ;  /* 0x009896800000c95d */ /* 0x004fea0003900000 */
[----:B------:R-:W2:Y:S02]  /*2d2f0*/  @!P4 SYNCS.PHASECHK.TRANS64 P4, [R82+URZ+0x2a890], R95 ;  /* 0x02a8905f5200c5a7 */ /* 0x000ea4000808007f */
[----:B--2---:R-:W-:Y:S05]  /*2d300*/  @!P4 BRA `(.L_x_1643) ;  /* 0xfffffffc00f0c947 */ /* 0x004fea000383ffff */
[----:B------:R-:W-:Y:S05]  /*2d310*/  BRA `(.L_x_2019) ;  /* 0xfffffd6000907947 */ /* 0x000fea000383ffff */
.L_x_1644:
        /* <DEDUP_REMOVED lines=8> */
.L_x_2021:
[----:B------:R-:W-:Y:S05]  /*2d3a0*/  BSYNC B1 ;  /* 0x0000000000017941 */ /* 0x000fea0003800000 */
.L_x_2020:
        /* <DEDUP_REMOVED lines=8> */
.L_x_2022:
[----:B------:R-:W-:Y:S05]  /*2d430*/  BRA `(.L_x_2023) ;  /* 0xfffffd60005c7947 */ /* 0x000fea000383ffff */
.L_x_1672:
[----:B-1----:R1:W2:Y:S02]  /*2d440*/  SYNCS.PHASECHK.TRANS64.TRYWAIT P4, [R82+URZ+0x2a890], R95 ;  /* 0x02a8905f520075a7 */ /* 0x0022a4000808017f */
[----:B--2---:R-:W-:Y:S05]  /*2d450*/  @!P4 NANOSLEEP.SYNCS 0x989680 ;  /* 0x009896800000c95d */ /* 0x004fea0003900000 */
[----:B------:R-:W2:Y:S02]  /*2d460*/  @!P4 SYNCS.PHASECHK.TRANS64 P4, [R82+URZ+0x2a890], R95 ;  /* 0x02a8905f5200c5a7 */ /* 0x000ea4000808007f */
[----:B--2---:R-:W-:Y:S05]  /*2d470*/  @!P4 BRA `(.L_x_1672) ;  /* 0xfffffffc00f0c947 */ /* 0x004fea000383ffff */
[----:B------:R-:W-:Y:S05]  /*2d480*/  BRA `(.L_x_2024) ;  /* 0xfffffd9000207947 */ /* 0x000fea000383ffff */
.L_x_1673:
        /* <DEDUP_REMOVED lines=8> */
.L_x_2026:
[----:B------:R-:W-:Y:S05]  /*2d510*/  BSYNC B1 ;  /* 0x0000000000017941 */ /* 0x000fea0003800000 */
.L_x_2025:
        /* <DEDUP_REMOVED lines=8> */
.L_x_2027:
[----:B------:R-:W-:Y:S01]  /*2d5a0*/  IMAD.MOV.U32 R100, RZ, RZ, R14 ;  /* 0x000000ffff647224 */ /* 0x000fe200078e000e */
[----:B------:R-:W-:Y:S06]  /*2d5b0*/  BRA `(.L_x_2028) ;  /* 0xfffffd8c00e87947 */ /* 0x000fec000383ffff */
.L_x_1686:
[----:B0-----:R0:W1:Y:S02]  /*2d5c0*/  SYNCS.PHASECHK.TRANS64.TRYWAIT P3, [R82+URZ+0x2a890], R95 ;  /* 0x02a8905f520075a7 */ /* 0x001064000806017f */
[----:B-1----:R-:W-:Y:S05]  /*2d5d0*/  @!P3 NANOSLEEP.SYNCS 0x989680 ;  /* 0x009896800000b95d */ /* 0x002fea0003900000 */
[----:B------:R-:W1:Y:S02]  /*2d5e0*/  @!P3 SYNCS.PHASECHK.TRANS64 P3, [R82+URZ+0x2a890], R95 ;  /* 0x02a8905f5200b5a7 */ /* 0x000e64000806007f */
[----:B-1----:R-:W-:Y:S05]  /*2d5f0*/  @!P3 BRA `(.L_x_1686) ;  /* 0xfffffffc00f0b947 */ /* 0x002fea000383ffff */
[----:B------:R-:W-:Y:S05]  /*2d600*/  BRA `(.L_x_2029) ;  /* 0xfffffdbc00807947 */ /* 0x000fea000383ffff */
.L_x_1687:
[----:B------:R-:W-:Y:S01]  /*2d610*/  BSSY B1, `(.L_x_2030) ;  /* 0x0000007000017945 */ /* 0x000fe20003800000 */
[----:B------:R-:W-:Y:S02]  /*2d620*/  IMAD.MOV.U32 R12, RZ, RZ, RZ ;  /* 0x000000ffff0c7224 */ /* 0x000fe400078e00ff */
[----:B------:R-:W-:Y:S02]  /*2d630*/  IMAD.MOV.U32 R11, RZ, RZ, 0x1e1f ;  /* 0x00001e1fff0b7424 */ /* 0x000fe400078e00ff */
[----:B------:R-:W-:-:S07]  /*2d640*/  IMAD.MOV.U32 R15, RZ, RZ, -0x1 ;  /* 0xffffffffff0f7424 */ /* 0x000fce00078e00ff */
[----:B0-----:R-:W-:Y:S05]  /*2d650*/  WARPSYNC.COLLECTIVE R15, `(.L_x_2031) ;  /* 0x000000000f087348 */ /* 0x001fea0003c00000 */
[----:B------:R1:W2:Y:S02]  /*2d660*/  SHFL.IDX P6, R14, R13, R12, R11 ;  /* 0x0000000c0d0e7389 */ /* 0x0002a400000c000b */
[----:B012---:R-:W-:Y:S01]  /*2d670*/  ENDCOLLECTIVE ;  /* 0x000000000000791b */ /* 0x007fe20003800000 */
.L_x_2031:
[----:B------:R-:W-:Y:S05]  /*2d680*/  BSYNC B1 ;  /* 0x0000000000017941 */ /* 0x000fea0003800000 */
.L_x_2030:
        /* <DEDUP_REMOVED lines=8> */
.L_x_2032:
[----:B------:R-:W-:Y:S05]  /*2d710*/  BRA `(.L_x_2033) ;  /* 0xfffffdbc00a07947 */ /* 0x000fea000383ffff */
.L_x_1691:
[----:B0-----:R0:W2:Y:S02]  /*2d720*/  SYNCS.PHASECHK.TRANS64.TRYWAIT P2, [R82+URZ+0x2a8b0], R95 ;  /* 0x02a8b05f520075a7 */ /* 0x0010a4000804017f */
[----:B--2---:R-:W-:Y:S05]  /*2d730*/  @!P2 NANOSLEEP.SYNCS 0x989680 ;  /* 0x009896800000a95d */ /* 0x004fea0003900000 */
[----:B------:R-:W2:Y:S02]  /*2d740*/  @!P2 SYNCS.PHASECHK.TRANS64 P2, [R82+URZ+0x2a8b0], R95 ;  /* 0x02a8b05f5200a5a7 */ /* 0x000ea4000804007f */
[----:B--2---:R-:W-:Y:S05]  /*2d750*/  @!P2 BRA `(.L_x_1691) ;  /* 0xfffffffc00f0a947 */ /* 0x004fea000383ffff */
[----:B------:R-:W-:Y:S05]  /*2d760*/  BRA `(.L_x_2034) ;  /* 0xfffffdc000687947 */ /* 0x000fea000383ffff */
.L_x_1707:
[----:B------:R-:W-:Y:S01]  /*2d770*/  BSSY B0, `(.L_x_2035) ;  /* 0x0000007000007945 */ /* 0x000fe20003800000 */
[----:B------:R-:W-:Y:S02]  /*2d780*/  IMAD.MOV.U32 R12, RZ, RZ, RZ ;  /* 0x000000ffff0c7224 */ /* 0x000fe400078e00ff */
[----:B------:R-:W-:Y:S02]  /*2d790*/  IMAD.MOV.U32 R11, RZ, RZ, 0x1f ;  /* 0x0000001fff0b7424 */ /* 0x000fe400078e00ff */
[----:B------:R-:W-:-:S07]  /*2d7a0*/  IMAD.MOV.U32 R15, RZ, RZ, -0x1 ;  /* 0xffffffffff0f7424 */ /* 0x000fce00078e00ff */
[----:B-----5:R-:W-:Y:S05]  /*2d7b0*/  WARPSYNC.COLLECTIVE R15, `(.L_x_2036) ;  /* 0x000000000f087348 */ /* 0x020fea0003c00000 */
[----:B------:R0:W1:Y:S02]  /*2d7c0*/  SHFL.IDX P6, R14, R13, R12, R11 ;  /* 0x0000000c0d0e7389 */ /* 0x00006400000c000b */
[----:B01---5:R-:W-:Y:S01]  /*2d7d0*/  ENDCOLLECTIVE ;  /* 0x000000000000791b */ /* 0x023fe20003800000 */
.L_x_2036:
[----:B------:R-:W-:Y:S05]  /*2d7e0*/  BSYNC B0 ;  /* 0x0000000000007941 */ /* 0x000fea0003800000 */
.L_x_2035:
[----:B------:R-:W-:Y:S01]  /*2d7f0*/  IMAD.MOV.U32 R218, RZ, RZ, R14 ;  /* 0x000000ffffda7224 */ /* 0x000fe200078e000e */
[----:B------:R-:W-:Y:S06]  /*2d800*/  BRA `(.L_x_2037) ;  /* 0xfffffdd000c87947 */ /* 0x000fec000383ffff */
.L_x_1717:
[----:B------:R-:W-:Y:S01]  /*2d810*/  BSSY B1, `(.L_x_2038) ;  /* 0x0000007000017945 */ /* 0x000fe20003800000 */
[----:B------:R-:W-:Y:S02]  /*2d820*/  IMAD.MOV.U32 R12, RZ, RZ, RZ ;  /* 0x000000ffff0c7224 */ /* 0x000fe400078e00ff */
[----:B------:R-:W-:Y:S02]  /*2d830*/  IMAD.MOV.U32 R11, RZ, RZ, 0x1e1f ;  /* 0x00001e1fff0b7424 */ /* 0x000fe400078e00ff */
[----:B------:R-:W-:-:S07]  /*2d840*/  IMAD.MOV.U32 R15, RZ, RZ, -0x1 ;  /* 0xffffffffff0f7424 */ /* 0x000fce00078e00ff */
[----:B------:R-:W-:Y:S05]  /*2d850*/  WARPSYNC.COLLECTIVE R15, `(.L_x_2039) ;  /* 0x000000000f087348 */ /* 0x000fea0003c00000 */
[----:B------:R0:W1:Y:S02]  /*2d860*/  SHFL.IDX P6, R14, R13, R12, R11 ;  /* 0x0000000c0d0e7389 */ /* 0x00006400000c000b */
[----:B01----:R-:W-:Y:S01]  /*2d870*/  ENDCOLLECTIVE ;  /* 0x000000000000791b */ /* 0x003fe20003800000 */
.L_x_2039:
[----:B------:R-:W-:Y:S05]  /*2d880*/  BSYNC B1 ;  /* 0x0000000000017941 */ /* 0x000fea0003800000 */
.L_x_2038:
        /* <DEDUP_REMOVED lines=8> */
.L_x_2040:
[----:B------:R-:W-:Y:S02]  /*2d910*/  IMAD.MOV.U32 R13, RZ, RZ, R4 ;  /* 0x000000ffff0d7224 */ /* 0x000fe400078e0004 */
[----:B------:R-:W-:-:S07]  /*2d920*/  IMAD.MOV.U32 R3, RZ, RZ, R14 ;  /* 0x000000ffff037224 */ /* 0x000fce00078e000e */
[----:B------:R-:W-:Y:S05]  /*2d930*/  WARPSYNC.COLLECTIVE R15, `(.L_x_2041) ;  /* 0x000000000f087348 */ /* 0x000fea0003c00000 */
[----:B------:R0:W1:Y:S02]  /*2d940*/  SHFL.IDX P6, R14, R13, R12, R11 ;  /* 0x0000000c0d0e7389 */ /* 0x00006400000c000b */
[----:B01----:R-:W-:Y:S01]  /*2d950*/  ENDCOLLECTIVE ;  /* 0x000000000000791b */ /* 0x003fe20003800000 */
.L_x_2041:
[----:B------:R-:W-:Y:S02]  /*2d960*/  IMAD.MOV.U32 R13, RZ, RZ, R5 ;  /* 0x000000ffff0d7224 */ /* 0x000fe400078e0005 */
[----:B------:R-:W-:-:S07]  /*2d970*/  IMAD.MOV.U32 R4, RZ, RZ, R14 ;  /* 0x000000ffff047224 */ /* 0x000fce00078e000e */
[----:B------:R-:W-:Y:S05]  /*2d980*/  WARPSYNC.COLLECTIVE R15, `(.L_x_2042) ;  /* 0x000000000f087348 */ /* 0x000fea0003c00000 */
[----:B------:R0:W1:Y:S02]  /*2d990*/  SHFL.IDX P6, R14, R13, R12, R11 ;  /* 0x0000000c0d0e7389 */ /* 0x00006400000c000b */
[----:B01----:R-:W-:Y:S01]  /*2d9a0*/  ENDCOLLECTIVE ;  /* 0x000000000000791b */ /* 0x003fe20003800000 */
.L_x_2042:
[----:B------:R-:W-:Y:S01]  /*2d9b0*/  IMAD.MOV.U32 R5, RZ, RZ, R14 ;  /* 0x000000ffff057224 */ /* 0x000fe200078e000e */
[----:B------:R-:W-:Y:S06]  /*2d9c0*/  BRA `(.L_x_2043) ;  /* 0xfffffdd800147947 */ /* 0x000fec000383ffff */
.L_x_1721:
[----:B-1----:R1:W2:Y:S02]  /*2d9d0*/  SYNCS.PHASECHK.TRANS64.TRYWAIT P0, [R16+URZ+0x2a800], R3 ;  /* 0x02a80003100075a7 */ /* 0x0022a4000800017f */
[----:B--2---:R-:W-:Y:S05]  /*2d9e0*/  @!P0 NANOSLEEP.SYNCS 0x989680 ;  /* 0x009896800000895d */ /* 0x004fea0003900000 */
[----:B------:R-:W2:Y:S02]  /*2d9f0*/  @!P0 SYNCS.PHASECHK.TRANS64 P0, [R16+URZ+0x2a800], R3 ;  /* 0x02a80003100085a7 */ /* 0x000ea4000800007f */
[----:B--2---:R-:W-:Y:S05]  /*2da00*/  @!P0 BRA `(.L_x_1721) ;  /* 0xfffffffc00f08947 */ /* 0x004fea000383ffff */
[----:B------:R-:W-:Y:S05]  /*2da10*/  BRA `(.L_x_2044) ;  /* 0xfffffddc00647947 */ /* 0x000fea000383ffff */
.L_x_1733:
[----:B------:R-:W-:Y:S01]  /*2da20*/  BSSY B1, `(.L_x_2045) ;  /* 0x0000007000017945 */ /* 0x000fe20003800000 */
[----:B------:R-:W-:Y:S02]  /*2da30*/  IMAD.MOV.U32 R12, RZ, RZ, RZ ;  /* 0x000000ffff0c7224 */ /* 0x000fe400078e00ff */
[----:B------:R-:W-:Y:S02]  /*2da40*/  IMAD.MOV.U32 R11, RZ, RZ, 0x1e1f ;  /* 0x00001e1fff0b7424 */ /* 0x000fe400078e00ff */
[----:B------:R-:W-:-:S07]  /*2da50*/  IMAD.MOV.U32 R15, RZ, RZ, -0x1 ;  /* 0xffffffffff0f7424 */ /* 0x000fce00078e00ff */
[----:B------:R-:W-:Y:S05]  /*2da60*/  WARPSYNC.COLLECTIVE R15, `(.L_x_2046) ;  /* 0x000000000f087348 */ /* 0x000fea0003c00000 */
[----:B------:R0:W1:Y:S02]  /*2da70*/  SHFL.IDX P6, R14, R13, R12, R11 ;  /* 0x0000000c0d0e7389 */ /* 0x00006400000c000b */
[----:B01----:R-:W-:Y:S01]  /*2da80*/  ENDCOLLECTIVE ;  /* 0x000000000000791b */ /* 0x003fe20003800000 */
.L_x_2046:
[----:B------:R-:W-:Y:S05]  /*2da90*/  BSYNC B1 ;  /* 0x0000000000017941 */ /* 0x000fea0003800000 */
.L_x_2045:
        /* <DEDUP_REMOVED lines=8> */
.L_x_2047:
[----:B------:R-:W-:Y:S02]  /*2db20*/  IMAD.MOV.U32 R13, RZ, RZ, R37 ;  /* 0x000000ffff0d7224 */ /* 0x000fe400078e0025 */
[----:B------:R-:W-:-:S07]  /*2db30*/  IMAD.MOV.U32 R21, RZ, RZ, R14 ;  /* 0x000000ffff157224 */ /* 0x000fce00078e000e */
[----:B------:R-:W-:Y:S05]  /*2db40*/  WARPSYNC.COLLECTIVE R15, `(.L_x_2048) ;  /* 0x000000000f087348 */ /* 0x000fea0003c00000 */
[----:B------:R0:W1:Y:S02]  /*2db50*/  SHFL.IDX P6, R14, R13, R12, R11 ;  /* 0x0000000c0d0e7389 */ /* 0x00006400000c000b */
[----:B01----:R-:W-:Y:S01]  /*2db60*/  ENDCOLLECTIVE ;  /* 0x000000000000791b */ /* 0x003fe20003800000 */
.L_x_2048:
[----:B------:R-:W-:Y:S02]  /*2db70*/  IMAD.MOV.U32 R13, RZ, RZ, R39 ;  /* 0x000000ffff0d7224 */ /* 0x000fe400078e0027 */
[----:B------:R-:W-:-:S07]  /*2db80*/  IMAD.MOV.U32 R37, RZ, RZ, R14 ;  /* 0x000000ffff257224 */ /* 0x000fce00078e000e */
[----:B------:R-:W-:Y:S05]  /*2db90*/  WARPSYNC.COLLECTIVE R15, `(.L_x_2049) ;  /* 0x000000000f087348 */ /* 0x000fea0003c00000 */
[----:B------:R0:W1:Y:S02]  /*2dba0*/  SHFL.IDX P6, R14, R13, R12, R11 ;  /* 0x0000000c0d0e7389 */ /* 0x00006400000c000b */
[----:B01----:R-:W-:Y:S01]  /*2dbb0*/  ENDCOLLECTIVE ;  /* 0x000000000000791b */ /* 0x003fe20003800000 */
.L_x_2049:
[----:B------:R-:W-:Y:S01]  /*2dbc0*/  IMAD.MOV.U32 R39, RZ, RZ, R14 ;  /* 0x000000ffff277224 */ /* 0x000fe200078e000e */
[----:B------:R-:W-:Y:S06]  /*2dbd0*/  BRA `(.L_x_2050) ;  /* 0xfffffe0c004c7947 */ /* 0x000fec000383ffff */
.L_x_1737:
[----:B-1----:R1:W0:Y:S02]  /*2dbe0*/  SYNCS.PHASECHK.TRANS64.TRYWAIT P0, [R16+URZ+0x2a800], R3 ;  /* 0x02a80003100075a7 */ /* 0x002224000800017f */
[----:B0-----:R-:W-:Y:S05]  /*2dbf0*/  @!P0 NANOSLEEP.SYNCS 0x989680 ;  /* 0x009896800000895d */ /* 0x001fea0003900000 */
[----:B------:R-:W0:Y:S02]  /*2dc00*/  @!P0 SYNCS.PHASECHK.TRANS64 P0, [R16+URZ+0x2a800], R3 ;  /* 0x02a80003100085a7 */ /* 0x000e24000800007f */
[----:B0-----:R-:W-:Y:S05]  /*2dc10*/  @!P0 BRA `(.L_x_1737) ;  /* 0xfffffffc00f08947 */ /* 0x001fea000383ffff */
[----:B------:R-:W-:Y:S05]  /*2dc20*/  BRA `(.L_x_2051) ;  /* 0xfffffe1000447947 */ /* 0x000fea000383ffff */
.L_x_1745:
[----:B---3--:R3:W0:Y:S02]  /*2dc30*/  SYNCS.PHASECHK.TRANS64.TRYWAIT P1, [R11+URZ+0x2a830], R0 ;  /* 0x02a830000b0075a7 */ /* 0x008624000802017f */
[----:B0-----:R-:W-:Y:S05]  /*2dc40*/  @!P1 NANOSLEEP.SYNCS 0x989680 ;  /* 0x009896800000995d */ /* 0x001fea0003900000 */
[----:B------:R-:W0:Y:S02]  /*2dc50*/  @!P1 SYNCS.PHASECHK.TRANS64 P1, [R11+URZ+0x2a830], R0 ;  /* 0x02a830000b0095a7 */ /* 0x000e24000802007f */
[----:B0-----:R-:W-:Y:S05]  /*2dc60*/  @!P1 BRA `(.L_x_1745) ;  /* 0xfffffffc00f09947 */ /* 0x001fea000383ffff */
[----:B------:R-:W-:Y:S05]  /*2dc70*/  BRA `(.L_x_1744) ;  /* 0xfffffe4000807947 */ /* 0x000fea000383ffff */
.L_x_1764:
[----:B-1----:R1:W2:Y:S02]  /*2dc80*/  SYNCS.PHASECHK.TRANS64.TRYWAIT P2, [R9+URZ+0x2a830], R8 ;  /* 0x02a83008090075a7 */ /* 0x0022a4000804017f */
[----:B--2---:R-:W-:Y:S05]  /*2dc90*/  @!P2 NANOSLEEP.SYNCS 0x989680 ;  /* 0x009896800000a95d */ /* 0x004fea0003900000 */
[----:B------:R-:W2:Y:S02]  /*2dca0*/  @!P2 SYNCS.PHASECHK.TRANS64 P2, [R9+URZ+0x2a830], R8 ;  /* 0x02a830080900a5a7 */ /* 0x000ea4000804007f */
[----:B--2---:R-:W-:Y:S05]  /*2dcb0*/  @!P2 BRA `(.L_x_1764) ;  /* 0xfffffffc00f0a947 */ /* 0x004fea000383ffff */
[----:B------:R-:W-:Y:S05]  /*2dcc0*/  BRA `(.L_x_1763) ;  /* 0xfffffe7800087947 */ /* 0x000fea000383ffff */
.L_x_1768:
[----:B-1----:R1:W2:Y:S02]  /*2dcd0*/  SYNCS.PHASECHK.TRANS64.TRYWAIT P1, [R9+URZ+0x2a850], R8 ;  /* 0x02a85008090075a7 */ /* 0x0022a4000802017f */
[----:B--2---:R-:W-:Y:S05]  /*2dce0*/  @!P1 NANOSLEEP.SYNCS 0x989680 ;  /* 0x009896800000995d */ /* 0x004fea0003900000 */
[----:B------:R-:W2:Y:S02]  /*2dcf0*/  @!P1 SYNCS.PHASECHK.TRANS64 P1, [R9+URZ+0x2a850], R8 ;  /* 0x02a85008090095a7 */ /* 0x000ea4000802007f */
[----:B--2---:R-:W-:Y:S05]  /*2dd00*/  @!P1 BRA `(.L_x_1768) ;  /* 0xfffffffc00f09947 */ /* 0x004fea000383ffff */
[----:B------:R-:W-:Y:S05]  /*2dd10*/  BRA `(.L_x_1765) ;  /* 0xfffffe7800d87947 */ /* 0x000fea000383ffff */
.L_x_1789:
[----:B-1----:R1:W2:Y:S02]  /*2dd20*/  SYNCS.PHASECHK.TRANS64.TRYWAIT P2, [R3+URZ+0x2a830], R0 ;  /* 0x02a83000030075a7 */ /* 0x0022a4000804017f */
[----:B--2---:R-:W-:Y:S05]  /*2dd30*/  @!P2 NANOSLEEP.SYNCS 0x989680 ;  /* 0x009896800000a95d */ /* 0x004fea0003900000 */
[----:B------:R-:W2:Y:S02]  /*2dd40*/  @!P2 SYNCS.PHASECHK.TRANS64 P2, [R3+URZ+0x2a830], R0 ;  /* 0x02a830000300a5a7 */ /* 0x000ea4000804007f */
[----:B--2---:R-:W-:Y:S05]  /*2dd50*/  @!P2 BRA `(.L_x_1789) ;  /* 0xfffffffc00f0a947 */ /* 0x004fea000383ffff */
[----:B------:R-:W-:Y:S05]  /*2dd60*/  BRA `(.L_x_1788) ;  /* 0xfffffeac00847947 */ /* 0x000fea000383ffff */
.L_x_1793:
[----:B-1----:R1:W2:Y:S02]  /*2dd70*/  SYNCS.PHASECHK.TRANS64.TRYWAIT P1, [R3+URZ+0x2a850], R0 ;  /* 0x02a85000030075a7 */ /* 0x0022a4000802017f */
[----:B--2---:R-:W-:Y:S05]  /*2dd80*/  @!P1 NANOSLEEP.SYNCS 0x989680 ;  /* 0x009896800000995d */ /* 0x004fea0003900000 */
[----:B------:R-:W2:Y:S02]  /*2dd90*/  @!P1 SYNCS.PHASECHK.TRANS64 P1, [R3+URZ+0x2a850], R0 ;  /* 0x02a85000030095a7 */ /* 0x000ea4000802007f */
[----:B--2---:R-:W-:Y:S05]  /*2dda0*/  @!P1 BRA `(.L_x_1793) ;  /* 0xfffffffc00f09947 */ /* 0x004fea000383ffff */
[----:B------:R-:W-:Y:S05]  /*2ddb0*/  BRA `(.L_x_1790) ;  /* 0xfffffeb000607947 */ /* 0x000fea000383ffff */
.L_x_1802:
[----:B-1----:R1:W2:Y:S02]  /*2ddc0*/  SYNCS.PHASECHK.TRANS64.TRYWAIT P2, [R3+URZ+0x2a830], R0 ;  /* 0x02a83000030075a7 */ /* 0x0022a4000804017f */
[----:B--2---:R-:W-:Y:S05]  /*2ddd0*/  @!P2 NANOSLEEP.SYNCS 0x989680 ;  /* 0x009896800000a95d */ /* 0x004fea0003900000 */
[----:B------:R-:W2:Y:S02]  /*2dde0*/  @!P2 SYNCS.PHASECHK.TRANS64 P2, [R3+URZ+0x2a830], R0 ;  /* 0x02a830000300a5a7 */ /* 0x000ea4000804007f */
[----:B--2---:R-:W-:Y:S05]  /*2ddf0*/  @!P2 BRA `(.L_x_1802) ;  /* 0xfffffffc00f0a947 */ /* 0x004fea000383ffff */
[----:B------:R-:W-:Y:S05]  /*2de00*/  BRA `(.L_x_1801) ;  /* 0xfffffed0001c7947 */ /* 0x000fea000383ffff */
.L_x_1806:
[----:B-1----:R1:W2:Y:S02]  /*2de10*/  SYNCS.PHASECHK.TRANS64.TRYWAIT P1, [R3+URZ+0x2a850], R0 ;  /* 0x02a85000030075a7 */ /* 0x0022a4000802017f */
[----:B--2---:R-:W-:Y:S05]  /*2de20*/  @!P1 NANOSLEEP.SYNCS 0x989680 ;  /* 0x009896800000995d */ /* 0x004fea0003900000 */
[----:B------:R-:W2:Y:S02]  /*2de30*/  @!P1 SYNCS.PHASECHK.TRANS64 P1, [R3+URZ+0x2a850], R0 ;  /* 0x02a85000030095a7 */ /* 0x000ea4000802007f */
[----:B--2---:R-:W-:Y:S05]  /*2de40*/  @!P1 BRA `(.L_x_1806) ;  /* 0xfffffffc00f09947 */ /* 0x004fea000383ffff */
[----:B------:R-:W-:Y:S05]  /*2de50*/  BRA `(.L_x_1803) ;  /* 0xfffffed000f87947 */ /* 0x000fea000383ffff */
.L_x_1821:
[----:B-1----:R1:W2:Y:S02]  /*2de60*/  SYNCS.PHASECHK.TRANS64.TRYWAIT P1, [R4+URZ+0x2a850], R7 ;  /* 0x02a85007040075a7 */ /* 0x0022a4000802017f */
[----:B--2---:R-:W-:Y:S05]  /*2de70*/  @!P1 NANOSLEEP.SYNCS 0x989680 ;  /* 0x009896800000995d */ /* 0x004fea0003900000 */
[----:B------:R-:W2:Y:S02]  /*2de80*/  @!P1 SYNCS.PHASECHK.TRANS64 P1, [R4+URZ+0x2a850], R7 ;  /* 0x02a85007040095a7 */ /* 0x000ea4000802007f */
[----:B--2---:R-:W-:Y:S05]  /*2de90*/  @!P1 BRA `(.L_x_1821) ;  /* 0xfffffffc00f09947 */ /* 0x004fea000383ffff */
[----:B------:R-:W-:Y:S05]  /*2dea0*/  BRA `(.L_x_1820) ;  /* 0xffffff0000c87947 */ /* 0x000fea000383ffff */
.L_x_1825:
        /* <DEDUP_REMOVED lines=8> */
[----:B------:R-:W-:Y:S01]  /*2df30*/  SEL R70, R134, R15, P0 ;  /* 0x0000000f86467207 */ /* 0x000fe20000000000 */
[----:B------:R-:W-:Y:S01]  /*2df40*/  IMAD.MOV.U32 R15, RZ, RZ, -0x1 ;  /* 0xffffffffff0f7424 */ /* 0x000fe200078e00ff */
[----:B------:R-:W-:Y:S02]  /*2df50*/  SEL R75, R12, R107, P0 ;  /* 0x0000006b0c4b7207 */ /* 0x000fe40000000000 */
[----:B------:R-:W-:Y:S01]  /*2df60*/  SEL R35, R107, R12, P0 ;  /* 0x0000000c6b237207 */ /* 0x000fe20000000000 */
[----:B-----5:R-:W-:Y:S01]  /*2df70*/  IMAD.MOV.U32 R12, RZ, RZ, R0 ;  /* 0x000000ffff0c7224 */ /* 0x020fe200078e0000 */
[----:B------:R-:W-:Y:S01]  /*2df80*/  SEL R115, R115, R11, P0 ;  /* 0x0000000b73737207 */ /* 0x000fe20000000000 */
[----:B------:R-:W-:Y:S01]  /*2df90*/  IMAD.MOV.U32 R11, RZ, RZ, 0x1c1f ;  /* 0x00001c1fff0b7424 */ /* 0x000fe200078e00ff */
[----:B------:R-:W-:-:S02]  /*2dfa0*/  SEL R145, R122, R8, P0 ;  /* 0x000000087a917207 */ /* 0x000fc40000000000 */
[----:B------:R-:W-:Y:S02]  /*2dfb0*/  SEL R146, R8, R122, P0 ;  /* 0x0000007a08927207 */ /* 0x000fe40000000000 */
[----:B------:R-:W-:Y:S02]  /*2dfc0*/  SEL R122, R127, R61, P0 ;  /* 0x0000003d7f7a7207 */ /* 0x000fe40000000000 */
[----:B------:R-:W-:Y:S02]  /*2dfd0*/  SEL R62, R61, R127, P0 ;  /* 0x0000007f3d3e7207 */ /* 0x000fe40000000000 */
[----:B------:R-:W-:Y:S02]  /*2dfe0*/  SEL R61, R38, R14, P0 ;  /* 0x0000000e263d7207 */ /* 0x000fe40000000000 */
[----:B------:R-:W-:-:S07]  /*2dff0*/  SEL R38, R14, R38, P0 ;  /* 0x000000260e267207 */ /* 0x000fce0000000000 */
[----:B0-----:R-:W-:Y:S05]  /*2e000*/  WARPSYNC.COLLECTIVE R15, `(.L_x_2052) ;  /* 0x000000000f087348 */ /* 0x001fea0003c00000 */
[----:B------:R1:W2:Y:S02]  /*2e010*/  SHFL.IDX P6, R14, R13, R12, R11 ;  /* 0x0000000c0d0e7389 */ /* 0x0002a400000c000b */
[----:B012---:R-:W-:Y:S01]  /*2e020*/  ENDCOLLECTIVE ;  /* 0x000000000000791b */ /* 0x007fe20003800000 */
.L_x_2052:
        /* <DEDUP_REMOVED lines=9> */
[----:B------:R-:W-:Y:S02]  /*2e0c0*/  LOP3.LUT R87, R0, 0x2, RZ, 0x3c, !PT ;  /* 0x0000000200577812 */ /* 0x000fe400078e3cff */
        /* <DEDUP_REMOVED lines=8> */
.L_x_2053:
        /* <DEDUP_REMOVED lines=19> */
.L_x_2054:
        /* <DEDUP_REMOVED lines=18> */
.L_x_2055:
        /* <DEDUP_REMOVED lines=19> */
.L_x_2056:
        /* <DEDUP_REMOVED lines=18> */
.L_x_2057:
[----:B------:R-:W-:Y:S02]  /*2e5f0*/  SEL R31, R53, R137, P0 ;  /* 0x00000089351f7207 */ /* 0x000fe40000000000 */
[----:B------:R-:W-:Y:S02]  /*2e600*/  SEL R45, R137, R53, P0 ;  /* 0x00000035892d7207 */ /* 0x000fe40000000000 */
[----:B------:R-:W-:Y:S02]  /*2e610*/  SEL R53, R129, R42, P0 ;  /* 0x0000002a81357207 */ /* 0x000fe40000000000 */
[----:B------:R-:W-:Y:S01]  /*2e620*/  SEL R42, R42, R129, P0 ;  /* 0x000000812a2a7207 */ /* 0x000fe20000000000 */
[----:B------:R-:W-:Y:S01]  /*2e630*/  IMAD.MOV.U32 R129, RZ, RZ, RZ ;  /* 0x000000ffff817224 */ /* 0x000fe200078e00ff */
        /* <DEDUP_REMOVED lines=14> */
.L_x_2058:
[----:B------:R-:W-:Y:S02]  /*2e720*/  IMAD.MOV.U32 R13, RZ, RZ, R148 ;  /* 0x000000ffff0d7224 */ /* 0x000fe400078e0094 */
[----:B------:R-:W-:-:S07]  /*2e730*/  IMAD.MOV.U32 R76, RZ, RZ, R14 ;  /* 0x000000ffff4c7224 */ /* 0x000fce00078e000e */
[----:B------:R-:W-:Y:S05]  /*2e740*/  WARPSYNC.COLLECTIVE R15, `(.L_x_2059) ;  /* 0x000000000f087348 */ /* 0x000fea0003c00000 */
[----:B------:R0:W1:Y:S02]  /*2e750*/  SHFL.IDX P6, R14, R13, R12, R11 ;  /* 0x0000000c0d0e7389 */ /* 0x00006400000c000b */
[----:B01----:R-:W-:Y:S01]  /*2e760*/  ENDCOLLECTIVE ;  /* 0x000000000000791b */ /* 0x003fe20003800000 */
.L_x_2059:
[----:B------:R-:W-:Y:S02]  /*2e770*/  IMAD.MOV.U32 R13, RZ, RZ, R126 ;  /* 0x000000ffff0d7224 */ /* 0x000fe400078e007e */
[----:B------:R-:W-:Y:S02]  /*2e780*/  IMAD.MOV.U32 R12, RZ, RZ, R0 ;  /* 0x000000ffff0c7224 */ /* 0x000fe400078e0000 */
[----:B------:R-:W-:-:S07]  /*2e790*/  IMAD.MOV.U32 R84, RZ, RZ, R14 ;  /* 0x000000ffff547224 */ /* 0x000fce00078e000e */
[----:B------:R-:W-:Y:S05]  /*2e7a0*/  WARPSYNC.COLLECTIVE R15, `(.L_x_2060) ;  /* 0x000000000f087348 */ /* 0x000fea0003c00000 */
[----:B------:R0:W1:Y:S02]  /*2e7b0*/  SHFL.IDX P6, R14, R13, R12, R11 ;  /* 0x0000000c0d0e7389 */ /* 0x00006400000c000b */
[----:B01----:R-:W-:Y:S01]  /*2e7c0*/  ENDCOLLECTIVE ;  /* 0x000000000000791b */ /* 0x003fe20003800000 */
.L_x_2060:
[----:B------:R-:W-:Y:S02]  /*2e7d0*/  SEL R123, R125, R84, P0 ;  /* 0x000000547d7b7207 */ /* 0x000fe40000000000 */
[----:B------:R-:W-:Y:S01]  /*2e7e0*/  SEL R125, R84, R125, P0 ;  /* 0x0000007d547d7207 */ /* 0x000fe20000000000 */
[----:B------:R-:W-:Y:S02]  /*2e7f0*/  IMAD.MOV.U32 R13, RZ, RZ, R128 ;  /* 0x000000ffff0d7224 */ /* 0x000fe400078e0080 */
[----:B------:R-:W-:-:S07]  /*2e800*/  IMAD.MOV.U32 R117, RZ, RZ, R14 ;  /* 0x000000ffff757224 */ /* 0x000fce00078e000e */
[----:B------:R-:W-:Y:S05]  /*2e810*/  WARPSYNC.COLLECTIVE R15, `(.L_x_2061) ;  /* 0x000000000f087348 */ /* 0x000fea0003c00000 */
[----:B------:R0:W1:Y:S02]  /*2e820*/  SHFL.IDX P6, R14, R13, R12, R11 ;  /* 0x0000000c0d0e7389 */ /* 0x00006400000c000b */
[----:B01----:R-:W-:Y:S01]  /*2e830*/  ENDCOLLECTIVE ;  /* 0x000000000000791b */ /* 0x003fe20003800000 */
.L_x_2061:
[----:B------:R-:W-:Y:S02]  /*2e840*/  IMAD.MOV.U32 R13, RZ, RZ, R131 ;  /* 0x000000ffff0d7224 */ /* 0x000fe400078e0083 */
[----:B------:R-:W-:Y:S02]  /*2e850*/  IMAD.MOV.U32 R12, RZ, RZ, R87 ;  /* 0x000000ffff0c7224 */ /* 0x000fe400078e0057 */
[----:B------:R-:W-:-:S07]  /*2e860*/  IMAD.MOV.U32 R128, RZ, RZ, R14 ;  /* 0x000000ffff807224 */ /* 0x000fce00078e000e */
[----:B------:R-:W-:Y:S05]  /*2e870*/  WARPSYNC.COLLECTIVE R15, `(.L_x_2062) ;  /* 0x000000000f087348 */ /* 0x000fea0003c00000 */
[----:B------:R0:W1:Y:S02]  /*2e880*/  SHFL.IDX P6, R14, R13, R12, R11 ;  /* 0x0000000c0d0e7389 */ /* 0x00006400000c000b */
[----:B01----:R-:W-:Y:S01]  /*2e890*/  ENDCOLLECTIVE ;  /* 0x000000000000791b */ /* 0x003fe20003800000 */
.L_x_2062:
[----:B------:R-:W-:Y:S02]  /*2e8a0*/  IMAD.MOV.U32 R13, RZ, RZ, R147 ;  /* 0x000000ffff0d7224 */ /* 0x000fe400078e0093 */
[----:B------:R-:W-:-:S07]  /*2e8b0*/  IMAD.MOV.U32 R74, RZ, RZ, R14 ;  /* 0x000000ffff4a7224 */ /* 0x000fce00078e000e */
[----:B------:R-:W-:Y:S05]  /*2e8c0*/  WARPSYNC.COLLECTIVE R15, `(.L_x_2063) ;  /* 0x000000000f087348 */ /* 0x000fea0003c00000 */
[----:B------:R0:W1:Y:S02]  /*2e8d0*/  SHFL.IDX P6, R14, R13, R12, R11 ;  /* 0x0000000c0d0e7389 */ /* 0x00006400000c000b */
[----:B01----:R-:W-:Y:S01]  /*2e8e0*/  ENDCOLLECTIVE ;  /* 0x000000000000791b */ /* 0x003fe20003800000 */
.L_x_2063:
        /* <DEDUP_REMOVED lines=8> */
.L_x_2064:
[----:B------:R-:W-:Y:S02]  /*2e970*/  SEL R127, R128, R78, P0 ;  /* 0x0000004e807f7207 */ /* 0x000fe40000000000 */
[----:B------:R-:W-:Y:S01]  /*2e980*/  SEL R128, R78, R128, P0 ;  /* 0x000000804e807207 */ /* 0x000fe20000000000 */
[----:B------:R-:W-:Y:S02]  /*2e990*/  IMAD.MOV.U32 R13, RZ, RZ, R118 ;  /* 0x000000ffff0d7224 */ /* 0x000fe400078e0076 */
[----:B------:R-:W-:-:S07]  /*2e9a0*/  IMAD.MOV.U32 R113, RZ, RZ, R14 ;  /* 0x000000ffff717224 */ /* 0x000fce00078e000e */
[----:B------:R-:W-:Y:S05]  /*2e9b0*/  WARPSYNC.COLLECTIVE R15, `(.L_x_2065) ;  /* 0x000000000f087348 */ /* 0x000fea0003c00000 */
[----:B------:R0:W1:Y:S02]  /*2e9c0*/  SHFL.IDX P6, R14, R13, R12, R11 ;  /* 0x0000000c0d0e7389 */ /* 0x00006400000c000b */
[----:B01----:R-:W-:Y:S01]  /*2e9d0*/  ENDCOLLECTIVE ;  /* 0x000000000000791b */ /* 0x003fe20003800000 */
.L_x_2065:
[----:B------:R-:W-:Y:S02]  /*2e9e0*/  IMAD.MOV.U32 R13, RZ, RZ, R68 ;  /* 0x000000ffff0d7224 */ /* 0x000fe400078e0044 */
[----:B------:R-:W-:Y:S02]  /*2e9f0*/  IMAD.MOV.U32 R12, RZ, RZ, R87 ;  /* 0x000000ffff0c7224 */ /* 0x000fe400078e0057 */
[----:B------:R-:W-:-:S07]  /*2ea00*/  IMAD.MOV.U32 R118, RZ, RZ, R14 ;  /* 0x000000ffff767224 */ /* 0x000fce00078e000e */
[----:B------:R-:W-:Y:S05]  /*2ea10*/  WARPSYNC.COLLECTIVE R15, `(.L_x_2066) ;  /* 0x000000000f087348 */ /* 0x000fea0003c00000 */
[----:B------:R0:W1:Y:S02]  /*2ea20*/  SHFL.IDX P6, R14, R13, R12, R11 ;  /* 0x0000000c0d0e7389 */ /* 0x00006400000c000b */
[----:B01----:R-:W-:Y:S01]  /*2ea30*/  ENDCOLLECTIVE ;  /* 0x000000000000791b */ /* 0x003fe20003800000 */
.L_x_2066:
[----:B------:R-:W-:Y:S02]  /*2ea40*/  IMAD.MOV.U32 R13, RZ, RZ, R135 ;  /* 0x000000ffff0d7224 */ /* 0x000fe400078e0087 */
[----:B------:R-:W-:-:S07]  /*2ea50*/  IMAD.MOV.U32 R68, RZ, RZ, R14 ;  /* 0x000000ffff447224 */ /* 0x000fce00078e000e */
[----:B------:R-:W-:Y:S05]  /*2ea60*/  WARPSYNC.COLLECTIVE R15, `(.L_x_2067) ;  /* 0x000000000f087348 */ /* 0x000fea0003c00000 */
[----:B------:R0:W1:Y:S02]  /*2ea70*/  SHFL.IDX P6, R14, R13, R12, R11 ;  /* 0x0000000c0d0e7389 */ /* 0x00006400000c000b */
[----:B01----:R-:W-:Y:S01]  /*2ea80*/  ENDCOLLECTIVE ;  /* 0x000000000000791b */ /* 0x003fe20003800000 */
.L_x_2067:
[----:B------:R-:W-:Y:S02]  /*2ea90*/  SEL R130, R113, R68, P0 ;  /* 0x0000004471827207 */ /* 0x000fe40000000000 */
[----:B------:R-:W-:Y:S01]  /*2eaa0*/  SEL R113, R68, R113, P0 ;  /* 0x0000007144717207 */ /* 0x000fe20000000000 */
        /* <DEDUP_REMOVED lines=8> */
.L_x_2068:
[----:B------:R-:W-:Y:S02]  /*2eb30*/  SEL R131, R118, R72, P0 ;  /* 0x0000004876837207 */ /* 0x000fe40000000000 */
[----:B------:R-:W-:Y:S01]  /*2eb40*/  SEL R118, R72, R118, P0 ;  /* 0x0000007648767207 */ /* 0x000fe20000000000 */
[----:B------:R-:W-:Y:S02]  /*2eb50*/  IMAD.MOV.U32 R13, RZ, RZ, R114 ;  /* 0x000000ffff0d7224 */ /* 0x000fe400078e0072 */
[----:B------:R-:W-:-:S07]  /*2eb60*/  IMAD.MOV.U32 R109, RZ, RZ, R14 ;  /* 0x000000ffff6d7224 */ /* 0x000fce00078e000e */
[----:B------:R-:W-:Y:S05]  /*2eb70*/  WARPSYNC.COLLECTIVE R15, `(.L_x_2069) ;  /* 0x000000000f087348 */ /* 0x000fea0003c00000 */
[----:B------:R0:W1:Y:S02]  /*2eb80*/  SHFL.IDX P6, R14, R13, R12, R11 ;  /* 0x0000000c0d0e7389 */ /* 0x00006400000c000b */
[----:B01----:R-:W-:Y:S01]  /*2eb90*/  ENDCOLLECTIVE ;  /* 0x000000000000791b */ /* 0x003fe20003800000 */
.L_x_2069:
[----:B------:R-:W-:Y:S02]  /*2eba0*/  IMAD.MOV.U32 R13, RZ, RZ, R62 ;  /* 0x000000ffff0d7224 */ /* 0x000fe400078e003e */
[----:B------:R-:W-:Y:S02]  /*2ebb0*/  IMAD.MOV.U32 R12, RZ, RZ, R87 ;  /* 0x000000ffff0c7224 */ /* 0x000fe400078e0057 */
[----:B------:R-:W-:-:S07]  /*2ebc0*/  IMAD.MOV.U32 R114, RZ, RZ, R14 ;  /* 0x000000ffff727224 */ /* 0x000fce00078e000e */
[----:B------:R-:W-:Y:S05]  /*2ebd0*/  WARPSYNC.COLLECTIVE R15, `(.L_x_2070) ;  /* 0x000000000f087348 */ /* 0x000fea0003c00000 */
[----:B------:R0:W1:Y:S02]  /*2ebe0*/  SHFL.IDX P6, R14, R13, R12, R11 ;  /* 0x0000000c0d0e7389 */ /* 0x00006400000c000b */
[----:B01----:R-:W-:Y:S01]  /*2ebf0*/  ENDCOLLECTIVE ;  /* 0x000000000000791b */ /* 0x003fe20003800000 */
.L_x_2070:
[----:B------:R-:W-:Y:S02]  /*2ec00*/  IMAD.MOV.U32 R13, RZ, RZ, R70 ;  /* 0x000000ffff0d7224 */ /* 0x000fe400078e0046 */
[----:B------:R-:W-:-:S07]  /*2ec10*/  IMAD.MOV.U32 R62, RZ, RZ, R14 ;  /* 0x000000ffff3e7224 */ /* 0x000fce00078e000e */
[----:B------:R-:W-:Y:S05]  /*2ec20*/  WARPSYNC.COLLECTIVE R15, `(.L_x_2071) ;  /* 0x000000000f087348 */ /* 0x000fea0003c00000 */
[----:B------:R0:W1:Y:S02]  /*2ec30*/  SHFL.IDX P6, R14, R13, R12, R11 ;  /* 0x0000000c0d0e7389 */ /* 0x00006400000c000b */
[----:B01----:R-:W-:Y:S01]  /*2ec40*/  ENDCOLLECTIVE ;  /* 0x000000000000791b */ /* 0x003fe20003800000 */
.L_x_2071:
        /* <DEDUP_REMOVED lines=8> */
.L_x_2072:
[----:B------:R-:W-:Y:S02]  /*2ecd0*/  IMAD.MOV.U32 R13, RZ, RZ, R110 ;  /* 0x000000ffff0d7224 */ /* 0x000fe400078e006e */
[----:B------:R-:W-:-:S07]  /*2ece0*/  IMAD.MOV.U32 R105, RZ, RZ, R14 ;  /* 0x000000ffff697224 */ /* 0x000fce00078e000e */
[----:B------:R-:W-:Y:S05]  /*2ecf0*/  WARPSYNC.COLLECTIVE R15, `(.L_x_2073) ;  /* 0x000000000f087348 */ /* 0x000fea0003c00000 */
[----:B------:R0:W1:Y:S02]  /*2ed00*/  SHFL.IDX P6, R14, R13, R12, R11 ;  /* 0x0000000c0d0e7389 */ /* 0x00006400000c000b */
[----:B01----:R-:W-:Y:S01]  /*2ed10*/  ENDCOLLECTIVE ;  /* 0x000000000000791b */ /* 0x003fe20003800000 */
.L_x_2073:
[----:B------:R-:W-:Y:S02]  /*2ed20*/  IMAD.MOV.U32 R13, RZ, RZ, R58 ;  /* 0x000000ffff0d7224 */ /* 0x000fe400078e003a */
[----:B------:R-:W-:Y:S02]  /*2ed30*/  IMAD.MOV.U32 R12, RZ, RZ, R87 ;  /* 0x000000ffff0c7224 */ /* 0x000fe400078e0057 */
[----:B------:R-:W-:-:S07]  /*2ed40*/  IMAD.MOV.U32 R110, RZ, RZ, R14 ;  /* 0x000000ffff6e7224 */ /* 0x000fce00078e000e */
[----:B------:R-:W-:Y:S05]  /*2ed50*/  WARPSYNC.COLLECTIVE R15, `(.L_x_2074) ;  /* 0x000000000f087348 */ /* 0x000fea0003c00000 */
[----:B------:R0:W1:Y:S02]  /*2ed60*/  SHFL.IDX P6, R14, R13, R12, R11 ;  /* 0x0000000c0d0e7389 */ /* 0x00006400000c000b */
[----:B01----:R-:W-:Y:S01]  /*2ed70*/  ENDCOLLECTIVE ;  /* 0x000000000000791b */ /* 0x003fe20003800000 */
.L_x_2074:
[----:B------:R-:W-:Y:S02]  /*2ed80*/  IMAD.MOV.U32 R13, RZ, RZ, R66 ;  /* 0x000000ffff0d7224 */ /* 0x000fe400078e0042 */
[----:B------:R-:W-:-:S07]  /*2ed90*/  IMAD.MOV.U32 R58, RZ, RZ, R14 ;  /* 0x000000ffff3a7224 */ /* 0x000fce00078e000e */
[----:B------:R-:W-:Y:S05]  /*2eda0*/  WARPSYNC.COLLECTIVE R15, `(.L_x_2075) ;  /* 0x000000000f087348 */ /* 0x000fea0003c00000 */
[----:B------:R0:W1:Y:S02]  /*2edb0*/  SHFL.IDX P6, R14, R13, R12, R11 ;  /* 0x0000000c0d0e7389 */ /* 0x00006400000c000b */
[----:B01----:R-:W-:Y:S01]  /*2edc0*/  ENDCOLLECTIVE ;  /* 0x000000000000791b */ /* 0x003fe20003800000 */
.L_x_2075:
        /* <DEDUP_REMOVED lines=8> */
.L_x_2076:
[----:B------:R-:W-:Y:S02]  /*2ee50*/  SEL R111, R110, R66, P0 ;  /* 0x000000426e6f7207 */ /* 0x000fe40000000000 */
[----:B------:R-:W-:Y:S01]  /*2ee60*/  SEL R110, R66, R110, P0 ;  /* 0x0000006e426e7207 */ /* 0x000fe20000000000 */
[----:B------:R-:W-:Y:S02]  /*2ee70*/  IMAD.MOV.U32 R13, RZ, RZ, R106 ;  /* 0x000000ffff0d7224 */ /* 0x000fe400078e006a */
[----:B------:R-:W-:-:S07]  /*2ee80*/  IMAD.MOV.U32 R93, RZ, RZ, R14 ;  /* 0x000000ffff5d7224 */ /* 0x000fce00078e000e */
[----:B------:R-:W-:Y:S05]  /*2ee90*/  WARPSYNC.COLLECTIVE R15, `(.L_x_2077) ;  /* 0x000000000f087348 */ /* 0x000fea0003c00000 */
[----:B------:R0:W1:Y:S02]  /*2eea0*/  SHFL.IDX P6, R14, R13, R12, R11 ;  /* 0x0000000c0d0e7389 */ /* 0x00006400000c000b */
[----:B01----:R-:W-:Y:S01]  /*2eeb0*/  ENDCOLLECTIVE ;  /* 0x000000000000791b */ /* 0x003fe20003800000 */
.L_x_2077:
[----:B------:R-:W-:Y:S02]  /*2eec0*/  IMAD.MOV.U32 R13, RZ, RZ, R54 ;  /* 0x000000ffff0d7224 */ /* 0x000fe400078e0036 */
[----:B------:R-:W-:Y:S02]  /*2eed0*/  IMAD.MOV.U32 R12, RZ, RZ, R87 ;  /* 0x000000ffff0c7224 */ /* 0x000fe400078e0057 */
[----:B------:R-:W-:-:S07]  /*2eee0*/  IMAD.MOV.U32 R106, RZ, RZ, R14 ;  /* 0x000000ffff6a7224 */ /* 0x000fce00078e000e */
[----:B------:R-:W-:Y:S05]  /*2eef0*/  WARPSYNC.COLLECTIVE R15, `(.L_x_2078) ;  /* 0x000000000f087348 */ /* 0x000fea0003c00000 */
[----:B------:R0:W1:Y:S02]  /*2ef00*/  SHFL.IDX P6, R14, R13, R12, R11 ;  /* 0x0000000c0d0e7389 */ /* 0x00006400000c000b */
[----:B01----:R-:W-:Y:S01]  /*2ef10*/  ENDCOLLECTIVE ;  /* 0x000000000000791b */ /* 0x003fe20003800000 */
.L_x_2078:
[----:B------:R-:W-:Y:S02]  /*2ef20*/  IMAD.MOV.U32 R13, RZ, RZ, R64 ;  /* 0x000000ffff0d7224 */ /* 0x000fe400078e0040 */
[----:B------:R-:W-:-:S07]  /*2ef30*/  IMAD.MOV.U32 R54, RZ, RZ, R14 ;  /* 0x000000ffff367224 */ /* 0x000fce00078e000e */
[----:B------:R-:W-:Y:S05]  /*2ef40*/  WARPSYNC.COLLECTIVE R15, `(.L_x_2079) ;  /* 0x000000000f087348 */ /* 0x000fea0003c00000 */
[----:B------:R0:W1:Y:S02]  /*2ef50*/  SHFL.IDX P6, R14, R13, R12, R11 ;  /* 0x0000000c0d0e7389 */ /* 0x00006400000c000b */
[----:B01----:R-:W-:Y:S01]  /*2ef60*/  ENDCOLLECTIVE ;  /* 0x000000000000791b */ /* 0x003fe20003800000 */
.L_x_2079:
        /* <DEDUP_REMOVED lines=8> */
.L_x_2080:
[----:B------:R-:W-:Y:S02]  /*2eff0*/  SEL R107, R106, R64, P0 ;  /* 0x000000406a6b7207 */ /* 0x000fe40000000000 */
[----:B------:R-:W-:Y:S01]  /*2f000*/  SEL R106, R64, R106, P0 ;  /* 0x0000006a406a7207 */ /* 0x000fe20000000000 */
[----:B------:R-:W-:Y:S02]  /*2f010*/  IMAD.MOV.U32 R13, RZ, RZ, R102 ;  /* 0x000000ffff0d7224 */ /* 0x000fe400078e0066 */
[----:B------:R-:W-:-:S07]  /*2f020*/  IMAD.MOV.U32 R99, RZ, RZ, R14 ;  /* 0x000000ffff637224 */ /* 0x000fce00078e000e */
[----:B------:R-:W-:Y:S05]  /*2f030*/  WARPSYNC.COLLECTIVE R15, `(.L_x_2081) ;  /* 0x000000000f087348 */ /* 0x000fea0003c00000 */
[----:B------:R0:W1:Y:S02]  /*2f040*/  SHFL.IDX P6, R14, R13, R12, R11 ;  /* 0x0000000c0d0e7389 */ /* 0x00006400000c000b */
[----:B01----:R-:W-:Y:S01]  /*2f050*/  ENDCOLLECTIVE ;  /* 0x000000000000791b */ /* 0x003fe20003800000 */
.L_x_2081:
[----:B------:R-:W-:Y:S02]  /*2f060*/  IMAD.MOV.U32 R13, RZ, RZ, R51 ;  /* 0x000000ffff0d7224 */ /* 0x000fe400078e0033 */
[----:B------:R-:W-:Y:S02]  /*2f070*/  IMAD.MOV.U32 R12, RZ, RZ, R87 ;  /* 0x000000ffff0c7224 */ /* 0x000fe400078e0057 */
[----:B------:R-:W-:-:S07]  /*2f080*/  IMAD.MOV.U32 R102, RZ, RZ, R14 ;  /* 0x000000ffff667224 */ /* 0x000fce00078e000e */
[----:B------:R-:W-:Y:S05]  /*2f090*/  WARPSYNC.COLLECTIVE R15, `(.L_x_2082) ;  /* 0x000000000f087348 */ /* 0x000fea0003c00000 */
[----:B------:R0:W1:Y:S02]  /*2f0a0*/  SHFL.IDX P6, R14, R13, R12, R11 ;  /* 0x0000000c0d0e7389 */ /* 0x00006400000c000b */
[----:B01----:R-:W-:Y:S01]  /*2f0b0*/  ENDCOLLECTIVE ;  /* 0x000000000000791b */ /* 0x003fe20003800000 */
.L_x_2082:
[----:B------:R-:W-:Y:S02]  /*2f0c0*/  IMAD.MOV.U32 R13, RZ, RZ, R60 ;  /* 0x000000ffff0d7224 */ /* 0x000fe400078e003c */
[----:B------:R-:W-:-:S07]  /*2f0d0*/  IMAD.MOV.U32 R51, RZ, RZ, R14 ;  /* 0x000000ffff337224 */ /* 0x000fce00078e000e */
[----:B------:R-:W-:Y:S05]  /*2f0e0*/  WARPSYNC.COLLECTIVE R15, `(.L_x_2083) ;  /* 0x000000000f087348 */ /* 0x000fea0003c00000 */
[----:B------:R0:W1:Y:S02]  /*2f0f0*/  SHFL.IDX P6, R14, R13, R12, R11 ;  /* 0x0000000c0d0e7389 */ /* 0x00006400000c000b */
[----:B01----:R-:W-:Y:S01]  /*2f100*/  ENDCOLLECTIVE ;  /* 0x000000000000791b */ /* 0x003fe20003800000 */
.L_x_2083:
        /* <DEDUP_REMOVED lines=8> */
.L_x_2084:
[----:B------:R-:W-:Y:S02]  /*2f190*/  SEL R103, R102, R60, P0 ;  /* 0x0000003c66677207 */ /* 0x000fe40000000000 */
[----:B------:R-:W-:Y:S01]  /*2f1a0*/  SEL R102, R60, R102, P0 ;  /* 0x000000663c667207 */ /* 0x000fe20000000000 */
[----:B------:R-:W-:Y:S02]  /*2f1b0*/  IMAD.MOV.U32 R13, RZ, RZ, R97 ;  /* 0x000000ffff0d7224 */ /* 0x000fe400078e0061 */
[----:B------:R-:W-:-:S07]  /*2f1c0*/  IMAD.MOV.U32 R98, RZ, RZ, R14 ;  /* 0x000000ffff627224 */ /* 0x000fce00078e000e */
[----:B------:R-:W-:Y:S05]  /*2f1d0*/  WARPSYNC.COLLECTIVE R15, `(.L_x_2085) ;  /* 0x000000000f087348 */ /* 0x000fea0003c00000 */
[----:B------:R0:W1:Y:S02]  /*2f1e0*/  SHFL.IDX P6, R14, R13, R12, R11 ;  /* 0x0000000c0d0e7389 */ /* 0x00006400000c000b */
[----:B01----:R-:W-:Y:S01]  /*2f1f0*/  ENDCOLLECTIVE ;  /* 0x000000000000791b */ /* 0x003fe20003800000 */
.L_x_2085:
[----:B------:R-:W-:Y:S02]  /*2f200*/  IMAD.MOV.U32 R13, RZ, RZ, R49 ;  /* 0x000000ffff0d7224 */ /* 0x000fe400078e0031 */
[----:B------:R-:W-:Y:S02]  /*2f210*/  IMAD.MOV.U32 R12, RZ, RZ, R87 ;  /* 0x000000ffff0c7224 */ /* 0x000fe400078e0057 */
[----:B------:R-:W-:-:S07]  /*2f220*/  IMAD.MOV.U32 R97, RZ, RZ, R14 ;  /* 0x000000ffff617224 */ /* 0x000fce00078e000e */
[----:B------:R-:W-:Y:S05]  /*2f230*/  WARPSYNC.COLLECTIVE R15, `(.L_x_2086) ;  /* 0x000000000f087348 */ /* 0x000fea0003c00000 */
[----:B------:R0:W1:Y:S02]  /*2f240*/  SHFL.IDX P6, R14, R13, R12, R11 ;  /* 0x0000000c0d0e7389 */ /* 0x00006400000c000b */
[----:B01----:R-:W-:Y:S01]  /*2f250*/  ENDCOLLECTIVE ;  /* 0x000000000000791b */ /* 0x003fe20003800000 */
.L_x_2086:
[----:B------:R-:W-:Y:S02]  /*2f260*/  IMAD.MOV.U32 R13, RZ, RZ, R56 ;  /* 0x000000ffff0d7224 */ /* 0x000fe400078e0038 */
[----:B------:R-:W-:-:S07]  /*2f270*/  IMAD.MOV.U32 R49, RZ, RZ, R14 ;  /* 0x000000ffff317224 */ /* 0x000fce00078e000e */
[----:B------:R-:W-:Y:S05]  /*2f280*/  WARPSYNC.COLLECTIVE R15, `(.L_x_2087) ;  /* 0x000000000f087348 */ /* 0x000fea0003c00000 */
[----:B------:R0:W1:Y:S02]  /*2f290*/  SHFL.IDX P6, R14, R13, R12, R11 ;  /* 0x0000000c0d0e7389 */ /* 0x00006400000c000b */
[----:B01----:R-:W-:Y:S01]  /*2f2a0*/  ENDCOLLECTIVE ;  /* 0x000000000000791b */ /* 0x003fe20003800000 */
.L_x_2087:
        /* <DEDUP_REMOVED lines=8> */
.L_x_2088:
[----:B------:R-:W-:Y:S02]  /*2f330*/  SEL R100, R97, R56, P0 ;  /* 0x0000003861647207 */ /* 0x000fe40000000000 */
[----:B------:R-:W-:Y:S01]  /*2f340*/  SEL R97, R56, R97, P0 ;  /* 0x0000006138617207 */ /* 0x000fe20000000000 */
[----:B------:R-:W-:Y:S02]  /*2f350*/  IMAD.MOV.U32 R13, RZ, RZ, R94 ;  /* 0x000000ffff0d7224 */ /* 0x000fe400078e005e */
[----:B------:R-:W-:-:S07]  /*2f360*/  IMAD.MOV.U32 R95, RZ, RZ, R14 ;  /* 0x000000ffff5f7224 */ /* 0x000fce00078e000e */
[----:B------:R-:W-:Y:S05]  /*2f370*/  WARPSYNC.COLLECTIVE R15, `(.L_x_2089) ;  /* 0x000000000f087348 */ /* 0x000fea0003c00000 */
[----:B------:R0:W1:Y:S02]  /*2f380*/  SHFL.IDX P6, R14, R13, R12, R11 ;  /* 0x0000000c0d0e7389 */ /* 0x00006400000c000b */
[----:B01----:R-:W-:Y:S01]  /*2f390*/  ENDCOLLECTIVE ;  /* 0x000000000000791b */ /* 0x003fe20003800000 */
.L_x_2089:
[----:B------:R-:W-:Y:S02]  /*2f3a0*/  IMAD.MOV.U32 R13, RZ, RZ, R47 ;  /* 0x000000ffff0d7224 */ /* 0x000fe400078e002f */
[----:B------:R-:W-:Y:S02]  /*2f3b0*/  IMAD.MOV.U32 R12, RZ, RZ, R87 ;  /* 0x000000ffff0c7224 */ /* 0x000fe400078e0057 */
[----:B------:R-:W-:-:S07]  /*2f3c0*/  IMAD.MOV.U32 R94, RZ, RZ, R14 ;  /* 0x000000ffff5e7224 */ /* 0x000fce00078e000e */
[----:B------:R-:W-:Y:S05]  /*2f3d0*/  WARPSYNC.COLLECTIVE R15, `(.L_x_2090) ;  /* 0x000000000f087348 */ /* 0x000fea0003c00000 */
[----:B------:R0:W1:Y:S02]  /*2f3e0*/  SHFL.IDX P6, R14, R13, R12, R11 ;  /* 0x0000000c0d0e7389 */ /* 0x00006400000c000b */
[----:B01----:R-:W-:Y:S01]  /*2f3f0*/  ENDCOLLECTIVE ;  /* 0x000000000000791b */ /* 0x003fe20003800000 */
.L_x_2090:
[----:B------:R-:W-:Y:S02]  /*2f400*/  IMAD.MOV.U32 R13, RZ, RZ, R52 ;  /* 0x000000ffff0d7224 */ /* 0x000fe400078e0034 */
[----:B------:R-:W-:-:S07]  /*2f410*/  IMAD.MOV.U32 R47, RZ, RZ, R14 ;  /* 0x000000ffff2f7224 */ /* 0x000fce00078e000e */
[----:B------:R-:W-:Y:S05]  /*2f420*/  WARPSYNC.COLLECTIVE R15, `(.L_x_2091) ;  /* 0x000000000f087348 */ /* 0x000fea0003c00000 */
[----:B------:R0:W1:Y:S02]  /*2f430*/  SHFL.IDX P6, R14, R13, R12, R11 ;  /* 0x0000000c0d0e7389 */ /* 0x00006400000c000b */
[----:B01----:R-:W-:Y:S01]  /*2f440*/  ENDCOLLECTIVE ;  /* 0x000000000000791b */ /* 0x003fe20003800000 */
.L_x_2091:
        /* <DEDUP_REMOVED lines=8> */
.L_x_2092:
[----:B------:R-:W-:Y:S02]  /*2f4d0*/  SEL R96, R94, R52, P0 ;  /* 0x000000345e607207 */ /* 0x000fe40000000000 */
[----:B------:R-:W-:Y:S01]  /*2f4e0*/  SEL R94, R52, R94, P0 ;  /* 0x0000005e345e7207 */ /* 0x000fe20000000000 */
[----:B------:R-:W-:Y:S02]  /*2f4f0*/  IMAD.MOV.U32 R13, RZ, RZ, R85 ;  /* 0x000000ffff0d7224 */ /* 0x000fe400078e0055 */
[----:B------:R-:W-:-:S07]  /*2f500*/  IMAD.MOV.U32 R90, RZ, RZ, R14 ;  /* 0x000000ffff5a7224 */ /* 0x000fce00078e000e */
[----:B------:R-:W-:Y:S05]  /*2f510*/  WARPSYNC.COLLECTIVE R15, `(.L_x_2093) ;  /* 0x000000000f087348 */ /* 0x000fea0003c00000 */
[----:B------:R0:W1:Y:S02]  /*2f520*/  SHFL.IDX P6, R14, R13, R12, R11 ;  /* 0x0000000c0d0e7389 */ /* 0x00006400000c000b */
[----:B01----:R-:W-:Y:S01]  /*2f530*/  ENDCOLLECTIVE ;  /* 0x000000000000791b */ /* 0x003fe20003800000 */
.L_x_2093:
[----:B------:R-:W-:Y:S02]  /*2f540*/  IMAD.MOV.U32 R13, RZ, RZ, R5 ;  /* 0x000000ffff0d7224 */ /* 0x000fe400078e0005 */
[----:B------:R-:W-:Y:S02]  /*2f550*/  IMAD.MOV.U32 R12, RZ, RZ, R87 ;  /* 0x000000ffff0c7224 */ /* 0x000fe400078e0057 */
[----:B------:R-:W-:-:S07]  /*2f560*/  IMAD.MOV.U32 R85, RZ, RZ, R14 ;  /* 0x000000ffff557224 */ /* 0x000fce00078e000e */
[----:B------:R-:W-:Y:S05]  /*2f570*/  WARPSYNC.COLLECTIVE R15, `(.L_x_2094) ;  /* 0x000000000f087348 */ /* 0x000fea0003c00000 */
[----:B------:R0:W1:Y:S02]  /*2f580*/  SHFL.IDX P6, R14, R13, R12, R11 ;  /* 0x0000000c0d0e7389 */ /* 0x00006400000c000b */
[----:B01----:R-:W-:Y:S01]  /*2f590*/  ENDCOLLECTIVE ;  /* 0x000000000000791b */ /* 0x003fe20003800000 */
.L_x_2094:
[----:B------:R-:W-:Y:S02]  /*2f5a0*/  IMAD.MOV.U32 R13, RZ, RZ, R50 ;  /* 0x000000ffff0d7224 */ /* 0x000fe400078e0032 */
[----:B------:R-:W-:-:S07]  /*2f5b0*/  IMAD.MOV.U32 R5, RZ, RZ, R14 ;  /* 0x000000ffff057224 */ /* 0x000fce00078e000e */
[----:B------:R-:W-:Y:S05]  /*2f5c0*/  WARPSYNC.COLLECTIVE R15, `(.L_x_2095) ;  /* 0x000000000f087348 */ /* 0x000fea0003c00000 */
[----:B------:R0:W1:Y:S02]  /*2f5d0*/  SHFL.IDX P6, R14, R13, R12, R11 ;  /* 0x0000000c0d0e7389 */ /* 0x00006400000c000b */
[----:B01----:R-:W-:Y:S01]  /*2f5e0*/  ENDCOLLECTIVE ;  /* 0x000000000000791b */ /* 0x003fe20003800000 */
.L_x_2095:
        /* <DEDUP_REMOVED lines=8> */
.L_x_2096:
[----:B------:R-:W-:Y:S02]  /*2f670*/  SEL R92, R85, R50, P0 ;  /* 0x00000032555c7207 */ /* 0x000fe40000000000 */
[----:B------:R-:W-:Y:S01]  /*2f680*/  SEL R85, R50, R85, P0 ;  /* 0x0000005532557207 */ /* 0x000fe20000000000 */
[----:B------:R-:W-:Y:S02]  /*2f690*/  IMAD.MOV.U32 R13, RZ, RZ, R80 ;  /* 0x000000ffff0d7224 */ /* 0x000fe400078e0050 */
[----:B------:R-:W-:-:S07]  /*2f6a0*/  IMAD.MOV.U32 R79, RZ, RZ, R14 ;  /* 0x000000ffff4f7224 */ /* 0x000fce00078e000e */
[----:B------:R-:W-:Y:S05]  /*2f6b0*/  WARPSYNC.COLLECTIVE R15, `(.L_x_2097) ;  /* 0x000000000f087348 */ /* 0x000fea0003c00000 */
[----:B------:R0:W1:Y:S02]  /*2f6c0*/  SHFL.IDX P6, R14, R13, R12, R11 ;  /* 0x0000000c0d0e7389 */ /* 0x00006400000c000b */
[----:B01----:R-:W-:Y:S01]  /*2f6d0*/  ENDCOLLECTIVE ;  /* 0x000000000000791b */ /* 0x003fe20003800000 */
.L_x_2097:
[----:B------:R-:W-:Y:S02]  /*2f6e0*/  IMAD.MOV.U32 R13, RZ, RZ, R3 ;  /* 0x000000ffff0d7224 */ /* 0x000fe400078e0003 */
[----:B------:R-:W-:Y:S02]  /*2f6f0*/  IMAD.MOV.U32 R12, RZ, RZ, R87 ;  /* 0x000000ffff0c7224 */ /* 0x000fe400078e0057 */
[----:B------:R-:W-:-:S07]  /*2f700*/  IMAD.MOV.U32 R80, RZ, RZ, R14 ;  /* 0x000000ffff507224 */ /* 0x000fce00078e000e */
[----:B------:R-:W-:Y:S05]  /*2f710*/  WARPSYNC.COLLECTIVE R15, `(.L_x_2098) ;  /* 0x000000000f087348 */ /* 0x000fea0003c00000 */
[----:B------:R0:W1:Y:S02]  /*2f720*/  SHFL.IDX P6, R14, R13, R12, R11 ;  /* 0x0000000c0d0e7389 */ /* 0x00006400000c000b */
[----:B01----:R-:W-:Y:S01]  /*2f730*/  ENDCOLLECTIVE ;  /* 0x000000000000791b */ /* 0x003fe20003800000 */
.L_x_2098:
[----:B------:R-:W-:Y:S02]  /*2f740*/  IMAD.MOV.U32 R13, RZ, RZ, R48 ;  /* 0x000000ffff0d7224 */ /* 0x000fe400078e0030 */
[----:B------:R-:W-:-:S07]  /*2f750*/  IMAD.MOV.U32 R3, RZ, RZ, R14 ;  /* 0x000000ffff037224 */ /* 0x000fce00078e000e */
[----:B------:R-:W-:Y:S05]  /*2f760*/  WARPSYNC.COLLECTIVE R15, `(.L_x_2099) ;  /* 0x000000000f087348 */ /* 0x000fea0003c00000 */
[----:B------:R0:W1:Y:S02]  /*2f770*/  SHFL.IDX P6, R14, R13, R12, R11 ;  /* 0x0000000c0d0e7389 */ /* 0x00006400000c000b */
[----:B01----:R-:W-:Y:S01]  /*2f780*/  ENDCOLLECTIVE ;  /* 0x000000000000791b */ /* 0x003fe20003800000 */
.L_x_2099:
        /* <DEDUP_REMOVED lines=8> */
.L_x_2100:
[----:B------:R-:W-:Y:S02]  /*2f810*/  IMAD.MOV.U32 R13, RZ, RZ, R4 ;  /* 0x000000ffff0d7224 */ /* 0x000fe400078e0004 */
[----:B------:R-:W-:-:S07]  /*2f820*/  IMAD.MOV.U32 R6, RZ, RZ, R14 ;  /* 0x000000ffff067224 */ /* 0x000fce00078e000e */
[----:B------:R-:W-:Y:S05]  /*2f830*/  WARPSYNC.COLLECTIVE R15, `(.L_x_2101) ;  /* 0x000000000f087348 */ /* 0x000fea0003c00000 */
[----:B------:R0:W1:Y:S02]  /*2f840*/  SHFL.IDX P6, R14, R13, R12, R11 ;  /* 0x0000000c0d0e7389 */ /* 0x00006400000c000b */
[----:B01----:R-:W-:Y:S01]  /*2f850*/  ENDCOLLECTIVE ;  /* 0x000000000000791b */ /* 0x003fe20003800000 */
.L_x_2101:
[----:B------:R-:W-:Y:S02]  /*2f860*/  IMAD.MOV.U32 R13, RZ, RZ, R7 ;  /* 0x000000ffff0d7224 */ /* 0x000fe400078e0007 */
[----:B------:R-:W-:Y:S02]  /*2f870*/  IMAD.MOV.U32 R12, RZ, RZ, R87 ;  /* 0x000000ffff0c7224 */ /* 0x000fe400078e0057 */
[----:B------:R-:W-:-:S07]  /*2f880*/  IMAD.MOV.U32 R4, RZ, RZ, R14 ;  /* 0x000000ffff047224 */ /* 0x000fce00078e000e */
[----:B------:R-:W-:Y:S05]  /*2f890*/  WARPSYNC.COLLECTIVE R15, `(.L_x_2102) ;  /* 0x000000000f087348 */ /* 0x000fea0003c00000 */
[----:B------:R0:W1:Y:S02]  /*2f8a0*/  SHFL.IDX P6, R14, R13, R12, R11 ;  /* 0x0000000c0d0e7389 */ /* 0x00006400000c000b */
[----:B01----:R-:W-:Y:S01]  /*2f8b0*/  ENDCOLLECTIVE ;  /* 0x000000000000791b */ /* 0x003fe20003800000 */
.L_x_2102:
[----:B------:R-:W-:Y:S02]  /*2f8c0*/  IMAD.MOV.U32 R13, RZ, RZ, R46 ;  /* 0x000000ffff0d7224 */ /* 0x000fe400078e002e */
[----:B------:R-:W-:-:S07]  /*2f8d0*/  IMAD.MOV.U32 R7, RZ, RZ, R14 ;  /* 0x000000ffff077224 */ /* 0x000fce00078e000e */
[----:B------:R-:W-:Y:S05]  /*2f8e0*/  WARPSYNC.COLLECTIVE R15, `(.L_x_2103) ;  /* 0x000000000f087348 */ /* 0x000fea0003c00000 */
[----:B------:R0:W1:Y:S02]  /*2f8f0*/  SHFL.IDX P6, R14, R13, R12, R11 ;  /* 0x0000000c0d0e7389 */ /* 0x00006400000c000b */
[----:B01----:R-:W-:Y:S01]  /*2f900*/  ENDCOLLECTIVE ;  /* 0x000000000000791b */ /* 0x003fe20003800000 */
.L_x_2103:
        /* <DEDUP_REMOVED lines=8> */
.L_x_2104:
[----:B------:R-:W-:Y:S02]  /*2f990*/  SEL R3, R4, R46, P0 ;  /* 0x0000002e04037207 */ /* 0x000fe40000000000 */
[----:B------:R-:W-:Y:S01]  /*2f9a0*/  SEL R4, R46, R4, P0 ;  /* 0x000000042e047207 */ /* 0x000fe20000000000 */
[----:B------:R-:W-:Y:S02]  /*2f9b0*/  IMAD.MOV.U32 R13, RZ, RZ, R8 ;  /* 0x000000ffff0d7224 */ /* 0x000fe400078e0008 */
[----:B------:R-:W-:-:S07]  /*2f9c0*/  IMAD.MOV.U32 R10, RZ, RZ, R14 ;  /* 0x000000ffff0a7224 */ /* 0x000fce00078e000e */
[----:B------:R-:W-:Y:S05]  /*2f9d0*/  WARPSYNC.COLLECTIVE R15, `(.L_x_2105) ;  /* 0x000000000f087348 */ /* 0x000fea0003c00000 */
[----:B------:R0:W1:Y:S02]  /*2f9e0*/  SHFL.IDX P6, R14, R13, R12, R11 ;  /* 0x0000000c0d0e7389 */ /* 0x00006400000c000b */
[----:B01----:R-:W-:Y:S01]  /*2f9f0*/  ENDCOLLECTIVE ;  /* 0x000000000000791b */ /* 0x003fe20003800000 */
.L_x_2105:
[----:B------:R-:W-:Y:S02]  /*2fa00*/  IMAD.MOV.U32 R13, RZ, RZ, R20 ;  /* 0x000000ffff0d7224 */ /* 0x000fe400078e0014 */
[----:B------:R-:W-:Y:S02]  /*2fa10*/  IMAD.MOV.U32 R12, RZ, RZ, R87 ;  /* 0x000000ffff0c7224 */ /* 0x000fe400078e0057 */
[----:B------:R-:W-:-:S07]  /*2fa20*/  IMAD.MOV.U32 R8, RZ, RZ, R14 ;  /* 0x000000ffff087224 */ /* 0x000fce00078e000e */
[----:B------:R-:W-:Y:S05]  /*2fa30*/  WARPSYNC.COLLECTIVE R15, `(.L_x_2106) ;  /* 0x000000000f087348 */ /* 0x000fea0003c00000 */
[----:B------:R0:W1:Y:S02]  /*2fa40*/  SHFL.IDX P6, R14, R13, R12, R11 ;  /* 0x0000000c0d0e7389 */ /* 0x00006400000c000b */
[----:B01----:R-:W-:Y:S01]  /*2fa50*/  ENDCOLLECTIVE ;  /* 0x000000000000791b */ /* 0x003fe20003800000 */
.L_x_2106:
[----:B------:R-:W-:Y:S02]  /*2fa60*/  IMAD.MOV.U32 R13, RZ, RZ, R9 ;  /* 0x000000ffff0d7224 */ /* 0x000fe400078e0009 */
[----:B------:R-:W-:-:S07]  /*2fa70*/  IMAD.MOV.U32 R20, RZ, RZ, R14 ;  /* 0x000000ffff147224 */ /* 0x000fce00078e000e */
[----:B------:R-:W-:Y:S05]  /*2fa80*/  WARPSYNC.COLLECTIVE R15, `(.L_x_2107) ;  /* 0x000000000f087348 */ /* 0x000fea0003c00000 */
[----:B------:R0:W1:Y:S02]  /*2fa90*/  SHFL.IDX P6, R14, R13, R12, R11 ;  /* 0x0000000c0d0e7389 */ /* 0x00006400000c000b */
[----:B01----:R-:W-:Y:S01]  /*2faa0*/  ENDCOLLECTIVE ;  /* 0x000000000000791b */ /* 0x003fe20003800000 */
.L_x_2107:
[----:B------:R-:W-:Y:S02]  /*2fab0*/  IMAD.MOV.U32 R13, RZ, RZ, R25 ;  /* 0x000000ffff0d7224 */ /* 0x000fe400078e0019 */
[----:B------:R-:W-:Y:S02]  /*2fac0*/  IMAD.MOV.U32 R12, RZ, RZ, R0 ;  /* 0x000000ffff0c7224 */ /* 0x000fe400078e0000 */
[----:B------:R-:W-:-:S07]  /*2fad0*/  IMAD.MOV.U32 R9, RZ, RZ, R14 ;  /* 0x000000ffff097224 */ /* 0x000fce00078e000e */
[----:B------:R-:W-:Y:S05]  /*2fae0*/  WARPSYNC.COLLECTIVE R15, `(.L_x_2108) ;  /* 0x000000000f087348 */ /* 0x000fea0003c00000 */
[----:B------:R0:W1:Y:S02]  /*2faf0*/  SHFL.IDX P6, R14, R13, R12, R11 ;  /* 0x0000000c0d0e7389 */ /* 0x00006400000c000b */
[----:B01----:R-:W-:Y:S01]  /*2fb00*/  ENDCOLLECTIVE ;  /* 0x000000000000791b */ /* 0x003fe20003800000 */
.L_x_2108:
        /* <DEDUP_REMOVED lines=9> */
.L_x_2109:
[----:B------:R-:W-:Y:S02]  /*2fba0*/  IMAD.MOV.U32 R13, RZ, RZ, R26 ;  /* 0x000000ffff0d7224 */ /* 0x000fe400078e001a */
[----:B------:R-:W-:Y:S02]  /*2fbb0*/  IMAD.MOV.U32 R12, RZ, RZ, R87 ;  /* 0x000000ffff0c7224 */ /* 0x000fe400078e0057 */
[----:B------:R-:W-:-:S07]  /*2fbc0*/  IMAD.MOV.U32 R21, RZ, RZ, R14 ;  /* 0x000000ffff157224 */ /* 0x000fce00078e000e */
[----:B------:R-:W-:Y:S05]  /*2fbd0*/  WARPSYNC.COLLECTIVE R15, `(.L_x_2110) ;  /* 0x000000000f087348 */ /* 0x000fea0003c00000 */
[----:B------:R0:W1:Y:S02]  /*2fbe0*/  SHFL.IDX P6, R14, R13, R12, R11 ;  /* 0x0000000c0d0e7389 */ /* 0x00006400000c000b */
[----:B01----:R-:W-:Y:S01]  /*2fbf0*/  ENDCOLLECTIVE ;  /* 0x000000000000791b */ /* 0x003fe20003800000 */
.L_x_2110:
[----:B------:R-:W-:Y:S02]  /*2fc00*/  IMAD.MOV.U32 R13, RZ, RZ, R24 ;  /* 0x000000ffff0d7224 */ /* 0x000fe400078e0018 */
[----:B------:R-:W-:-:S07]  /*2fc10*/  IMAD.MOV.U32 R26, RZ, RZ, R14 ;  /* 0x000000ffff1a7224 */ /* 0x000fce00078e000e */
[----:B------:R-:W-:Y:S05]  /*2fc20*/  WARPSYNC.COLLECTIVE R15, `(.L_x_2111) ;  /* 0x000000000f087348 */ /* 0x000fea0003c00000 */
[----:B------:R0:W1:Y:S02]  /*2fc30*/  SHFL.IDX P6, R14, R13, R12, R11 ;  /* 0x0000000c0d0e7389 */ /* 0x00006400000c000b */
[----:B01----:R-:W-:Y:S01]  /*2fc40*/  ENDCOLLECTIVE ;  /* 0x000000000000791b */ /* 0x003fe20003800000 */
.L_x_2111:
[----:B------:R-:W-:Y:S02]  /*2fc50*/  IMAD.MOV.U32 R13, RZ, RZ, R29 ;  /* 0x000000ffff0d7224 */ /* 0x000fe400078e001d */
[----:B------:R-:W-:Y:S02]  /*2fc60*/  IMAD.MOV.U32 R12, RZ, RZ, R0 ;  /* 0x000000ffff0c7224 */ /* 0x000fe400078e0000 */
[----:B------:R-:W-:-:S07]  /*2fc70*/  IMAD.MOV.U32 R24, RZ, RZ, R14 ;  /* 0x000000ffff187224 */ /* 0x000fce00078e000e */
[----:B------:R-:W-:Y:S05]  /*2fc80*/  WARPSYNC.COLLECTIVE R15, `(.L_x_2112) ;  /* 0x000000000f087348 */ /* 0x000fea0003c00000 */
[----:B------:R0:W1:Y:S02]  /*2fc90*/  SHFL.IDX P6, R14, R13, R12, R11 ;  /* 0x0000000c0d0e7389 */ /* 0x00006400000c000b */
[----:B01----:R-:W-:Y:S01]  /*2fca0*/  ENDCOLLECTIVE ;  /* 0x000000000000791b */ /* 0x003fe20003800000 */
.L_x_2112:
        /* <DEDUP_REMOVED lines=9> */
.L_x_2113:
[----:B------:R-:W-:Y:S02]  /*2fd40*/  IMAD.MOV.U32 R13, RZ, RZ, R30 ;  /* 0x000000ffff0d7224 */ /* 0x000fe400078e001e */
[----:B------:R-:W-:Y:S02]  /*2fd50*/  IMAD.MOV.U32 R12, RZ, RZ, R87 ;  /* 0x000000ffff0c7224 */ /* 0x000fe400078e0057 */
[----:B------:R-:W-:-:S07]  /*2fd60*/  IMAD.MOV.U32 R27, RZ, RZ, R14 ;  /* 0x000000ffff1b7224 */ /* 0x000fce00078e000e */
[----:B------:R-:W-:Y:S05]  /*2fd70*/  WARPSYNC.COLLECTIVE R15, `(.L_x_2114) ;  /* 0x000000000f087348 */ /* 0x000fea0003c00000 */
[----:B------:R0:W1:Y:S02]  /*2fd80*/  SHFL.IDX P6, R14, R13, R12, R11 ;  /* 0x0000000c0d0e7389 */ /* 0x00006400000c000b */
[----:B01----:R-:W-:Y:S01]  /*2fd90*/  ENDCOLLECTIVE ;  /* 0x000000000000791b */ /* 0x003fe20003800000 */
.L_x_2114:
[----:B------:R-:W-:Y:S02]  /*2fda0*/  IMAD.MOV.U32 R13, RZ, RZ, R28 ;  /* 0x000000ffff0d7224 */ /* 0x000fe400078e001c */
[----:B------:R-:W-:-:S07]  /*2fdb0*/  IMAD.MOV.U32 R30, RZ, RZ, R14 ;  /* 0x000000ffff1e7224 */ /* 0x000fce00078e000e */
[----:B------:R-:W-:Y:S05]  /*2fdc0*/  WARPSYNC.COLLECTIVE R15, `(.L_x_2115) ;  /* 0x000000000f087348 */ /* 0x000fea0003c00000 */
[----:B------:R0:W1:Y:S02]  /*2fdd0*/  SHFL.IDX P6, R14, R13, R12, R11 ;  /* 0x0000000c0d0e7389 */ /* 0x00006400000c000b */
[----:B01----:R-:W-:Y:S01]  /*2fde0*/  ENDCOLLECTIVE ;  /* 0x000000000000791b */ /* 0x003fe20003800000 */
.L_x_2115:
[----:B------:R-:W-:Y:S02]  /*2fdf0*/  IMAD.MOV.U32 R13, RZ, RZ, R53 ;  /* 0x000000ffff0d7224 */ /* 0x000fe400078e0035 */
[----:B------:R-:W-:Y:S02]  /*2fe00*/  IMAD.MOV.U32 R12, RZ, RZ, R0 ;  /* 0x000000ffff0c7224 */ /* 0x000fe400078e0000 */
[----:B------:R-:W-:-:S07]  /*2fe10*/  IMAD.MOV.U32 R28, RZ, RZ, R14 ;  /* 0x000000ffff1c7224 */ /* 0x000fce00078e000e */
[----:B------:R-:W-:Y:S05]  /*2fe20*/  WARPSYNC.COLLECTIVE R15, `(.L_x_2116) ;  /* 0x000000000f087348 */ /* 0x000fea0003c00000 */
[----:B------:R0:W1:Y:S02]  /*2fe30*/  SHFL.IDX P6, R14, R13, R12, R11 ;  /* 0x0000000c0d0e7389 */ /* 0x00006400000c000b */
[----:B01----:R-:W-:Y:S01]  /*2fe40*/  ENDCOLLECTIVE ;  /* 0x000000000000791b */ /* 0x003fe20003800000 */
.L_x_2116:
        /* <DEDUP_REMOVED lines=9> */
.L_x_2117:
[----:B------:R-:W-:Y:S02]  /*2fee0*/  IMAD.MOV.U32 R13, RZ, RZ, R42 ;  /* 0x000000ffff0d7224 */ /* 0x000fe400078e002a */
[----:B------:R-:W-:Y:S02]  /*2fef0*/  IMAD.MOV.U32 R12, RZ, RZ, R87 ;  /* 0x000000ffff0c7224 */ /* 0x000fe400078e0057 */
[----:B------:R-:W-:-:S07]  /*2ff00*/  IMAD.MOV.U32 R31, RZ, RZ, R14 ;  /* 0x000000ffff1f7224 */ /* 0x000fce00078e000e */
[----:B------:R-:W-:Y:S05]  /*2ff10*/  WARPSYNC.COLLECTIVE R15, `(.L_x_2118) ;  /* 0x000000000f087348 */ /* 0x000fea0003c00000 */
[----:B------:R0:W1:Y:S02]  /*2ff20*/  SHFL.IDX P6, R14, R13, R12, R11 ;  /* 0x0000000c0d0e7389 */ /* 0x00006400000c000b */
[----:B01----:R-:W-:Y:S01]  /*2ff30*/  ENDCOLLECTIVE ;  /* 0x000000000000791b */ /* 0x003fe20003800000 */
.L_x_2118:
[----:B------:R-:W-:Y:S02]  /*2ff40*/  IMAD.MOV.U32 R13, RZ, RZ, R45 ;  /* 0x000000ffff0d7224 */ /* 0x000fe400078e002d */
[----:B------:R-:W-:-:S07]  /*2ff50*/  IMAD.MOV.U32 R42, RZ, RZ, R14 ;  /* 0x000000ffff2a7224 */ /* 0x000fce00078e000e */
[----:B------:R-:W-:Y:S05]  /*2ff60*/  WARPSYNC.COLLECTIVE R15, `(.L_x_2119) ;  /* 0x000000000f087348 */ /* 0x000fea0003c00000 */
[----:B------:R0:W1:Y:S02]  /*2ff70*/  SHFL.IDX P6, R14, R13, R12, R11 ;  /* 0x0000000c0d0e7389 */ /* 0x00006400000c000b */
[----:B01----:R-:W-:Y:S01]  /*2ff80*/  ENDCOLLECTIVE ;  /* 0x000000000000791b */ /* 0x003fe20003800000 */
.L_x_2119:
        /* <DEDUP_REMOVED lines=8> */
.L_x_2120:
[----:B------:R-:W-:Y:S02]  /*30010*/  SEL R30, R31, R45, P0 ;  /* 0x0000002d1f1e7207 */ /* 0x000fe40000000000 */
[----:B------:R-:W-:Y:S01]  /*30020*/  SEL R31, R45, R31, P0 ;  /* 0x0000001f2d1f7207 */ /* 0x000fe20000000000 */
[----:B------:R-:W-:Y:S02]  /*30030*/  IMAD.MOV.U32 R13, RZ, RZ, R55 ;  /* 0x000000ffff0d7224 */ /* 0x000fe400078e0037 */
[----:B------:R-:W-:-:S07]  /*30040*/  IMAD.MOV.U32 R57, RZ, RZ, R14 ;  /* 0x000000ffff397224 */ /* 0x000fce00078e000e */
[----:B------:R-:W-:Y:S05]  /*30050*/  WARPSYNC.COLLECTIVE R15, `(.L_x_2121) ;  /* 0x000000000f087348 */ /* 0x000fea0003c00000 */
[----:B------:R0:W1:Y:S02]  /*30060*/  SHFL.IDX P6, R14, R13, R12, R11 ;  /* 0x0000000c0d0e7389 */ /* 0x00006400000c000b */
[----:B01----:R-:W-:Y:S01]  /*30070*/  ENDCOLLECTIVE ;  /* 0x000000000000791b */ /* 0x003fe20003800000 */
.L_x_2121:
[----:B------:R-:W-:Y:S02]  /*30080*/  IMAD.MOV.U32 R13, RZ, RZ, R40 ;  /* 0x000000ffff0d7224 */ /* 0x000fe400078e0028 */
[----:B------:R-:W-:Y:S02]  /*30090*/  IMAD.MOV.U32 R12, RZ, RZ, R87 ;  /* 0x000000ffff0c7224 */ /* 0x000fe400078e0057 */
[----:B------:R-:W-:-:S07]  /*300a0*/  IMAD.MOV.U32 R55, RZ, RZ, R14 ;  /* 0x000000ffff377224 */ /* 0x000fce00078e000e */
[----:B------:R-:W-:Y:S05]  /*300b0*/  WARPSYNC.COLLECTIVE R15, `(.L_x_2122) ;  /* 0x000000000f087348 */ /* 0x000fea0003c00000 */
[----:B------:R0:W1:Y:S02]  /*300c0*/  SHFL.IDX P6, R14, R13, R12, R11 ;  /* 0x0000000c0d0e7389 */ /* 0x00006400000c000b */
[----:B01----:R-:W-:Y:S01]  /*300d0*/  ENDCOLLECTIVE ;  /* 0x000000000000791b */ /* 0x003fe20003800000 */
.L_x_2122:
[----:B------:R-:W-:Y:S02]  /*300e0*/  IMAD.MOV.U32 R13, RZ, RZ, R44 ;  /* 0x000000ffff0d7224 */ /* 0x000fe400078e002c */
[----:B------:R-:W-:-:S07]  /*300f0*/  IMAD.MOV.U32 R40, RZ, RZ, R14 ;  /* 0x000000ffff287224 */ /* 0x000fce00078e000e */
[----:B------:R-:W-:Y:S05]  /*30100*/  WARPSYNC.COLLECTIVE R15, `(.L_x_2123) ;  /* 0x000000000f087348 */ /* 0x000fea0003c00000 */
[----:B------:R0:W1:Y:S02]  /*30110*/  SHFL.IDX P6, R14, R13, R12, R11 ;  /* 0x0000000c0d0e7389 */ /* 0x00006400000c000b */
[----:B01----:R-:W-:Y:S01]  /*30120*/  ENDCOLLECTIVE ;  /* 0x000000000000791b */ /* 0x003fe20003800000 */
.L_x_2123:
        /* <DEDUP_REMOVED lines=8> */
.L_x_2124:
[----:B------:R-:W-:Y:S02]  /*301b0*/  SEL R54, R55, R44, P0 ;  /* 0x0000002c37367207 */ /* 0x000fe40000000000 */
[----:B------:R-:W-:Y:S01]  /*301c0*/  SEL R55, R44, R55, P0 ;  /* 0x000000372c377207 */ /* 0x000fe20000000000 */
[----:B------:R-:W-:Y:S02]  /*301d0*/  IMAD.MOV.U32 R13, RZ, RZ, R59 ;  /* 0x000000ffff0d7224 */ /* 0x000fe400078e003b */
[----:B------:R-:W-:-:S07]  /*301e0*/  IMAD.MOV.U32 R61, RZ, RZ, R14 ;  /* 0x000000ffff3d7224 */ /* 0x000fce00078e000e */
[----:B------:R-:W-:Y:S05]  /*301f0*/  WARPSYNC.COLLECTIVE R15, `(.L_x_2125) ;  /* 0x000000000f087348 */ /* 0x000fea0003c00000 */
[----:B------:R0:W1:Y:S02]  /*30200*/  SHFL.IDX P6, R14, R13, R12, R11 ;  /* 0x0000000c0d0e7389 */ /* 0x00006400000c000b */
[----:B01----:R-:W-:Y:S01]  /*30210*/  ENDCOLLECTIVE ;  /* 0x000000000000791b */ /* 0x003fe20003800000 */
.L_x_2125:
[----:B------:R-:W-:Y:S02]  /*30220*/  IMAD.MOV.U32 R13, RZ, RZ, R38 ;  /* 0x000000ffff0d7224 */ /* 0x000fe400078e0026 */
[----:B------:R-:W-:Y:S02]  /*30230*/  IMAD.MOV.U32 R12, RZ, RZ, R87 ;  /* 0x000000ffff0c7224 */ /* 0x000fe400078e0057 */
[----:B------:R-:W-:-:S07]  /*30240*/  IMAD.MOV.U32 R59, RZ, RZ, R14 ;  /* 0x000000ffff3b7224 */ /* 0x000fce00078e000e */
[----:B------:R-:W-:Y:S05]  /*30250*/  WARPSYNC.COLLECTIVE R15, `(.L_x_2126) ;  /* 0x000000000f087348 */ /* 0x000fea0003c00000 */
[----:B------:R0:W1:Y:S02]  /*30260*/  SHFL.IDX P6, R14, R13, R12, R11 ;  /* 0x0000000c0d0e7389 */ /* 0x00006400000c000b */
[----:B01----:R-:W-:Y:S01]  /*30270*/  ENDCOLLECTIVE ;  /* 0x000000000000791b */ /* 0x003fe20003800000 */
.L_x_2126:
[----:B------:R-:W-:Y:S02]  /*30280*/  IMAD.MOV.U32 R13, RZ, RZ, R43 ;  /* 0x000000ffff0d7224 */ /* 0x000fe400078e002b */
[----:B------:R-:W-:-:S07]  /*30290*/  IMAD.MOV.U32 R38, RZ, RZ, R14 ;  /* 0x000000ffff267224 */ /* 0x000fce00078e000e */
[----:B------:R-:W-:Y:S05]  /*302a0*/  WARPSYNC.COLLECTIVE R15, `(.L_x_2127) ;  /* 0x000000000f087348 */ /* 0x000fea0003c00000 */
[----:B------:R0:W1:Y:S02]  /*302b0*/  SHFL.IDX P6, R14, R13, R12, R11 ;  /* 0x0000000c0d0e7389 */ /* 0x00006400000c000b */
[----:B01----:R-:W-:Y:S01]  /*302c0*/  ENDCOLLECTIVE ;  /* 0x000000000000791b */ /* 0x003fe20003800000 */
.L_x_2127:
        /* <DEDUP_REMOVED lines=8> */
.L_x_2128:
[----:B------:R-:W-:Y:S02]  /*30350*/  SEL R58, R59, R43, P0 ;  /* 0x0000002b3b3a7207 */ /* 0x000fe40000000000 */
[----:B------:R-:W-:Y:S01]  /*30360*/  SEL R59, R43, R59, P0 ;  /* 0x0000003b2b3b7207 */ /* 0x000fe20000000000 */
[----:B------:R-:W-:Y:S02]  /*30370*/  IMAD.MOV.U32 R13, RZ, RZ, R63 ;  /* 0x000000ffff0d7224 */ /* 0x000fe400078e003f */
[----:B------:R-:W-:-:S07]  /*30380*/  IMAD.MOV.U32 R65, RZ, RZ, R14 ;  /* 0x000000ffff417224 */ /* 0x000fce00078e000e */
[----:B------:R-:W-:Y:S05]  /*30390*/  WARPSYNC.COLLECTIVE R15, `(.L_x_2129) ;  /* 0x000000000f087348 */ /* 0x000fea0003c00000 */
[----:B------:R0:W1:Y:S02]  /*303a0*/  SHFL.IDX P6, R14, R13, R12, R11 ;  /* 0x0000000c0d0e7389 */ /* 0x00006400000c000b */
[----:B01----:R-:W-:Y:S01]  /*303b0*/  ENDCOLLECTIVE ;  /* 0x000000000000791b */ /* 0x003fe20003800000 */
.L_x_2129:
[----:B------:R-:W-:Y:S02]  /*303c0*/  IMAD.MOV.U32 R13, RZ, RZ, R36 ;  /* 0x000000ffff0d7224 */ /* 0x000fe400078e0024 */
[----:B------:R-:W-:Y:S02]  /*303d0*/  IMAD.MOV.U32 R12, RZ, RZ, R87 ;  /* 0x000000ffff0c7224 */ /* 0x000fe400078e0057 */
[----:B------:R-:W-:-:S07]  /*303e0*/  IMAD.MOV.U32 R63, RZ, RZ, R14 ;  /* 0x000000ffff3f7224 */ /* 0x000fce00078e000e */
[----:B------:R-:W-:Y:S05]  /*303f0*/  WARPSYNC.COLLECTIVE R15, `(.L_x_2130) ;  /* 0x000000000f087348 */ /* 0x000fea0003c00000 */
[----:B------:R0:W1:Y:S02]  /*30400*/  SHFL.IDX P6, R14, R13, R12, R11 ;  /* 0x0000000c0d0e7389 */ /* 0x00006400000c000b */
[----:B01----:R-:W-:Y:S01]  /*30410*/  ENDCOLLECTIVE ;  /* 0x000000000000791b */ /* 0x003fe20003800000 */
.L_x_2130:
[----:B------:R-:W-:Y:S02]  /*30420*/  IMAD.MOV.U32 R13, RZ, RZ, R41 ;  /* 0x000000ffff0d7224 */ /* 0x000fe400078e0029 */
[----:B------:R-:W-:-:S07]  /*30430*/  IMAD.MOV.U32 R36, RZ, RZ, R14 ;  /* 0x000000ffff247224 */ /* 0x000fce00078e000e */
[----:B------:R-:W-:Y:S05]  /*30440*/  WARPSYNC.COLLECTIVE R15, `(.L_x_2131) ;  /* 0x000000000f087348 */ /* 0x000fea0003c00000 */
[----:B------:R0:W1:Y:S02]  /*30450*/  SHFL.IDX P6, R14, R13, R12, R11 ;  /* 0x0000000c0d0e7389 */ /* 0x00006400000c000b */
[----:B01----:R-:W-:Y:S01]  /*30460*/  ENDCOLLECTIVE ;  /* 0x000000000000791b */ /* 0x003fe20003800000 */
.L_x_2131:
        /* <DEDUP_REMOVED lines=8> */
.L_x_2132:
[----:B------:R-:W-:Y:S02]  /*304f0*/  SEL R62, R63, R41, P0 ;  /* 0x000000293f3e7207 */ /* 0x000fe40000000000 */
[----:B------:R-:W-:Y:S01]  /*30500*/  SEL R63, R41, R63, P0 ;  /* 0x0000003f293f7207 */ /* 0x000fe20000000000 */
[----:B------:R-:W-:Y:S02]  /*30510*/  IMAD.MOV.U32 R13, RZ, RZ, R67 ;  /* 0x000000ffff0d7224 */ /* 0x000fe400078e0043 */
[----:B------:R-:W-:-:S07]  /*30520*/  IMAD.MOV.U32 R69, RZ, RZ, R14 ;  /* 0x000000ffff457224 */ /* 0x000fce00078e000e */
[----:B------:R-:W-:Y:S05]  /*30530*/  WARPSYNC.COLLECTIVE R15, `(.L_x_2133) ;  /* 0x000000000f087348 */ /* 0x000fea0003c00000 */
[----:B------:R0:W1:Y:S02]  /*30540*/  SHFL.IDX P6, R14, R13, R12, R11 ;  /* 0x0000000c0d0e7389 */ /* 0x00006400000c000b */
[----:B01----:R-:W-:Y:S01]  /*30550*/  ENDCOLLECTIVE ;  /* 0x000000000000791b */ /* 0x003fe20003800000 */
.L_x_2133:
[----:B------:R-:W-:Y:S02]  /*30560*/  IMAD.MOV.U32 R13, RZ, RZ, R34 ;  /* 0x000000ffff0d7224 */ /* 0x000fe400078e0022 */
[----:B------:R-:W-:Y:S02]  /*30570*/  IMAD.MOV.U32 R12, RZ, RZ, R87 ;  /* 0x000000ffff0c7224 */ /* 0x000fe400078e0057 */
[----:B------:R-:W-:-:S07]  /*30580*/  IMAD.MOV.U32 R67, RZ, RZ, R14 ;  /* 0x000000ffff437224 */ /* 0x000fce00078e000e */
[----:B------:R-:W-:Y:S05]  /*30590*/  WARPSYNC.COLLECTIVE R15, `(.L_x_2134) ;  /* 0x000000000f087348 */ /* 0x000fea0003c00000 */
[----:B------:R0:W1:Y:S02]  /*305a0*/  SHFL.IDX P6, R14, R13, R12, R11 ;  /* 0x0000000c0d0e7389 */ /* 0x00006400000c000b */
[----:B01----:R-:W-:Y:S01]  /*305b0*/  ENDCOLLECTIVE ;  /* 0x000000000000791b */ /* 0x003fe20003800000 */
.L_x_2134:
[----:B------:R-:W-:Y:S02]  /*305c0*/  IMAD.MOV.U32 R13, RZ, RZ, R39 ;  /* 0x000000ffff0d7224 */ /* 0x000fe400078e0027 */
[----:B------:R-:W-:-:S07]  /*305d0*/  IMAD.MOV.U32 R34, RZ, RZ, R14 ;  /* 0x000000ffff227224 */ /* 0x000fce00078e000e */
[----:B------:R-:W-:Y:S05]  /*305e0*/  WARPSYNC.COLLECTIVE R15, `(.L_x_2135) ;  /* 0x000000000f087348 */ /* 0x000fea0003c00000 */
[----:B------:R0:W1:Y:S02]  /*305f0*/  SHFL.IDX P6, R14, R13, R12, R11 ;  /* 0x0000000c0d0e7389 */ /* 0x00006400000c000b */
[----:B01----:R-:W-:Y:S01]  /*30600*/  ENDCOLLECTIVE ;  /* 0x000000000000791b */ /* 0x003fe20003800000 */
.L_x_2135:
        /* <DEDUP_REMOVED lines=8> */
.L_x_2136:
[----:B------:R-:W-:Y:S02]  /*30690*/  SEL R66, R67, R39, P0 ;  /* 0x0000002743427207 */ /* 0x000fe40000000000 */
[----:B------:R-:W-:Y:S01]  /*306a0*/  SEL R67, R39, R67, P0 ;  /* 0x0000004327437207 */ /* 0x000fe20000000000 */
[----:B------:R-:W-:Y:S02]  /*306b0*/  IMAD.MOV.U32 R13, RZ, RZ, R71 ;  /* 0x000000ffff0d7224 */ /* 0x000fe400078e0047 */
[----:B------:R-:W-:-:S07]  /*306c0*/  IMAD.MOV.U32 R73, RZ, RZ, R14 ;  /* 0x000000ffff497224 */ /* 0x000fce00078e000e */
[----:B------:R-:W-:Y:S05]  /*306d0*/  WARPSYNC.COLLECTIVE R15, `(.L_x_2137) ;  /* 0x000000000f087348 */ /* 0x000fea0003c00000 */
[----:B------:R0:W1:Y:S02]  /*306e0*/  SHFL.IDX P6, R14, R13, R12, R11 ;  /* 0x0000000c0d0e7389 */ /* 0x00006400000c000b */
[----:B01----:R-:W-:Y:S01]  /*306f0*/  ENDCOLLECTIVE ;  /* 0x000000000000791b */ /* 0x003fe20003800000 */
.L_x_2137:
[----:B------:R-:W-:Y:S02]  /*30700*/  IMAD.MOV.U32 R13, RZ, RZ, R33 ;  /* 0x000000ffff0d7224 */ /* 0x000fe400078e0021 */
[----:B------:R-:W-:Y:S02]  /*30710*/  IMAD.MOV.U32 R12, RZ, RZ, R87 ;  /* 0x000000ffff0c7224 */ /* 0x000fe400078e0057 */
[----:B------:R-:W-:-:S07]  /*30720*/  IMAD.MOV.U32 R71, RZ, RZ, R14 ;  /* 0x000000ffff477224 */ /* 0x000fce00078e000e */
[----:B------:R-:W-:Y:S05]  /*30730*/  WARPSYNC.COLLECTIVE R15, `(.L_x_2138) ;  /* 0x000000000f087348 */ /* 0x000fea0003c00000 */
[----:B------:R0:W1:Y:S02]  /*30740*/  SHFL.IDX P6, R14, R13, R12, R11 ;  /* 0x0000000c0d0e7389 */ /* 0x00006400000c000b */
[----:B01----:R-:W-:Y:S01]  /*30750*/  ENDCOLLECTIVE ;  /* 0x000000000000791b */ /* 0x003fe20003800000 */
.L_x_2138:
[----:B------:R-:W-:Y:S02]  /*30760*/  IMAD.MOV.U32 R13, RZ, RZ, R37 ;  /* 0x000000ffff0d7224 */ /* 0x000fe400078e0025 */
[----:B------:R-:W-:-:S07]  /*30770*/  IMAD.MOV.U32 R33, RZ, RZ, R14 ;  /* 0x000000ffff217224 */ /* 0x000fce00078e000e */
[----:B------:R-:W-:Y:S05]  /*30780*/  WARPSYNC.COLLECTIVE R15, `(.L_x_2139) ;  /* 0x000000000f087348 */ /* 0x000fea0003c00000 */
[----:B------:R0:W1:Y:S02]  /*30790*/  SHFL.IDX P6, R14, R13, R12, R11 ;  /* 0x0000000c0d0e7389 */ /* 0x00006400000c000b */
[----:B01----:R-:W-:Y:S01]  /*307a0*/  ENDCOLLECTIVE ;  /* 0x000000000000791b */ /* 0x003fe20003800000 */
.L_x_2139:
        /* <DEDUP_REMOVED lines=8> */
.L_x_2140:
[----:B------:R-:W-:Y:S02]  /*30830*/  IMAD.MOV.U32 R13, RZ, RZ, R75 ;  /* 0x000000ffff0d7224 */ /* 0x000fe400078e004b */
[----:B------:R-:W-:-:S07]  /*30840*/  IMAD.MOV.U32 R77, RZ, RZ, R14 ;  /* 0x000000ffff4d7224 */ /* 0x000fce00078e000e */
[----:B------:R-:W-:Y:S05]  /*30850*/  WARPSYNC.COLLECTIVE R15, `(.L_x_2141) ;  /* 0x000000000f087348 */ /* 0x000fea0003c00000 */
[----:B------:R0:W1:Y:S02]  /*30860*/  SHFL.IDX P6, R14, R13, R12, R11 ;  /* 0x0000000c0d0e7389 */ /* 0x00006400000c000b */
[----:B01----:R-:W-:Y:S01]  /*30870*/  ENDCOLLECTIVE ;  /* 0x000000000000791b */ /* 0x003fe20003800000 */
.L_x_2141:
[----:B------:R-:W-:Y:S02]  /*30880*/  IMAD.MOV.U32 R13, RZ, RZ, R32 ;  /* 0x000000ffff0d7224 */ /* 0x000fe400078e0020 */
[----:B------:R-:W-:Y:S02]  /*30890*/  IMAD.MOV.U32 R12, RZ, RZ, R87 ;  /* 0x000000ffff0c7224 */ /* 0x000fe400078e0057 */
[----:B------:R-:W-:-:S07]  /*308a0*/  IMAD.MOV.U32 R75, RZ, RZ, R14 ;  /* 0x000000ffff4b7224 */ /* 0x000fce00078e000e */
[----:B------:R-:W-:Y:S05]  /*308b0*/  WARPSYNC.COLLECTIVE R15, `(.L_x_2142) ;  /* 0x000000000f087348 */ /* 0x000fea0003c00000 */
[----:B------:R0:W1:Y:S02]  /*308c0*/  SHFL.IDX P6, R14, R13, R12, R11 ;  /* 0x0000000c0d0e7389 */ /* 0x00006400000c000b */
[----:B01----:R-:W-:Y:S01]  /*308d0*/  ENDCOLLECTIVE ;  /* 0x000000000000791b */ /* 0x003fe20003800000 */
.L_x_2142:
[----:B------:R-:W-:Y:S02]  /*308e0*/  IMAD.MOV.U32 R13, RZ, RZ, R35 ;  /* 0x000000ffff0d7224 */ /* 0x000fe400078e0023 */
[----:B------:R-:W-:-:S07]  /*308f0*/  IMAD.MOV.U32 R32, RZ, RZ, R14 ;  /* 0x000000ffff207224 */ /* 0x000fce00078e000e */
[----:B------:R-:W-:Y:S05]  /*30900*/  WARPSYNC.COLLECTIVE R15, `(.L_x_2143) ;  /* 0x000000000f087348 */ /* 0x000fea0003c00000 */
[----:B------:R0:W1:Y:S02]  /*30910*/  SHFL.IDX P6, R14, R13, R12, R11 ;  /* 0x0000000c0d0e7389 */ /* 0x00006400000c000b */
[----:B01----:R-:W-:Y:S01]  /*30920*/  ENDCOLLECTIVE ;  /* 0x000000000000791b */ /* 0x003fe20003800000 */
.L_x_2143:
[----:B------:R-:W-:Y:S02]  /*30930*/  SEL R76, R77, R32, P0 ;  /* 0x000000204d4c7207 */ /* 0x000fe40000000000 */
[----:B------:R-:W-:Y:S01]  /*30940*/  SEL R77, R32, R77, P0 ;  /* 0x0000004d204d7207 */ /* 0x000fe20000000000 */
[----:B------:R-:W-:Y:S02]  /*30950*/  IMAD.MOV.U32 R13, RZ, RZ, R89 ;  /* 0x000000ffff0d7224 */ /* 0x000fe400078e0059 */
[----:B------:R-:W-:Y:S01]  /*30960*/  IMAD.MOV.U32 R12, RZ, RZ, R0 ;  /* 0x000000ffff0c7224 */ /* 0x000fe200078e0000 */
[----:B------:R-:W-:Y:S02]  /*30970*/  SEL R0, R119, R81, P0 ;  /* 0x0000005177007207 */ /* 0x000fe40000000000 */
[----:B------:R-:W-:Y:S02]  /*30980*/  SEL R119, R81, R119, P0 ;  /* 0x0000007751777207 */ /* 0x000fe40000000000 */
[----:B------:R-:W-:-:S02]  /*30990*/  SEL R81, R80, R48, P0 ;  /* 0x0000003050517207 */ /* 0x000fc40000000000 */
[----:B------:R-:W-:Y:S01]  /*309a0*/  SEL R80, R48, R80, P0 ;  /* 0x0000005030507207 */ /* 0x000fe20000000000 */
[----:B------:R-:W-:-:S07]  /*309b0*/  IMAD.MOV.U32 R35, RZ, RZ, R14 ;  /* 0x000000ffff237224 */ /* 0x000fce00078e000e */
[----:B------:R-:W-:Y:S05]  /*309c0*/  WARPSYNC.COLLECTIVE R15, `(.L_x_2144) ;  /* 0x000000000f087348 */ /* 0x000fea0003c00000 */
[----:B------:R0:W1:Y:S02]  /*309d0*/  SHFL.IDX P6, R14, R13, R12, R11 ;  /* 0x0000000c0d0e7389 */ /* 0x00006400000c000b */
[----:B01----:R-:W-:Y:S01]  /*309e0*/  ENDCOLLECTIVE ;  /* 0x000000000000791b */ /* 0x003fe20003800000 */
.L_x_2144:
[----:B------:R-:W-:Y:S02]  /*309f0*/  SEL R74, R75, R35, P0 ;  /* 0x000000234b4a7207 */ /* 0x000fe40000000000 */
[----:B------:R-:W-:Y:S01]  /*30a00*/  SEL R75, R35, R75, P0 ;  /* 0x0000004b234b7207 */ /* 0x000fe20000000000 */
[----:B------:R-:W-:Y:S02]  /*30a10*/  IMAD.MOV.U32 R13, RZ, RZ, R153 ;  /* 0x000000ffff0d7224 */ /* 0x000fe400078e0099 */
[----:B------:R-:W-:-:S07]  /*30a20*/  IMAD.MOV.U32 R89, RZ, RZ, R14 ;  /* 0x000000ffff597224 */ /* 0x000fce00078e000e */
[----:B------:R-:W-:Y:S05]  /*30a30*/  WARPSYNC.COLLECTIVE R15, `(.L_x_2145) ;  /* 0x000000000f087348 */ /* 0x000fea0003c00000 */
[----:B------:R0:W1:Y:S02]  /*30a40*/  SHFL.IDX P6, R14, R13, R12, R11 ;  /* 0x0000000c0d0e7389 */ /* 0x00006400000c000b */
[----:B01----:R-:W-:Y:S01]  /*30a50*/  ENDCOLLECTIVE ;  /* 0x000000000000791b */ /* 0x003fe20003800000 */
.L_x_2145:
[----:B------:R-:W-:Y:S02]  /*30a60*/  IMAD.MOV.U32 R13, RZ, RZ, R121 ;  /* 0x000000ffff0d7224 */ /* 0x000fe400078e0079 */
[----:B------:R-:W-:Y:S02]  /*30a70*/  IMAD.MOV.U32 R12, RZ, RZ, R87 ;  /* 0x000000ffff0c7224 */ /* 0x000fe400078e0057 */
[----:B------:R-:W-:-:S07]  /*30a80*/  IMAD.MOV.U32 R88, RZ, RZ, R14 ;  /* 0x000000ffff587224 */ /* 0x000fce00078e000e */
[----:B------:R-:W-:Y:S05]  /*30a90*/  WARPSYNC.COLLECTIVE R15, `(.L_x_2146) ;  /* 0x000000000f087348 */ /* 0x000fea0003c00000 */
[----:B------:R0:W1:Y:S02]  /*30aa0*/  SHFL.IDX P6, R14, R13, R12, R11 ;  /* 0x0000000c0d0e7389 */ /* 0x00006400000c000b */
[----:B01----:R-:W-:Y:S01]  /*30ab0*/  ENDCOLLECTIVE ;  /* 0x000000000000791b */ /* 0x003fe20003800000 */
.L_x_2146:
        /* <DEDUP_REMOVED lines=9> */
.L_x_2147:
[----:B------:R-:W-:Y:S01]  /*30b50*/  IMAD.MOV.U32 R11, RZ, RZ, R14 ;  /* 0x000000ffff0b7224 */ /* 0x000fe200078e000e */
[----:B------:R-:W-:Y:S06]  /*30b60*/  BRA `(.L_x_2148) ;  /* 0xfffffef800807947 */ /* 0x000fec000383ffff */
.L_x_1828:
[----:B------:R-:W-:Y:S02]  /*30b70*/  IMAD.MOV.U32 R13, RZ, RZ, R3 ;  /* 0x000000ffff0d7224 */ /* 0x000fe400078e0003 */
[----:B------:R-:W-:Y:S02]  /*30b80*/  IMAD.MOV.U32 R12, RZ, RZ, RZ ;  /* 0x000000ffff0c7224 */ /* 0x000fe400078e00ff */
[----:B------:R-:W-:Y:S02]  /*30b90*/  IMAD.MOV.U32 R11, RZ, RZ, 0x181f ;  /* 0x0000181fff0b7424 */ /* 0x000fe400078e00ff */
[----:B------:R-:W-:-:S07]  /*30ba0*/  IMAD.MOV.U32 R15, RZ, RZ, -0x1 ;  /* 0xffffffffff0f7424 */ /* 0x000fce00078e00ff */
[----:B-----5:R-:W-:Y:S05]  /*30bb0*/  WARPSYNC.COLLECTIVE R15, `(.L_x_2149) ;  /* 0x000000000f087348 */ /* 0x020fea0003c00000 */
[----:B------:R0:W1:Y:S02]  /*30bc0*/  SHFL.IDX P6, R14, R13, R12, R11 ;  /* 0x0000000c0d0e7389 */ /* 0x00006400000c000b */
[----:B01---5:R-:W-:Y:S01]  /*30bd0*/  ENDCOLLECTIVE ;  /* 0x000000000000791b */ /* 0x023fe20003800000 */
.L_x_2149:
[----:B------:R-:W-:Y:S02]  /*30be0*/  IMAD.MOV.U32 R13, RZ, RZ, R2 ;  /* 0x000000ffff0d7224 */ /* 0x000fe400078e0002 */
[----:B------:R-:W-:-:S07]  /*30bf0*/  IMAD.MOV.U32 R0, RZ, RZ, R14 ;  /* 0x000000ffff007224 */ /* 0x000fce00078e000e */
[----:B------:R-:W-:Y:S05]  /*30c00*/  WARPSYNC.COLLECTIVE R15, `(.L_x_2150) ;  /* 0x000000000f087348 */ /* 0x000fea0003c00000 */
[----:B------:R0:W1:Y:S02]  /*30c10*/  SHFL.IDX P6, R14, R13, R12, R11 ;  /* 0x0000000c0d0e7389 */ /* 0x00006400000c000b */
[----:B01----:R-:W-:Y:S01]  /*30c20*/  ENDCOLLECTIVE ;  /* 0x000000000000791b */ /* 0x003fe20003800000 */
.L_x_2150:
[----:B------:R-:W-:Y:S05]  /*30c30*/  BRA `(.L_x_2151) ;  /* 0xffffff0800cc7947 */ /* 0x000fea000383ffff */
.L_x_1831:
[----:B------:R-:W-:Y:S01]  /*30c40*/  BSSY B1, `(.L_x_2152) ;  /* 0x0000008000017945 */ /* 0x000fe20003800000 */
[----:B------:R-:W-:Y:S02]  /*30c50*/  IMAD.MOV.U32 R13, RZ, RZ, R3 ;  /* 0x000000ffff0d7224 */ /* 0x000fe400078e0003 */
[----:B------:R-:W-:Y:S02]  /*30c60*/  IMAD.MOV.U32 R12, RZ, RZ, 0x1 ;  /* 0x00000001ff0c7424 */ /* 0x000fe400078e00ff */
[----:B---3--:R-:W-:Y:S02]  /*30c70*/  IMAD.MOV.U32 R11, RZ, RZ, 0x181f ;  /* 0x0000181fff0b7424 */ /* 0x008fe400078e00ff */
[----:B------:R-:W-:-:S07]  /*30c80*/  IMAD.MOV.U32 R15, RZ, RZ, -0x1 ;  /* 0xffffffffff0f7424 */ /* 0x000fce00078e00ff */
[----:B012--5:R-:W-:Y:S05]  /*30c90*/  WARPSYNC.COLLECTIVE R15, `(.L_x_2153) ;  /* 0x000000000f087348 */ /* 0x027fea0003c00000 */
[----:B--2---:R2:W3:Y:S02]  /*30ca0*/  SHFL.IDX P6, R14, R13, R12, R11 ;  /* 0x0000000c0d0e7389 */ /* 0x0044e400000c000b */
[----:B0123-5:R-:W-:Y:S01]  /*30cb0*/  ENDCOLLECTIVE ;  /* 0x000000000000791b */ /* 0x02ffe20003800000 */
.L_x_2153:
[----:B------:R-:W-:Y:S05]  /*30cc0*/  BSYNC B1 ;  /* 0x0000000000017941 */ /* 0x000fea0003800000 */
.L_x_2152:
        /* <DEDUP_REMOVED lines=8> */
.L_x_2154:
[----:B------:R-:W-:Y:S05]  /*30d50*/  BRA `(.L_x_2155) ;  /* 0xffffff0800dc7947 */ /* 0x000fea000383ffff */
.L_x_1834:
[----:B------:R-:W-:Y:S01]  /*30d60*/  BSSY B1, `(.L_x_2156) ;  /* 0x0000008000017945 */ /* 0x000fe20003800000 */
[----:B------:R-:W-:Y:S02]  /*30d70*/  IMAD.MOV.U32 R13, RZ, RZ, R3 ;  /* 0x000000ffff0d7224 */ /* 0x000fe400078e0003 */
[----:B------:R-:W-:Y:S02]  /*30d80*/  IMAD.MOV.U32 R12, RZ, RZ, 0x2 ;  /* 0x00000002ff0c7424 */ /* 0x000fe400078e00ff */
[----:B------:R-:W-:Y:S02]  /*30d90*/  IMAD.MOV.U32 R11, RZ, RZ, 0x181f ;  /* 0x0000181fff0b7424 */ /* 0x000fe400078e00ff */
[----:B---3--:R-:W-:-:S07]  /*30da0*/  IMAD.MOV.U32 R15, RZ, RZ, -0x1 ;  /* 0xffffffffff0f7424 */ /* 0x008fce00078e00ff */
[----:B012-4-:R-:W-:Y:S05]  /*30db0*/  WARPSYNC.COLLECTIVE R15, `(.L_x_2157) ;  /* 0x000000000f087348 */ /* 0x017fea0003c00000 */
[----:B--2---:R2:W3:Y:S02]  /*30dc0*/  SHFL.IDX P6, R14, R13, R12, R11 ;  /* 0x0000000c0d0e7389 */ /* 0x0044e400000c000b */
[----:B01234-:R-:W-:Y:S01]  /*30dd0*/  ENDCOLLECTIVE ;  /* 0x000000000000791b */ /* 0x01ffe20003800000 */
.L_x_2157:
[----:B------:R-:W-:Y:S05]  /*30de0*/  BSYNC B1 ;  /* 0x0000000000017941 */ /* 0x000fea0003800000 */
.L_x_2156:
        /* <DEDUP_REMOVED lines=8> */
.L_x_2158:
[----:B------:R-:W-:Y:S05]  /*30e70*/  BRA `(.L_x_2159) ;  /* 0xffffff0800ec7947 */ /* 0x000fea000383ffff */
.L_x_1837:
        /* <DEDUP_REMOVED lines=8> */
.L_x_2161:
[----:B------:R-:W-:Y:S05]  /*30f00*/  BSYNC B1 ;  /* 0x0000000000017941 */ /* 0x000fea0003800000 */
.L_x_2160:
        /* <DEDUP_REMOVED lines=8> */
.L_x_2162:
[----:B------:R-:W-:Y:S05]  /*30f90*/  BRA `(.L_x_2163) ;  /* 0xffffff0800fc7947 */ /* 0x000fea000383ffff */
.L_x_1839:
[----:B------:R-:W-:Y:S02]  /*30fa0*/  IMAD.MOV.U32 R13, RZ, RZ, R37 ;  /* 0x000000ffff0d7224 */ /* 0x000fe400078e0025 */
[----:B------:R-:W-:Y:S02]  /*30fb0*/  IMAD.MOV.U32 R12, RZ, RZ, RZ ;  /* 0x000000ffff0c7224 */ /* 0x000fe400078e00ff */
[----:B------:R-:W-:Y:S02]  /*30fc0*/  IMAD.MOV.U32 R11, RZ, RZ, 0x1c1f ;  /* 0x00001c1fff0b7424 */ /* 0x000fe400078e00ff */
[----:B------:R-:W-:-:S07]  /*30fd0*/  IMAD.MOV.U32 R15, RZ, RZ, -0x1 ;  /* 0xffffffffff0f7424 */ /* 0x000fce00078e00ff */
[----:B------:R-:W-:Y:S05]  /*30fe0*/  WARPSYNC.COLLECTIVE R15, `(.L_x_2164) ;  /* 0x000000000f087348 */ /* 0x000fea0003c00000 */
[----:B------:R0:W1:Y:S02]  /*30ff0*/  SHFL.IDX P6, R14, R13, R12, R11 ;  /* 0x0000000c0d0e7389 */ /* 0x00006400000c000b */
[----:B01----:R-:W-:Y:S01]  /*31000*/  ENDCOLLECTIVE ;  /* 0x000000000000791b */ /* 0x003fe20003800000 */
.L_x_2164:
[----:B------:R-:W-:Y:S02]  /*31010*/  IMAD.MOV.U32 R13, RZ, RZ, R36 ;  /* 0x000000ffff0d7224 */ /* 0x000fe400078e0024 */
[----:B------:R-:W-:-:S07]  /*31020*/  IMAD.MOV.U32 R38, RZ, RZ, R14 ;  /* 0x000000ffff267224 */ /* 0x000fce00078e000e */
[----:B------:R-:W-:Y:S05]  /*31030*/  WARPSYNC.COLLECTIVE R15, `(.L_x_2165) ;  /* 0x000000000f087348 */ /* 0x000fea0003c00000 */
[----:B------:R0:W1:Y:S02]  /*31040*/  SHFL.IDX P6, R14, R13, R12, R11 ;  /* 0x0000000c0d0e7389 */ /* 0x00006400000c000b */
[----:B01----:R-:W-:Y:S01]  /*31050*/  ENDCOLLECTIVE ;  /* 0x000000000000791b */ /* 0x003fe20003800000 */
.L_x_2165:
[----:B------:R-:W-:Y:S01]  /*31060*/  IMAD.MOV.U32 R11, RZ, RZ, R14 ;  /* 0x000000ffff0b7224 */ /* 0x000fe200078e000e */
[----:B------:R-:W-:Y:S06]  /*31070*/  BRA `(.L_x_2166) ;  /* 0xffffff0c00c47947 */ /* 0x000fec000383ffff */
.L_x_1842:
[----:B------:R-:W-:Y:S01]  /*31080*/  BSSY B1, `(.L_x_2167) ;  /* 0x0000008000017945 */ /* 0x000fe20003800000 */
[----:B---3--:R-:W-:Y:S02]  /*31090*/  IMAD.MOV.U32 R13, RZ, RZ, R37 ;  /* 0x000000ffff0d7224 */ /* 0x008fe400078e0025 */
[----:B------:R-:W-:Y:S02]  /*310a0*/  IMAD.MOV.U32 R12, RZ, RZ, 0x1 ;  /* 0x00000001ff0c7424 */ /* 0x000fe400078e00ff */
[----:B--2---:R-:W-:Y:S02]  /*310b0*/  IMAD.MOV.U32 R11, RZ, RZ, 0x1c1f ;  /* 0x00001c1fff0b7424 */ /* 0x004fe400078e00ff */
[----:B------:R-:W-:-:S07]  /*310c0*/  IMAD.MOV.U32 R15, RZ, RZ, -0x1 ;  /* 0xffffffffff0f7424 */ /* 0x000fce00078e00ff */
[----:B01----:R-:W-:Y:S05]  /*310d0*/  WARPSYNC.COLLECTIVE R15, `(.L_x_2168) ;  /* 0x000000000f087348 */ /* 0x003fea0003c00000 */
[----:B------:R2:W3:Y:S02]  /*310e0*/  SHFL.IDX P6, R14, R13, R12, R11 ;  /* 0x0000000c0d0e7389 */ /* 0x0004e400000c000b */
[----:B0123--:R-:W-:Y:S01]  /*310f0*/  ENDCOLLECTIVE ;  /* 0x000000000000791b */ /* 0x00ffe20003800000 */
.L_x_2168:
[----:B------:R-:W-:Y:S05]  /*31100*/  BSYNC B1 ;  /* 0x0000000000017941 */ /* 0x000fea0003800000 */
.L_x_2167:
        /* <DEDUP_REMOVED lines=8> */
.L_x_2169:
[----:B------:R-:W-:Y:S01]  /*31190*/  IMAD.MOV.U32 R33, RZ, RZ, R14 ;  /* 0x000000ffff217224 */ /* 0x000fe200078e000e */
[----:B------:R-:W-:Y:S06]  /*311a0*/  BRA `(.L_x_2170) ;  /* 0xffffff1800c47947 */ /* 0x000fec000383ffff */
.L_x_1846:
[----:B------:R-:W-:Y:S02]  /*311b0*/  IMAD.MOV.U32 R13, RZ, RZ, R3 ;  /* 0x000000ffff0d7224 */ /* 0x000fe400078e0003 */
[----:B------:R-:W-:Y:S02]  /*311c0*/  IMAD.MOV.U32 R12, RZ, RZ, RZ ;  /* 0x000000ffff0c7224 */ /* 0x000fe400078e00ff */
[----:B------:R-:W-:Y:S02]  /*311d0*/  IMAD.MOV.U32 R11, RZ, RZ, 0x181f ;  /* 0x0000181fff0b7424 */ /* 0x000fe400078e00ff */
[----:B------:R-:W-:-:S07]  /*311e0*/  IMAD.MOV.U32 R15, RZ, RZ, -0x1 ;  /* 0xffffffffff0f7424 */ /* 0x000fce00078e00ff */
[----:B0-----:R-:W-:Y:S05]  /*311f0*/  WARPSYNC.COLLECTIVE R15, `(.L_x_2171) ;  /* 0x000000000f087348 */ /* 0x001fea0003c00000 */
[----:B------:R1:W2:Y:S02]  /*31200*/  SHFL.IDX P6, R14, R13, R12, R11 ;  /* 0x0000000c0d0e7389 */ /* 0x0002a400000c000b */
[----:B012---:R-:W-:Y:S01]  /*31210*/  ENDCOLLECTIVE ;  /* 0x000000000000791b */ /* 0x007fe20003800000 */
.L_x_2171:
[----:B------:R-:W-:Y:S02]  /*31220*/  IMAD.MOV.U32 R13, RZ, RZ, R2 ;  /* 0x000000ffff0d7224 */ /* 0x000fe400078e0002 */
[----:B------:R-:W-:-:S07]  /*31230*/  IMAD.MOV.U32 R0, RZ, RZ, R14 ;  /* 0x000000ffff007224 */ /* 0x000fce00078e000e */
[----:B------:R-:W-:Y:S05]  /*31240*/  WARPSYNC.COLLECTIVE R15, `(.L_x_2172) ;  /* 0x000000000f087348 */ /* 0x000fea0003c00000 */
[----:B------:R0:W1:Y:S02]  /*31250*/  SHFL.IDX P6, R14, R13, R12, R11 ;  /* 0x0000000c0d0e7389 */ /* 0x00006400000c000b */
[----:B01----:R-:W-:Y:S01]  /*31260*/  ENDCOLLECTIVE ;  /* 0x000000000000791b */ /* 0x003fe20003800000 */
.L_x_2172:
[----:B------:R-:W-:Y:S05]  /*31270*/  BRA `(.L_x_2173) ;  /* 0xffffff2c00e47947 */ /* 0x000fea000383ffff */
.L_x_1849:
[----:B------:R-:W-:Y:S01]  /*31280*/  BSSY B1, `(.L_x_2174) ;  /* 0x0000008000017945 */ /* 0x000fe20003800000 */
[----:B----4-:R-:W-:Y:S02]  /*31290*/  IMAD.MOV.U32 R13, RZ, RZ, R3 ;  /* 0x000000ffff0d7224 */ /* 0x010fe400078e0003 */
[----:B------:R-:W-:Y:S02]  /*312a0*/  IMAD.MOV.U32 R12, RZ, RZ, 0x1 ;  /* 0x00000001ff0c7424 */ /* 0x000fe400078e00ff */
[----:B------:R-:W-:Y:S02]  /*312b0*/  IMAD.MOV.U32 R11, RZ, RZ, 0x181f ;  /* 0x0000181fff0b7424 */ /* 0x000fe400078e00ff */
[----:B------:R-:W-:-:S07]  /*312c0*/  IMAD.MOV.U32 R15, RZ, RZ, -0x1 ;  /* 0xffffffffff0f7424 */ /* 0x000fce00078e00ff */
[----:B0123--:R-:W-:Y:S05]  /*312d0*/  WARPSYNC.COLLECTIVE R15, `(.L_x_2175) ;  /* 0x000000000f087348 */ /* 0x00ffea0003c00000 */
[----:B---3--:R3:W4:Y:S02]  /*312e0*/  SHFL.IDX P6, R14, R13, R12, R11 ;  /* 0x0000000c0d0e7389 */ /* 0x00872400000c000b */
[----:B01234-:R-:W-:Y:S01]  /*312f0*/  ENDCOLLECTIVE ;  /* 0x000000000000791b */ /* 0x01ffe20003800000 */
.L_x_2175:
[----:B------:R-:W-:Y:S05]  /*31300*/  BSYNC B1 ;  /* 0x0000000000017941 */ /* 0x000fea0003800000 */
.L_x_2174:
        /* <DEDUP_REMOVED lines=8> */
.L_x_2176:
[----:B------:R-:W-:Y:S05]  /*31390*/  BRA `(.L_x_2177) ;  /* 0xffffff2c00f87947 */ /* 0x000fea000383ffff */
.L_x_1852:
        /* <DEDUP_REMOVED lines=8> */
.L_x_2179:
[----:B------:R-:W-:Y:S05]  /*31420*/  BSYNC B1 ;  /* 0x0000000000017941 */ /* 0x000fea0003800000 */
.L_x_2178:
        /* <DEDUP_REMOVED lines=8> */
.L_x_2180:
[----:B------:R-:W-:Y:S05]  /*314b0*/  BRA `(.L_x_2181) ;  /* 0xffffff3000087947 */ /* 0x000fea000383ffff */
.L_x_1855:
[----:B------:R-:W-:Y:S01]  /*314c0*/  BSSY B1, `(.L_x_2182) ;  /* 0x0000008000017945 */ /* 0x000fe20003800000 */
[----:B0-----:R-:W-:Y:S02]  /*314d0*/  IMAD.MOV.U32 R13, RZ, RZ, R3 ;  /* 0x000000ffff0d7224 */ /* 0x001fe400078e0003 */
[----:B------:R-:W-:Y:S02]  /*314e0*/  IMAD.MOV.U32 R12, RZ, RZ, 0x3 ;  /* 0x00000003ff0c7424 */ /* 0x000fe400078e00ff */
[----:B------:R-:W-:Y:S02]  /*314f0*/  IMAD.MOV.U32 R11, RZ, RZ, 0x181f ;  /* 0x0000181fff0b7424 */ /* 0x000fe400078e00ff */
[----:B------:R-:W-:-:S07]  /*31500*/  IMAD.MOV.U32 R15, RZ, RZ, -0x1 ;  /* 0xffffffffff0f7424 */ /* 0x000fce00078e00ff */
[----:B-1234-:R-:W-:Y:S05]  /*31510*/  WARPSYNC.COLLECTIVE R15, `(.L_x_2183) ;  /* 0x000000000f087348 */ /* 0x01efea0003c00000 */
[----:B----4-:R0:W4:Y:S02]  /*31520*/  SHFL.IDX P6, R14, R13, R12, R11 ;  /* 0x0000000c0d0e7389 */ /* 0x01012400000c000b */
[----:B01234-:R-:W-:Y:S01]  /*31530*/  ENDCOLLECTIVE ;  /* 0x000000000000791b */ /* 0x01ffe20003800000 */
.L_x_2183:
[----:B------:R-:W-:Y:S05]  /*31540*/  BSYNC B1 ;  /* 0x0000000000017941 */ /* 0x000fea0003800000 */
.L_x_2182:
        /* <DEDUP_REMOVED lines=8> */
.L_x_2184:
[----:B------:R-:W-:Y:S05]  /*315d0*/  BRA `(.L_x_2185) ;  /* 0xffffff3000187947 */ /* 0x000fea000383ffff */
.L_x_1881:
[----:B------:R-:W0:Y:S01]  /*315e0*/  S2R R5, SR_TID.X ;  /* 0x0000000000057919 */ /* 0x000e220000002100 */
[----:B------:R-:W-:Y:S01]  /*315f0*/  BSSY B1, `(.L_x_2186) ;  /* 0x000000a000017945 */ /* 0x000fe20003800000 */
[----:B------:R-:W-:Y:S02]  /*31600*/  IMAD.MOV.U32 R12, RZ, RZ, RZ ;  /* 0x000000ffff0c7224 */ /* 0x000fe400078e00ff */
[----:B------:R-:W-:Y:S02]  /*31610*/  IMAD.MOV.U32 R11, RZ, RZ, 0x1f ;  /* 0x0000001fff0b7424 */ /* 0x000fe400078e00ff */
[----:B------:R-:W-:Y:S01]  /*31620*/  IMAD.MOV.U32 R15, RZ, RZ, -0x1 ;  /* 0xffffffffff0f7424 */ /* 0x000fe200078e00ff */
[----:B0-----:R-:W-:-:S04]  /*31630*/  SHF.R.U32.HI R5, RZ, 0x5, R5 ;  /* 0x00000005ff057819 */ /* 0x001fc80000011605 */
[----:B------:R-:W-:-:S05]  /*31640*/  LOP3.LUT R5, R5, 0x3, RZ, 0xc0, !PT ;  /* 0x0000000305057812 */ /* 0x000fca00078ec0ff */
[----:B------:R-:W-:-:S07]  /*31650*/  IMAD.MOV.U32 R13, RZ, RZ, R5 ;  /* 0x000000ffff0d7224 */ /* 0x000fce00078e0005 */
[----:B------:R-:W-:Y:S05]  /*31660*/  WARPSYNC.COLLECTIVE R15, `(.L_x_2187) ;  /* 0x000000000f087348 */ /* 0x000fea0003c00000 */
[----:B------:R0:W1:Y:S02]  /*31670*/  SHFL.IDX P6, R14, R13, R12, R11 ;  /* 0x0000000c0d0e7389 */ /* 0x00006400000c000b */
[----:B01----:R-:W-:Y:S01]  /*31680*/  ENDCOLLECTIVE ;  /* 0x000000000000791b */ /* 0x003fe20003800000 */
.L_x_2187:
[----:B------:R-:W-:Y:S05]  /*31690*/  BSYNC B1 ;  /* 0x0000000000017941 */ /* 0x000fea0003800000 */
.L_x_2186:
[----:B------:R-:W-:Y:S05]  /*316a0*/  BRA `(.L_x_2188) ;  /* 0xffffff5000287947 */ /* 0x000fea000383ffff */
.L_x_1883:
[----:B------:R-:W-:Y:S01]  /*316b0*/  BSSY B1, `(.L_x_2189) ;  /* 0x0000006000017945 */ /* 0x000fe20003800000 */
[----:B------:R-:W-:-:S07]  /*316c0*/  IMAD.MOV.U32 R15, RZ, RZ, -0x1 ;  /* 0xffffffffff0f7424 */ /* 0x000fce00078e00ff */
[----:B0-----:R-:W-:Y:S05]  /*316d0*/  WARPSYNC.COLLECTIVE R15, `(.L_x_2190) ;  /* 0x000000000f0c7348 */ /* 0x001fea0003c00000 */
[----:B------:R-:W-:Y:S02]  /*316e0*/  ELECT P6, UR62, PT ;  /* 0x00000000003e782f */ /* 0x000fe400038c0000 */
[----:B------:R-:W-:Y:S01]  /*316f0*/  MOV R14, UR62 ;  /* 0x0000003e000e7c02 */ /* 0x000fe20008000f00 */
[----:B0-----:R-:W-:Y:S10]  /*31700*/  ENDCOLLECTIVE ;  /* 0x000000000000791b */ /* 0x001ff40003800000 */
.L_x_2190:
[----:B------:R-:W-:Y:S05]  /*31710*/  BSYNC B1 ;  /* 0x0000000000017941 */ /* 0x000fea0003800000 */
.L_x_2189:
[----:B------:R-:W-:Y:S05]  /*31720*/  BRA `(.L_x_1882) ;  /* 0xffffff5000207947 */ /* 0x000fea000383ffff */
.L_x_1885:
[----:B0-----:R0:W1:Y:S02]  /*31730*/  SYNCS.PHASECHK.TRANS64.TRYWAIT P0, [R23+URZ+0x2a820], R5 ;  /* 0x02a82005170075a7 */ /* 0x001064000800017f */
[----:B-1----:R-:W-:Y:S05]  /*31740*/  @!P0 NANOSLEEP.SYNCS 0x989680 ;  /* 0x009896800000895d */ /* 0x002fea0003900000 */
[----:B------:R-:W1:Y:S02]  /*31750*/  @!P0 SYNCS.PHASECHK.TRANS64 P0, [R23+URZ+0x2a820], R5 ;  /* 0x02a82005170085a7 */ /* 0x000e64000800007f */
[----:B-1----:R-:W-:Y:S05]  /*31760*/  @!P0 BRA `(.L_x_1885) ;  /* 0xfffffffc00f08947 */ /* 0x002fea000383ffff */
[----:B------:R-:W-:Y:S05]  /*31770*/  BRA `(.L_x_2191) ;  /* 0xffffff5000307947 */ /* 0x000fea000383ffff */
.L_x_1889:
[----:B-1----:R1:W2:Y:S02]  /*31780*/  SYNCS.PHASECHK.TRANS64.TRYWAIT P0, [R12+URZ+0x2a8a0], R11 ;  /* 0x02a8a00b0c0075a7 */ /* 0x0022a4000800017f */
[----:B--2---:R-:W-:Y:S05]  /*31790*/  @!P0 NANOSLEEP.SYNCS 0x989680 ;  /* 0x009896800000895d */ /* 0x004fea0003900000 */
[----:B------:R-:W2:Y:S02]  /*317a0*/  @!P0 SYNCS.PHASECHK.TRANS64 P0, [R12+URZ+0x2a8a0], R11 ;  /* 0x02a8a00b0c0085a7 */ /* 0x000ea4000800007f */
[----:B--2---:R-:W-:Y:S05]  /*317b0*/  @!P0 BRA `(.L_x_1889) ;  /* 0xfffffffc00f08947 */ /* 0x004fea000383ffff */
[----:B------:R-:W-:Y:S05]  /*317c0*/  BRA `(.L_x_2192) ;  /* 0xffffff5000487947 */ /* 0x000fea000383ffff */
.L_x_1896:
[----:B0-----:R0:W2:Y:S02]  /*317d0*/  SYNCS.PHASECHK.TRANS64.TRYWAIT P0, [R12+URZ+0x2a8c0], R11 ;  /* 0x02a8c00b0c0075a7 */ /* 0x0010a4000800017f */
[----:B--2---:R-:W-:Y:S05]  /*317e0*/  @!P0 NANOSLEEP.SYNCS 0x989680 ;  /* 0x009896800000895d */ /* 0x004fea0003900000 */
[----:B------:R-:W2:Y:S02]  /*317f0*/  @!P0 SYNCS.PHASECHK.TRANS64 P0, [R12+URZ+0x2a8c0], R11 ;  /* 0x02a8c00b0c0085a7 */ /* 0x000ea4000800007f */
[----:B--2---:R-:W-:Y:S05]  /*31800*/  @!P0 BRA `(.L_x_1896) ;  /* 0xfffffffc00f08947 */ /* 0x004fea000383ffff */
[----:B------:R-:W-:Y:S05]  /*31810*/  BRA `(.L_x_2193) ;  /* 0xffffff5400447947 */ /* 0x000fea000383ffff */
.L_x_1905:
[----:B-1----:R1:W2:Y:S02]  /*31820*/  SYNCS.PHASECHK.TRANS64.TRYWAIT P1, [R11+URZ+0x2a8a0], R8 ;  /* 0x02a8a0080b0075a7 */ /* 0x0022a4000802017f */
[----:B--2---:R-:W-:Y:S05]  /*31830*/  @!P1 NANOSLEEP.SYNCS 0x989680 ;  /* 0x009896800000995d */ /* 0x004fea0003900000 */
[----:B------:R-:W2:Y:S02]  /*31840*/  @!P1 SYNCS.PHASECHK.TRANS64 P1, [R11+URZ+0x2a8a0], R8 ;  /* 0x02a8a0080b0095a7 */ /* 0x000ea4000802007f */
[----:B--2---:R-:W-:Y:S05]  /*31850*/  @!P1 BRA `(.L_x_1905) ;  /* 0xfffffffc00f09947 */ /* 0x004fea000383ffff */
[----:B------:R-:W-:Y:S05]  /*31860*/  BRA `(.L_x_2194) ;  /* 0xffffff5800787947 */ /* 0x000fea000383ffff */
.L_x_1912:
[----:B0-----:R0:W2:Y:S02]  /*31870*/  SYNCS.PHASECHK.TRANS64.TRYWAIT P1, [R11+URZ+0x2a8c0], R8 ;  /* 0x02a8c0080b0075a7 */ /* 0x0010a4000802017f */
[----:B--2---:R-:W-:Y:S05]  /*31880*/  @!P1 NANOSLEEP.SYNCS 0x989680 ;  /* 0x009896800000995d */ /* 0x004fea0003900000 */
[----:B------:R-:W2:Y:S02]  /*31890*/  @!P1 SYNCS.PHASECHK.TRANS64 P1, [R11+URZ+0x2a8c0], R8 ;  /* 0x02a8c0080b0095a7 */ /* 0x000ea4000802007f */
[----:B--2---:R-:W-:Y:S05]  /*318a0*/  @!P1 BRA `(.L_x_1912) ;  /* 0xfffffffc00f09947 */ /* 0x004fea000383ffff */
[----:B------:R-:W-:Y:S05]  /*318b0*/  BRA `(.L_x_2195) ;  /* 0xffffff5c00707947 */ /* 0x000fea000383ffff */
.L_x_1939:
        /* <DEDUP_REMOVED lines=11> */
.L_x_2197:
[----:B------:R-:W-:Y:S05]  /*31970*/  BSYNC B0 ;  /* 0x0000000000007941 */ /* 0x000fea0003800000 */
.L_x_2196:
[----:B------:R-:W-:Y:S05]  /*31980*/  BRA `(.L_x_2198) ;  /* 0xffffff7000787947 */ /* 0x000fea000383ffff */
.L_x_1942:
[----:B0-----:R-:W2:Y:S02]  /*31990*/  LDL R0, [R1+0x14] ;  /* 0x0000140001007983 */ /* 0x001ea40000100800 */
[----:B--2---:R0:W1:Y:S02]  /*319a0*/  SYNCS.PHASECHK.TRANS64.TRYWAIT P0, [R4+URZ+0x2a880], R0 ;  /* 0x02a88000040075a7 */ /* 0x004064000800017f */
[----:B-1----:R-:W-:Y:S05]  /*319b0*/  @!P0 NANOSLEEP.SYNCS 0x989680 ;  /* 0x009896800000895d */ /* 0x002fea0003900000 */
[----:B------:R-:W1:Y:S02]  /*319c0*/  @!P0 SYNCS.PHASECHK.TRANS64 P0, [R4+URZ+0x2a880], R0 ;  /* 0x02a88000040085a7 */ /* 0x000e64000800007f */
[----:B-1----:R-:W-:Y:S05]  /*319d0*/  @!P0 BRA `(.L_x_1942) ;  /* 0xfffffffc00ec8947 */ /* 0x002fea000383ffff */
[----:B------:R-:W-:Y:S05]  /*319e0*/  BRA `(.L_x_2199) ;  /* 0xffffff7000887947 */ /* 0x000fea000383ffff */
.L_x_1943:
        /* <DEDUP_REMOVED lines=8> */
.L_x_2201:
[----:B------:R-:W-:Y:S05]  /*31a70*/  BSYNC B0 ;  /* 0x0000000000007941 */ /* 0x000fea0003800000 */
.L_x_2200:
[----:B------:R-:W-:Y:S01]  /*31a80*/  IMAD.MOV.U32 R13, RZ, RZ, R8 ;  /* 0x000000ffff0d7224 */ /* 0x000fe200078e0008 */
[----:B------:R-:W-:Y:S01]  /*31a90*/  LOP3.LUT R27, R30, 0x80, RZ, 0xfc, !PT ;  /* 0x000000801e1b7812 */ /* 0x000fe200078efcff */
        /* <DEDUP_REMOVED lines=9> */
.L_x_2202:
        /* <DEDUP_REMOVED lines=24> */
.L_x_2203:
        /* <DEDUP_REMOVED lines=9> */
.L_x_2204:
[----:B------:R-:W-:Y:S02]  /*31d40*/  IMAD.MOV.U32 R13, RZ, RZ, R9 ;  /* 0x000000ffff0d7224 */ /* 0x000fe400078e0009 */
[----:B------:R-:W-:Y:S02]  /*31d50*/  IMAD.MOV.U32 R12, RZ, RZ, 0x2 ;  /* 0x00000002ff0c7424 */ /* 0x000fe400078e00ff */
[----:B------:R-:W-:-:S07]  /*31d60*/  IMAD.MOV.U32 R2, RZ, RZ, R14 ;  /* 0x000000ffff027224 */ /* 0x000fce00078e000e */
[----:B------:R-:W-:Y:S05]  /*31d70*/  WARPSYNC.COLLECTIVE R15, `(.L_x_2205) ;  /* 0x000000000f087348 */ /* 0x000fea0003c00000 */
[----:B------:R0:W1:Y:S02]  /*31d80*/  SHFL.IDX P6, R14, R13, R12, R11 ;  /* 0x0000000c0d0e7389 */ /* 0x00006400000c000b */
[----:B01----:R-:W-:Y:S01]  /*31d90*/  ENDCOLLECTIVE ;  /* 0x000000000000791b */ /* 0x003fe20003800000 */
.L_x_2205:
        /* <DEDUP_REMOVED lines=16> */
.L_x_2206:
[----:B------:R-:W-:Y:S02]  /*31ea0*/  IMAD.MOV.U32 R13, RZ, RZ, R9 ;  /* 0x000000ffff0d7224 */ /* 0x000fe400078e0009 */
[----:B------:R-:W-:Y:S02]  /*31eb0*/  IMAD.MOV.U32 R12, RZ, RZ, 0x3 ;  /* 0x00000003ff0c7424 */ /* 0x000fe400078e00ff */
[----:B------:R-:W-:-:S07]  /*31ec0*/  IMAD.MOV.U32 R2, RZ, RZ, R14 ;  /* 0x000000ffff027224 */ /* 0x000fce00078e000e */
[----:B------:R-:W-:Y:S05]  /*31ed0*/  WARPSYNC.COLLECTIVE R15, `(.L_x_2207) ;  /* 0x000000000f087348 */ /* 0x000fea0003c00000 */
[----:B------:R0:W1:Y:S02]  /*31ee0*/  SHFL.IDX P6, R14, R13, R12, R11 ;  /* 0x0000000c0d0e7389 */ /* 0x00006400000c000b */
[----:B01----:R-:W-:Y:S01]  /*31ef0*/  ENDCOLLECTIVE ;  /* 0x000000000000791b */ /* 0x003fe20003800000 */
.L_x_2207:
        /* <DEDUP_REMOVED lines=13> */
.L_x_2208:
        /* <DEDUP_REMOVED lines=11> */
.L_x_1948:
[----:B--2---:R-:W2:Y:S02]  /*32080*/  LDL R2, [R1+0x14] ;  /* 0x0000140001027983 */ /* 0x004ea40000100800 */
[----:B--2---:R2:W3:Y:S02]  /*32090*/  SYNCS.PHASECHK.TRANS64.TRYWAIT P0, [R4+URZ+0x2a840], R2 ;  /* 0x02a84002040075a7 */ /* 0x0044e4000800017f */
[----:B---3--:R-:W-:Y:S05]  /*320a0*/  @!P0 NANOSLEEP.SYNCS 0x989680 ;  /* 0x009896800000895d */ /* 0x008fea0003900000 */
[----:B------:R-:W3:Y:S02]  /*320b0*/  @!P0 SYNCS.PHASECHK.TRANS64 P0, [R4+URZ+0x2a840], R2 ;  /* 0x02a84002040085a7 */ /* 0x000ee4000800007f */
[----:B---3--:R-:W-:Y:S05]  /*320c0*/  @!P0 BRA `(.L_x_1948) ;  /* 0xfffffffc00ec8947 */ /* 0x008fea000383ffff */
[----:B------:R-:W-:Y:S05]  /*320d0*/  BRA `(.L_x_2210) ;  /* 0xffffff7000547947 */ /* 0x000fea000383ffff */
.L_x_1949:
[----:B------:R-:W-:Y:S01]  /*320e0*/  BSSY B0, `(.L_x_2211) ;  /* 0x0000008000007945 */ /* 0x000fe20003800000 */
[----:B------:R-:W-:Y:S02]  /*320f0*/  IMAD.MOV.U32 R13, RZ, RZ, R6 ;  /* 0x000000ffff0d7224 */ /* 0x000fe400078e0006 */
[----:B------:R-:W-:Y:S02]  /*32100*/  IMAD.MOV.U32 R12, RZ, RZ, RZ ;  /* 0x000000ffff0c7224 */ /* 0x000fe400078e00ff */
[----:B------:R-:W-:Y:S02]  /*32110*/  IMAD.MOV.U32 R11, RZ, RZ, 0x1c1f ;  /* 0x00001c1fff0b7424 */ /* 0x000fe400078e00ff */
[----:B------:R-:W-:-:S07]  /*32120*/  IMAD.MOV.U32 R15, RZ, RZ, -0x1 ;  /* 0xffffffffff0f7424 */ /* 0x000fce00078e00ff */
[----:B-1----:R-:W-:Y:S05]  /*32130*/  WARPSYNC.COLLECTIVE R15, `(.L_x_2212) ;  /* 0x000000000f087348 */ /* 0x002fea0003c00000 */
[----:B------:R0:W2:Y:S02]  /*32140*/  SHFL.IDX P6, R14, R13, R12, R11 ;  /* 0x0000000c0d0e7389 */ /* 0x0000a400000c000b */
[----:B012---:R-:W-:Y:S01]  /*32150*/  ENDCOLLECTIVE ;  /* 0x000000000000791b */ /* 0x007fe20003800000 */
.L_x_2212:
[----:B------:R-:W-:Y:S05]  /*32160*/  BSYNC B0 ;  /* 0x0000000000007941 */ /* 0x000fea0003800000 */
.L_x_2211:
        /* <DEDUP_REMOVED lines=8> */
.L_x_2213:
        /* <DEDUP_REMOVED lines=16> */
.L_x_2214:
        /* <DEDUP_REMOVED lines=11> */
.L_x_2215:
[----:B------:R-:W-:Y:S02]  /*323a0*/  IMAD.MOV.U32 R13, RZ, RZ, R6 ;  /* 0x000000ffff0d7224 */ /* 0x000fe400078e0006 */
[----:B------:R-:W-:Y:S02]  /*323b0*/  IMAD.MOV.U32 R12, RZ, RZ, 0x2 ;  /* 0x00000002ff0c7424 */ /* 0x000fe400078e00ff */
[----:B------:R-:W-:-:S07]  /*323c0*/  IMAD.MOV.U32 R3, RZ, RZ, R14 ;  /* 0x000000ffff037224 */ /* 0x000fce00078e000e */
[----:B------:R-:W-:Y:S05]  /*323d0*/  WARPSYNC.COLLECTIVE R15, `(.L_x_2216) ;  /* 0x000000000f087348 */ /* 0x000fea0003c00000 */
[----:B------:R0:W1:Y:S02]  /*323e0*/  SHFL.IDX P6, R14, R13, R12, R11 ;  /* 0x0000000c0d0e7389 */ /* 0x00006400000c000b */
[----:B01----:R-:W-:Y:S01]  /*323f0*/  ENDCOLLECTIVE ;  /* 0x000000000000791b */ /* 0x003fe20003800000 */
.L_x_2216:
[----:B------:R-:W-:-:S05]  /*32400*/  @P4 IADD3 R3, P0, R30, R3, RZ ;  /* 0x000000031e034210 */ /* 0x000fca0007f1e0ff */
[----:B------:R-:W-:-:S05]  /*32410*/  @P4 IMAD.X R2, RZ, RZ, R2, P0 ;  /* 0x000000ffff024224 */ /* 0x000fca00000e0602 */
[----:B------:R-:W-:Y:S01]  /*32420*/  @P4 LOP3.LUT R3, R3, R2, RZ, 0x3c, !PT ;  /* 0x0000000203034212 */ /* 0x000fe200078e3cff */
[----:B------:R-:W-:-:S03]  /*32430*/  IMAD.MOV.U32 R13, RZ, RZ, R5 ;  /* 0x000000ffff0d7224 */ /* 0x000fc600078e0005 */
[----:B------:R-:W-:-:S04]  /*32440*/  @P4 LOP3.LUT R2, R3, R2, RZ, 0x3c, !PT ;  /* 0x0000000203024212 */ /* 0x000fc800078e3cff */
[----:B------:R-:W-:-:S05]  /*32450*/  @P4 LOP3.LUT R3, R3, R2, RZ, 0x3c, !PT ;  /* 0x0000000203034212 */ /* 0x000fca00078e3cff */
[----:B------:R-:W-:Y:S01]  /*32460*/  @!PT LDS RZ, [RZ] ;  /* 0x00000000fffff984 */ /* 0x000fe20000000800 */
[----:B------:R-:W-:Y:S01]  /*32470*/  @!PT LDS RZ, [RZ] ;  /* 0x00000000fffff984 */ /* 0x000fe20000000800 */
[----:B------:R-:W-:Y:S01]  /*32480*/  @!PT LDS RZ, [RZ] ;  /* 0x00000000fffff984 */ /* 0x000fe20000000800 */
[----:B------:R-:W-:Y:S04]  /*32490*/  @P4 LDGSTS.E.BYPASS.LTC128B.128 [R0+0x1ec00], desc[UR42][R2.64], !P5 ;  /* 0x1ec0000002004fae */ /* 0x000fe8000e901d6a */
[----:B------:R-:W-:Y:S04]  /*324a0*/  @P4 LDGSTS.E.BYPASS.LTC128B.128 [R0+0x20c00], desc[UR42][R2.64+0x40], !P3 ;  /* 0x20c0004002004fae */ /* 0x000fe8000d901d6a */
[----:B------:R0:W-:Y:S02]  /*324b0*/  @P4 LDGSTS.E.BYPASS.LTC128B.128 [R0+0x22c00], desc[UR42][R2.64+0x80], !P2 ;  /* 0x22c0008002004fae */ /* 0x0001e4000d101d6a */
[----:B0-----:R-:W-:-:S07]  /*324c0*/  IMAD.MOV.U32 R2, RZ, RZ, R14 ;  /* 0x000000ffff027224 */ /* 0x001fce00078e000e */
[----:B------:R-:W-:Y:S05]  /*324d0*/  WARPSYNC.COLLECTIVE R15, `(.L_x_2217) ;  /* 0x000000000f087348 */ /* 0x000fea0003c00000 */
[----:B------:R0:W1:Y:S02]  /*324e0*/  SHFL.IDX P6, R14, R13, R12, R11 ;  /* 0x0000000c0d0e7389 */ /* 0x00006400000c000b */
[----:B01----:R-:W-:Y:S01]  /*324f0*/  ENDCOLLECTIVE ;  /* 0x000000000000791b */ /* 0x003fe20003800000 */
.L_x_2217:
[----:B------:R-:W-:Y:S02]  /*32500*/  IMAD.MOV.U32 R13, RZ, RZ, R6 ;  /* 0x000000ffff0d7224 */ /* 0x000fe400078e0006 */
[----:B------:R-:W-:Y:S02]  /*32510*/  IMAD.MOV.U32 R12, RZ, RZ, 0x3 ;  /* 0x00000003ff0c7424 */ /* 0x000fe400078e00ff */
[----:B------:R-:W-:-:S07]  /*32520*/  IMAD.MOV.U32 R3, RZ, RZ, R14 ;  /* 0x000000ffff037224 */ /* 0x000fce00078e000e */
[----:B------:R-:W-:Y:S05]  /*32530*/  WARPSYNC.COLLECTIVE R15, `(.L_x_2218) ;  /* 0x000000000f087348 */ /* 0x000fea0003c00000 */
[----:B------:R0:W1:Y:S02]  /*32540*/  SHFL.IDX P6, R14, R13, R12, R11 ;  /* 0x0000000c0d0e7389 */ /* 0x00006400000c000b */
[----:B01----:R-:W-:Y:S01]  /*32550*/  ENDCOLLECTIVE ;  /* 0x000000000000791b */ /* 0x003fe20003800000 */
.L_x_2218:
        /* <DEDUP_REMOVED lines=10> */
.L_x_2219:
[----:B------:R-:W-:Y:S01]  /*32600*/  @!PT LDS RZ, [RZ] ;  /* 0x00000000fffff984 */ /* 0x000fe20000000800 */
[----:B------:R-:W-:Y:S01]  /*32610*/  @!PT LDS RZ, [RZ] ;  /* 0x00000000fffff984 */ /* 0x000fe20000000800 */
[----:B------:R-:W-:Y:S01]  /*32620*/  @!PT LDS RZ, [RZ] ;  /* 0x00000000fffff984 */ /* 0x000fe20000000800 */
[----:B------:R0:W-:Y:S04]  /*32630*/  @P1 LDGSTS.E.BYPASS.LTC128B.128 [R0+0x1f400], desc[UR42][R2.64], !P5 ;  /* 0x1f40000002001fae */ /* 0x0001e8000e901d6a */
[----:B------:R0:W-:Y:S04]  /*32640*/  @P1 LDGSTS.E.BYPASS.LTC128B.128 [R0+0x21400], desc[UR42][R2.64+0x40], !P3 ;  /* 0x2140004002001fae */ /* 0x0001e8000d901d6a */
[----:B------:R0:W-:Y:S01]  /*32650*/  @P1 LDGSTS.E.BYPASS.LTC128B.128 [R0+0x23400], desc[UR42][R2.64+0x80], !P2 ;  /* 0x2340008002001fae */ /* 0x0001e2000d101d6a */
[----:B------:R-:W-:Y:S01]  /*32660*/  IMAD.MOV.U32 R5, RZ, RZ, R14 ;  /* 0x000000ffff057224 */ /* 0x000fe200078e000e */
[----:B------:R-:W-:Y:S06]  /*32670*/  BRA `(.L_x_2220) ;  /* 0xffffff6c00d47947 */ /* 0x000fec000383ffff */
.L_x_1954:
[----:B------:R-:W-:Y:S02]  /*32680*/  IMAD.MOV.U32 R13, RZ, RZ, R4 ;  /* 0x000000ffff0d7224 */ /* 0x000fe400078e0004 */
[----:B------:R-:W-:Y:S02]  /*32690*/  IMAD.MOV.U32 R12, RZ, RZ, RZ ;  /* 0x000000ffff0c7224 */ /* 0x000fe400078e00ff */
[----:B------:R-:W-:Y:S02]  /*326a0*/  IMAD.MOV.U32 R11, RZ, RZ, 0x1c1f ;  /* 0x00001c1fff0b7424 */ /* 0x000fe400078e00ff */
[----:B------:R-:W-:Y:S02]  /*326b0*/  IMAD.MOV.U32 R15, RZ, RZ, -0x1 ;  /* 0xffffffffff0f7424 */ /* 0x000fe400078e00ff */
[----:B------:R-:W-:Y:S02]  /*326c0*/  IMAD R35, R35, R7, RZ ;  /* 0x0000000723237224 */ /* 0x000fe400078e02ff */
[----:B------:R-:W-:-:S07]  /*326d0*/  IMAD.IADD R17, R9, 0x1, R17 ;  /* 0x0000000109117824 */ /* 0x000fce00078e0211 */
[----:B-----5:R-:W-:Y:S05]  /*326e0*/  WARPSYNC.COLLECTIVE R15, `(.L_x_2221) ;  /* 0x000000000f087348 */ /* 0x020fea0003c00000 */
[----:B------:R0:W1:Y:S02]  /*326f0*/  SHFL.IDX P6, R14, R13, R12, R11 ;  /* 0x0000000c0d0e7389 */ /* 0x00006400000c000b */
[----:B01---5:R-:W-:Y:S01]  /*32700*/  ENDCOLLECTIVE ;  /* 0x000000000000791b */ /* 0x023fe20003800000 */
.L_x_2221:
[C---:B------:R-:W-:Y:S01]  /*32710*/  VIADD R6, R17.reuse, 0x20 ;  /* 0x0000002011067836 */ /* 0x040fe20000000000 */
[----:B------:R-:W-:Y:S01]  /*32720*/  ISETP.GE.AND P2, PT, R17, R35, PT ;  /* 0x000000231100720c */ /* 0x000fe20003f46270 */
[----:B------:R-:W-:Y:S02]  /*32730*/  IMAD.MOV.U32 R13, RZ, RZ, R0 ;  /* 0x000000ffff0d7224 */ /* 0x000fe400078e0000 */
[----:B------:R-:W-:-:S10]  /*32740*/  IMAD.MOV.U32 R2, RZ, RZ, R14 ;  /* 0x000000ffff027224 */ /* 0x000fd400078e000e */
[----:B------:R-:W-:Y:S05]  /*32750*/  WARPSYNC.COLLECTIVE R15, `(.L_x_2222) ;  /* 0x000000000f087348 */ /* 0x000fea0003c00000 */
[----:B------:R0:W1:Y:S02]  /*32760*/  SHFL.IDX P6, R14, R13, R12, R11 ;  /* 0x0000000c0d0e7389 */ /* 0x00006400000c000b */
[----:B01----:R-:W-:Y:S01]  /*32770*/  ENDCOLLECTIVE ;  /* 0x000000000000791b */ /* 0x003fe20003800000 */
.L_x_2222:
[----:B------:R-:W-:Y:S02]  /*32780*/  IMAD.MOV.U32 R13, RZ, RZ, R4 ;  /* 0x000000ffff0d7224 */ /* 0x000fe400078e0004 */
[----:B------:R-:W-:Y:S02]  /*32790*/  IMAD.MOV.U32 R12, RZ, RZ, 0x1 ;  /* 0x00000001ff0c7424 */ /* 0x000fe400078e00ff */
[----:B------:R-:W-:-:S07]  /*327a0*/  IMAD.MOV.U32 R3, RZ, RZ, R14 ;  /* 0x000000ffff037224 */ /* 0x000fce00078e000e */
[----:B------:R-:W-:Y:S05]  /*327b0*/  WARPSYNC.COLLECTIVE R15, `(.L_x_2223) ;  /* 0x000000000f087348 */ /* 0x000fea0003c00000 */
[----:B------:R0:W1:Y:S02]  /*327c0*/  SHFL.IDX P6, R14, R13, R12, R11 ;  /* 0x0000000c0d0e7389 */ /* 0x00006400000c000b */
[----:B01----:R-:W-:Y:S01]  /*327d0*/  ENDCOLLECTIVE ;  /* 0x000000000000791b */ /* 0x003fe20003800000 */
.L_x_2223:
[----:B------:R-:W-:-:S05]  /*327e0*/  @!P2 IADD3 R3, P4, R30, R3, RZ ;  /* 0x000000031e03a210 */ /* 0x000fca0007f9e0ff */
[----:B------:R-:W-:-:S05]  /*327f0*/  @!P2 IMAD.X R2, RZ, RZ, R2, P4 ;  /* 0x000000ffff02a224 */ /* 0x000fca00020e0602 */
[----:B------:R-:W-:Y:S01]  /*32800*/  @!P2 LOP3.LUT R3, R3, R2, RZ, 0x3c, !PT ;  /* 0x000000020303a212 */ /* 0x000fe200078e3cff */
[----:B------:R-:W-:-:S03]  /*32810*/  IMAD.MOV.U32 R13, RZ, RZ, R0 ;  /* 0x000000ffff0d7224 */ /* 0x000fc600078e0000 */
[----:B------:R-:W-:-:S04]  /*32820*/  @!P2 LOP3.LUT R2, R3, R2, RZ, 0x3c, !PT ;  /* 0x000000020302a212 */ /* 0x000fc800078e3cff */
[----:B------:R-:W-:-:S05]  /*32830*/  @!P2 LOP3.LUT R3, R3, R2, RZ, 0x3c, !PT ;  /* 0x000000020303a212 */ /* 0x000fca00078e3cff */
[----:B------:R-:W-:Y:S01]  /*32840*/  @!PT LDS RZ, [RZ] ;  /* 0x00000000fffff984 */ /* 0x000fe20000000800 */
[----:B------:R-:W-:Y:S01]  /*32850*/  @!PT LDS RZ, [RZ] ;  /* 0x00000000fffff984 */ /* 0x000fe20000000800 */
[----:B------:R-:W-:Y:S01]  /*32860*/  @!PT LDS RZ, [RZ] ;  /* 0x00000000fffff984 */ /* 0x000fe20000000800 */
[----:B------:R-:W-:Y:S04]  /*32870*/  @!P2 LDGSTS.E.BYPASS.LTC128B.128 [R8+0x18400], desc[UR42][R2.64], !P3 ;  /* 0x184000000208afae */ /* 0x000fe8000d901d6a */
[----:B------:R-:W-:Y:S04]  /*32880*/  @!P2 LDGSTS.E.BYPASS.LTC128B.128 [R8+0x1a400], desc[UR42][R2.64+0x40], !P0 ;  /* 0x1a4000400208afae */ /* 0x000fe8000c101d6a */
[----:B------:R0:W-:Y:S01]  /*32890*/  @!P2 LDGSTS.E.BYPASS.LTC128B.128 [R8+0x1c400], desc[UR42][R2.64+0x80], !P1 ;  /* 0x1c4000800208afae */ /* 0x0001e2000c901d6a */
[----:B------:R-:W-:Y:S01]  /*328a0*/  ISETP.GE.AND P2, PT, R6, R35, PT ;  /* 0x000000230600720c */ /* 0x000fe20003f46270 */
[----:B0-----:R-:W-:-:S12]  /*328b0*/  IMAD.MOV.U32 R2, RZ, RZ, R14 ;  /* 0x000000ffff027224 */ /* 0x001fd800078e000e */
[----:B------:R-:W-:Y:S05]  /*328c0*/  WARPSYNC.COLLECTIVE R15, `(.L_x_2224) ;  /* 0x000000000f087348 */ /* 0x000fea0003c00000 */
[----:B------:R0:W1:Y:S02]  /*328d0*/  SHFL.IDX P6, R14, R13, R12, R11 ;  /* 0x0000000c0d0e7389 */ /* 0x00006400000c000b */
[----:B01----:R-:W-:Y:S01]  /*328e0*/  ENDCOLLECTIVE ;  /* 0x000000000000791b */ /* 0x003fe20003800000 */
.L_x_2224:
[----:B------:R-:W-:Y:S02]  /*328f0*/  IMAD.MOV.U32 R13, RZ, RZ, R4 ;  /* 0x000000ffff0d7224 */ /* 0x000fe400078e0004 */
[----:B------:R-:W-:Y:S02]  /*32900*/  IMAD.MOV.U32 R12, RZ, RZ, 0x2 ;  /* 0x00000002ff0c7424 */ /* 0x000fe400078e00ff */
[----:B------:R-:W-:-:S07]  /*32910*/  IMAD.MOV.U32 R3, RZ, RZ, R14 ;  /* 0x000000ffff037224 */ /* 0x000fce00078e000e */
[----:B------:R-:W-:Y:S05]  /*32920*/  WARPSYNC.COLLECTIVE R15, `(.L_x_2225) ;  /* 0x000000000f087348 */ /* 0x000fea0003c00000 */
[----:B------:R0:W1:Y:S02]  /*32930*/  SHFL.IDX P6, R14, R13, R12, R11 ;  /* 0x0000000c0d0e7389 */ /* 0x00006400000c000b */
[----:B01----:R-:W-:Y:S01]  /*32940*/  ENDCOLLECTIVE ;  /* 0x000000000000791b */ /* 0x003fe20003800000 */
.L_x_2225:
        /* <DEDUP_REMOVED lines=11> */
[----:B------:R0:W-:Y:S02]  /*32a00*/  @!P2 LDGSTS.E.BYPASS.LTC128B.128 [R8+0x1cc00], desc[UR42][R2.64+0x80], !P1 ;  /* 0x1cc000800208afae */ /* 0x0001e4000c901d6a */
[----:B0-----:R-:W-:-:S05]  /*32a10*/  VIADD R2, R17, 0x40 ;  /* 0x0000004011027836 */ /* 0x001fca0000000000 */
[----:B------:R-:W-:Y:S01]  /*32a20*/  ISETP.GE.AND P2, PT, R2, R35, PT ;  /* 0x000000230200720c */ /* 0x000fe20003f46270 */
[----:B------:R-:W-:-:S12]  /*32a30*/  IMAD.MOV.U32 R2, RZ, RZ, R14 ;  /* 0x000000ffff027224 */ /* 0x000fd800078e000e */
[----:B------:R-:W-:Y:S05]  /*32a40*/  WARPSYNC.COLLECTIVE R15, `(.L_x_2226) ;  /* 0x000000000f087348 */ /* 0x000fea0003c00000 */
[----:B------:R0:W1:Y:S02]  /*32a50*/  SHFL.IDX P6, R14, R13, R12, R11 ;  /* 0x0000000c0d0e7389 */ /* 0x00006400000c000b */
[----:B01----:R-:W-:Y:S01]  /*32a60*/  ENDCOLLECTIVE ;  /* 0x000000000000791b */ /* 0x003fe20003800000 */
.L_x_2226:
[----:B------:R-:W-:Y:S02]  /*32a70*/  IMAD.MOV.U32 R13, RZ, RZ, R4 ;  /* 0x000000ffff0d7224 */ /* 0x000fe400078e0004 */
[----:B------:R-:W-:Y:S02]  /*32a80*/  IMAD.MOV.U32 R12, RZ, RZ, 0x3 ;  /* 0x00000003ff0c7424 */ /* 0x000fe400078e00ff */
[----:B------:R-:W-:-:S07]  /*32a90*/  IMAD.MOV.U32 R3, RZ, RZ, R14 ;  /* 0x000000ffff037224 */ /* 0x000fce00078e000e */
[----:B------:R-:W-:Y:S05]  /*32aa0*/  WARPSYNC.COLLECTIVE R15, `(.L_x_2227) ;  /* 0x000000000f087348 */ /* 0x000fea0003c00000 */
[----:B------:R0:W1:Y:S02]  /*32ab0*/  SHFL.IDX P6, R14, R13, R12, R11 ;  /* 0x0000000c0d0e7389 */ /* 0x00006400000c000b */
[----:B01----:R-:W-:Y:S01]  /*32ac0*/  ENDCOLLECTIVE ;  /* 0x000000000000791b */ /* 0x003fe20003800000 */
.L_x_2227:
[----:B------:R-:W-:-:S05]  /*32ad0*/  @!P2 IADD3 R3, P4, R30, R3, RZ ;  /* 0x000000031e03a210 */ /* 0x000fca0007f9e0ff */
[----:B------:R-:W-:-:S05]  /*32ae0*/  @!P2 IMAD.X R2, RZ, RZ, R2, P4 ;  /* 0x000000ffff02a224 */ /* 0x000fca00020e0602 */
[----:B------:R-:W-:Y:S01]  /*32af0*/  @!P2 LOP3.LUT R3, R3, R2, RZ, 0x3c, !PT ;  /* 0x000000020303a212 */ /* 0x000fe200078e3cff */
[----:B------:R-:W-:-:S03]  /*32b00*/  IMAD.MOV.U32 R13, RZ, RZ, R0 ;  /* 0x000000ffff0d7224 */ /* 0x000fc600078e0000 */
[----:B------:R-:W-:-:S04]  /*32b10*/  @!P2 LOP3.LUT R2, R3, R2, RZ, 0x3c, !PT ;  /* 0x000000020302a212 */ /* 0x000fc800078e3cff */
[----:B------:R-:W-:Y:S01]  /*32b20*/  @!P2 LOP3.LUT R3, R3, R2, RZ, 0x3c, !PT ;  /* 0x000000020303a212 */ /* 0x000fe200078e3cff */
[----:B------:R-:W-:-:S04]  /*32b30*/  IMAD.MOV.U32 R4, RZ, RZ, R14 ;  /* 0x000000ffff047224 */ /* 0x000fc800078e000e */
[----:B------:R-:W-:Y:S01]  /*32b40*/  @!PT LDS RZ, [RZ] ;  /* 0x00000000fffff984 */ /* 0x000fe20000000800 */
[----:B------:R-:W-:Y:S01]  /*32b50*/  @!PT LDS RZ, [RZ] ;  /* 0x00000000fffff984 */ /* 0x000fe20000000800 */
[----:B------:R-:W-:Y:S01]  /*32b60*/  @!PT LDS RZ, [RZ] ;  /* 0x00000000fffff984 */ /* 0x000fe20000000800 */
[----:B------:R0:W-:Y:S04]  /*32b70*/  @!P2 LDGSTS.E.BYPASS.LTC128B.128 [R8+0x19400], desc[UR42][R2.64], !P3 ;  /* 0x194000000208afae */ /* 0x0001e8000d901d6a */
[----:B------:R0:W-:Y:S04]  /*32b80*/  @!P2 LDGSTS.E.BYPASS.LTC128B.128 [R8+0x1b400], desc[UR42][R2.64+0x40], !P0 ;  /* 0x1b4000400208afae */ /* 0x0001e8000c101d6a */
[----:B------:R0:W-:Y:S02]  /*32b90*/  @!P2 LDGSTS.E.BYPASS.LTC128B.128 [R8+0x1d400], desc[UR42][R2.64+0x80], !P1 ;  /* 0x1d4000800208afae */ /* 0x0001e4000c901d6a */
[----:B0-----:R-:W-:Y:S05]  /*32ba0*/  WARPSYNC.COLLECTIVE R15, `(.L_x_2228) ;  /* 0x000000000f087348 */ /* 0x001fea0003c00000 */
[----:B------:R1:W2:Y:S02]  /*32bb0*/  SHFL.IDX P6, R14, R13, R12, R11 ;  /* 0x0000000c0d0e7389 */ /* 0x0002a400000c000b */
[----:B012---:R-:W-:Y:S01]  /*32bc0*/  ENDCOLLECTIVE ;  /* 0x000000000000791b */ /* 0x007fe20003800000 */
.L_x_2228:
[----:B------:R-:W-:Y:S05]  /*32bd0*/  BRA `(.L_x_2229) ;  /* 0xffffff7000f07947 */ /* 0x000fea000383ffff */
.L_x_1959:
[----:B0-----:R0:W1:Y:S02]  /*32be0*/  SYNCS.PHASECHK.TRANS64.TRYWAIT P1, [R23+URZ+0x2a820], R0 ;  /* 0x02a82000170075a7 */ /* 0x001064000802017f */
[----:B-1----:R-:W-:Y:S05]  /*32bf0*/  @!P1 NANOSLEEP.SYNCS 0x989680 ;  /* 0x009896800000995d */ /* 0x002fea0003900000 */
[----:B------:R-:W1:Y:S02]  /*32c00*/  @!P1 SYNCS.PHASECHK.TRANS64 P1, [R23+URZ+0x2a820], R0 ;  /* 0x02a82000170095a7 */ /* 0x000e64000802007f */
[----:B-1----:R-:W-:Y:S05]  /*32c10*/  @!P1 BRA `(.L_x_1959) ;  /* 0xfffffffc00f09947 */ /* 0x002fea000383ffff */
[----:B------:R-:W-:Y:S05]  /*32c20*/  BRA `(.L_x_2230) ;  /* 0xffffff74006c7947 */ /* 0x000fea000383ffff */
.L_x_1963:
[----:B0-----:R0:W1:Y:S02]  /*32c30*/  SYNCS.PHASECHK.TRANS64.TRYWAIT P0, [R4+URZ+0x2a880], R17 ;  /* 0x02a88011040075a7 */ /* 0x001064000800017f */
[----:B-1----:R-:W-:Y:S05]  /*32c40*/  @!P0 NANOSLEEP.SYNCS 0x989680 ;  /* 0x009896800000895d */ /* 0x002fea0003900000 */
[----:B------:R-:W1:Y:S02]  /*32c50*/  @!P0 SYNCS.PHASECHK.TRANS64 P0, [R4+URZ+0x2a880], R17 ;  /* 0x02a88011040085a7 */ /* 0x000e64000800007f */
[----:B-1----:R-:W-:Y:S05]  /*32c60*/  @!P0 BRA `(.L_x_1963) ;  /* 0xfffffffc00f08947 */ /* 0x002fea000383ffff */
[----:B------:R-:W-:Y:S05]  /*32c70*/  BRA `(.L_x_2231) ;  /* 0xffffff78001c7947 */ /* 0x000fea000383ffff */
.L_x_1964:
        /* <DEDUP_REMOVED lines=8> */
.L_x_2233:
[----:B------:R-:W-:Y:S05]  /*32d00*/  BSYNC B0 ;  /* 0x0000000000007941 */ /* 0x000fea0003800000 */
.L_x_2232:
        /* <DEDUP_REMOVED lines=8> */
.L_x_2234:
[----:B------:R-:W-:Y:S02]  /*32d90*/  IMAD.MOV.U32 R13, RZ, RZ, R27 ;  /* 0x000000ffff0d7224 */ /* 0x000fe400078e001b */
[----:B------:R-:W-:Y:S02]  /*32da0*/  IMAD.MOV.U32 R12, RZ, RZ, 0x1 ;  /* 0x00000001ff0c7424 */ /* 0x000fe400078e00ff */
[----:B------:R-:W-:-:S07]  /*32db0*/  IMAD.MOV.U32 R2, RZ, RZ, R14 ;  /* 0x000000ffff027224 */ /* 0x000fce00078e000e */
[----:B------:R-:W-:Y:S05]  /*32dc0*/  WARPSYNC.COLLECTIVE R15, `(.L_x_2235) ;  /* 0x000000000f087348 */ /* 0x000fea0003c00000 */
[----:B------:R0:W1:Y:S02]  /*32dd0*/  SHFL.IDX P6, R14, R13, R12, R11 ;  /* 0x0000000c0d0e7389 */ /* 0x00006400000c000b */
[----:B01----:R-:W-:Y:S01]  /*32de0*/  ENDCOLLECTIVE ;  /* 0x000000000000791b */ /* 0x003fe20003800000 */
.L_x_2235:
        /* <DEDUP_REMOVED lines=14> */
.L_x_2236:
[----:B------:R-:W-:Y:S02]  /*32ed0*/  IMAD.MOV.U32 R13, RZ, RZ, R27 ;  /* 0x000000ffff0d7224 */ /* 0x000fe400078e001b */
[----:B------:R-:W-:Y:S02]  /*32ee0*/  IMAD.MOV.U32 R12, RZ, RZ, 0x2 ;  /* 0x00000002ff0c7424 */ /* 0x000fe400078e00ff */
[----:B------:R-:W-:-:S07]  /*32ef0*/  IMAD.MOV.U32 R2, RZ, RZ, R14 ;  /* 0x000000ffff027224 */ /* 0x000fce00078e000e */
[----:B------:R-:W-:Y:S05]  /*32f00*/  WARPSYNC.COLLECTIVE R15, `(.L_x_2237) ;  /* 0x000000000f087348 */ /* 0x000fea0003c00000 */
[----:B------:R0:W1:Y:S02]  /*32f10*/  SHFL.IDX P6, R14, R13, R12, R11 ;  /* 0x0000000c0d0e7389 */ /* 0x00006400000c000b */
[----:B01----:R-:W-:Y:S01]  /*32f20*/  ENDCOLLECTIVE ;  /* 0x000000000000791b */ /* 0x003fe20003800000 */
.L_x_2237:
        /* <DEDUP_REMOVED lines=13> */
.L_x_2238:
[----:B------:R-:W-:Y:S02]  /*33000*/  IMAD.MOV.U32 R13, RZ, RZ, R27 ;  /* 0x000000ffff0d7224 */ /* 0x000fe400078e001b */
[----:B------:R-:W-:Y:S02]  /*33010*/  IMAD.MOV.U32 R12, RZ, RZ, 0x3 ;  /* 0x00000003ff0c7424 */ /* 0x000fe400078e00ff */
[----:B------:R-:W-:-:S07]  /*33020*/  IMAD.MOV.U32 R2, RZ, RZ, R14 ;  /* 0x000000ffff027224 */ /* 0x000fce00078e000e */
[----:B------:R-:W-:Y:S05]  /*33030*/  WARPSYNC.COLLECTIVE R15, `(.L_x_2239) ;  /* 0x000000000f087348 */ /* 0x000fea0003c00000 */
[----:B------:R0:W1:Y:S02]  /*33040*/  SHFL.IDX P6, R14, R13, R12, R11 ;  /* 0x0000000c0d0e7389 */ /* 0x00006400000c000b */
[----:B01----:R-:W-:Y:S01]  /*33050*/  ENDCOLLECTIVE ;  /* 0x000000000000791b */ /* 0x003fe20003800000 */
.L_x_2239:
        /* <DEDUP_REMOVED lines=13> */
.L_x_2240:
[----:B------:R-:W-:Y:S01]  /*33130*/  IMAD.MOV.U32 R2, RZ, RZ, R14 ;  /* 0x000000ffff027224 */ /* 0x000fe200078e000e */
[----:B------:R-:W-:Y:S06]  /*33140*/  BRA `(.L_x_2241) ;  /* 0xffffff7400b07947 */ /* 0x000fec000383ffff */
.L_x_1969:
[----:B---3--:R3:W4:Y:S02]  /*33150*/  SYNCS.PHASECHK.TRANS64.TRYWAIT P0, [R4+URZ+0x2a840], R17 ;  /* 0x02a84011040075a7 */ /* 0x008724000800017f */
[----:B----4-:R-:W-:Y:S05]  /*33160*/  @!P0 NANOSLEEP.SYNCS 0x989680 ;  /* 0x009896800000895d */ /* 0x010fea0003900000 */
[----:B------:R-:W4:Y:S02]  /*33170*/  @!P0 SYNCS.PHASECHK.TRANS64 P0, [R4+URZ+0x2a840], R17 ;  /* 0x02a84011040085a7 */ /* 0x000f24000800007f */
[----:B----4-:R-:W-:Y:S05]  /*33180*/  @!P0 BRA `(.L_x_1969) ;  /* 0xfffffffc00f08947 */ /* 0x010fea000383ffff */
[----:B------:R-:W-:Y:S05]  /*33190*/  BRA `(.L_x_2242) ;  /* 0xffffff7800087947 */ /* 0x000fea000383ffff */
.L_x_1970:
        /* <DEDUP_REMOVED lines=8> */
.L_x_2244:
[----:B------:R-:W-:Y:S05]  /*33220*/  BSYNC B0 ;  /* 0x0000000000007941 */ /* 0x000fea0003800000 */
.L_x_2243:
        /* <DEDUP_REMOVED lines=8> */
.L_x_2245:
[----:B------:R-:W-:Y:S02]  /*332b0*/  IMAD.MOV.U32 R13, RZ, RZ, R8 ;  /* 0x000000ffff0d7224 */ /* 0x000fe400078e0008 */
[----:B------:R-:W-:Y:S02]  /*332c0*/  IMAD.MOV.U32 R12, RZ, RZ, 0x1 ;  /* 0x00000001ff0c7424 */ /* 0x000fe400078e00ff */
[----:B------:R-:W-:-:S07]  /*332d0*/  IMAD.MOV.U32 R2, RZ, RZ, R14 ;  /* 0x000000ffff027224 */ /* 0x000fce00078e000e */
[----:B------:R-:W-:Y:S05]  /*332e0*/  WARPSYNC.COLLECTIVE R15, `(.L_x_2246) ;  /* 0x000000000f087348 */ /* 0x000fea0003c00000 */
[----:B------:R0:W1:Y:S02]  /*332f0*/  SHFL.IDX P6, R14, R13, R12, R11 ;  /* 0x0000000c0d0e7389 */ /* 0x00006400000c000b */
[----:B01----:R-:W-:Y:S01]  /*33300*/  ENDCOLLECTIVE ;  /* 0x000000000000791b */ /* 0x003fe20003800000 */
.L_x_2246:
        /* <DEDUP_REMOVED lines=13> */
.L_x_2247:
[----:B------:R-:W-:Y:S02]  /*333e0*/  IMAD.MOV.U32 R13, RZ, RZ, R8 ;  /* 0x000000ffff0d7224 */ /* 0x000fe400078e0008 */
[----:B------:R-:W-:Y:S02]  /*333f0*/  IMAD.MOV.U32 R12, RZ, RZ, 0x2 ;  /* 0x00000002ff0c7424 */ /* 0x000fe400078e00ff */
[----:B------:R-:W-:-:S07]  /*33400*/  IMAD.MOV.U32 R2, RZ, RZ, R14 ;  /* 0x000000ffff027224 */ /* 0x000fce00078e000e */
[----:B------:R-:W-:Y:S05]  /*33410*/  WARPSYNC.COLLECTIVE R15, `(.L_x_2248) ;  /* 0x000000000f087348 */ /* 0x000fea0003c00000 */
[----:B------:R0:W1:Y:S02]  /*33420*/  SHFL.IDX P6, R14, R13, R12, R11 ;  /* 0x0000000c0d0e7389 */ /* 0x00006400000c000b */
[----:B01----:R-:W-:Y:S01]  /*33430*/  ENDCOLLECTIVE ;  /* 0x000000000000791b */ /* 0x003fe20003800000 */
.L_x_2248:
        /* <DEDUP_REMOVED lines=13> */
.L_x_2249:
[----:B------:R-:W-:Y:S02]  /*33510*/  IMAD.MOV.U32 R13, RZ, RZ, R8 ;  /* 0x000000ffff0d7224 */ /* 0x000fe400078e0008 */
[----:B------:R-:W-:Y:S02]  /*33520*/  IMAD.MOV.U32 R12, RZ, RZ, 0x3 ;  /* 0x00000003ff0c7424 */ /* 0x000fe400078e00ff */
[----:B------:R-:W-:-:S07]  /*33530*/  IMAD.MOV.U32 R2, RZ, RZ, R14 ;  /* 0x000000ffff027224 */ /* 0x000fce00078e000e */
[----:B------:R-:W-:Y:S05]  /*33540*/  WARPSYNC.COLLECTIVE R15, `(.L_x_2250) ;  /* 0x000000000f087348 */ /* 0x000fea0003c00000 */
[----:B------:R0:W1:Y:S02]  /*33550*/  SHFL.IDX P6, R14, R13, R12, R11 ;  /* 0x0000000c0d0e7389 */ /* 0x00006400000c000b */
[----:B01----:R-:W-:Y:S01]  /*33560*/  ENDCOLLECTIVE ;  /* 0x000000000000791b */ /* 0x003fe20003800000 */
.L_x_2250:
        /* <DEDUP_REMOVED lines=13> */
.L_x_2251:
[----:B------:R-:W-:Y:S01]  /*33640*/  IMAD.MOV.U32 R2, RZ, RZ, R14 ;  /* 0x000000ffff027224 */ /* 0x000fe200078e000e */
[----:B------:R-:W-:Y:S06]  /*33650*/  BRA `(.L_x_2252) ;  /* 0xffffff7400987947 */ /* 0x000fec000383ffff */
.L_x_1975:
[----:B------:R0:W0:Y:S02]  /*33660*/  SYNCS.PHASECHK.TRANS64.TRYWAIT P2, [R3+URZ+0x2a870], R0 ;  /* 0x02a87000030075a7 */ /* 0x000024000804017f */
[----:B0-----:R-:W-:Y:S05]  /*33670*/  @!P2 NANOSLEEP.SYNCS 0x989680 ;  /* 0x009896800000a95d */ /* 0x001fea0003900000 */
[----:B------:R-:W0:Y:S02]  /*33680*/  @!P2 SYNCS.PHASECHK.TRANS64 P2, [R3+URZ+0x2a870], R0 ;  /* 0x02a870000300a5a7 */ /* 0x000e24000804007f */
[----:B0-----:R-:W-:Y:S05]  /*33690*/  @!P2 BRA `(.L_x_1975) ;  /* 0xfffffffc00f0a947 */ /* 0x001fea000383ffff */
[----:B------:R-:W-:Y:S05]  /*336a0*/  BRA `(.L_x_2253) ;  /* 0xffffff7800047947 */ /* 0x000fea000383ffff */
.L_x_1977:
[----:B------:R0:W0:Y:S02]  /*336b0*/  SYNCS.PHASECHK.TRANS64.TRYWAIT P2, [R3+URZ+0x2a860], R0 ;  /* 0x02a86000030075a7 */ /* 0x000024000804017f */
[----:B0-----:R-:W-:Y:S05]  /*336c0*/  @!P2 NANOSLEEP.SYNCS 0x989680 ;  /* 0x009896800000a95d */ /* 0x001fea0003900000 */
[----:B------:R-:W0:Y:S02]  /*336d0*/  @!P2 SYNCS.PHASECHK.TRANS64 P2, [R3+URZ+0x2a860], R0 ;  /* 0x02a860000300a5a7 */ /* 0x000e24000804007f */
[----:B0-----:R-:W-:Y:S05]  /*336e0*/  @!P2 BRA `(.L_x_1977) ;  /* 0xfffffffc00f0a947 */ /* 0x001fea000383ffff */
[----:B------:R-:W-:Y:S05]  /*336f0*/  BRA `(.L_x_2254) ;  /* 0xffffff7800147947 */ /* 0x000fea000383ffff */
.L_x_1985:
[----:B0-----:R0:W2:Y:S02]  /*33700*/  SYNCS.PHASECHK.TRANS64.TRYWAIT P1, [R12+URZ+0x2a870], R3 ;  /* 0x02a870030c0075a7 */ /* 0x0010a4000802017f */
[----:B--2---:R-:W-:Y:S05]  /*33710*/  @!P1 NANOSLEEP.SYNCS 0x989680 ;  /* 0x009896800000995d */ /* 0x004fea0003900000 */
[----:B------:R-:W2:Y:S02]  /*33720*/  @!P1 SYNCS.PHASECHK.TRANS64 P1, [R12+URZ+0x2a870], R3 ;  /* 0x02a870030c0095a7 */ /* 0x000ea4000802007f */
[----:B--2---:R-:W-:Y:S05]  /*33730*/  @!P1 BRA `(.L_x_1985) ;  /* 0xfffffffc00f09947 */ /* 0x004fea000383ffff */
[----:B------:R-:W-:Y:S05]  /*33740*/  BRA `(.L_x_2255) ;  /* 0xffffff8000087947 */ /* 0x000fea000383ffff */
.L_x_1987:
[----:B0-----:R0:W2:Y:S02]  /*33750*/  SYNCS.PHASECHK.TRANS64.TRYWAIT P1, [R12+URZ+0x2a860], R3 ;  /* 0x02a860030c0075a7 */ /* 0x0010a4000802017f */
[----:B--2---:R-:W-:Y:S05]  /*33760*/  @!P1 NANOSLEEP.SYNCS 0x989680 ;  /* 0x009896800000995d */ /* 0x004fea0003900000 */
[----:B------:R-:W2:Y:S02]  /*33770*/  @!P1 SYNCS.PHASECHK.TRANS64 P1, [R12+URZ+0x2a860], R3 ;  /* 0x02a860030c0095a7 */ /* 0x000ea4000802007f */
[----:B--2---:R-:W-:Y:S05]  /*33780*/  @!P1 BRA `(.L_x_1987) ;  /* 0xfffffffc00f09947 */ /* 0x004fea000383ffff */
[----:B------:R-:W-:Y:S05]  /*33790*/  BRA `(.L_x_2256) ;  /* 0xffffff8000147947 */ /* 0x000fea000383ffff */
.L_x_1992:
[----:B------:R-:W-:Y:S01]  /*337a0*/  BSSY B0, `(.L_x_2257) ;  /* 0x0000008000007945 */ /* 0x000fe20003800000 */
[----:B------:R-:W-:Y:S02]  /*337b0*/  IMAD.MOV.U32 R13, RZ, RZ, R16 ;  /* 0x000000ffff0d7224 */ /* 0x000fe400078e0010 */
[----:B--2---:R-:W-:Y:S02]  /*337c0*/  IMAD.MOV.U32 R12, RZ, RZ, RZ ;  /* 0x000000ffff0c7224 */ /* 0x004fe400078e00ff */
[----:B------:R-:W-:Y:S02]  /*337d0*/  IMAD.MOV.U32 R11, RZ, RZ, 0x1f ;  /* 0x0000001fff0b7424 */ /* 0x000fe400078e00ff */
[----:B------:R-:W-:-:S07]  /*337e0*/  IMAD.MOV.U32 R15, RZ, RZ, -0x1 ;  /* 0xffffffffff0f7424 */ /* 0x000fce00078e00ff */
[----:B-1----:R-:W-:Y:S05]  /*337f0*/  WARPSYNC.COLLECTIVE R15, `(.L_x_2258) ;  /* 0x000000000f087348 */ /* 0x002fea0003c00000 */
[----:B------:R0:W2:Y:S02]  /*33800*/  SHFL.IDX P6, R14, R13, R12, R11 ;  /* 0x0000000c0d0e7389 */ /* 0x0000a400000c000b */
[----:B012---:R-:W-:Y:S01]  /*33810*/  ENDCOLLECTIVE ;  /* 0x000000000000791b */ /* 0x007fe20003800000 */
.L_x_2258:
[----:B------:R-:W-:Y:S05]  /*33820*/  BSYNC B0 ;  /* 0x0000000000007941 */ /* 0x000fea0003800000 */
.L_x_2257:
[----:B------:R-:W-:Y:S02]  /*33830*/  IMAD.MOV.U32 R13, RZ, RZ, R16 ;  /* 0x000000ffff0d7224 */ /* 0x000fe400078e0010 */
[----:B------:R-:W-:Y:S02]  /*33840*/  IMAD.MOV.U32 R12, RZ, RZ, 0x1 ;  /* 0x00000001ff0c7424 */ /* 0x000fe400078e00ff */
[----:B------:R-:W-:Y:S02]  /*33850*/  IMAD.MOV.U32 R11, RZ, RZ, 0x1f ;  /* 0x0000001fff0b7424 */ /* 0x000fe400078e00ff */
[----:B------:R-:W-:Y:S02]  /*33860*/  IMAD.MOV.U32 R15, RZ, RZ, -0x1 ;  /* 0xffffffffff0f7424 */ /* 0x000fe400078e00ff */
[----:B------:R-:W-:Y:S02]  /*33870*/  IMAD.IADD R9, R19, 0x1, R8 ;  /* 0x0000000113097824 */ /* 0x000fe400078e0208 */
[----:B------:R-:W-:-:S07]  /*33880*/  IMAD.MOV.U32 R0, RZ, RZ, R14 ;  /* 0x000000ffff007224 */ /* 0x000fce00078e000e */
[----:B------:R-:W-:Y:S05]  /*33890*/  WARPSYNC.COLLECTIVE R15, `(.L_x_2259) ;  /* 0x000000000f087348 */ /* 0x000fea0003c00000 */
[----:B------:R0:W1:Y:S02]  /*338a0*/  SHFL.IDX P6, R14, R13, R12, R11 ;  /* 0x0000000c0d0e7389 */ /* 0x00006400000c000b */
[----:B01----:R-:W-:Y:S01]  /*338b0*/  ENDCOLLECTIVE ;  /* 0x000000000000791b */ /* 0x003fe20003800000 */
.L_x_2259:
[----:B------:R-:W-:Y:S02]  /*338c0*/  ULDC UR4, c[0x0][0xc3c] ;  /* 0x00030f0000047ab9 */ /* 0x000fe40000000800 */
[----:B------:R-:W-:-:S13]  /*338d0*/  ISETP.GE.OR P1, PT, R9, UR4, !P0 ;  /* 0x0000000409007c0c */ /* 0x000fda000c726670 */
[----:B------:R-:W0:Y:S08]  /*338e0*/  @!P1 LDC.64 R2, c[0x0][0xc80] ;  /* 0x00032000ff029b82 */ /* 0x000e300000000a00 */
[----:B------:R-:W1:Y:S01]  /*338f0*/  @!P1 LDC.64 R4, c[0x0][0xc78] ;  /* 0x00031e00ff049b82 */ /* 0x000e620000000a00 */
[----:B------:R-:W-:Y:S01]  /*33900*/  CS2R R16, SRZ ;  /* 0x0000000000107805 */ /* 0x000fe2000001ff00 */
[----:B------:R-:W-:-:S02]  /*33910*/  IMAD.MOV.U32 R11, RZ, RZ, RZ ;  /* 0x000000ffff0b7224 */ /* 0x000fc400078e00ff */
[----:B------:R-:W-:Y:S02]  /*33920*/  IMAD.MOV.U32 R6, RZ, RZ, R14 ;  /* 0x000000ffff067224 */ /* 0x000fe400078e000e */
[----:B0-----:R-:W-:-:S05]  /*33930*/  @!P1 IMAD.WIDE R2, R9, 0x4, R2 ;  /* 0x0000000409029825 */ /* 0x001fca00078e0202 */
[----:B------:R1:W2:Y:S02]  /*33940*/  @!P1 LDG.E R7, desc[UR42][R2.64] ;  /* 0x0000002a02079981 */ /* 0x0002a4000c1e1900 */
[----:B-1----:R-:W-:-:S05]  /*33950*/  @!P1 IMAD.WIDE R2, R9, 0x4, R4 ;  /* 0x0000000409029825 */ /* 0x002fca00078e0204 */
[----:B------:R-:W3:Y:S01]  /*33960*/  @!P1 LDG.E R4, desc[UR42][R2.64] ;  /* 0x0000002a02049981 */ /* 0x000ee2000c1e1900 */
[----:B------:R-:W-:Y:S01]  /*33970*/  IMAD.MOV.U32 R5, RZ, RZ, RZ ;  /* 0x000000ffff057224 */ /* 0x000fe200078e00ff */
[C---:B------:R-:W-:Y:S02]  /*33980*/  ISETP.GE.U32.AND P2, PT, R8.reuse, 0x2, PT ;  /* 0x000000020800780c */ /* 0x040fe40003f46070 */
[C---:B------:R-:W-:Y:S02]  /*33990*/  ISETP.GE.U32.AND P3, PT, R8.reuse, 0x4, PT ;  /* 0x000000040800780c */ /* 0x040fe40003f66070 */
[C---:B------:R-:W-:Y:S02]  /*339a0*/  ISETP.GE.U32.AND P4, PT, R8.reuse, 0x8, PT ;  /* 0x000000080800780c */ /* 0x040fe40003f86070 */
[C---:B------:R-:W-:Y:S01]  /*339b0*/  ISETP.GE.U32.AND P5, PT, R8.reuse, 0x10, PT ;  /* 0x000000100800780c */ /* 0x040fe20003fa6070 */
[----:B--2---:R-:W-:Y:S02]  /*339c0*/  @!P1 IMAD.MOV.U32 R17, RZ, RZ, R7 ;  /* 0x000000ffff119224 */ /* 0x004fe400078e0007 */
[----:B---3--:R-:W-:Y:S01]  /*339d0*/  @!P1 IMAD.MOV.U32 R5, RZ, RZ, R4 ;  /* 0x000000ffff059224 */ /* 0x008fe200078e0004 */
[----:B------:R-:W-:-:S03]  /*339e0*/  ISETP.NE.AND P1, PT, R8, RZ, PT ;  /* 0x000000ff0800720c */ /* 0x000fc60003f25270 */
[----:B------:R-:W-:-:S10]  /*339f0*/  IMAD R13, R5, R17, RZ ;  /* 0x00000011050d7224 */ /* 0x000fd400078e02ff */
[----:B------:R-:W-:Y:S05]  /*33a00*/  WARPSYNC.COLLECTIVE R15, `(.L_x_2260) ;  /* 0x000000000f087348 */ /* 0x000fea0003c00000 */
[----:B------:R0:W1:Y:S02]  /*33a10*/  SHFL.UP P6, R14, R13, R12, R11 ;  /* 0x0400000c0d0e7389 */ /* 0x00006400000c000b */
[----:B01----:R-:W-:Y:S01]  /*33a20*/  ENDCOLLECTIVE ;  /* 0x000000000000791b */ /* 0x003fe20003800000 */
.L_x_2260:
[----:B------:R-:W-:Y:S01]  /*33a30*/  IMAD.MOV.U32 R12, RZ, RZ, 0x2 ;  /* 0x00000002ff0c7424 */ /* 0x000fe200078e00ff */
[----:B------:R-:W-:-:S05]  /*33a40*/  SEL R4, R14, RZ, P1 ;  /* 0x000000ff0e047207 */ /* 0x000fca0000800000 */
[----:B------:R-:W-:-:S04]  /*33a50*/  IMAD.IADD R4, R13, 0x1, R4 ;  /* 0x000000010d047824 */ /* 0x000fc800078e0204 */
[----:B------:R-:W-:-:S07]  /*33a60*/  IMAD.MOV.U32 R13, RZ, RZ, R4 ;  /* 0x000000ffff0d7224 */ /* 0x000fce00078e0004 */
[----:B------:R-:W-:Y:S05]  /*33a70*/  WARPSYNC.COLLECTIVE R15, `(.L_x_2261) ;  /* 0x000000000f087348 */ /* 0x000fea0003c00000 */
[----:B------:R0:W1:Y:S02]  /*33a80*/  SHFL.UP P6, R14, R13, R12, R11 ;  /* 0x0400000c0d0e7389 */ /* 0x00006400000c000b */
[----:B01----:R-:W-:Y:S01]  /*33a90*/  ENDCOLLECTIVE ;  /* 0x000000000000791b */ /* 0x003fe20003800000 */
.L_x_2261:
[----:B------:R-:W-:Y:S01]  /*33aa0*/  IMAD.MOV.U32 R12, RZ, RZ, 0x4 ;  /* 0x00000004ff0c7424 */ /* 0x000fe200078e00ff */
[----:B------:R-:W-:-:S05]  /*33ab0*/  SEL R3, R14, RZ, P2 ;  /* 0x000000ff0e037207 */ /* 0x000fca0001000000 */
[----:B------:R-:W-:-:S04]  /*33ac0*/  IMAD.IADD R2, R4, 0x1, R3 ;  /* 0x0000000104027824 */ /* 0x000fc800078e0203 */
[----:B------:R-:W-:-:S07]  /*33ad0*/  IMAD.MOV.U32 R13, RZ, RZ, R2 ;  /* 0x000000ffff0d7224 */ /* 0x000fce00078e0002 */
[----:B------:R-:W-:Y:S05]  /*33ae0*/  WARPSYNC.COLLECTIVE R15, `(.L_x_2262) ;  /* 0x000000000f087348 */ /* 0x000fea0003c00000 */
[----:B------:R0:W1:Y:S02]  /*33af0*/  SHFL.UP P6, R14, R13, R12, R11 ;  /* 0x0400000c0d0e7389 */ /* 0x00006400000c000b */
[----:B01----:R-:W-:Y:S01]  /*33b00*/  ENDCOLLECTIVE ;  /* 0x000000000000791b */ /* 0x003fe20003800000 */
.L_x_2262:
[----:B------:R-:W-:Y:S01]  /*33b10*/  IMAD.MOV.U32 R12, RZ, RZ, 0x8 ;  /* 0x00000008ff0c7424 */ /* 0x000fe200078e00ff */
[----:B------:R-:W-:-:S05]  /*33b20*/  SEL R3, R14, RZ, P3 ;  /* 0x000000ff0e037207 */ /* 0x000fca0001800000 */
[----:B------:R-:W-:-:S04]  /*33b30*/  IMAD.IADD R3, R2, 0x1, R3 ;  /* 0x0000000102037824 */ /* 0x000fc800078e0203 */
[----:B------:R-:W-:-:S07]  /*33b40*/  IMAD.MOV.U32 R13, RZ, RZ, R3 ;  /* 0x000000ffff0d7224 */ /* 0x000fce00078e0003 */
[----:B------:R-:W-:Y:S05]  /*33b50*/  WARPSYNC.COLLECTIVE R15, `(.L_x_2263) ;  /* 0x000000000f087348 */ /* 0x000fea0003c00000 */
[----:B------:R0:W1:Y:S02]  /*33b60*/  SHFL.UP P6, R14, R13, R12, R11 ;  /* 0x0400000c0d0e7389 */ /* 0x00006400000c000b */
[----:B01----:R-:W-:Y:S01]  /*33b70*/  ENDCOLLECTIVE ;  /* 0x000000000000791b */ /* 0x003fe20003800000 */
.L_x_2263:
[----:B------:R-:W-:Y:S01]  /*33b80*/  IMAD.MOV.U32 R12, RZ, RZ, 0x10 ;  /* 0x00000010ff0c7424 */ /* 0x000fe200078e00ff */
[----:B------:R-:W-:-:S05]  /*33b90*/  SEL R4, R14, RZ, P4 ;  /* 0x000000ff0e047207 */ /* 0x000fca0002000000 */
[----:B------:R-:W-:-:S04]  /*33ba0*/  IMAD.IADD R4, R3, 0x1, R4 ;  /* 0x0000000103047824 */ /* 0x000fc800078e0204 */
[----:B------:R-:W-:-:S07]  /*33bb0*/  IMAD.MOV.U32 R13, RZ, RZ, R4 ;  /* 0x000000ffff0d7224 */ /* 0x000fce00078e0004 */
[----:B------:R-:W-:Y:S05]  /*33bc0*/  WARPSYNC.COLLECTIVE R15, `(.L_x_2264) ;  /* 0x000000000f087348 */ /* 0x000fea0003c00000 */
[----:B------:R0:W1:Y:S02]  /*33bd0*/  SHFL.UP P6, R14, R13, R12, R11 ;  /* 0x0400000c0d0e7389 */ /* 0x00006400000c000b */
[----:B01----:R-:W-:Y:S01]  /*33be0*/  ENDCOLLECTIVE ;  /* 0x000000000000791b */ /* 0x003fe20003800000 */
.L_x_2264:
        /* <DEDUP_REMOVED lines=8> */
.L_x_2265:
[----:B------:R-:W-:Y:S05]  /*33c70*/  BRA `(.L_x_2266) ;  /* 0xffffff8400587947 */ /* 0x000fea000383ffff */
.L_x_1995:
[----:B------:R-:W-:Y:S01]  /*33c80*/  BSSY B0, `(.L_x_2267) ;  /* 0x0000007000007945 */ /* 0x000fe20003800000 */
[----:B--2---:R-:W-:Y:S02]  /*33c90*/  IMAD.MOV.U32 R12, RZ, RZ, 0x1 ;  /* 0x00000001ff0c7424 */ /* 0x004fe400078e00ff */
[----:B------:R-:W-:Y:S02]  /*33ca0*/  IMAD.MOV.U32 R11, RZ, RZ, RZ ;  /* 0x000000ffff0b7224 */ /* 0x000fe400078e00ff */
[----:B------:R-:W-:-:S07]  /*33cb0*/  IMAD.MOV.U32 R15, RZ, RZ, -0x1 ;  /* 0xffffffffff0f7424 */ /* 0x000fce00078e00ff */
[----:B-1----:R-:W-:Y:S05]  /*33cc0*/  WARPSYNC.COLLECTIVE R15, `(.L_x_2268) ;  /* 0x000000000f087348 */ /* 0x002fea0003c00000 */
[----:B------:R0:W2:Y:S02]  /*33cd0*/  SHFL.UP P6, R14, R13, R12, R11 ;  /* 0x0400000c0d0e7389 */ /* 0x0000a400000c000b */
[----:B012---:R-:W-:Y:S01]  /*33ce0*/  ENDCOLLECTIVE ;  /* 0x000000000000791b */ /* 0x007fe20003800000 */
.L_x_2268:
[----:B------:R-:W-:Y:S05]  /*33cf0*/  BSYNC B0 ;  /* 0x0000000000007941 */ /* 0x000fea0003800000 */
.L_x_2267:
[----:B------:R-:W-:Y:S01]  /*33d00*/  SEL R14, R14, RZ, P1 ;  /* 0x000000ff0e0e7207 */ /* 0x000fe20000800000 */
[----:B------:R-:W-:Y:S02]  /*33d10*/  IMAD.MOV.U32 R12, RZ, RZ, 0x2 ;  /* 0x00000002ff0c7424 */ /* 0x000fe400078e00ff */
[----:B------:R-:W-:Y:S02]  /*33d20*/  IMAD.MOV.U32 R11, RZ, RZ, RZ ;  /* 0x000000ffff0b7224 */ /* 0x000fe400078e00ff */
[----:B------:R-:W-:Y:S02]  /*33d30*/  IMAD.IADD R13, R13, 0x1, R14 ;  /* 0x000000010d0d7824 */ /* 0x000fe400078e020e */
[----:B------:R-:W-:-:S07]  /*33d40*/  IMAD.MOV.U32 R15, RZ, RZ, -0x1 ;  /* 0xffffffffff0f7424 */ /* 0x000fce00078e00ff */
[----:B------:R-:W-:Y:S05]  /*33d50*/  WARPSYNC.COLLECTIVE R15, `(.L_x_2269) ;  /* 0x000000000f087348 */ /* 0x000fea0003c00000 */
[----:B------:R0:W1:Y:S02]  /*33d60*/  SHFL.UP P6, R14, R13, R12, R11 ;  /* 0x0400000c0d0e7389 */ /* 0x00006400000c000b */
[----:B01----:R-:W-:Y:S01]  /*33d70*/  ENDCOLLECTIVE ;  /* 0x000000000000791b */ /* 0x003fe20003800000 */
.L_x_2269:
[----:B------:R-:W-:Y:S01]  /*33d80*/  IMAD.MOV.U32 R12, RZ, RZ, 0x4 ;  /* 0x00000004ff0c7424 */ /* 0x000fe200078e00ff */
[----:B------:R-:W-:-:S05]  /*33d90*/  SEL R2, R14, RZ, P2 ;  /* 0x000000ff0e027207 */ /* 0x000fca0001000000 */
[----:B------:R-:W-:-:S04]  /*33da0*/  IMAD.IADD R2, R13, 0x1, R2 ;  /* 0x000000010d027824 */ /* 0x000fc800078e0202 */
[----:B------:R-:W-:-:S07]  /*33db0*/  IMAD.MOV.U32 R13, RZ, RZ, R2 ;  /* 0x000000ffff0d7224 */ /* 0x000fce00078e0002 */
[----:B------:R-:W-:Y:S05]  /*33dc0*/  WARPSYNC.COLLECTIVE R15, `(.L_x_2270) ;  /* 0x000000000f087348 */ /* 0x000fea0003c00000 */
[----:B------:R0:W1:Y:S02]  /*33dd0*/  SHFL.UP P6, R14, R13, R12, R11 ;  /* 0x0400000c0d0e7389 */ /* 0x00006400000c000b */
[----:B01----:R-:W-:Y:S01]  /*33de0*/  ENDCOLLECTIVE ;  /* 0x000000000000791b */ /* 0x003fe20003800000 */
.L_x_2270:
[----:B------:R-:W-:Y:S01]  /*33df0*/  IMAD.MOV.U32 R12, RZ, RZ, 0x8 ;  /* 0x00000008ff0c7424 */ /* 0x000fe200078e00ff */
[----:B------:R-:W-:-:S05]  /*33e00*/  SEL R3, R14, RZ, P3 ;  /* 0x000000ff0e037207 */ /* 0x000fca0001800000 */
[----:B------:R-:W-:-:S04]  /*33e10*/  IMAD.IADD R3, R2, 0x1, R3 ;  /* 0x0000000102037824 */ /* 0x000fc800078e0203 */
[----:B------:R-:W-:-:S07]  /*33e20*/  IMAD.MOV.U32 R13, RZ, RZ, R3 ;  /* 0x000000ffff0d7224 */ /* 0x000fce00078e0003 */
[----:B------:R-:W-:Y:S05]  /*33e30*/  WARPSYNC.COLLECTIVE R15, `(.L_x_2271) ;  /* 0x000000000f087348 */ /* 0x000fea0003c00000 */
[----:B------:R0:W1:Y:S02]  /*33e40*/  SHFL.UP P6, R14, R13, R12, R11 ;  /* 0x0400000c0d0e7389 */ /* 0x00006400000c000b */
[----:B01----:R-:W-:Y:S01]  /*33e50*/  ENDCOLLECTIVE ;  /* 0x000000000000791b */ /* 0x003fe20003800000 */
.L_x_2271:
[----:B------:R-:W-:Y:S01]  /*33e60*/  IMAD.MOV.U32 R12, RZ, RZ, 0x10 ;  /* 0x00000010ff0c7424 */ /* 0x000fe200078e00ff */
[----:B------:R-:W-:-:S05]  /*33e70*/  SEL R4, R14, RZ, P4 ;  /* 0x000000ff0e047207 */ /* 0x000fca0002000000 */
[----:B------:R-:W-:-:S04]  /*33e80*/  IMAD.IADD R4, R3, 0x1, R4 ;  /* 0x0000000103047824 */ /* 0x000fc800078e0204 */
[----:B------:R-:W-:-:S07]  /*33e90*/  IMAD.MOV.U32 R13, RZ, RZ, R4 ;  /* 0x000000ffff0d7224 */ /* 0x000fce00078e0004 */
[----:B------:R-:W-:Y:S05]  /*33ea0*/  WARPSYNC.COLLECTIVE R15, `(.L_x_2272) ;  /* 0x000000000f087348 */ /* 0x000fea0003c00000 */
[----:B------:R0:W1:Y:S02]  /*33eb0*/  SHFL.UP P6, R14, R13, R12, R11 ;  /* 0x0400000c0d0e7389 */ /* 0x00006400000c000b */
[----:B01----:R-:W-:Y:S01]  /*33ec0*/  ENDCOLLECTIVE ;  /* 0x000000000000791b */ /* 0x003fe20003800000 */
.L_x_2272:
        /* <DEDUP_REMOVED lines=8> */
.L_x_2273:
[----:B------:R-:W-:Y:S05]  /*33f50*/  BRA `(.L_x_2274) ;  /* 0xffffff8400447947 */ /* 0x000fea000383ffff */
.L_x_1997:
[----:B------:R-:W-:Y:S01]  /*33f60*/  BSSY B0, `(.L_x_2275) ;  /* 0x0000006000007945 */ /* 0x000fe20003800000 */
[----:B------:R-:W-:Y:S01]  /*33f70*/  PLOP3.LUT P6, PT, P6, PT, PT, 0x8, 0x0 ;  /* 0x000000000000781c */ /* 0x000fe200037ce170 */
[----:B------:R-:W-:-:S12]  /*33f80*/  IMAD.MOV.U32 R15, RZ, RZ, -0x1 ;  /* 0xffffffffff0f7424 */ /* 0x000fd800078e00ff */
[----:B012---:R-:W-:Y:S05]  /*33f90*/  WARPSYNC.COLLECTIVE R15, `(.L_x_2276) ;  /* 0x000000000f087348 */ /* 0x007fea0003c00000 */
[----:B------:R-:W-:Y:S01]  /*33fa0*/  VOTE.ANY R14, PT, P6 ;  /* 0x00000000000e7806 */ /* 0x000fe200030e0100 */
[----:B012---:R-:W-:Y:S06]  /*33fb0*/  ENDCOLLECTIVE ;  /* 0x000000000000791b */ /* 0x007fec0003800000 */
.L_x_2276:
[----:B------:R-:W-:Y:S05]  /*33fc0*/  BSYNC B0 ;  /* 0x0000000000007941 */ /* 0x000fea0003800000 */
.L_x_2275:
[----:B------:R-:W-:Y:S02]  /*33fd0*/  IMAD.MOV.U32 R3, RZ, RZ, R14 ;  /* 0x000000ffff037224 */ /* 0x000fe400078e000e */
[----:B------:R-:W-:Y:S02]  /*33fe0*/  IMAD.MOV.U32 R13, RZ, RZ, R17 ;  /* 0x000000ffff0d7224 */ /* 0x000fe400078e0011 */
[----:B------:R-:W0:Y:S01]  /*33ff0*/  POPC R7, R3 ;  /* 0x0000000300077309 */ /* 0x000e220000000000 */
[----:B------:R-:W-:Y:S02]  /*34000*/  IMAD.MOV.U32 R11, RZ, RZ, 0x1f ;  /* 0x0000001fff0b7424 */ /* 0x000fe400078e00ff */
[----:B------:R-:W-:Y:S02]  /*34010*/  IMAD.MOV.U32 R15, RZ, RZ, -0x1 ;  /* 0xffffffffff0f7424 */ /* 0x000fe400078e00ff */
[----:B0-----:R-:W-:Y:S02]  /*34020*/  IMAD.MOV.U32 R12, RZ, RZ, R7 ;  /* 0x000000ffff0c7224 */ /* 0x001fe400078e0007 */
[----:B------:R-:W-:-:S07]  /*34030*/  IMAD.IADD R19, R7, 0x1, R19 ;  /* 0x0000000107137824 */ /* 0x000fce00078e0213 */
[----:B------:R-:W-:Y:S05]  /*34040*/  WARPSYNC.COLLECTIVE R15, `(.L_x_2277) ;  /* 0x000000000f087348 */ /* 0x000fea0003c00000 */
[----:B------:R0:W1:Y:S02]  /*34050*/  SHFL.IDX P6, R14, R13, R12, R11 ;  /* 0x0000000c0d0e7389 */ /* 0x00006400000c000b */
[----:B01----:R-:W-:Y:S01]  /*34060*/  ENDCOLLECTIVE ;  /* 0x000000000000791b */ /* 0x003fe20003800000 */
.L_x_2277:
[----:B------:R-:W-:Y:S02]  /*34070*/  IMAD.MOV.U32 R13, RZ, RZ, R5 ;  /* 0x000000ffff0d7224 */ /* 0x000fe400078e0005 */
[----:B------:R-:W-:-:S07]  /*34080*/  IMAD.MOV.U32 R17, RZ, RZ, R14 ;  /* 0x000000ffff117224 */ /* 0x000fce00078e000e */
[----:B------:R-:W-:Y:S05]  /*34090*/  WARPSYNC.COLLECTIVE R15, `(.L_x_2278) ;  /* 0x000000000f087348 */ /* 0x000fea0003c00000 */
[----:B------:R0:W1:Y:S02]  /*340a0*/  SHFL.IDX P6, R14, R13, R12, R11 ;  /* 0x0000000c0d0e7389 */ /* 0x00006400000c000b */
[----:B01----:R-:W-:Y:S01]  /*340b0*/  ENDCOLLECTIVE ;  /* 0x000000000000791b */ /* 0x003fe20003800000 */
.L_x_2278:
[----:B------:R-:W-:Y:S01]  /*340c0*/  IMAD.MOV.U32 R5, RZ, RZ, R14 ;  /* 0x000000ffff057224 */ /* 0x000fe200078e000e */
[----:B------:R-:W-:Y:S06]  /*340d0*/  BRA `(.L_x_2279) ;  /* 0xffffff8400247947 */ /* 0x000fec000383ffff */
.L_x_1999:
[----:B------:R-:W-:Y:S01]  /*340e0*/  BSSY B0, `(.L_x_2280) ;  /* 0x0000007000007945 */ /* 0x000fe20003800000 */
[----:B------:R-:W-:Y:S02]  /*340f0*/  IMAD.MOV.U32 R13, RZ, RZ, R2 ;  /* 0x000000ffff0d7224 */ /* 0x000fe400078e0002 */
[----:B------:R-:W-:Y:S02]  /*34100*/  IMAD.MOV.U32 R11, RZ, RZ, 0x1f ;  /* 0x0000001fff0b7424 */ /* 0x000fe400078e00ff */
[----:B------:R-:W-:-:S07]  /*34110*/  IMAD.MOV.U32 R15, RZ, RZ, -0x1 ;  /* 0xffffffffff0f7424 */ /* 0x000fce00078e00ff */
[----:B01-34-:R-:W-:Y:S05]  /*34120*/  WARPSYNC.COLLECTIVE R15, `(.L_x_2281) ;  /* 0x000000000f087348 */ /* 0x01bfea0003c00000 */
[----:B------:R2:W0:Y:S02]  /*34130*/  SHFL.IDX P6, R14, R13, R12, R11 ;  /* 0x0000000c0d0e7389 */ /* 0x00042400000c000b */
[----:B01234-:R-:W-:Y:S01]  /*34140*/  ENDCOLLECTIVE ;  /* 0x000000000000791b */ /* 0x01ffe20003800000 */
.L_x_2281:
[----:B------:R-:W-:Y:S05]  /*34150*/  BSYNC B0 ;  /* 0x0000000000007941 */ /* 0x000fea0003800000 */
.L_x_2280:
[----:B------:R-:W-:Y:S01]  /*34160*/  IMAD.MOV.U32 R16, RZ, RZ, R14 ;  /* 0x000000ffff107224 */ /* 0x000fe200078e000e */
[----:B------:R-:W-:Y:S06]  /*34170*/  BRA `(.L_x_1998) ;  /* 0xffffff8400147947 */ /* 0x000fec000383ffff */
.L_x_2005:
[----:B0-----:R0:W2:Y:S02]  /*34180*/  SYNCS.PHASECHK.TRANS64.TRYWAIT P0, [R7+URZ+0x2a820], R0 ;  /* 0x02a82000070075a7 */ /* 0x0010a4000800017f */
[----:B--2---:R-:W-:Y:S05]  /*34190*/  @!P0 NANOSLEEP.SYNCS 0x989680 ;  /* 0x009896800000895d */ /* 0x004fea0003900000 */
[----:B------:R-:W2:Y:S02]  /*341a0*/  @!P0 SYNCS.PHASECHK.TRANS64 P0, [R7+URZ+0x2a820], R0 ;  /* 0x02a82000070085a7 */ /* 0x000ea4000800007f */
[----:B--2---:R-:W-:Y:S05]  /*341b0*/  @!P0 BRA `(.L_x_2005) ;  /* 0xfffffffc00f08947 */ /* 0x004fea000383ffff */
[----:B------:R-:W-:Y:S05]  /*341c0*/  BRA `(.L_x_2282) ;  /* 0xffffff8c006c7947 */ /* 0x000fea000383ffff */
.L_x_2006:
[----:B------:R-:W2:Y:S01]  /*341d0*/  S2R R2, SR_TID.X ;  /* 0x0000000000027919 */ /* 0x000ea20000002100 */
[----:B------:R-:W-:Y:S01]  /*341e0*/  BSSY B0, `(.L_x_2283) ;  /* 0x000000a000007945 */ /* 0x000fe20003800000 */
[----:B------:R-:W-:Y:S02]  /*341f0*/  IMAD.MOV.U32 R12, RZ, RZ, RZ ;  /* 0x000000ffff0c7224 */ /* 0x000fe400078e00ff */
[----:B------:R-:W-:Y:S02]  /*34200*/  IMAD.MOV.U32 R11, RZ, RZ, 0x1f ;  /* 0x0000001fff0b7424 */ /* 0x000fe400078e00ff */
[----:B------:R-:W-:Y:S01]  /*34210*/  IMAD.MOV.U32 R15, RZ, RZ, -0x1 ;  /* 0xffffffffff0f7424 */ /* 0x000fe200078e00ff */
[----:B--2---:R-:W-:-:S04]  /*34220*/  SHF.R.U32.HI R2, RZ, 0x5, R2 ;  /* 0x00000005ff027819 */ /* 0x004fc80000011602 */
[----:B------:R-:W-:-:S05]  /*34230*/  LOP3.LUT R2, R2, 0x3, RZ, 0xc0, !PT ;  /* 0x0000000302027812 */ /* 0x000fca00078ec0ff */
[----:B------:R-:W-:-:S07]  /*34240*/  IMAD.MOV.U32 R13, RZ, RZ, R2 ;  /* 0x000000ffff0d7224 */ /* 0x000fce00078e0002 */
[----:B01-3--:R-:W-:Y:S05]  /*34250*/  WARPSYNC.COLLECTIVE R15, `(.L_x_2284) ;  /* 0x000000000f087348 */ /* 0x00bfea0003c00000 */
[----:B------:R2:W4:Y:S02]  /*34260*/  SHFL.IDX P6, R14, R13, R12, R11 ;  /* 0x0000000c0d0e7389 */ /* 0x00052400000c000b */
[----:B01234-:R-:W-:Y:S01]  /*34270*/  ENDCOLLECTIVE ;  /* 0x000000000000791b */ /* 0x01ffe20003800000 */
.L_x_2284:
[----:B------:R-:W-:Y:S05]  /*34280*/  BSYNC B0 ;  /* 0x0000000000007941 */ /* 0x000fea0003800000 */
.L_x_2283:
[----:B------:R-:W-:Y:S05]  /*34290*/  BRA `(.L_x_2285) ;  /* 0xffffff8c00547947 */ /* 0x000fea000383ffff */
.L_x_2007:
[----:B------:R-:W-:Y:S01]  /*342a0*/  BSSY B0, `(.L_x_2286) ;  /* 0x0000006000007945 */ /* 0x000fe20003800000 */
[----:B------:R-:W-:-:S07]  /*342b0*/  IMAD.MOV.U32 R15, RZ, RZ, -0x1 ;  /* 0xffffffffff0f7424 */ /* 0x000fce00078e00ff */
[----:B01-3--:R-:W-:Y:S05]  /*342c0*/  WARPSYNC.COLLECTIVE R15, `(.L_x_2287) ;  /* 0x000000000f0c7348 */ /* 0x00bfea0003c00000 */
[----:B------:R-:W-:Y:S02]  /*342d0*/  ELECT P6, UR62, PT ;  /* 0x00000000003e782f */ /* 0x000fe400038c0000 */
[----:B------:R-:W-:Y:S01]  /*342e0*/  MOV R14, UR62 ;  /* 0x0000003e000e7c02 */ /* 0x000fe20008000f00 */
[----:B01-3--:R-:W-:Y:S10]  /*342f0*/  ENDCOLLECTIVE ;  /* 0x000000000000791b */ /* 0x00bff40003800000 */
.L_x_2287:
[----:B------:R-:W-:Y:S05]  /*34300*/  BSYNC B0 ;  /* 0x0000000000007941 */ /* 0x000fea0003800000 */
.L_x_2286:
[----:B------:R-:W-:Y:S05]  /*34310*/  BRA `(.L_x_2288) ;  /* 0xffffff8c00487947 */ /* 0x000fea000383ffff */
.L_x_2009:
[----:B0-----:R0:W2:Y:S02]  /*34320*/  SYNCS.PHASECHK.TRANS64.TRYWAIT P1, [R5+URZ+0x2a840], R0 ;  /* 0x02a84000050075a7 */ /* 0x0010a4000802017f */
[----:B--2---:R-:W-:Y:S05]  /*34330*/  @!P1 NANOSLEEP.SYNCS 0x989680 ;  /* 0x009896800000995d */ /* 0x004fea0003900000 */
[----:B------:R-:W2:Y:S02]  /*34340*/  @!P1 SYNCS.PHASECHK.TRANS64 P1, [R5+URZ+0x2a840], R0 ;  /* 0x02a84000050095a7 */ /* 0x000ea4000802007f */
[----:B--2---:R-:W-:Y:S05]  /*34350*/  @!P1 BRA `(.L_x_2009) ;  /* 0xfffffffc00f09947 */ /* 0x004fea000383ffff */
[----:B------:R-:W-:Y:S05]  /*34360*/  BRA `(.L_x_2289) ;  /* 0xffffff8c00687947 */ /* 0x000fea000383ffff */
.L_x_2011:
[----:B--2---:R2:W4:Y:S02]  /*34370*/  SYNCS.PHASECHK.TRANS64.TRYWAIT P1, [R3+URZ+0x2a840], R2 ;  /* 0x02a84002030075a7 */ /* 0x004524000802017f */
[----:B----4-:R-:W-:Y:S05]  /*34380*/  @!P1 NANOSLEEP.SYNCS 0x989680 ;  /* 0x009896800000995d */ /* 0x010fea0003900000 */
[----:B------:R-:W4:Y:S02]  /*34390*/  @!P1 SYNCS.PHASECHK.TRANS64 P1, [R3+URZ+0x2a840], R2 ;  /* 0x02a84002030095a7 */ /* 0x000f24000802007f */
[----:B----4-:R-:W-:Y:S05]  /*343a0*/  @!P1 BRA `(.L_x_2011) ;  /* 0xfffffffc00f09947 */ /* 0x010fea000383ffff */
[----:B------:R-:W-:Y:S05]  /*343b0*/  BRA `(.L_x_2290) ;  /* 0xffffff8c00747947 */ /* 0x000fea000383ffff */
.L_x_2013:
[----:B----4-:R4:W0:Y:S02]  /*343c0*/  SYNCS.PHASECHK.TRANS64.TRYWAIT P1, [R5+URZ+0x2a860], R0 ;  /* 0x02a86000050075a7 */ /* 0x010824000802017f */
[----:B0-----:R-:W-:Y:S05]  /*343d0*/  @!P1 NANOSLEEP.SYNCS 0x989680 ;  /* 0x009896800000995d */ /* 0x001fea0003900000 */
[----:B------:R-:W0:Y:S02]  /*343e0*/  @!P1 SYNCS.PHASECHK.TRANS64 P1, [R5+URZ+0x2a860], R0 ;  /* 0x02a86000050095a7 */ /* 0x000e24000802007f */
[----:B0-----:R-:W-:Y:S05]  /*343f0*/  @!P1 BRA `(.L_x_2013) ;  /* 0xfffffffc00f09947 */ /* 0x001fea000383ffff */
[----:B------:R-:W-:Y:S05]  /*34400*/  BRA `(.L_x_2291) ;  /* 0xffffff8c00707947 */ /* 0x000fea000383ffff */
.L_x_2015:
[----:B------:R0:W0:Y:S02]  /*34410*/  SYNCS.PHASECHK.TRANS64.TRYWAIT P1, [R3+URZ+0x2a860], R2 ;  /* 0x02a86002030075a7 */ /* 0x000024000802017f */
[----:B0-----:R-:W-:Y:S05]  /*34420*/  @!P1 NANOSLEEP.SYNCS 0x989680 ;  /* 0x009896800000995d */ /* 0x001fea0003900000 */
[----:B------:R-:W0:Y:S02]  /*34430*/  @!P1 SYNCS.PHASECHK.TRANS64 P1, [R3+URZ+0x2a860], R2 ;  /* 0x02a86002030095a7 */ /* 0x000e24000802007f */
[----:B0-----:R-:W-:Y:S05]  /*34440*/  @!P1 BRA `(.L_x_2015) ;  /* 0xfffffffc00f09947 */ /* 0x001fea000383ffff */
[----:B------:R-:W-:Y:S05]  /*34450*/  BRA `(.L_x_2292) ;  /* 0xffffff8c006c7947 */ /* 0x000fea000383ffff */
.L_x_2017:
[----:B------:R0:W0:Y:S02]  /*34460*/  SYNCS.PHASECHK.TRANS64.TRYWAIT P1, [R5+URZ+0x2a880], R0 ;  /* 0x02a88000050075a7 */ /* 0x000024000802017f */
[----:B0-----:R-:W-:Y:S05]  /*34470*/  @!P1 NANOSLEEP.SYNCS 0x989680 ;  /* 0x009896800000995d */ /* 0x001fea0003900000 */
[----:B------:R-:W0:Y:S02]  /*34480*/  @!P1 SYNCS.PHASECHK.TRANS64 P1, [R5+URZ+0x2a880], R0 ;  /* 0x02a88000050095a7 */ /* 0x000e24000802007f */
[----:B0-----:R-:W-:Y:S05]  /*34490*/  @!P1 BRA `(.L_x_2017) ;  /* 0xfffffffc00f09947 */ /* 0x001fea000383ffff */
[----:B------:R-:W-:Y:S05]  /*344a0*/  BRA `(.L_x_2293) ;  /* 0xffffff8c00687947 */ /* 0x000fea000383ffff */
.L_x_2294:
        /* <DEDUP_REMOVED lines=13> */
.L_x_3423:


//--------------------- .text._ZN7cutlass13device_kernelIN5flash11enable_sm90INS1_16FlashAttnFwdSm90INS1_25CollectiveMainloopFwdSm90ILi2EN4cute5tupleIJNS5_1CILi1EEES8_S8_EEENS6_IJNS7_ILi128EEENS7_ILi160EEENS7_ILi192EEEEEELi192ENS_12float_e4m3_tEfNS_4arch4Sm90ELb1ELb0ELb0ELb0ELb1ELb0ELb0ELb1ELb1ELb1ELb1ELb0EEENS1_21CollectiveEpilogueFwdINS6_IJSA_SC_SB_EEES9_NS_10bfloat16_tESG_Li256ELb0ELb1ELb1ELb1EEENS1_19SingleTileSchedulerILb0ELb1ELb1ELi128EEEEEEEEEvNT_6ParamsE --------------------------
	.section	.text._ZN7cutlass13device_kernelIN5flash11enable_sm90INS1_16FlashAttnFwdSm90INS1_25CollectiveMainloopFwdSm90ILi2EN4cute5tupleIJNS5_1CILi1EEES8_S8_EEENS6_IJNS7_ILi128EEENS7_ILi160EEENS7_ILi192EEEEEELi192ENS_12float_e4m3_tEfNS_4arch4Sm90ELb1ELb0ELb0ELb0ELb1ELb0ELb0ELb1ELb1ELb1ELb1ELb0EEENS1_21CollectiveEpilogueFwdINS6_IJSA_SC_SB_EEES9_NS_10bfloat16_tESG_Li256ELb0ELb1ELb1ELb1EEENS1_19SingleTileSchedulerILb0ELb1ELb1ELi128EEEEEEEEEvNT_6ParamsE,"ax",@progbits
	.align	128
.text._ZN7cutlass13device_kernelIN5flash11enable_sm90INS1_16FlashAttnFwdSm90INS1_25CollectiveMainloopFwdSm90ILi2EN4cute5tupleIJNS5_1CILi1EEES8_S8_EEENS6_IJNS7_ILi128EEENS7_ILi160EEENS7_ILi192EEEEEELi192ENS_12float_e4m3_tEfNS_4arch4Sm90ELb1ELb0ELb0ELb0ELb1ELb0ELb0ELb1ELb1ELb1ELb1ELb0EEENS1_21CollectiveEpilogueFwdINS6_IJSA_SC_SB_EEES9_NS_10bfloat16_tESG_Li256ELb0ELb1ELb1ELb1EEENS1_19SingleTileSchedulerILb0ELb1ELb1ELi128EEEEEEEEEvNT_6ParamsE:
        .type           _ZN7cutlass13device_kernelIN5flash11enable_sm90INS1_16FlashAttnFwdSm90INS1_25CollectiveMainloopFwdSm90ILi2EN4cute5tupleIJNS5_1CILi1EEES8_S8_EEENS6_IJNS7_ILi128EEENS7_ILi160EEENS7_ILi192EEEEEELi192ENS_12float_e4m3_tEfNS_4arch4Sm90ELb1ELb0ELb0ELb0ELb1ELb0ELb0ELb1ELb1ELb1ELb1ELb0EEENS1_21CollectiveEpilogueFwdINS6_IJSA_SC_SB_EEES9_NS_10bfloat16_tESG_Li256ELb0ELb1ELb1ELb1EEENS1_19SingleTileSchedulerILb0ELb1ELb1ELi128EEEEEEEEEvNT_6ParamsE,@function
        .size           _ZN7cutlass13device_kernelIN5flash11enable_sm90INS1_16FlashAttnFwdSm90INS1_25CollectiveMainloopFwdSm90ILi2EN4cute5tupleIJNS5_1CILi1EEES8_S8_EEENS6_IJNS7_ILi128EEENS7_ILi160EEENS7_ILi192EEEEEELi192ENS_12float_e4m3_tEfNS_4arch4Sm90ELb1ELb0ELb0ELb0ELb1ELb0ELb0ELb1ELb1ELb1ELb1ELb0EEENS1_21CollectiveEpilogueFwdINS6_IJSA_SC_SB_EEES9_NS_10bfloat16_tESG_Li256ELb0ELb1ELb1ELb1EEENS1_19SingleTileSchedulerILb0ELb1ELb1ELi128EEEEEEEEEvNT_6ParamsE,(.L_x_3424 - _ZN7cutlass13device_kernelIN5flash11enable_sm90INS1_16FlashAttnFwdSm90INS1_25CollectiveMainloopFwdSm90ILi2EN4cute5tupleIJNS5_1CILi1EEES8_S8_EEENS6_IJNS7_ILi128EEENS7_ILi160EEENS7_ILi192EEEEEELi192ENS_12float_e4m3_tEfNS_4arch4Sm90ELb1ELb0ELb0ELb0ELb1ELb0ELb0ELb1ELb1ELb1ELb1ELb0EEENS1_21CollectiveEpilogueFwdINS6_IJSA_SC_SB_EEES9_NS_10bfloat16_tESG_Li256ELb0ELb1ELb1ELb1EEENS1_19SingleTileSchedulerILb0ELb1ELb1ELi128EEEEEEEEEvNT_6ParamsE)
        .other          _ZN7cutlass13device_kernelIN5flash11enable_sm90INS1_16FlashAttnFwdSm90INS1_25CollectiveMainloopFwdSm90ILi2EN4cute5tupleIJNS5_1CILi1EEES8_S8_EEENS6_IJNS7_ILi128EEENS7_ILi160EEENS7_ILi192EEEEEELi192ENS_12float_e4m3_tEfNS_4arch4Sm90ELb1ELb0ELb0ELb0ELb1ELb0ELb0ELb1ELb1ELb1ELb1ELb0EEENS1_21CollectiveEpilogueFwdINS6_IJSA_SC_SB_EEES9_NS_10bfloat16_tESG_Li256ELb0ELb1ELb1ELb1EEENS1_19SingleTileSchedulerILb0ELb1ELb1ELi128EEEEEEEEEvNT_6ParamsE,@"STO_CUDA_ENTRY STV_DEFAULT"
_ZN7cutlass13device_kernelIN5flash11enable_sm90INS1_16FlashAttnFwdSm90INS1_25CollectiveMainloopFwdSm90ILi2EN4cute5tupleIJNS5_1CILi1EEES8_S8_EEENS6_IJNS7_ILi128EEENS7_ILi160EEENS7_ILi192EEEEEELi192ENS_12float_e4m3_tEfNS_4arch4Sm90ELb1ELb0ELb0ELb0ELb1ELb0ELb0ELb1ELb1ELb1ELb1ELb0EEENS1_21CollectiveEpilogueFwdINS6_IJSA_SC_SB_EEES9_NS_10bfloat16_tESG_Li256ELb0ELb1ELb1ELb1EEENS1_19SingleTileSchedulerILb0ELb1ELb1ELi128EEEEEEEEEvNT_6ParamsE:
        /* <DEDUP_REMOVED lines=45> */
.L_x_2295:
        /* <DEDUP_REMOVED lines=22> */
.L_x_2296:
        /* <DEDUP_REMOVED lines=18> */
.L_x_2297:
        /* <DEDUP_REMOVED lines=22> */
.L_x_2298:
        /* <DEDUP_REMOVED lines=23> */
.L_x_2299:
[----:B------:R-:W-:Y:S01]  /*0820*/  UISETP.NE.AND UP0, UPT, UR9, URZ, UPT ;  /* 0x0000003f0900728c */ /* 0x000fe2000bf05270 */
[----:B------:R-:W-:Y:S01]  /*0830*/  NOP ;  /* 0x0000000000007918 */ /* 0x000fe20000000000 */
[----:B-1----:R-:W-:Y:S01]  /*0840*/  UMOV UR4, 0x1 ;  /* 0x0000000100047882 */ /* 0x002fe20000000000 */
[----:B------:R-:W-:Y:S01]  /*0850*/  ULDC.64 UR36, c[0x0][0x208] ;  /* 0x0000820000247ab9 */ /* 0x000fe20000000a00 */
[----:B------:R-:W-:Y:S01]  /*0860*/  USEL UR4, UR4, 0x2, !UP0 ;  /* 0x0000000204047887 */ /* 0x000fe2000c000000 */
[----:B------:R-:W-:Y:S01]  /*0870*/  BSSY B6, `(.L_x_2300) ;  /* 0x000140f000067945 */ /* 0x000fe20003800000 */
[----:B0-234-:R-:W-:Y:S01]  /*0880*/  BAR.SYNC.DEFER_BLOCKING 0x0 ;  /* 0x0000000000007b1d */ /* 0x01dfe20000010000 */
[----:B------:R-:W-:-:S03]  /*0890*/  PLOP3.LUT P0, PT, PT, PT, UP0, 0x80, 0x0 ;  /* 0x000000000000781c */ /* 0x000fc60003f0f008 */
[----:B------:R-:W-:-:S05]  /*08a0*/  IMAD.U32 R2, RZ, RZ, UR4 ;  /* 0x00000004ff027e24 */ /* 0x000fca000f8e00ff */
[----:B------:R0:W-:Y:S05]  /*08b0*/  STL [R1+0x10], R2 ;  /* 0x0000100201007387 */ /* 0x0001ea0000100800 */
[----:B------:R-:W-:Y:S05]  /*08c0*/  @!P0 BRA `(.L_x_2301) ;  /* 0x000000f000808947 */ /* 0x000fea0003800000 */
.L_x_2302:
[----:B------:R-:W-:-:S08]  /*08d0*/  NOP ;  /* 0x0000000000007918 */ /* 0x000fd00000000000 */
[----:B------:R-:W1:Y:S02]  /*08e0*/  USETMAXREG.TRY_ALLOC.CTAPOOL UP0, 0xe8 ;  /* 0x000000e8000079c8 */ /* 0x000e640008000600 */
[----:B-1----:R-:W-:-:S13]  /*08f0*/  PLOP3.LUT P0, PT, PT, PT, UP0, 0x80, 0x0 ;  /* 0x000000000000781c */ /* 0x002fda0003f0f008 */
[----:B------:R-:W-:Y:S05]  /*0900*/  @!P0 BRA `(.L_x_2302) ;  /* 0xfffffffc00f08947 */ /* 0x000fea000383ffff */
[----:B------:R-:W1:Y:S01]  /*0910*/  S2UR UR6, SR_CTAID.Y ;  /* 0x00000000000679c3 */ /* 0x000e620000002600 */
[----:B------:R-:W-:Y:S01]  /*0920*/  LOP3.LUT R0, R18, 0xffffff80, RZ, 0xc0, !PT ;  /* 0xffffff8012007812 */ /* 0x000fe200078ec0ff */
[----:B------:R-:W-:Y:S02]  /*0930*/  ULDC UR7, c[0x0][0xc50] ;  /* 0x0003140000077ab9 */ /* 0x000fe40000000800 */
[----:B------:R-:W-:-:S04]  /*0940*/  UISETP.NE.AND UP0, UPT, UR7, 0x1, UPT ;  /* 0x000000010700788c */ /* 0x000fc8000bf05270 */
[----:B------:R-:W-:Y:S08]  /*0950*/  BAR.ARV 0x8, 0x180 ;  /* 0x0206000000007b1d */ /* 0x000ff00000002000 */
[----:B------:R-:W2:Y:S01]  /*0960*/  S2UR UR9, SR_CTAID.Z ;  /* 0x00000000000979c3 */ /* 0x000ea20000002700 */
[----:B------:R-:W-:Y:S01]  /*0970*/  ISETP.NE.AND P0, PT, R0, 0x80, PT ;  /* 0x000000800000780c */ /* 0x000fe20003f05270 */
[----:B------:R-:W-:Y:S01]  /*0980*/  @UP0 ULDC UR4, c[0x0][0xc54] ;  /* 0x0003150000040ab9 */ /* 0x000fe20000000800 */
[----:B------:R-:W-:Y:S01]  /*0990*/  @UP0 ULDC UR8, c[0x0][0xc58] ;  /* 0x0003160000080ab9 */ /* 0x000fe20000000800 */
[----:B-1----:R-:W-:-:S10]  /*09a0*/  UIMAD.WIDE.U32 UR4, UR6, UR4, URZ ;  /* 0x00000004060472a5 */ /* 0x002fd4000f8e003f */
[----:B------:R-:W-:Y:S06]  /*09b0*/  @!P0 BAR.ARV 0x9, 0x100 ;  /* 0x0244000000008b1d */ /* 0x000fec0000002000 */
[----:B------:R-:W-:Y:S01]  /*09c0*/  UMOV UR59, UR6 ;  /* 0x00000006003b7c82 */ /* 0x000fe20008000000 */
[----:B------:R-:W-:Y:S01]  /*09d0*/  @UP0 USHF.R.U32.HI UR59, URZ, UR8, UR5 ;  /* 0x000000083f3b0299 */ /* 0x000fe20008011605 */
[----:B--2---:R-:W-:-:S03]  /*09e0*/  ISETP.LE.AND P0, PT, RZ, UR9, PT ;  /* 0x00000009ff007c0c */ /* 0x004fc6000bf03270 */
[----:B------:R-:W-:-:S04]  /*09f0*/  UIADD3 UR4, -UR59, URZ, URZ ;  /* 0x0000003f3b047290 */ /* 0x000fc8000fffe13f */
[----:B------:R-:W-:-:S06]  /*0a00*/  UIMAD UR4, UR7, UR4, UR6 ;  /* 0x00000004070472a4 */ /* 0x000fcc000f8e0206 */
[----:B------:R-:W-:Y:S06]  /*0a10*/  @!P0 BRA `(.L_x_2303) ;  /* 0x0000013c00d08947 */ /* 0x000fec0003800000 */
[----:B------:R-:W1:Y:S01]  /*0a20*/  S2UR UR18, SR_CTAID.Z ;  /* 0x00000000001279c3 */ /* 0x000e620000002700 */
[----:B------:R-:W-:Y:S01]  /*0a30*/  ULDC.64 UR6, c[0x0][0x990] ;  /* 0x0002640000067ab9 */ /* 0x000fe20000000a00 */
[----:B------:R-:W-:Y:S01]  /*0a40*/  ULDC.64 UR8, c[0x0][0x998] ;  /* 0x0002660000087ab9 */ /* 0x000fe20000000a00 */
[----:B------:R-:W-:Y:S01]  /*0a50*/  UISETP.NE.U32.AND UP0, UPT, UR6, URZ, UPT ;  /* 0x0000003f0600728c */ /* 0x000fe2000bf05070 */
[----:B------:R-:W-:Y:S01]  /*0a60*/  IMAD.MOV.U32 R5, RZ, RZ, 0x3f800000 ;  /* 0x3f800000ff057424 */ /* 0x000fe200078e00ff */
[----:B------:R-:W-:Y:S01]  /*0a70*/  UISETP.NE.U32.AND UP1, UPT, UR8, URZ, UPT ;  /* 0x0000003f0800728c */ /* 0x000fe2000bf25070 */
[----:B------:R-:W-:Y:S01]  /*0a80*/  IMAD.MOV.U32 R0, RZ, RZ, 0x3f800000 ;  /* 0x3f800000ff007424 */ /* 0x000fe200078e00ff */
[----:B------:R-:W-:Y:S02]  /*0a90*/  UISETP.NE.AND.EX UP0, UPT, UR7, URZ, UPT, UP0 ;  /* 0x0000003f0700728c */ /* 0x000fe4000bf05300 */
[----:B------:R-:W-:Y:S01]  /*0aa0*/  UISETP.NE.AND.EX UP1, UPT, UR9, URZ, UPT, UP1 ;  /* 0x0000003f0900728c */ /* 0x000fe2000bf25310 */
[----:B------:R-:W2:Y:S01]  /*0ab0*/  S2UR UR40, SR_CTAID.X ;  /* 0x00000000002879c3 */ /* 0x000ea20000002500 */
[----:B------:R-:W-:Y:S01]  /*0ac0*/  ULDC UR57, c[0x0][0x424] ;  /* 0x0001090000397ab9 */ /* 0x000fe20000000800 */
[----:B------:R-:W-:Y:S01]  /*0ad0*/  ULDC UR41, c[0x0][0x2f0] ;  /* 0x0000bc0000297ab9 */ /* 0x000fe20000000800 */
[----:B------:R-:W-:-:S02]  /*0ae0*/  PLOP3.LUT P0, PT, PT, PT, UP0, 0x80, 0x0 ;  /* 0x000000000000781c */ /* 0x000fc40003f0f008 */
[----:B------:R-:W-:-:S03]  /*0af0*/  PLOP3.LUT P1, PT, PT, PT, UP1, 0x80, 0x0 ;  /* 0x000000000000781c */ /* 0x000fc60003f2f018 */
[----:B------:R-:W-:Y:S02]  /*0b00*/  @UP0 ULDC.64 UR12, c[0x0][0x9a8] ;  /* 0x00026a00000c0ab9 */ /* 0x000fe40000000a00 */
[----:B------:R-:W-:Y:S01]  /*0b10*/  @UP1 ULDC.64 UR16, c[0x0][0x9b8] ;  /* 0x00026e0000101ab9 */ /* 0x000fe20000000a00 */
[----:B------:R-:W-:Y:S02]  /*0b20*/  @UP1 USHF.R.S32.HI UR20, URZ, 0x1f, UR59 ;  /* 0x0000001f3f141899 */ /* 0x000fe4000801143b */
[----:B-1----:R-:W-:Y:S02]  /*0b30*/  USHF.R.S32.HI UR14, URZ, 0x1f, UR18 ;  /* 0x0000001f3f0e7899 */ /* 0x002fe40008011412 */
[----:B------:R-:W-:Y:S02]  /*0b40*/  @UP0 UIMAD.WIDE.U32 UR10, UR18, UR12, URZ ;  /* 0x0000000c120a02a5 */ /* 0x000fe4000f8e003f */
[----:B------:R-:W-:Y:S02]  /*0b50*/  @UP0 UIMAD UR5, UR14, UR12, URZ ;  /* 0x0000000c0e0502a4 */ /* 0x000fe4000f8e023f */
[----:B------:R-:W-:-:S02]  /*0b60*/  @UP1 UIMAD UR15, UR14, UR16, URZ ;  /* 0x000000100e0f12a4 */ /* 0x000fc4000f8e023f */
[----:B------:R-:W-:Y:S01]  /*0b70*/  IMAD.U32 R17, RZ, RZ, UR14 ;  /* 0x0000000eff117e24 */ /* 0x000fe2000f8e00ff */
[----:B------:R-:W-:Y:S02]  /*0b80*/  @UP0 UIMAD UR14, UR18, UR13, UR5 ;  /* 0x0000000d120e02a4 */ /* 0x000fe4000f8e0205 */
[----:B------:R-:W-:Y:S02]  /*0b90*/  @UP0 USHF.R.S32.HI UR5, URZ, 0x1f, UR59 ;  /* 0x0000001f3f050899 */ /* 0x000fe4000801143b */
[----:B------:R-:W-:Y:S02]  /*0ba0*/  @UP1 UIMAD.WIDE.U32 UR12, UR18, UR16, URZ ;  /* 0x00000010120c12a5 */ /* 0x000fe4000f8e003f */
[----:B------:R-:W-:Y:S02]  /*0bb0*/  @UP1 UIMAD UR15, UR18, UR17, UR15 ;  /* 0x00000011120f12a4 */ /* 0x000fe4000f8e020f */
[----:B------:R-:W-:Y:S01]  /*0bc0*/  @UP0 UIADD3 UR11, UR11, UR14, URZ ;  /* 0x0000000e0b0b0290 */ /* 0x000fe2000fffe03f */
[----:B------:R-:W-:Y:S01]  /*0bd0*/  @UP0 ULDC.64 UR16, c[0x0][0x9b0] ;  /* 0x00026c0000100ab9 */ /* 0x000fe20000000a00 */
[----:B------:R-:W-:Y:S01]  /*0be0*/  @UP1 ULDC.64 UR18, c[0x0][0x9c0] ;  /* 0x0002700000121ab9 */ /* 0x000fe20000000a00 */
[----:B------:R-:W-:-:S02]  /*0bf0*/  @UP0 UIMAD UR5, UR5, UR16, URZ ;  /* 0x00000010050502a4 */ /* 0x000fc4000f8e023f */
[----:B------:R-:W-:Y:S02]  /*0c00*/  @UP1 UIMAD UR14, UR20, UR18, URZ ;  /* 0x00000012140e12a4 */ /* 0x000fe4000f8e023f */
[----:B------:R-:W-:Y:S02]  /*0c10*/  @UP1 UIADD3 UR13, UR13, UR15, URZ ;  /* 0x0000000f0d0d1290 */ /* 0x000fe4000fffe03f */
[----:B------:R-:W-:Y:S02]  /*0c20*/  @UP0 UIMAD UR5, UR59, UR17, UR5 ;  /* 0x000000113b0502a4 */ /* 0x000fe4000f8e0205 */
[----:B------:R-:W-:Y:S02]  /*0c30*/  @UP0 UIMAD.WIDE.U32 UR10, UR59, UR16, UR10 ;  /* 0x000000103b0a02a5 */ /* 0x000fe4000f8e000a */
[----:B------:R-:W-:Y:S02]  /*0c40*/  @UP1 UIMAD UR14, UR59, UR19, UR14 ;  /* 0x000000133b0e12a4 */ /* 0x000fe4000f8e020e */
[----:B------:R-:W-:-:S02]  /*0c50*/  @UP1 UIMAD.WIDE.U32 UR12, UR59, UR18, UR12 ;  /* 0x000000123b0c12a5 */ /* 0x000fc4000f8e000c */
[----:B------:R-:W-:Y:S02]  /*0c60*/  @UP0 UIADD3 UR11, UR11, UR5, URZ ;  /* 0x000000050b0b0290 */ /* 0x000fe4000fffe03f */
[----:B------:R-:W-:Y:S02]  /*0c70*/  @UP0 ULEA UR6, UP2, UR10, UR6, 0x2 ;  /* 0x000000060a060291 */ /* 0x000fe4000f84103f */
[----:B------:R-:W-:Y:S02]  /*0c80*/  @UP1 UIADD3 UR5, UR13, UR14, URZ ;  /* 0x0000000e0d051290 */ /* 0x000fe4000fffe03f */
[----:B------:R-:W-:Y:S02]  /*0c90*/  @UP1 ULEA UR8, UP3, UR12, UR8, 0x2 ;  /* 0x000000080c081291 */ /* 0x000fe4000f86103f */
[----:B------:R-:W-:Y:S01]  /*0ca0*/  @UP0 ULEA.HI.X UR7, UR10, UR7, UR11, 0x2, UP2 ;  /* 0x000000070a070291 */ /* 0x000fe200090f140b */
[----:B0-----:R-:W-:Y:S01]  /*0cb0*/  IMAD.U32 R2, RZ, RZ, UR6 ;  /* 0x00000006ff027e24 */ /* 0x001fe2000f8e00ff */
[----:B------:R-:W-:-:S02]  /*0cc0*/  @UP1 ULEA.HI.X UR9, UR12, UR9, UR5, 0x2, UP3 ;  /* 0x000000090c091291 */ /* 0x000fc400098f1405 */
[----:B------:R-:W-:Y:S01]  /*0cd0*/  IMAD.U32 R6, RZ, RZ, UR8 ;  /* 0x00000008ff067e24 */ /* 0x000fe2000f8e00ff */
[----:B------:R-:W-:Y:S01]  /*0ce0*/  ULDC UR5, c[0x0][0x448] ;  /* 0x0001120000057ab9 */ /* 0x000fe20000000800 */
[----:B------:R-:W-:Y:S01]  /*0cf0*/  IMAD.U32 R3, RZ, RZ, UR7 ;  /* 0x00000007ff037e24 */ /* 0x000fe2000f8e00ff */
[----:B--2---:R-:W-:Y:S01]  /*0d00*/  USHF.L.U32 UR40, UR40, 0x7, URZ ;  /* 0x0000000728287899 */ /* 0x004fe2000800063f */
[----:B------:R-:W-:Y:S01]  /*0d10*/  IMAD.U32 R7, RZ, RZ, UR9 ;  /* 0x00000009ff077e24 */ /* 0x000fe2000f8e00ff */
[----:B------:R-:W-:Y:S02]  /*0d20*/  UISETP.NE.AND UP4, UPT, UR5, 0x1, UPT ;  /* 0x000000010500788c */ /* 0x000fe4000bf85270 */
[----:B------:R-:W2:Y:S01]  /*0d30*/  @P0 LDG.E R5, desc[UR36][R2.64] ;  /* 0x0000002402050981 */ /* 0x000ea2000c1e1900 */
[----:B------:R-:W-:Y:S01]  /*0d40*/  ULDC.64 UR6, c[0x0][0x418] ;  /* 0x0001060000067ab9 */ /* 0x000fe20000000a00 */
[----:B------:R-:W-:Y:S01]  /*0d50*/  ULDC UR8, c[0x0][0x288] ;  /* 0x0000a20000087ab9 */ /* 0x000fe20000000800 */
[----:B------:R-:W-:Y:S01]  /*0d60*/  USHF.R.U32.HI UR10, URZ, 0x10, UR4 ;  /* 0x000000103f0a7899 */ /* 0x000fe20008011604 */
[----:B------:R-:W2:Y:S01]  /*0d70*/  @P1 LDG.E R0, desc[UR36][R6.64] ;  /* 0x0000002406001981 */ /* 0x000ea2000c1e1900 */
[----:B------:R-:W-:-:S02]  /*0d80*/  UISETP.NE.U32.AND UP0, UPT, UR6, URZ, UPT ;  /* 0x0000003f0600728c */ /* 0x000fc4000bf05070 */
[----:B------:R-:W-:Y:S02]  /*0d90*/  UIADD3 UR8, -UR8, 0xa0, URZ ;  /* 0x000000a008087890 */ /* 0x000fe4000fffe13f */
[----:B------:R-:W-:Y:S02]  /*0da0*/  UISETP.NE.AND.EX UP0, UPT, UR7, URZ, UPT, UP0 ;  /* 0x0000003f0700728c */ /* 0x000fe4000bf05300 */
[----:B------:R-:W-:Y:S01]  /*0db0*/  @UP4 UIADD3 UR6, UR40, 0x7f, URZ ;  /* 0x0000007f28064890 */ /* 0x000fe2000fffe03f */
[----:B------:R-:W-:Y:S01]  /*0dc0*/  @UP4 ULDC UR7, c[0x0][0x44c] ;  /* 0x0001130000074ab9 */ /* 0x000fe20000000800 */
[----:B------:R-:W-:Y:S02]  /*0dd0*/  USEL UR57, UR57, 0x1, UP0 ;  /* 0x0000000139397887 */ /* 0x000fe40008000000 */
[----:B------:R-:W-:Y:S01]  /*0de0*/  UIMAD.WIDE.U32 UR6, UR6, UR7, URZ ;  /* 0x00000007060672a5 */ /* 0x000fe2000f8e003f */
[----:B------:R-:W-:Y:S01]  /*0df0*/  @UP4 ULDC UR9, c[0x0][0x450] ;  /* 0x0001140000094ab9 */ /* 0x000fe20000000800 */
[----:B------:R-:W-:-:S02]  /*0e00*/  UIADD3 UR5, UR40, 0x7f, URZ ;  /* 0x0000007f28057890 */ /* 0x000fc4000fffe03f */
[----:B------:R-:W-:Y:S02]  /*0e10*/  UIMAD UR8, UR57, UR41, UR8 ;  /* 0x00000029390872a4 */ /* 0x000fe4000f8e0208 */
[----:B------:R-:W-:Y:S02]  /*0e20*/  @UP4 USHF.R.U32.HI UR5, URZ, UR9, UR7 ;  /* 0x000000093f054299 */ /* 0x000fe40008011607 */
[----:B------:R-:W-:Y:S02]  /*0e30*/  UIMAD UR6, UR57, UR41, 0x9f ;  /* 0x0000009f390674a4 */ /* 0x000fe4000f8e0229 */
[----:B------:R-:W-:Y:S02]  /*0e40*/  UIADD3 UR8, UR8, UR5, URZ ;  /* 0x0000000508087290 */ /* 0x000fe4000fffe03f */
[----:B------:R-:W-:Y:S02]  /*0e50*/  UIMAD.WIDE UR6, UR6, 0x66666667, URZ ;  /* 0x66666667060678a5 */ /* 0x000fe4000f8e023f */
[----:B------:R-:W-:-:S02]  /*0e60*/  UIMAD.WIDE UR8, UR8, 0x66666667, URZ ;  /* 0x66666667080878a5 */ /* 0x000fc4000f8e023f */
[----:B------:R-:W-:Y:S02]  /*0e70*/  USHF.R.U32.HI UR5, URZ, 0x1f, UR7 ;  /* 0x0000001f3f057899 */ /* 0x000fe40008011607 */
[----:B------:R-:W-:Y:S02]  /*0e80*/  USHF.R.U32.HI UR6, URZ, 0x1f, UR9 ;  /* 0x0000001f3f067899 */ /* 0x000fe40008011609 */
[----:B------:R-:W-:Y:S02]  /*0e90*/  ULEA.HI.SX32 UR5, UR7, UR5, 0x1a ;  /* 0x0000000507057291 */ /* 0x000fe4000f8fd23f */
[----:B------:R-:W-:Y:S02]  /*0ea0*/  ULEA.HI.SX32 UR6, UR9, UR6, 0x1a ;  /* 0x0000000609067291 */ /* 0x000fe4000f8fd23f */
[----:B------:R-:W-:Y:S02]  /*0eb0*/  ULOP3.LUT UR60, UR4, 0xffff, URZ, 0xc0, !UPT ;  /* 0x0000ffff043c7892 */ /* 0x000fe4000f8ec03f */
[----:B------:R-:W-:-:S02]  /*0ec0*/  UISETP.LT.AND UP0, UPT, UR5, UR6, UPT ;  /* 0x000000060500728c */ /* 0x000fc4000bf01270 */
[----:B------:R-:W-:Y:S02]  /*0ed0*/  UP2UR UR58, UPR, URZ, 0x10 ;  /* 0x000000103f3a7883 */ /* 0x000fe40008000000 */
[----:B------:R-:W-:Y:S02]  /*0ee0*/  USEL UR9, UR5, UR6, UP0 ;  /* 0x0000000605097287 */ /* 0x000fe40008000000 */
[----:B------:R-:W-:Y:S02]  /*0ef0*/  UISETP.NE.AND UP0, UPT, UR10, URZ, UPT ;  /* 0x0000003f0a00728c */ /* 0x000fe4000bf05270 */
[----:B------:R-:W-:Y:S01]  /*0f00*/  UISETP.GE.AND UP1, UPT, UR9, 0x1, UPT ;  /* 0x000000010900788c */ /* 0x000fe2000bf26270 */
[----:B------:R-:W-:Y:S01]  /*0f10*/  ULDC UR11, c[0x0][0x988] ;  /* 0x00026200000b7ab9 */ /* 0x000fe20000000800 */
[----:B------:R-:W-:-:S04]  /*0f20*/  UMOV UR4, URZ ;  /* 0x0000003f00047c82 */ /* 0x000fc80008000000 */
[----:B------:R-:W-:-:S03]  /*0f30*/  PLOP3.LUT P0, PT, PT, PT, UP1, 0x80, 0x0 ;  /* 0x000000000000781c */ /* 0x000fc60003f0f018 */
[----:B------:R-:W-:Y:S01]  /*0f40*/  @!UP0 ULDC UR10, c[0x0][0x9f0] ;  /* 0x00027c00000a8ab9 */ /* 0x000fe20000000800 */
[----:B--2---:R-:W-:-:S09]  /*0f50*/  FMUL.FTZ R0, R5, R0 ;  /* 0x0000000005007220 */ /* 0x004fd20000410000 */
[----:B------:R-:W-:Y:S05]  /*0f60*/  @!P0 BRA `(.L_x_2304) ;  /* 0x0000000000848947 */ /* 0x000fea0003800000 */
[----:B------:R-:W-:Y:S01]  /*0f70*/  IMAD.U32 R4, RZ, RZ, UR10 ;  /* 0x0000000aff047e24 */ /* 0x000fe2000f8e00ff */
[----:B------:R-:W-:Y:S01]  /*0f80*/  UIADD3 UR6, UR10, -0x1, UR9 ;  /* 0xffffffff0a067890 */ /* 0x000fe2000fffe009 */
[----:B------:R-:W-:-:S03]  /*0f90*/  UMOV UR4, URZ ;  /* 0x0000003f00047c82 */ /* 0x000fc60008000000 */
        /* <DEDUP_REMOVED lines=30> */
.L_x_2304:
[----:B------:R-:W-:Y:S01]  /*1180*/  UIMAD UR60, UR60, UR4, URZ ;  /* 0x000000043c3c72a4 */ /* 0x000fe2000f8e023f */
[----:B------:R-:W-:Y:S02]  /*1190*/  IMAD.U32 R2, RZ, RZ, UR9 ;  /* 0x00000009ff027e24 */ /* 0x000fe4000f8e00ff */
[----:B------:R-:W-:Y:S01]  /*11a0*/  FMUL.FTZ R0, R0, UR11 ;  /* 0x0000000b00007c20 */ /* 0x000fe20008410000 */
[----:B------:R-:W-:Y:S01]  /*11b0*/  IMAD.U32 R3, RZ, RZ, UR4 ;  /* 0x00000004ff037e24 */ /* 0x000fe2000f8e00ff */
[----:B------:R-:W-:Y:S01]  /*11c0*/  UIMAD UR41, UR57, UR41, URZ ;  /* 0x00000029392972a4 */ /* 0x000fe2000f8e023f */
[----:B------:R-:W-:Y:S01]  /*11d0*/  VIADD R18, R18, 0xffffff80 ;  /* 0xffffff8012127836 */ /* 0x000fe20000000000 */
[----:B------:R-:W-:Y:S02]  /*11e0*/  PLOP3.LUT P0, PT, PT, PT, PT, 0x80, 0x0 ;  /* 0x000000000000781c */ /* 0x000fe40003f0f070 */
[----:B------:R-:W-:Y:S02]  /*11f0*/  CS2R R12, SRZ ;  /* 0x00000000000c7805 */ /* 0x000fe4000001ff00 */
[----:B------:R-:W-:-:S02]  /*1200*/  VIADDMNMX R2, R3, UR60, R2, PT ;  /* 0x0000003c03027c46 */ /* 0x000fc4000b800102 */
[----:B------:R-:W-:Y:S02]  /*1210*/  CS2R R10, SRZ ;  /* 0x00000000000a7805 */ /* 0x000fe4000001ff00 */
[----:B------:R-:W-:Y:S02]  /*1220*/  R2UR UR38, R0 ;  /* 0x00000000002672ca */ /* 0x000fe400000e0000 */
[----:B------:R-:W-:Y:S02]  /*1230*/  CS2R R62, SRZ ;  /* 0x00000000003e7805 */ /* 0x000fe4000001ff00 */
[----:B------:R-:W-:Y:S02]  /*1240*/  R2UR UR53, R2 ;  /* 0x00000000023572ca */ /* 0x000fe400000e0000 */
        /* <DEDUP_REMOVED lines=12> */
[----:B------:R-:W-:Y:S01]  /*1310*/  UISETP.GT.AND UP0, UPT, UR53, UR60, UPT ;  /* 0x0000003c3500728c */ /* 0x000fe2000bf04270 */
[----:B------:R-:W-:Y:S01]  /*1320*/  IMAD.MOV.U32 R66, RZ, RZ, RZ ;  /* 0x000000ffff427224 */ /* 0x000fe200078e00ff */
[----:B------:R-:W-:Y:S01]  /*1330*/  CS2R R48, SRZ ;  /* 0x0000000000307805 */ /* 0x000fe2000001ff00 */
[----:B------:R-:W-:Y:S01]  /*1340*/  IMAD.MOV.U32 R19, RZ, RZ, RZ ;  /* 0x000000ffff137224 */ /* 0x000fe200078e00ff */
[----:B------:R-:W-:Y:S01]  /*1350*/  CS2R R22, SRZ ;  /* 0x0000000000167805 */ /* 0x000fe2000001ff00 */
[----:B------:R-:W-:Y:S01]  /*1360*/  IMAD.MOV.U32 R54, RZ, RZ, RZ ;  /* 0x000000ffff367224 */ /* 0x000fe200078e00ff */
[----:B------:R-:W-:Y:S01]  /*1370*/  PLOP3.LUT P1, PT, PT, PT, UP0, 0x80, 0x0 ;  /* 0x000000000000781c */ /* 0x000fe20003f2f008 */
        /* <DEDUP_REMOVED lines=26> */
[----:B------:R-:W-:Y:S01]  /*1520*/  CS2R R108, SRZ ;  /* 0x00000000006c7805 */ /* 0x000fe2000001ff00 */
[----:B------:R-:W-:Y:S01]  /*1530*/  IMAD.MOV.U32 R104, RZ, RZ, RZ ;  /* 0x000000ffff687224 */ /* 0x000fe200078e00ff */
[----:B------:R-:W-:-:S02]  /*1540*/  CS2R R110, SRZ ;  /* 0x00000000006e7805 */ /* 0x000fc4000001ff00 */
[----:B------:R-:W-:Y:S02]  /*1550*/  CS2R R106, SRZ ;  /* 0x00000000006a7805 */ /* 0x000fe4000001ff00 */
[----:B------:R-:W-:Y:S02]  /*1560*/  CS2R R112, SRZ ;  /* 0x0000000000707805 */ /* 0x000fe4000001ff00 */
[----:B------:R-:W-:Y:S01]  /*1570*/  CS2R R116, SRZ ;  /* 0x0000000000747805 */ /* 0x000fe2000001ff00 */
[----:B------:R-:W-:Y:S01]  /*1580*/  IMAD.MOV.U32 R124, RZ, RZ, RZ ;  /* 0x000000ffff7c7224 */ /* 0x000fe200078e00ff */
[----:B------:R-:W-:Y:S02]  /*1590*/  CS2R R118, SRZ ;  /* 0x0000000000767805 */ /* 0x000fe4000001ff00 */
[----:B------:R-:W-:Y:S01]  /*15a0*/  CS2R R114, SRZ ;  /* 0x0000000000727805 */ /* 0x000fe2000001ff00 */
        /* <DEDUP_REMOVED lines=35> */
.L_x_2306:
[----:B------:R-:W-:-:S04]  /*17e0*/  SHF.L.U32 R0, RZ, 0x1f, RZ ;  /* 0x0000001fff007819 */ /* 0x000fc800000006ff */
[----:B------:R-:W0:Y:S02]  /*17f0*/  SYNCS.PHASECHK.TRANS64.TRYWAIT P0, [UR39+0x33400], R0 ;  /* 0x03340000ff0075a7 */ /* 0x000e240008000167 */
[----:B0-----:R-:W-:Y:S05]  /*1800*/  @!P0 BRA `(.L_x_2307) ;  /* 0x00000130005c8947 */ /* 0x001fea0003800000 */
.L_x_2405:
[----:B------:R-:W2:Y:S02]  /*1810*/  LDL R2, [R1+0x10] ;  /* 0x0000100001027983 */ /* 0x000ea40000100800 */
[----:B--2---:R-:W-:-:S13]  /*1820*/  R2UR UR4, R2 ;  /* 0x00000000020472ca */ /* 0x004fda00000e0000 */
[----:B------:R-:W-:-:S06]  /*1830*/  ULOP3.LUT UR4, UR4, 0x1, URZ, 0xfc, !UPT ;  /* 0x0000000104047892 */ /* 0x000fcc000f8efc3f */
[----:B------:R-:W-:-:S05]  /*1840*/  IMAD.U32 R2, RZ, RZ, UR4 ;  /* 0x00000004ff027e24 */ /* 0x000fca000f8e00ff */
[----:B------:R-:W-:-:S13]  /*1850*/  ISETP.NE.AND P0, PT, R2, 0x3, PT ;  /* 0x000000030200780c */ /* 0x000fda0003f05270 */
[----:B------:R-:W-:Y:S05]  /*1860*/  @!P0 BRA `(.L_x_2308) ;  /* 0x0000000000048947 */ /* 0x000fea0003800000 */
[----:B------:R-:W-:Y:S01]  /*1870*/  BPT.TRAP 0x1 ;  /* 0x000000040000795c */ /* 0x000fe20000300000 */
.L_x_2308:
[----:B------:R1:W2:Y:S01]  /*1880*/  SYNCS.PHASECHK.TRANS64.TRYWAIT P1, [UR39+0x33430], R0 ;  /* 0x03343000ff0075a7 */ /* 0x0002a20008020167 */
[----:B------:R-:W-:Y:S05]  /*1890*/  @!P0 BRA `(.L_x_2309) ;  /* 0x0000000000048947 */ /* 0x000fea0003800000 */
[----:B------:R-:W-:Y:S01]  /*18a0*/  BPT.TRAP 0x1 ;  /* 0x000000040000795c */ /* 0x000fe20000300000 */
.L_x_2309:
[----:B------:R-:W-:-:S05]  /*18b0*/  IMAD.U32 R2, RZ, RZ, UR43 ;  /* 0x0000002bff027e24 */ /* 0x000fca000f8e00ff */
[----:B------:R-:W-:Y:S01]  /*18c0*/  LOP3.LUT R2, R2, 0x10000, RZ, 0xfc, !PT ;  /* 0x0001000002027812 */ /* 0x000fe200078efcff */
[----:B--2---:R-:W-:Y:S06]  /*18d0*/  @P1 BRA `(.L_x_2310) ;  /* 0x0000000000081947 */ /* 0x004fec0003800000 */
[----:B------:R-:W2:Y:S02]  /*18e0*/  SYNCS.PHASECHK.TRANS64.TRYWAIT P1, [UR39+0x33430], R0 ;  /* 0x03343000ff0075a7 */ /* 0x000ea40008020167 */
[----:B--2---:R-:W-:Y:S05]  /*18f0*/  @!P1 BRA `(.L_x_2311) ;  /* 0x0000013000389947 */ /* 0x004fea0003800000 */
.L_x_2310:
[----:B------:R-:W-:Y:S05]  /*1900*/  WARPSYNC.ALL ;  /* 0x0000000000007948 */ /* 0x000fea0003800000 */
[----:B0-----:R-:W-:Y:S01]  /*1910*/  IMAD.MOV.U32 R3, RZ, RZ, -0x7fffffe0 ;  /* 0x80000020ff037424 */ /* 0x001fe200078e00ff */
        /* <DEDUP_REMOVED lines=35> */
[----:B------:R-:W-:Y:S01]  /*1b50*/  R2UR UR10, R2 ;  /* 0x00000000020a72ca */ /* 0x000fe200000e0000 */
[----:B------:R-:W-:Y:S01]  /*1b60*/  UMOV UR9, 0x80000020 ;  /* 0x8000002000097882 */ /* 0x000fe20000000000 */
[----:B------:R-:W-:Y:S01]  /*1b70*/  UIADD3 UR11, UR54, 0x202, URZ ;  /* 0x00000202360b7890 */ /* 0x000fe2000fffe03f */
[----:B------:R-:W-:-:S10]  /*1b80*/  UMOV UR5, UR9 ;  /* 0x0000000900057c82 */ /* 0x000fd40008000000 */
[----:B------:R-:W-:-:S07]  /*1b90*/  UIADD3 UR8, UR10, 0x2, URZ ;  /* 0x000000020a087890 */ /* 0x000fce000fffe03f */
[----:B------:R-:W-:Y:S01]  /*1ba0*/  UMOV UR4, UR8 ;  /* 0x0000000800047c82 */ /* 0x000fe20008000000 */
        /* <DEDUP_REMOVED lines=44> */
[----:B------:R-:W-:Y:S01]  /*1e70*/  UMOV UR5, UR9 ;  /* 0x0000000900057c82 */ /* 0x000fe20008000000 */
        /* <DEDUP_REMOVED lines=26> */
[----:B------:R-:W-:Y:S01]  /*2020*/  UMOV UR19, 0x80000020 ;  /* 0x8000002000137882 */ /* 0x000fe20000000000 */
[----:B------:R-:W-:-:S03]  /*2030*/  UMOV UR21, UR17 ;  /* 0x0000001100157c82 */ /* 0x000fc60008000000 */
[----:B------:R-:W-:Y:S01]  /*2040*/  UMOV UR20, UR16 ;  /* 0x0000001000147c82 */ /* 0x000fe20008000000 */
        /* <DEDUP_REMOVED lines=68> */
[----:B------:R-:W-:Y:S01]  /*2490*/  UIADD3 UR10, UR54, 0x702, URZ ;  /* 0x00000702360a7890 */ /* 0x000fe2000fffe03f */
[----:B------:R-:W-:Y:S02]  /*24a0*/  WARPGROUP.DEPBAR.LE gsb0, 0x0 ;  /* 0x00008000000079c5 */ /* 0x000fe40000010000 */
[----:B------:R-:W-:-:S06]  /*24b0*/  WARPGROUP.ARRIVE ;  /* 0x00000000000079c5 */ /* 0x000fcc0000000000 */
[----:B------:R-:W-:Y:S01]  /*24c0*/  QGMMA.64x32x32.F32.E4M3.E4M3 R40, gdesc[UR4], R40, gsb0 ;  /* 0x00600000042879f3 */ /* 0x000fe20008000828 */
[----:B------:R-:W-:Y:S01]  /*24d0*/  UMOV UR4, UR20 ;  /* 0x0000001400047c82 */ /* 0x000fe20008000000 */
        /* <DEDUP_REMOVED lines=36> */
.L_x_2312:
[----:B--2---:R-:W-:Y:S01]  /*2720*/  LOP3.LUT R5, R22, 0xffffff80, RZ, 0xc0, !PT ;  /* 0xffffff8016057812 */ /* 0x004fe200078ec0ff */
[----:B------:R-:W-:Y:S01]  /*2730*/  UISETP.NE.AND UP0, UPT, UR58, URZ, UPT ;  /* 0x0000003f3a00728c */ /* 0x000fe2000bf05270 */
[----:B------:R-:W-:Y:S01]  /*2740*/  LEA.HI R19, R19, R18, RZ, 0x2 ;  /* 0x0000001213137211 */ /* 0x000fe200078f10ff */
[----:B------:R-:W-:Y:S01]  /*2750*/  UMOV UR5, 0xffffff60 ;  /* 0xffffff6000057882 */ /* 0x000fe20000000000 */
[----:B------:R-:W-:Y:S01]  /*2760*/  LEA.HI R8, R23, R23, RZ, 0x1 ;  /* 0x0000001717087211 */ /* 0x000fe200078f08ff */
[----:B------:R-:W-:Y:S01]  /*2770*/  IMAD.IADD R5, R18, 0x1, -R5 ;  /* 0x0000000112057824 */ /* 0x000fe200078e0a05 */
[----:B------:R-:W-:Y:S01]  /*2780*/  LOP3.LUT R19, R19, 0xfffffffc, RZ, 0xc0, !PT ;  /* 0xfffffffc13137812 */ /* 0x000fe200078ec0ff */
[----:B------:R-:W-:Y:S01]  /*2790*/  UIMAD UR5, UR53, UR5, 0xa1 ;  /* 0x000000a1350574a4 */ /* 0x000fe2000f8e0205 */
[----:B------:R-:W-:Y:S01]  /*27a0*/  LOP3.LUT R8, R8, 0x3fffffe, RZ, 0xc0, !PT ;  /* 0x03fffffe08087812 */ /* 0x000fe200078ec0ff */
[----:B------:R-:W-:Y:S01]  /*27b0*/  IMAD.U32 R13, RZ, RZ, UR41 ;  /* 0x00000029ff0d7e24 */ /* 0x000fe2000f8e00ff */
[----:B-1----:R-:W-:Y:S01]  /*27c0*/  SHF.R.S32.HI R0, RZ, 0x1f, R5 ;  /* 0x0000001fff007819 */ /* 0x002fe20000011405 */
[----:B------:R-:W-:Y:S01]  /*27d0*/  IMAD.IADD R19, R18, 0x1, -R19 ;  /* 0x0000000112137824 */ /* 0x000fe200078e0a13 */
[----:B------:R-:W-:Y:S01]  /*27e0*/  PLOP3.LUT P1, PT, PT, PT, UP0, 0x80, 0x0 ;  /* 0x000000000000781c */ /* 0x000fe20003f2f008 */
[----:B------:R-:W-:Y:S01]  /*27f0*/  IMAD.IADD R8, R23, 0x1, -R8 ;  /* 0x0000000117087824 */ /* 0x000fe200078e0a08 */
[CC--:B------:R-:W-:Y:S01]  /*2800*/  LEA.HI R4, R0.reuse, R5.reuse, RZ, 0x2 ;  /* 0x0000000500047211 */ /* 0x0c0fe200078f10ff */
[----:B------:R-:W-:Y:S01]  /*2810*/  @UP0 ULDC UR4, c[0x0][0x44c] ;  /* 0x0001130000040ab9 */ /* 0x000fe20000000800 */
[----:B------:R-:W-:Y:S01]  /*2820*/  LEA.HI R6, R0, R5, RZ, 0x5 ;  /* 0x0000000500067211 */ /* 0x000fe200078f28ff */
[----:B------:R-:W-:Y:S01]  /*2830*/  ULDC UR7, c[0x0][0x288] ;  /* 0x0000a20000077ab9 */ /* 0x000fe20000000800 */
[--C-:B------:R-:W-:Y:S01]  /*2840*/  SHF.R.S32.HI R0, RZ, 0x2, R4.reuse ;  /* 0x00000002ff007819 */ /* 0x100fe20000011404 */
[----:B------:R-:W-:Y:S01]  /*2850*/  IMAD.U32 R129, RZ, RZ, UR38 ;  /* 0x00000026ff817e24 */ /* 0x000fe2000f8e00ff */
[----:B------:R-:W-:Y:S01]  /*2860*/  SHF.R.S32.HI R7, RZ, 0x1f, R4 ;  /* 0x0000001fff077819 */ /* 0x000fe20000011404 */
[----:B------:R-:W-:Y:S01]  /*2870*/  @UP0 ULDC UR10, c[0x0][0x450] ;  /* 0x00011400000a0ab9 */ /* 0x000fe20000000800 */
[----:B------:R-:W-:Y:S01]  /*2880*/  SHF.R.S32.HI R6, RZ, 0x5, R6 ;  /* 0x00000005ff067819 */ /* 0x000fe20000011406 */
[----:B------:R-:W-:Y:S01]  /*2890*/  UIADD3 UR6, UR39, 0x33440, URZ ;  /* 0x0003344027067890 */ /* 0x000fe2000fffe03f */
[----:B------:R-:W-:Y:S01]  /*28a0*/  LEA.HI R7, R7, R0, RZ, 0x3 ;  /* 0x0000000007077211 */ /* 0x000fe200078f18ff */
[----:B------:R-:W0:Y:S01]  /*28b0*/  S2UR UR61, SR_CgaCtaId ;  /* 0x00000000003d79c3 */ /* 0x000e220000008800 */
[----:B------:R-:W-:Y:S01]  /*28c0*/  LEA.HI R9, R19, R19, RZ, 0x1 ;  /* 0x0000001313097211 */ /* 0x000fe200078f08ff */
[----:B------:R-:W-:Y:S01]  /*28d0*/  UPRMT UR6, UR42, 0x654, UR6 ;  /* 0x000006542a067896 */ /* 0x000fe20008000006 */
[----:B------:R-:W-:-:S02]  /*28e0*/  LEA R10, R6, UR40, 0x4 ;  /* 0x00000028060a7c11 */ /* 0x000fc4000f8e20ff */
[----:B------:R-:W-:Y:S02]  /*28f0*/  LOP3.LUT R7, R7, 0xfffffff8, RZ, 0xc0, !PT ;  /* 0xfffffff807077812 */ /* 0x000fe400078ec0ff */
[----:B------:R-:W-:Y:S01]  /*2900*/  LOP3.LUT R6, R9, 0x1ffffffe, RZ, 0xc0, !PT ;  /* 0x1ffffffe09067812 */ /* 0x000fe200078ec0ff */
[----:B------:R-:W-:Y:S01]  /*2910*/  IMAD.U32 R9, RZ, RZ, UR5 ;  /* 0x00000005ff097e24 */ /* 0x000fe2000f8e00ff */
[----:B------:R-:W-:Y:S02]  /*2920*/  IADD3 R7, R10, R0, -R7 ;  /* 0x000000000a077210 */ /* 0x000fe40007ffe807 */
[----:B------:R-:W-:Y:S01]  /*2930*/  PLOP3.LUT P2, PT, PT, PT, UP0, 0x80, 0x0 ;  /* 0x000000000000781c */ /* 0x000fe20003f4f008 */
[----:B------:R-:W-:Y:S01]  /*2940*/  IMAD.IADD R6, R19, 0x1, -R6 ;  /* 0x0000000113067824 */ /* 0x000fe200078e0a06 */
[----:B------:R-:W-:Y:S01]  /*2950*/  SYNCS.ARRIVE.TRANS64.RED.A1T0 RZ, [UR6], RZ ;  /* 0x000000ffffff79a7 */ /* 0x000fe20008100406 */
[----:B------:R-:W-:Y:S01]  /*2960*/  IMAD R7, R8, 0x40, R7 ;  /* 0x0000004008077824 */ /* 0x000fe200078e0207 */
[----:B------:R-:W-:-:S03]  /*2970*/  LOP3.LUT R8, R4, 0x7ffffffc, RZ, 0xc0, !PT ;  /* 0x7ffffffc04087812 */ /* 0x000fc600078ec0ff */
[----:B------:R-:W-:Y:S02]  /*2980*/  IMAD R7, R6, 0x8, R7 ;  /* 0x0000000806077824 */ /* 0x000fe400078e0207 */
[----:B------:R-:W-:Y:S02]  /*2990*/  IMAD.IADD R8, R5, 0x1, -R8 ;  /* 0x0000000105087824 */ /* 0x000fe400078e0a08 */
[----:B------:R-:W-:Y:S01]  /*29a0*/  @P1 IMAD.HI.U32 R0, R7, UR4, RZ ;  /* 0x0000000407001c27 */ /* 0x000fe2000f8e00ff */
[----:B------:R-:W-:-:S03]  /*29b0*/  @UP0 ULDC UR4, c[0x0][0x450] ;  /* 0x0001140000040ab9 */ /* 0x000fc60000000800 */
[----:B------:R-:W-:Y:S01]  /*29c0*/  IMAD.MOV.U32 R11, RZ, RZ, R7 ;  /* 0x000000ffff0b7224 */ /* 0x000fe200078e0007 */
[----:B------:R-:W-:Y:S01]  /*29d0*/  @P2 SHF.R.U32.HI R11, RZ, UR4, R0 ;  /* 0x00000004ff0b2c19 */ /* 0x000fe20008011600 */
[----:B------:R-:W-:Y:S01]  /*29e0*/  UIMAD UR4, UR53, -0xa0, UR41 ;  /* 0xffffff60350478a4 */ /* 0x000fe2000f8e0229 */
[----:B------:R-:W-:Y:S01]  /*29f0*/  IMAD R0, R8, -0x2, R9 ;  /* 0xfffffffe08007824 */ /* 0x000fe200078e0209 */
[----:B------:R-:W-:Y:S02]  /*2a00*/  UIADD3 UR53, UR53, -0x2, URZ ;  /* 0xfffffffe35357890 */ /* 0x000fe4000fffe03f */
[----:B------:R-:W1:Y:S01]  /*2a10*/  SHFL.IDX PT, R6, R11, 0x1, 0x1c1f ;  /* 0x003c1f000b067f89 */ /* 0x000e6200000e0000 */
[----:B------:R-:W-:Y:S01]  /*2a20*/  UIADD3 UR4, UR4, 0xa0, URZ ;  /* 0x000000a004047890 */ /* 0x000fe2000fffe03f */
[----:B------:R-:W-:Y:S02]  /*2a30*/  IADD3 R13, R0, -UR7, R13 ;  /* 0x80000007000d7c10 */ /* 0x000fe4000fffe00d */
[----:B------:R-:W2:Y:S03]  /*2a40*/  SHFL.IDX PT, R11, R11, RZ, 0x1c1f ;  /* 0x001c1fff0b0b7589 */ /* 0x000ea600000e0000 */
[----:B------:R-:W-:Y:S01]  /*2a50*/  IMAD.U32 R5, RZ, RZ, UR4 ;  /* 0x00000004ff057e24 */ /* 0x000fe2000f8e00ff */
[----:B------:R-:W-:-:S02]  /*2a60*/  @UP0 ULDC UR4, c[0x0][0x44c] ;  /* 0x0001130000040ab9 */ /* 0x000fc40000000800 */
[----:B------:R-:W-:Y:S01]  /*2a70*/  UIMAD.WIDE.U32 UR4, UR40, UR4, URZ ;  /* 0x00000004280472a5 */ /* 0x000fe2000f8e003f */
[----:B------:R-:W-:-:S03]  /*2a80*/  IMAD R4, R8, -0x2, R5 ;  /* 0xfffffffe08047824 */ /* 0x000fc600078e0205 */
[----:B------:R-:W-:-:S04]  /*2a90*/  @UP0 USHF.R.U32.HI UR40, URZ, UR10, UR5 ;  /* 0x0000000a3f280299 */ /* 0x000fc80008011605 */
[----:B------:R-:W-:-:S04]  /*2aa0*/  UIADD3 UR4, UR40, -UR7, UR41 ;  /* 0x8000000728047290 */ /* 0x000fc8000fffe029 */
[----:B------:R-:W-:Y:S01]  /*2ab0*/  UIMAD.WIDE UR4, UR4, 0x66666667, URZ ;  /* 0x66666667040478a5 */ /* 0x000fe2000f8e023f */
[----:B-1----:R-:W-:-:S03]  /*2ac0*/  VIADDMNMX R6, R6, R13, R4, PT ;  /* 0x0000000d06067246 */ /* 0x002fc60003800104 */
[----:B------:R-:W-:Y:S01]  /*2ad0*/  USHF.R.U32.HI UR4, URZ, 0x1f, UR5 ;  /* 0x0000001f3f047899 */ /* 0x000fe20008011605 */
[C---:B------:R-:W-:Y:S02]  /*2ae0*/  ISETP.GT.AND P1, PT, R6.reuse, RZ, PT ;  /* 0x000000ff0600720c */ /* 0x040fe40003f24270 */
[C---:B------:R-:W-:Y:S01]  /*2af0*/  ISETP.GT.AND P2, PT, R6.reuse, 0x1, PT ;  /* 0x000000010600780c */ /* 0x040fe20003f44270 */
[----:B------:R-:W-:Y:S01]  /*2b00*/  ULEA.HI.SX32 UR4, UR5, UR4, 0x1a ;  /* 0x0000000405047291 */ /* 0x000fe2000f8fd23f */
[----:B------:R-:W-:Y:S02]  /*2b10*/  ISETP.GT.AND P3, PT, R6, 0x8, PT ;  /* 0x000000080600780c */ /* 0x000fe40003f64270 */
[----:B------:R-:W-:Y:S01]  /*2b20*/  FSEL R5, R90, -INF , P1 ;  /* 0xff8000005a057808 */ /* 0x000fe20000800000 */
[----:B------:R-:W-:Y:S01]  /*2b30*/  UISETP.LT.AND UP0, UPT, UR60, UR4, UPT ;  /* 0x000000043c00728c */ /* 0x000fe2000bf01270 */
[----:B------:R-:W-:Y:S01]  /*2b40*/  FSEL R9, R91, -INF , P2 ;  /* 0xff8000005b097808 */ /* 0x000fe20001000000 */
[----:B------:R-:W-:Y:S01]  /*2b50*/  UMOV UR5, URZ ;  /* 0x0000003f00057c82 */ /* 0x000fe20008000000 */
[----:B------:R-:W-:Y:S01]  /*2b60*/  ISETP.GT.AND P1, PT, R6, 0x9, PT ;  /* 0x000000090600780c */ /* 0x000fe20003f24270 */
[----:B------:R-:W-:Y:S01]  /*2b70*/  USEL UR55, UR60, UR4, !UP0 ;  /* 0x000000043c377287 */ /* 0x000fe2000c000000 */
[----:B------:R-:W-:-:S02]  /*2b80*/  FSEL R15, R94, -INF , P3 ;  /* 0xff8000005e0f7808 */ /* 0x000fc40001800000 */
[----:B------:R-:W-:Y:S01]  /*2b90*/  FMNMX.FTZ R0, R5, R9, !PT ;  /* 0x0000000905007209 */ /* 0x000fe20007810000 */
[----:B------:R-:W-:Y:S01]  /*2ba0*/  UISETP.GE.AND UP0, UPT, UR53, UR55, UPT ;  /* 0x000000373500728c */ /* 0x000fe2000bf06270 */
[C---:B------:R-:W-:Y:S01]  /*2bb0*/  ISETP.GT.AND P2, PT, R6.reuse, 0x10, PT ;  /* 0x000000100600780c */ /* 0x040fe20003f44270 */
[----:B------:R-:W-:Y:S01]  /*2bc0*/  UMOV UR4, URZ ;  /* 0x0000003f00047c82 */ /* 0x000fe20008000000 */
[----:B------:R-:W-:Y:S02]  /*2bd0*/  FSEL R19, R95, -INF , P1 ;  /* 0xff8000005f137808 */ /* 0x000fe40000800000 */
[----:B------:R-:W-:Y:S02]  /*2be0*/  FMNMX.FTZ R0, R15, R0, !PT ;  /* 0x000000000f007209 */ /* 0x000fe40007810000 */
[----:B------:R-:W-:Y:S02]  /*2bf0*/  ISETP.GT.AND P1, PT, R6, 0x11, PT ;  /* 0x000000110600780c */ /* 0x000fe40003f24270 */
[----:B------:R-:W-:-:S02]  /*2c00*/  FSEL R21, R98, -INF , P2 ;  /* 0xff80000062157808 */ /* 0x000fc40001000000 */
[----:B------:R-:W-:Y:S02]  /*2c10*/  FMNMX.FTZ R0, R19, R0, !PT ;  /* 0x0000000013007209 */ /* 0x000fe40007810000 */
[C---:B------:R-:W-:Y:S02]  /*2c20*/  ISETP.GT.AND P2, PT, R6.reuse, 0x18, PT ;  /* 0x000000180600780c */ /* 0x040fe40003f44270 */
        /* <DEDUP_REMOVED lines=101> */
[----:B------:R-:W-:Y:S02]  /*3280*/  FSEL R39, R39, -INF , P1 ;  /* 0xff80000027277808 */ /* 0x000fe40000800000 */
[----:B------:R-:W-:Y:S02]  /*3290*/  FMNMX.FTZ R0, R87, R0, !PT ;  /* 0x0000000057007209 */ /* 0x000fe40007810000 */
[----:B--2---:R-:W-:Y:S02]  /*32a0*/  VIADDMNMX R4, R11, R13, R4, PT ;  /* 0x0000000d0b047246 */ /* 0x004fe40003800104 */
[----:B------:R-:W-:Y:S02]  /*32b0*/  FMNMX.FTZ R10, R39, R0, !PT ;  /* 0x00000000270a7209 */ /* 0x000fe40007810000 */
[----:B------:R-:W-:-:S02]  /*32c0*/  ISETP.GT.AND P2, PT, R4, 0x1, PT ;  /* 0x000000010400780c */ /* 0x000fc40003f44270 */
[----:B------:R-:W-:Y:S01]  /*32d0*/  ISETP.GT.AND P3, PT, R4, 0x8, PT ;  /* 0x000000080400780c */ /* 0x000fe20003f64270 */
[----:B------:R-:W1:Y:S01]  /*32e0*/  SHFL.BFLY PT, R27, R10, 0x2, 0x1f ;  /* 0x0c401f000a1b7f89 */ /* 0x000e6200000e0000 */
[----:B------:R-:W-:Y:S02]  /*32f0*/  FSEL R89, R89, -INF , P2 ;  /* 0xff80000059597808 */ /* 0x000fe40001000000 */
[----:B------:R-:W-:Y:S02]  /*3300*/  FSEL R92, R92, -INF , P3 ;  /* 0xff8000005c5c7808 */ /* 0x000fe40001800000 */
[----:B------:R-:W-:-:S04]  /*3310*/  ISETP.GT.AND P2, PT, R4, 0x10, PT ;  /* 0x000000100400780c */ /* 0x000fc80003f44270 */
[----:B------:R-:W-:Y:S02]  /*3320*/  FSEL R96, R96, -INF , P2 ;  /* 0xff80000060607808 */ /* 0x000fe40001000000 */
[----:B------:R-:W-:-:S04]  /*3330*/  ISETP.GT.AND P2, PT, R4, 0x18, PT ;  /* 0x000000180400780c */ /* 0x000fc80003f44270 */
[----:B------:R-:W-:Y:S02]  /*3340*/  FSEL R100, R100, -INF , P2 ;  /* 0xff80000064647808 */ /* 0x000fe40001000000 */
[----:B------:R-:W-:-:S04]  /*3350*/  ISETP.GT.AND P2, PT, R4, 0x21, PT ;  /* 0x000000210400780c */ /* 0x000fc80003f44270 */
[----:B------:R-:W-:Y:S02]  /*3360*/  FSEL R73, R73, -INF , P2 ;  /* 0xff80000049497808 */ /* 0x000fe40001000000 */
[----:B------:R-:W-:Y:S02]  /*3370*/  ISETP.GT.AND P2, PT, R4, 0x29, PT ;  /* 0x000000290400780c */ /* 0x000fe40003f44270 */
[----:B-1----:R-:W-:Y:S02]  /*3380*/  FMNMX.FTZ R27, R10, R27, !PT ;  /* 0x0000001b0a1b7209 */ /* 0x002fe40007810000 */
[----:B------:R-:W-:Y:S02]  /*3390*/  FSEL R77, R77, -INF , P2 ;  /* 0xff8000004d4d7808 */ /* 0x000fe40001000000 */
[----:B------:R-:W-:Y:S01]  /*33a0*/  ISETP.GT.AND P2, PT, R4, 0x31, PT ;  /* 0x000000310400780c */ /* 0x000fe20003f44270 */
[----:B------:R-:W1:Y:S03]  /*33b0*/  SHFL.BFLY PT, R0, R27, 0x1, 0x1f ;  /* 0x0c201f001b007f89 */ /* 0x000e6600000e0000 */
[----:B------:R-:W-:-:S02]  /*33c0*/  FSEL R81, R81, -INF , P2 ;  /* 0xff80000051517808 */ /* 0x000fc40001000000 */
        /* <DEDUP_REMOVED lines=9> */
[C---:B------:R-:W-:Y:S01]  /*3460*/  FSETP.NEU.FTZ.AND P1, PT, R0.reuse, -INF , PT ;  /* 0xff8000000000780b */ /* 0x040fe20003f3d000 */
[----:B------:R-:W-:Y:S01]  /*3470*/  FFMA.FTZ R6, R0, R129, -8 ;  /* 0xc100000000067423 */ /* 0x000fe20000010081 */
[----:B------:R-:W-:-:S04]  /*3480*/  ISETP.GT.AND P2, PT, R4, 0x59, PT ;  /* 0x000000590400780c */ /* 0x000fc80003f44270 */
[----:B------:R-:W-:Y:S02]  /*3490*/  FSEL R6, R6, RZ, P1 ;  /* 0x000000ff06067208 */ /* 0x000fe40000800000 */
[----:B------:R-:W-:Y:S02]  /*34a0*/  ISETP.GT.AND P1, PT, R4, RZ, PT ;  /* 0x000000ff0400720c */ /* 0x000fe40003f24270 */
[----:B------:R-:W-:Y:S01]  /*34b0*/  FSEL R69, R69, -INF , P2 ;  /* 0xff80000045457808 */ /* 0x000fe20001000000 */
[--C-:B------:R-:W-:Y:S01]  /*34c0*/  FFMA.FTZ R10, R9, UR38, -R6.reuse ;  /* 0x00000026090a7c23 */ /* 0x100fe20008010806 */
[----:B------:R-:W-:Y:S01]  /*34d0*/  FSEL R88, R88, -INF , P1 ;  /* 0xff80000058587808 */ /* 0x000fe20000800000 */
[--C-:B------:R-:W-:Y:S01]  /*34e0*/  FFMA.FTZ R9, R15, UR38, -R6.reuse ;  /* 0x000000260f097c23 */ /* 0x100fe20008010806 */
[----:B------:R-:W-:Y:S01]  /*34f0*/  ISETP.GT.AND P1, PT, R4, 0x9, PT ;  /* 0x000000090400780c */ /* 0x000fe20003f24270 */
[--C-:B------:R-:W-:Y:S01]  /*3500*/  FFMA.FTZ R12, R19, UR38, -R6.reuse ;  /* 0x00000026130c7c23 */ /* 0x100fe20008010806 */
[----:B------:R-:W-:Y:S01]  /*3510*/  FMNMX.FTZ R13, R88, R89, !PT ;  /* 0x00000059580d7209 */ /* 0x000fe20007810000 */
[--C-:B------:R-:W-:Y:S01]  /*3520*/  FFMA.FTZ R21, R21, UR38, -R6.reuse ;  /* 0x0000002615157c23 */ /* 0x100fe20008010806 */
[----:B------:R-:W-:Y:S01]  /*3530*/  FSEL R93, R93, -INF , P1 ;  /* 0xff8000005d5d7808 */ /* 0x000fe20000800000 */
[--C-:B------:R-:W-:Y:S01]  /*3540*/  FFMA.FTZ R14, R23, UR38, -R6.reuse ;  /* 0x00000026170e7c23 */ /* 0x100fe20008010806 */
[----:B------:R-:W-:Y:S01]  /*3550*/  FMNMX.FTZ R18, R92, R13, !PT ;  /* 0x0000000d5c127209 */ /* 0x000fe20007810000 */
[----:B------:R1:W-:Y:S01]  /*3560*/  MUFU.EX2 R11, R21 ;  /* 0x00000015000b7308 */ /* 0x0003e20000000800 */
[----:B------:R-:W-:Y:S01]  /*3570*/  ISETP.GT.AND P1, PT, R4, 0x11, PT ;  /* 0x000000110400780c */ /* 0x000fe20003f24270 */
[--C-:B------:R-:W-:Y:S01]  /*3580*/  FFMA.FTZ R107, R107, UR38, -R6.reuse ;  /* 0x000000266b6b7c23 */ /* 0x100fe20008010806 */
[----:B------:R-:W-:Y:S01]  /*3590*/  FMNMX.FTZ R15, R93, R18, !PT ;  /* 0x000000125d0f7209 */ /* 0x000fe20007810000 */
[--C-:B------:R-:W-:Y:S01]  /*35a0*/  FFMA.FTZ R5, R5, UR38, -R6.reuse ;  /* 0x0000002605057c23 */ /* 0x100fe20008010806 */
[----:B------:R-:W-:Y:S01]  /*35b0*/  FSEL R97, R97, -INF , P1 ;  /* 0xff80000061617808 */ /* 0x000fe20000800000 */
[--C-:B------:R-:W-:Y:S01]  /*35c0*/  FFMA.FTZ R18, R109, UR38, -R6.reuse ;  /* 0x000000266d127c23 */ /* 0x100fe20008010806 */
[----:B------:R-:W-:Y:S01]  /*35d0*/  FMNMX.FTZ R20, R96, R15, !PT ;  /* 0x0000000f60147209 */ /* 0x000fe20007810000 */
[----:B------:R-:W-:Y:S01]  /*35e0*/  MUFU.EX2 R13, R107 ;  /* 0x0000006b000d7308 */ /* 0x000fe20000000800 */
[C---:B------:R-:W-:Y:S01]  /*35f0*/  ISETP.GT.AND P1, PT, R4.reuse, 0x19, PT ;  /* 0x000000190400780c */ /* 0x040fe20003f24270 */
[--C-:B------:R-:W-:Y:S01]  /*3600*/  FFMA.FTZ R111, R111, UR38, -R6.reuse ;  /* 0x000000266f6f7c23 */ /* 0x100fe20008010806 */
[----:B------:R-:W-:Y:S01]  /*3610*/  FMNMX.FTZ R15, R97, R20, !PT ;  /* 0x00000014610f7209 */ /* 0x000fe20007810000 */
[--C-:B------:R-:W-:Y:S01]  /*3620*/  FFMA.FTZ R115, R115, UR38, -R6.reuse ;  /* 0x0000002673737c23 */ /* 0x100fe20008010806 */
[----:B------:R-:W-:Y:S01]  /*3630*/  FSEL R101, R101, -INF , P1 ;  /* 0xff80000065657808 */ /* 0x000fe20000800000 */
[--C-:B------:R-:W-:Y:S01]  /*3640*/  FFMA.FTZ R119, R119, UR38, -R6.reuse ;  /* 0x0000002677777c23 */ /* 0x100fe20008010806 */
[----:B------:R-:W-:Y:S01]  /*3650*/  ISETP.GT.AND P1, PT, R4, 0x20, PT ;  /* 0x000000200400780c */ /* 0x000fe20003f24270 */
[----:B------:R-:W-:Y:S01]  /*3660*/  MUFU.EX2 R5, R5 ;  /* 0x0000000500057308 */ /* 0x000fe20000000800 */
[----:B------:R-:W-:Y:S01]  /*3670*/  FMNMX.FTZ R20, R100, R15, !PT ;  /* 0x0000000f64147209 */ /* 0x000fe20007810000 */
[--C-:B------:R-:W-:Y:S01]  /*3680*/  FFMA.FTZ R123, R123, UR38, -R6.reuse ;  /* 0x000000267b7b7c23 */ /* 0x100fe20008010806 */
[----:B------:R-:W-:Y:S01]  /*3690*/  FSEL R72, R72, -INF , P1 ;  /* 0xff80000048487808 */ /* 0x000fe20000800000 */
[--C-:B------:R-:W-:Y:S01]  /*36a0*/  FFMA.FTZ R127, R127, UR38, -R6.reuse ;  /* 0x000000267f7f7c23 */ /* 0x100fe20008010806 */
[----:B------:R-:W-:Y:S01]  /*36b0*/  FMNMX.FTZ R19, R101, R20, !PT ;  /* 0x0000001465137209 */ /* 0x000fe20007810000 */
[--C-:B------:R-:W-:Y:S01]  /*36c0*/  FFMA.FTZ R20, R113, UR38, -R6.reuse ;  /* 0x0000002671147c23 */ /* 0x100fe20008010806 */
[----:B------:R-:W-:Y:S01]  /*36d0*/  ISETP.GT.AND P1, PT, R4, 0x28, PT ;  /* 0x000000280400780c */ /* 0x000fe20003f24270 */
[----:B------:R-:W2:Y:S01]  /*36e0*/  MUFU.EX2 R10, R10 ;  /* 0x0000000a000a7308 */ /* 0x000ea20000000800 */
[----:B------:R-:W-:Y:S01]  /*36f0*/  FMNMX.FTZ R22, R72, R19, !PT ;  /* 0x0000001348167209 */ /* 0x000fe20007810000 */
[--C-:B------:R-:W-:Y:S01]  /*3700*/  FFMA.FTZ R38, R103, UR38, -R6.reuse ;  /* 0x0000002667267c23 */ /* 0x100fe20008010806 */
[----:B------:R-:W-:Y:S01]  /*3710*/  FSEL R76, R76, -INF , P1 ;  /* 0xff8000004c4c7808 */ /* 0x000fe20000800000 */
[--C-:B------:R-:W-:Y:S01]  /*3720*/  FFMA.FTZ R99, R99, UR38, -R6.reuse ;  /* 0x0000002663637c23 */ /* 0x100fe20008010806 */
[----:B------:R-:W-:Y:S01]  /*3730*/  FMNMX.FTZ R19, R73, R22, !PT ;  /* 0x0000001649137209 */ /* 0x000fe20007810000 */
[--C-:B------:R-:W-:Y:S01]  /*3740*/  FFMA.FTZ R95, R95, UR38, -R6.reuse ;  /* 0x000000265f5f7c23 */ /* 0x100fe20008010806 */
[----:B------:R-:W-:Y:S01]  /*3750*/  ISETP.GT.AND P1, PT, R4, 0x30, PT ;  /* 0x000000300400780c */ /* 0x000fe20003f24270 */
[----:B------:R-:W3:Y:S01]  /*3760*/  MUFU.EX2 R9, R9 ;  /* 0x0000000900097308 */ /* 0x000ee20000000800 */
[----:B------:R-:W-:Y:S01]  /*3770*/  FMNMX.FTZ R22, R76, R19, !PT ;  /* 0x000000134c167209 */ /* 0x000fe20007810000 */
[--C-:B------:R-:W-:Y:S01]  /*3780*/  FFMA.FTZ R31, R31, UR38, -R6.reuse ;  /* 0x000000261f1f7c23 */ /* 0x100fe20008010806 */
[----:B------:R-:W-:Y:S01]  /*3790*/  FSEL R80, R80, -INF , P1 ;  /* 0xff80000050507808 */ /* 0x000fe20000800000 */
[--C-:B------:R-:W-:Y:S01]  /*37a0*/  FFMA.FTZ R35, R35, UR38, -R6.reuse ;  /* 0x0000002623237c23 */ /* 0x100fe20008010806 */
[----:B-1----:R-:W-:Y:S01]  /*37b0*/  FMNMX.FTZ R21, R77, R22, !PT ;  /* 0x000000164d157209 */ /* 0x002fe20007810000 */
[----:B------:R-:W-:Y:S01]  /*37c0*/  FFMA.FTZ R22, R117, UR38, -R6 ;  /* 0x0000002675167c23 */ /* 0x000fe20008010806 */
[----:B------:R-:W-:Y:S01]  /*37d0*/  ISETP.GT.AND P1, PT, R4, 0x38, PT ;  /* 0x000000380400780c */ /* 0x000fe20003f24270 */
[----:B------:R-:W1:Y:S01]  /*37e0*/  MUFU.EX2 R12, R12 ;  /* 0x0000000c000c7308 */ /* 0x000e620000000800 */
[----:B------:R-:W-:Y:S01]  /*37f0*/  FMNMX.FTZ R26, R80, R21, !PT ;  /* 0x00000015501a7209 */ /* 0x000fe20007810000 */
[----:B--2---:R-:W-:Y:S01]  /*3800*/  FADD.FTZ R94, R5, R10 ;  /* 0x0000000a055e7221 */ /* 0x004fe20000010000 */
[----:B------:R-:W-:-:S02]  /*3810*/  FSEL R84, R84, -INF , P1 ;  /* 0xff80000054547808 */ /* 0x000fc40000800000 */
[----:B------:R-:W-:Y:S02]  /*3820*/  CS2R R102, SRZ ;  /* 0x0000000000667805 */ /* 0x000fe4000001ff00 */
[----:B------:R-:W-:Y:S02]  /*3830*/  FMNMX.FTZ R21, R81, R26, !PT ;  /* 0x0000001a51157209 */ /* 0x000fe40007810000 */
[----:B------:R-:W-:Y:S02]  /*3840*/  CS2R R108, SRZ ;  /* 0x00000000006c7805 */ /* 0x000fe4000001ff00 */
[----:B------:R-:W-:Y:S01]  /*3850*/  ISETP.GT.AND P1, PT, R4, 0x40, PT ;  /* 0x000000400400780c */ /* 0x000fe20003f24270 */
[----:B------:R-:W2:Y:S01]  /*3860*/  MUFU.EX2 R14, R14 ;  /* 0x0000000e000e7308 */ /* 0x000ea20000000800 */
[----:B------:R-:W-:Y:S02]  /*3870*/  FMNMX.FTZ R26, R84, R21, !PT ;  /* 0x00000015541a7209 */ /* 0x000fe40007810000 */
[----:B------:R-:W-:-:S02]  /*3880*/  CS2R R112, SRZ ;  /* 0x0000000000707805 */ /* 0x000fc4000001ff00 */
[----:B------:R-:W-:Y:S02]  /*3890*/  FSEL R56, R56, -INF , P1 ;  /* 0xff80000038387808 */ /* 0x000fe40000800000 */
[----:B------:R-:W-:Y:S02]  /*38a0*/  CS2R R116, SRZ ;  /* 0x0000000000747805 */ /* 0x000fe4000001ff00 */
[----:B------:R-:W-:Y:S01]  /*38b0*/  FMNMX.FTZ R23, R85, R26, !PT ;  /* 0x0000001a55177209 */ /* 0x000fe20007810000 */
[----:B------:R-:W-:Y:S01]  /*38c0*/  FFMA.FTZ R26, R121, UR38, -R6 ;  /* 0x00000026791a7c23 */ /* 0x000fe20008010806 */
[----:B------:R-:W-:Y:S01]  /*38d0*/  ISETP.GT.AND P1, PT, R4, 0x48, PT ;  /* 0x000000480400780c */ /* 0x000fe20003f24270 */
[----:B------:R-:W-:Y:S01]  /*38e0*/  MUFU.EX2 R18, R18 ;  /* 0x0000001200127308 */ /* 0x000fe20000000800 */
[----:B------:R-:W-:Y:S02]  /*38f0*/  FMNMX.FTZ R30, R56, R23, !PT ;  /* 0x00000017381e7209 */ /* 0x000fe40007810000 */
[----:B------:R-:W-:-:S02]  /*3900*/  FSEL R60, R60, -INF , P1 ;  /* 0xff8000003c3c7808 */ /* 0x000fc40000800000 */
[----:B------:R-:W-:Y:S02]  /*3910*/  FMNMX.FTZ R23, R57, R30, !PT ;  /* 0x0000001e39177209 */ /* 0x000fe40007810000 */
[----:B------:R-:W-:Y:S01]  /*3920*/  ISETP.GT.AND P1, PT, R4, 0x50, PT ;  /* 0x000000500400780c */ /* 0x000fe20003f24270 */
[----:B------:R4:W-:Y:S01]  /*3930*/  MUFU.EX2 R15, R111 ;  /* 0x0000006f000f7308 */ /* 0x0009e20000000800 */
[----:B------:R-:W-:Y:S02]  /*3940*/  FMNMX.FTZ R30, R60, R23, !PT ;  /* 0x000000173c1e7209 */ /* 0x000fe40007810000 */
[----:B------:R-:W-:Y:S02]  /*3950*/  FSEL R64, R64, -INF , P1 ;  /* 0xff80000040407808 */ /* 0x000fe40000800000 */
[----:B------:R-:W-:Y:S01]  /*3960*/  FMNMX.FTZ R27, R61, R30, !PT ;  /* 0x0000001e3d1b7209 */ /* 0x000fe20007810000 */
[----:B------:R-:W-:Y:S01]  /*3970*/  FFMA.FTZ R30, R125, UR38, -R6 ;  /* 0x000000267d1e7c23 */ /* 0x000fe20008010806 */
[----:B------:R-:W-:Y:S01]  /*3980*/  ISETP.GT.AND P1, PT, R4, 0x58, PT ;  /* 0x000000580400780c */ /* 0x000fe20003f24270 */
[----:B------:R-:W-:Y:S01]  /*3990*/  MUFU.EX2 R20, R20 ;  /* 0x0000001400147308 */ /* 0x000fe20000000800 */
[----:B------:R-:W-:-:S02]  /*39a0*/  FMNMX.FTZ R34, R64, R27, !PT ;  /* 0x0000001b40227209 */ /* 0x000fc40007810000 */
[----:B----4-:R-:W-:Y:S02]  /*39b0*/  CS2R R110, SRZ ;  /* 0x00000000006e7805 */ /* 0x010fe4000001ff00 */
[----:B------:R-:W-:Y:S02]  /*39c0*/  FSEL R68, R68, -INF , P1 ;  /* 0xff80000044447808 */ /* 0x000fe40000800000 */
[----:B------:R-:W-:Y:S02]  /*39d0*/  FMNMX.FTZ R27, R65, R34, !PT ;  /* 0x00000022411b7209 */ /* 0x000fe40007810000 */
[----:B------:R-:W-:Y:S01]  /*39e0*/  ISETP.GT.AND P1, PT, R4, 0x60, PT ;  /* 0x000000600400780c */ /* 0x000fe20003f24270 */
[----:B------:R4:W-:Y:S01]  /*39f0*/  MUFU.EX2 R19, R115 ;  /* 0x0000007300137308 */ /* 0x0009e20000000800 */
[----:B------:R-:W-:Y:S02]  /*3a00*/  FMNMX.FTZ R34, R68, R27, !PT ;  /* 0x0000001b44227209 */ /* 0x000fe40007810000 */
[----:B------:R-:W-:-:S02]  /*3a10*/  ISETP.GT.AND P2, PT, R4, 0x61, PT ;  /* 0x000000610400780c */ /* 0x000fc40003f44270 */
[----:B------:R-:W-:Y:S02]  /*3a20*/  FSEL R62, R40, -INF , P1 ;  /* 0xff800000283e7808 */ /* 0x000fe40000800000 */
[----:B------:R-:W-:Y:S01]  /*3a30*/  FMNMX.FTZ R107, R69, R34, !PT ;  /* 0x00000022456b7209 */ /* 0x000fe20007810000 */
[----:B------:R-:W-:Y:S01]  /*3a40*/  FFMA.FTZ R34, R105, UR38, -R6 ;  /* 0x0000002669227c23 */ /* 0x000fe20008010806 */
[----:B------:R-:W-:Y:S01]  /*3a50*/  ISETP.GT.AND P1, PT, R4, 0x68, PT ;  /* 0x000000680400780c */ /* 0x000fe20003f24270 */
[----:B------:R-:W-:Y:S01]  /*3a60*/  MUFU.EX2 R22, R22 ;  /* 0x0000001600167308 */ /* 0x000fe20000000800 */
[----:B------:R-:W-:Y:S02]  /*3a70*/  FSEL R66, R41, -INF , P2 ;  /* 0xff80000029427808 */ /* 0x000fe40001000000 */
[----:B------:R-:W-:Y:S02]  /*3a80*/  CS2R R104, SRZ ;  /* 0x0000000000687805 */ /* 0x000fe4000001ff00 */
[----:B------:R-:W-:-:S02]  /*3a90*/  FMNMX.FTZ R107, R62, R107, !PT ;  /* 0x0000006b3e6b7209 */ /* 0x000fc40007810000 */
[----:B----4-:R-:W-:Y:S02]  /*3aa0*/  CS2R R114, SRZ ;  /* 0x0000000000727805 */ /* 0x010fe4000001ff00 */
[----:B------:R-:W-:Y:S02]  /*3ab0*/  ISETP.GT.AND P2, PT, R4, 0x69, PT ;  /* 0x000000690400780c */ /* 0x000fe40003f44270 */
[----:B------:R-:W-:Y:S01]  /*3ac0*/  FSEL R70, R44, -INF , P1 ;  /* 0xff8000002c467808 */ /* 0x000fe20000800000 */
[----:B------:R-:W-:Y:S01]  /*3ad0*/  FFMA.FTZ R44, R63, UR38, -R6 ;  /* 0x000000263f2c7c23 */ /* 0x000fe20008010806 */
[----:B------:R-:W-:Y:S01]  /*3ae0*/  FMNMX.FTZ R107, R66, R107, !PT ;  /* 0x0000006b426b7209 */ /* 0x000fe20007810000 */
[----:B---3--:R-:W-:Y:S01]  /*3af0*/  FADD.FTZ R63, R9, R94 ;  /* 0x0000005e093f7221 */ /* 0x008fe20000010000 */
[----:B------:R-:W-:Y:S01]  /*3b00*/  ISETP.GT.AND P1, PT, R4, 0x70, PT ;  /* 0x000000700400780c */ /* 0x000fe20003f24270 */
[----:B------:R3:W-:Y:S01]  /*3b10*/  MUFU.EX2 R21, R119 ;  /* 0x0000007700157308 */ /* 0x0007e20000000800 */
[----:B------:R-:W-:Y:S01]  /*3b20*/  FSEL R45, R45, -INF , P2 ;  /* 0xff8000002d2d7808 */ /* 0x000fe20001000000 */
[----:B-1----:R-:W-:Y:S01]  /*3b30*/  FADD.FTZ R98, R12, R63 ;  /* 0x0000003f0c627221 */ /* 0x002fe20000010000 */
[----:B------:R-:W-:-:S02]  /*3b40*/  FMNMX.FTZ R40, R70, R107, !PT ;  /* 0x0000006b46287209 */ /* 0x000fc40007810000 */
[----:B------:R-:W-:Y:S02]  /*3b50*/  CS2R R106, SRZ ;  /* 0x00000000006a7805 */ /* 0x000fe4000001ff00 */
[----:B------:R-:W-:Y:S02]  /*3b60*/  ISETP.GT.AND P2, PT, R4, 0x71, PT ;  /* 0x000000710400780c */ /* 0x000fe40003f44270 */
[----:B------:R-:W-:Y:S01]  /*3b70*/  FSEL R48, R48, -INF , P1 ;  /* 0xff80000030307808 */ /* 0x000fe20000800000 */
[----:B------:R-:W-:Y:S01]  /*3b80*/  MUFU.EX2 R26, R26 ;  /* 0x0000001a001a7308 */ /* 0x000fe20000000800 */
[----:B------:R-:W-:Y:S02]  /*3b90*/  FMNMX.FTZ R41, R45, R40, !PT ;  /* 0x000000282d297209 */ /* 0x000fe40007810000 */
[----:B---3--:R-:W-:Y:S02]  /*3ba0*/  CS2R R118, SRZ ;  /* 0x0000000000767805 */ /* 0x008fe4000001ff00 */
[----:B------:R-:W-:-:S02]  /*3bb0*/  FSEL R58, R49, -INF , P2 ;  /* 0xff800000313a7808 */ /* 0x000fc40001000000 */
[----:B------:R-:W-:Y:S02]  /*3bc0*/  ISETP.GT.AND P1, PT, R4, 0x78, PT ;  /* 0x000000780400780c */ /* 0x000fe40003f24270 */
[----:B------:R-:W-:Y:S01]  /*3bd0*/  FMNMX.FTZ R49, R48, R41, !PT ;  /* 0x0000002930317209 */ /* 0x000fe20007810000 */
[----:B------:R-:W-:Y:S01]  /*3be0*/  MUFU.EX2 R23, R123 ;  /* 0x0000007b00177308 */ /* 0x000fe20000000800 */
[----:B------:R-:W-:Y:S02]  /*3bf0*/  ISETP.GT.AND P2, PT, R4, 0x79, PT ;  /* 0x000000790400780c */ /* 0x000fe40003f44270 */
[----:B------:R-:W-:Y:S02]  /*3c00*/  FSEL R52, R52, -INF , P1 ;  /* 0xff80000034347808 */ /* 0x000fe40000800000 */
[----:B------:R-:W-:Y:S02]  /*3c10*/  FMNMX.FTZ R49, R58, R49, !PT ;  /* 0x000000313a317209 */ /* 0x000fe40007810000 */
[----:B------:R-:W-:Y:S01]  /*3c20*/  FSEL R53, R53, -INF , P2 ;  /* 0xff80000035357808 */ /* 0x000fe20001000000 */
[----:B------:R-:W-:Y:S01]  /*3c30*/  MUFU.EX2 R30, R30 ;  /* 0x0000001e001e7308 */ /* 0x000fe20000000800 */
[----:B------:R-:W-:-:S02]  /*3c40*/  ISETP.GT.AND P1, PT, R4, 0x80, PT ;  /* 0x000000800400780c */ /* 0x000fc40003f24270 */
[----:B------:R-:W-:Y:S02]  /*3c50*/  FMNMX.FTZ R40, R52, R49, !PT ;  /* 0x0000003134287209 */ /* 0x000fe40007810000 */
[----:B------:R-:W-:Y:S02]  /*3c60*/  ISETP.GT.AND P2, PT, R4, 0x81, PT ;  /* 0x000000810400780c */ /* 0x000fe40003f44270 */
[----:B------:R-:W-:Y:S01]  /*3c70*/  FSEL R74, R24, -INF , P1 ;  /* 0xff800000184a7808 */ /* 0x000fe20000800000 */
[----:B------:R-:W-:Y:S01]  /*3c80*/  MUFU.EX2 R27, R127 ;  /* 0x0000007f001b7308 */ /* 0x000fe20000000800 */
[----:B------:R-:W-:Y:S01]  /*3c90*/  FMNMX.FTZ R49, R53, R40, !PT ;  /* 0x0000002835317209 */ /* 0x000fe20007810000 */
[--C-:B------:R-:W-:Y:S01]  /*3ca0*/  FFMA.FTZ R40, R51, UR38, -R6.reuse ;  /* 0x0000002633287c23 */ /* 0x100fe20008010806 */
[----:B------:R-:W-:Y:S02]  /*3cb0*/  ISETP.GT.AND P1, PT, R4, 0x88, PT ;  /* 0x000000880400780c */ /* 0x000fe40003f24270 */
[----:B------:R-:W-:Y:S01]  /*3cc0*/  FSEL R54, R25, -INF , P2 ;  /* 0xff80000019367808 */ /* 0x000fe20001000000 */
[----:B------:R-:W-:Y:S01]  /*3cd0*/  FFMA.FTZ R25, R91, UR38, -R6 ;  /* 0x000000265b197c23 */ /* 0x000fe20008010806 */
[----:B------:R-:W-:Y:S01]  /*3ce0*/  FMNMX.FTZ R49, R74, R49, !PT ;  /* 0x000000314a317209 */ /* 0x000fe20007810000 */
[----:B------:R-:W-:Y:S01]  /*3cf0*/  MUFU.EX2 R34, R34 ;  /* 0x0000002200227308 */ /* 0x000fe20000000800 */
[----:B------:R-:W-:-:S02]  /*3d00*/  ISETP.GT.AND P2, PT, R4, 0x89, PT ;  /* 0x000000890400780c */ /* 0x000fc40003f44270 */
[----:B------:R-:W-:Y:S01]  /*3d10*/  FSEL R78, R28, -INF , P1 ;  /* 0xff8000001c4e7808 */ /* 0x000fe20000800000 */
[----:B------:R-:W-:Y:S01]  /*3d20*/  FFMA.FTZ R28, R83, UR38, -R6 ;  /* 0x00000026531c7c23 */ /* 0x000fe20008010806 */
[----:B------:R-:W-:Y:S02]  /*3d30*/  FMNMX.FTZ R49, R54, R49, !PT ;  /* 0x0000003136317209 */ /* 0x000fe40007810000 */
[----:B------:R-:W-:Y:S01]  /*3d40*/  ISETP.GT.AND P1, PT, R4, 0x90, PT ;  /* 0x000000900400780c */ /* 0x000fe20003f24270 */
[----:B------:R-:W-:Y:S01]  /*3d50*/  MUFU.EX2 R38, R38 ;  /* 0x0000002600267308 */ /* 0x000fe20000000800 */
[----:B------:R-:W-:Y:S02]  /*3d60*/  FSEL R82, R29, -INF , P2 ;  /* 0xff8000001d527808 */ /* 0x000fe40001000000 */
[----:B------:R-:W-:Y:S02]  /*3d70*/  FMNMX.FTZ R49, R78, R49, !PT ;  /* 0x000000314e317209 */ /* 0x000fe40007810000 */
[----:B------:R-:W-:-:S02]  /*3d80*/  FSEL R83, R32, -INF , P1 ;  /* 0xff80000020537808 */ /* 0x000fc40000800000 */
[----:B------:R-:W-:Y:S01]  /*3d90*/  ISETP.GT.AND P2, PT, R4, 0x91, PT ;  /* 0x000000910400780c */ /* 0x000fe20003f44270 */
[----:B------:R1:W-:Y:S01]  /*3da0*/  MUFU.EX2 R41, R99 ;  /* 0x0000006300297308 */ /* 0x0003e20000000800 */
[----:B------:R-:W-:Y:S02]  /*3db0*/  FMNMX.FTZ R32, R82, R49, !PT ;  /* 0x0000003152207209 */ /* 0x000fe40007810000 */
[C---:B------:R-:W-:Y:S02]  /*3dc0*/  ISETP.GT.AND P1, PT, R4.reuse, 0x98, PT ;  /* 0x000000980400780c */ /* 0x040fe40003f24270 */
[----:B------:R-:W-:Y:S01]  /*3dd0*/  FSEL R86, R33, -INF , P2 ;  /* 0xff80000021567808 */ /* 0x000fe20001000000 */
[--C-:B------:R-:W-:Y:S01]  /*3de0*/  FFMA.FTZ R33, R71, UR38, -R6.reuse ;  /* 0x0000002647217c23 */ /* 0x100fe20008010806 */
[----:B------:R-:W-:Y:S01]  /*3df0*/  FMNMX.FTZ R29, R83, R32, !PT ;  /* 0x00000020531d7209 */ /* 0x000fe20007810000 */
[--C-:B------:R-:W-:Y:S01]  /*3e00*/  FFMA.FTZ R32, R43, UR38, -R6.reuse ;  /* 0x000000262b207c23 */ /* 0x100fe20008010806 */
[----:B------:R-:W-:Y:S01]  /*3e10*/  ISETP.GT.AND P2, PT, R4, 0x99, PT ;  /* 0x000000990400780c */ /* 0x000fe20003f44270 */
        /* <DEDUP_REMOVED lines=8> */
[--C-:B------:R-:W-:Y:S01]  /*3ea0*/  FFMA.FTZ R36, R46, UR38, -R6.reuse ;  /* 0x000000262e247c23 */ /* 0x100fe20008010806 */
[--C-:B------:R-:W-:Y:S01]  /*3eb0*/  FFMA.FTZ R46, R75, UR38, -R6.reuse ;  /* 0x000000264b2e7c23 */ /* 0x100fe20008010806 */
[----:B------:R-:W-:Y:S01]  /*3ec0*/  F2FP.SATFINITE.E4M3.F32.PACK_AB_MERGE_C R217, R12, R9, RZ ;  /* 0x000000090cd9723e */ /* 0x000fe200048070ff */
[----:B------:R-:W-:Y:S01]  /*3ed0*/  MUFU.EX2 R24, R95 ;  /* 0x0000005f00187308 */ /* 0x000fe20000000800 */
[----:B------:R-:W-:Y:S01]  /*3ee0*/  FMNMX.FTZ R4, R90, R37, !PT ;  /* 0x000000255a047209 */ /* 0x000fe20007810000 */
[----:B------:R-:W-:Y:S01]  /*3ef0*/  FFMA.FTZ R37, R50, UR38, -R6 ;  /* 0x0000002632257c23 */ /* 0x000fe20008010806 */
[----:B------:R-:W-:-:S03]  /*3f00*/  F2FP.SATFINITE.E4M3.F32.PACK_AB_MERGE_C R217, R10, R5, R217 ;  /* 0x000000050ad9723e */ /* 0x000fc600048070d9 */
[----:B------:R-:W3:Y:S02]  /*3f10*/  SHFL.BFLY PT, R49, R4, 0x2, 0x1f ;  /* 0x0c401f0004317f89 */ /* 0x000ee400000e0000 */
[----:B------:R-:W-:Y:S08]  /*3f20*/  MUFU.EX2 R25, R25 ;  /* 0x0000001900197308 */ /* 0x000ff00000000800 */
[----:B------:R-:W-:Y:S08]  /*3f30*/  MUFU.EX2 R28, R28 ;  /* 0x0000001c001c7308 */ /* 0x000ff00000000800 */
[----:B------:R-:W-:Y:S01]  /*3f40*/  MUFU.EX2 R33, R33 ;  /* 0x0000002100217308 */ /* 0x000fe20000000800 */
[----:B---3--:R-:W-:Y:S01]  /*3f50*/  FMNMX.FTZ R50, R4, R49, !PT ;  /* 0x0000003104327209 */ /* 0x008fe20007810000 */
[----:B------:R-:W-:Y:S01]  /*3f60*/  FFMA.FTZ R49, R67, UR38, -R6 ;  /* 0x0000002643317c23 */ /* 0x000fe20008010806 */
[----:B------:R-:W-:-:S05]  /*3f70*/  FADD.FTZ R67, R11, R98 ;  /* 0x000000620b437221 */ /* 0x000fca0000010000 */
[----:B------:R-:W-:Y:S01]  /*3f80*/  MUFU.EX2 R29, R29 ;  /* 0x0000001d001d7308 */ /* 0x000fe20000000800 */
[----:B------:R-:W3:Y:S01]  /*3f90*/  SHFL.BFLY PT, R51, R50, 0x1, 0x1f ;  /* 0x0c201f0032337f89 */ /* 0x000ee200000e0000 */
[----:B--2---:R-:W-:-:S04]  /*3fa0*/  FADD.FTZ R98, R14, R67 ;  /* 0x000000430e627221 */ /* 0x004fc80000010000 */
[----:B------:R-:W-:Y:S02]  /*3fb0*/  FADD.FTZ R67, R13, R98 ;  /* 0x000000620d437221 */ /* 0x000fe40000010000 */
[----:B------:R-:W-:Y:S01]  /*3fc0*/  MUFU.EX2 R32, R32 ;  /* 0x0000002000207308 */ /* 0x000fe20000000800 */
[----:B-1----:R-:W-:-:S07]  /*3fd0*/  CS2R R98, SRZ ;  /* 0x0000000000627805 */ /* 0x002fce000001ff00 */
[----:B------:R-:W-:Y:S08]  /*3fe0*/  MUFU.EX2 R36, R36 ;  /* 0x0000002400247308 */ /* 0x000ff00000000800 */
[----:B------:R-:W-:Y:S01]  /*3ff0*/  MUFU.EX2 R43, R43 ;  /* 0x0000002b002b7308 */ /* 0x000fe20000000800 */
[----:B---3--:R-:W-:Y:S01]  /*4000*/  FMNMX.FTZ R4, R50, R51, !PT ;  /* 0x0000003332047209 */ /* 0x008fe20007810000 */
[----:B------:R-:W-:-:S02]  /*4010*/  IMAD.U32 R51, RZ, RZ, UR38 ;  /* 0x00000026ff337e24 */ /* 0x000fc4000f8e00ff */
[--C-:B------:R-:W-:Y:S01]  /*4020*/  FFMA.FTZ R50, R79, UR38, -R6.reuse ;  /* 0x000000264f327c23 */ /* 0x100fe20008010806 */
[C---:B------:R-:W-:Y:S01]  /*4030*/  FSETP.NEU.FTZ.AND P1, PT, R4.reuse, -INF , PT ;  /* 0xff8000000400780b */ /* 0x040fe20003f3d000 */
[----:B------:R-:W-:Y:S02]  /*4040*/  FFMA.FTZ R51, R4, R51, -8 ;  /* 0xc100000004337423 */ /* 0x000fe40000010033 */
[----:B------:R-:W-:Y:S03]  /*4050*/  MUFU.EX2 R37, R37 ;  /* 0x0000002500257308 */ /* 0x000fe60000000800 */
[----:B------:R-:W-:Y:S01]  /*4060*/  FSEL R55, R51, RZ, P1 ;  /* 0x000000ff33377208 */ /* 0x000fe20000800000 */
[----:B------:R-:W-:Y:S01]  /*4070*/  FFMA.FTZ R51, R87, UR38, -R6 ;  /* 0x0000002657337c23 */ /* 0x000fe20008010806 */
[----:B------:R-:W-:-:S03]  /*4080*/  PLOP3.LUT P1, PT, PT, PT, UP0, 0x80, 0x0 ;  /* 0x000000000000781c */ /* 0x000fc60003f2f008 */
        /* <DEDUP_REMOVED lines=23> */
[--C-:B------:R-:W-:Y:S01]  /*4200*/  FFMA.FTZ R61, R61, UR38, -R55.reuse ;  /* 0x000000263d3d7c23 */ /* 0x100fe20008010837 */
[----:B------:R-:W2:Y:S01]  /*4210*/  MUFU.EX2 R92, R92 ;  /* 0x0000005c005c7308 */ /* 0x000ea20000000800 */
[--C-:B------:R-:W-:Y:S01]  /*4220*/  FFMA.FTZ R64, R64, UR38, -R55.reuse ;  /* 0x0000002640407c23 */ /* 0x100fe20008010837 */
        /* <DEDUP_REMOVED lines=16> */
[--C-:B------:R-:W-:Y:S01]  /*4330*/  FFMA.FTZ R78, R78, UR38, -R55.reuse ;  /* 0x000000264e4e7c23 */ /* 0x100fe20008010837 */
[--C-:B------:R-:W-:Y:S01]  /*4340*/  FFMA.FTZ R82, R82, UR38, -R55.reuse ;  /* 0x0000002652527c23 */ /* 0x100fe20008010837 */
[--C-:B------:R-:W-:Y:S01]  /*4350*/  FFMA.FTZ R83, R83, UR38, -R55.reuse ;  /* 0x0000002653537c23 */ /* 0x100fe20008010837 */
[--C-:B------:R-:W-:Y:S01]  /*4360*/  FFMA.FTZ R86, R86, UR38, -R55.reuse ;  /* 0x0000002656567c23 */ /* 0x100fe20008010837 */
[--C-:B------:R-:W-:Y:S01]  /*4370*/  FFMA.FTZ R71, R71, UR38, -R55.reuse ;  /* 0x0000002647477c23 */ /* 0x100fe20008010837 */
[----:B------:R-:W-:Y:S01]  /*4380*/  FFMA.FTZ R55, R90, UR38, -R55 ;  /* 0x000000265a377c23 */ /* 0x000fe20008010837 */
[----:B------:R-:W2:Y:S01]  /*4390*/  MUFU.EX2 R97, R97 ;  /* 0x0000006100617308 */ /* 0x000ea20000000800 */
[C---:B---3--:R-:W-:Y:S01]  /*43a0*/  FADD.FTZ R63, R93.reuse, R94 ;  /* 0x0000005e5d3f7221 */ /* 0x048fe20000010000 */
[----:B------:R-:W-:-:S02]  /*43b0*/  F2FP.SATFINITE.E4M3.F32.PACK_AB_MERGE_C R216, R93, R92, RZ ;  /* 0x0000005c5dd8723e */ /* 0x000fc400048070ff */
[----:B------:R-:W-:Y:S02]  /*43c0*/  CS2R R90, SRZ ;  /* 0x00000000005a7805 */ /* 0x000fe4000001ff00 */
[----:B------:R-:W-:Y:S02]  /*43d0*/  CS2R R92, SRZ ;  /* 0x00000000005c7805 */ /* 0x000fe4000001ff00 */
[----:B------:R-:W-:Y:S02]  /*43e0*/  F2FP.SATFINITE.E4M3.F32.PACK_AB_MERGE_C R216, R89, R88, R216 ;  /* 0x0000005859d8723e */ /* 0x000fe400048070d8 */
[----:B------:R-:W-:Y:S01]  /*43f0*/  CS2R R88, SRZ ;  /* 0x0000000000587805 */ /* 0x000fe2000001ff00 */
[----:B------:R-:W3:Y:S01]  /*4400*/  MUFU.EX2 R100, R100 ;  /* 0x0000006400647308 */ /* 0x000ee20000000800 */
[----:B-1----:R-:W-:Y:S01]  /*4410*/  FADD.FTZ R94, R96, R63 ;  /* 0x0000003f605e7221 */ /* 0x002fe20000010000 */
[----:B------:R-:W-:-:S06]  /*4420*/  FFMA.FTZ R63, R39, UR38, -R6 ;  /* 0x00000026273f7c23 */ /* 0x000fcc0008010806 */
[----:B------:R-:W1:Y:S01]  /*4430*/  MUFU.EX2 R101, R101 ;  /* 0x0000006500657308 */ /* 0x000e620000000800 */
[----:B--2---:R-:W-:Y:S01]  /*4440*/  FADD.FTZ R39, R97, R94 ;  /* 0x0000005e61277221 */ /* 0x004fe20000010000 */
[----:B------:R-:W-:-:S06]  /*4450*/  CS2R R94, SRZ ;  /* 0x00000000005e7805 */ /* 0x000fcc000001ff00 */
[----:B------:R-:W2:Y:S01]  /*4460*/  MUFU.EX2 R72, R72 ;  /* 0x0000004800487308 */ /* 0x000ea20000000800 */
[----:B---3--:R-:W-:-:S07]  /*4470*/  FADD.FTZ R6, R100, R39 ;  /* 0x0000002764067221 */ /* 0x008fce0000010000 */
[----:B------:R-:W3:Y:S01]  /*4480*/  MUFU.EX2 R73, R73 ;  /* 0x0000004900497308 */ /* 0x000ee20000000800 */
[C---:B-1----:R-:W-:Y:S01]  /*4490*/  FADD.FTZ R39, R101.reuse, R6 ;  /* 0x0000000665277221 */ /* 0x042fe20000010000 */
[----:B------:R-:W-:Y:S02]  /*44a0*/  F2FP.SATFINITE.E4M3.F32.PACK_AB_MERGE_C R218, R101, R100, RZ ;  /* 0x0000006465da723e */ /* 0x000fe400048070ff */
[----:B------:R-:W-:Y:S02]  /*44b0*/  CS2R R100, SRZ ;  /* 0x0000000000647805 */ /* 0x000fe4000001ff00 */
[----:B------:R-:W-:Y:S02]  /*44c0*/  F2FP.SATFINITE.E4M3.F32.PACK_AB_MERGE_C R218, R97, R96, R218 ;  /* 0x0000006061da723e */ /* 0x000fe400048070da */
[----:B------:R-:W-:Y:S01]  /*44d0*/  CS2R R96, SRZ ;  /* 0x0000000000607805 */ /* 0x000fe2000001ff00 */
[----:B------:R-:W1:Y:S01]  /*44e0*/  MUFU.EX2 R76, R76 ;  /* 0x0000004c004c7308 */ /* 0x000e620000000800 */
[----:B--2---:R-:W-:-:S07]  /*44f0*/  FADD.FTZ R6, R72, R39 ;  /* 0x0000002748067221 */ /* 0x004fce0000010000 */
[----:B------:R2:W-:Y:S01]  /*4500*/  MUFU.EX2 R59, R66 ;  /* 0x00000042003b7308 */ /* 0x0005e20000000800 */
[----:B---3--:R-:W-:-:S07]  /*4510*/  FADD.FTZ R39, R73, R6 ;  /* 0x0000000649277221 */ /* 0x008fce0000010000 */
[----:B------:R-:W3:Y:S01]  /*4520*/  MUFU.EX2 R77, R77 ;  /* 0x0000004d004d7308 */ /* 0x000ee20000000800 */
[----:B--2---:R-:W-:Y:S01]  /*4530*/  FADD.FTZ R66, R18, R67 ;  /* 0x0000004312427221 */ /* 0x004fe20000010000 */
[----:B-1----:R-:W-:Y:S01]  /*4540*/  FADD.FTZ R6, R76, R39 ;  /* 0x000000274c067221 */ /* 0x002fe20000010000 */
[----:B------:R-:W-:Y:S02]  /*4550*/  F2FP.SATFINITE.E4M3.F32.PACK_AB_MERGE_C R18, R18, R13, RZ ;  /* 0x0000000d1212723e */ /* 0x000fe400048070ff */
[----:B------:R-:W-:Y:S02]  /*4560*/  FADD.FTZ R67, R15, R66 ;  /* 0x000000420f437221 */ /* 0x000fe40000010000 */
[----:B------:R-:W-:Y:S01]  /*4570*/  F2FP.SATFINITE.E4M3.F32.PACK_AB_MERGE_C R219, R14, R11, R18 ;  /* 0x0000000b0edb723e */ /* 0x000fe20004807012 */
[----:B------:R-:W1:Y:S01]  /*4580*/  MUFU.EX2 R80, R80 ;  /* 0x0000005000507308 */ /* 0x000e620000000800 */
[----:B------:R-:W-:-:S04]  /*4590*/  FADD.FTZ R66, R20, R67 ;  /* 0x0000004314427221 */ /* 0x000fc80000010000 */
[----:B------:R-:W-:-:S03]  /*45a0*/  FADD.FTZ R67, R19, R66 ;  /* 0x0000004213437221 */ /* 0x000fc60000010000 */
[----:B------:R-:W2:Y:S01]  /*45b0*/  MUFU.EX2 R81, R81 ;  /* 0x0000005100517308 */ /* 0x000ea20000000800 */
[C---:B------:R-:W-:Y:S01]  /*45c0*/  FADD.FTZ R66, R22.reuse, R67 ;  /* 0x0000004316427221 */ /* 0x040fe20000010000 */
[----:B---3--:R-:W-:Y:S01]  /*45d0*/  FADD.FTZ R67, R77, R6 ;  /* 0x000000064d437221 */ /* 0x008fe20000010000 */
[----:B------:R-:W-:Y:S02]  /*45e0*/  F2FP.SATFINITE.E4M3.F32.PACK_AB_MERGE_C R22, R22, R19, RZ ;  /* 0x000000131616723e */ /* 0x000fe400048070ff */
[----:B------:R-:W-:Y:S01]  /*45f0*/  FADD.FTZ R75, R21, R66 ;  /* 0x00000042154b7221 */ /* 0x000fe20000010000 */
[----:B------:R-:W-:Y:S02]  /*4600*/  F2FP.SATFINITE.E4M3.F32.PACK_AB_MERGE_C R76, R77, R76, RZ ;  /* 0x0000004c4d4c723e */ /* 0x000fe400048070ff */
[----:B------:R-:W3:Y:S01]  /*4610*/  MUFU.EX2 R84, R84 ;  /* 0x0000005400547308 */ /* 0x000ee20000000800 */
[----:B-1----:R-:W-:Y:S01]  /*4620*/  FADD.FTZ R6, R80, R67 ;  /* 0x0000004350067221 */ /* 0x002fe20000010000 */
[----:B------:R-:W-:Y:S01]  /*4630*/  FADD.FTZ R66, R26, R75 ;  /* 0x0000004b1a427221 */ /* 0x000fe20000010000 */
[----:B------:R-:W-:-:S02]  /*4640*/  F2FP.SATFINITE.E4M3.F32.PACK_AB_MERGE_C R212, R73, R72, R76 ;  /* 0x0000004849d4723e */ /* 0x000fc4000480704c */
[----:B------:R-:W-:Y:S02]  /*4650*/  CS2R R72, SRZ ;  /* 0x0000000000487805 */ /* 0x000fe4000001ff00 */
[----:B------:R-:W-:Y:S01]  /*4660*/  F2FP.SATFINITE.E4M3.F32.PACK_AB_MERGE_C R213, R20, R15, R22 ;  /* 0x0000000f14d5723e */ /* 0x000fe20004807016 */
[----:B------:R-:W-:Y:S01]  /*4670*/  FADD.FTZ R75, R23, R66 ;  /* 0x00000042174b7221 */ /* 0x000fe20000010000 */
[C---:B------:R-:W-:Y:S01]  /*4680*/  F2FP.SATFINITE.E4M3.F32.PACK_AB_MERGE_C R23, R30.reuse, R23, RZ ;  /* 0x000000171e17723e */ /* 0x040fe200048070ff */
[----:B------:R-:W1:Y:S01]  /*4690*/  MUFU.EX2 R85, R85 ;  /* 0x0000005500557308 */ /* 0x000e620000000800 */
[----:B--2---:R-:W-:Y:S01]  /*46a0*/  FADD.FTZ R67, R81, R6 ;  /* 0x0000000651437221 */ /* 0x004fe20000010000 */
[----:B------:R-:W-:Y:S01]  /*46b0*/  FADD.FTZ R12, R30, R75 ;  /* 0x0000004b1e0c7221 */ /* 0x000fe20000010000 */
[----:B------:R-:W-:Y:S02]  /*46c0*/  F2FP.SATFINITE.E4M3.F32.PACK_AB_MERGE_C R215, R26, R21, R23 ;  /* 0x000000151ad7723e */ /* 0x000fe40004807017 */
[----:B------:R-:W-:-:S03]  /*46d0*/  CS2R R76, SRZ ;  /* 0x00000000004c7805 */ /* 0x000fc6000001ff00 */
[----:B------:R-:W2:Y:S01]  /*46e0*/  MUFU.EX2 R56, R56 ;  /* 0x0000003800387308 */ /* 0x000ea20000000800 */
[----:B---3--:R-:W-:Y:S01]  /*46f0*/  FADD.FTZ R6, R84, R67 ;  /* 0x0000004354067221 */ /* 0x008fe20000010000 */
[----:B------:R-:W-:-:S04]  /*4700*/  FADD.FTZ R67, R27, R12 ;  /* 0x0000000c1b437221 */ /* 0x000fc80000010000 */
[----:B------:R-:W-:Y:S02]  /*4710*/  FADD.FTZ R67, R34, R67 ;  /* 0x0000004322437221 */ /* 0x000fe40000010000 */
[----:B------:R-:W3:Y:S01]  /*4720*/  MUFU.EX2 R57, R57 ;  /* 0x0000003900397308 */ /* 0x000ee20000000800 */
[C---:B-1----:R-:W-:Y:S01]  /*4730*/  FADD.FTZ R9, R85.reuse, R6 ;  /* 0x0000000655097221 */ /* 0x042fe20000010000 */
[----:B------:R-:W-:Y:S01]  /*4740*/  FADD.FTZ R12, R38, R67 ;  /* 0x00000043260c7221 */ /* 0x000fe20000010000 */
[----:B------:R-:W-:Y:S02]  /*4750*/  F2FP.SATFINITE.E4M3.F32.PACK_AB_MERGE_C R84, R85, R84, RZ ;  /* 0x000000545554723e */ /* 0x000fe400048070ff */
[----:B------:R-:W-:Y:S02]  /*4760*/  CS2R R66, SRZ ;  /* 0x0000000000427805 */ /* 0x000fe4000001ff00 */
[C---:B------:R-:W-:Y:S01]  /*4770*/  F2FP.SATFINITE.E4M3.F32.PACK_AB_MERGE_C R38, R41.reuse, R38, RZ ;  /* 0x000000262926723e */ /* 0x040fe200048070ff */
[----:B------:R-:W-:Y:S01]  /*4780*/  FADD.FTZ R19, R41, R12 ;  /* 0x0000000c29137221 */ /* 0x000fe20000010000 */
[----:B------:R-:W-:Y:S01]  /*4790*/  F2FP.SATFINITE.E4M3.F32.PACK_AB_MERGE_C R214, R81, R80, R84 ;  /* 0x0000005051d6723e */ /* 0x000fe20004807054 */
[----:B------:R-:W1:Y:S01]  /*47a0*/  MUFU.EX2 R60, R60 ;  /* 0x0000003c003c7308 */ /* 0x000e620000000800 */
[----:B--2---:R-:W-:Y:S01]  /*47b0*/  FADD.FTZ R6, R56, R9 ;  /* 0x0000000938067221 */ /* 0x004fe20000010000 */
[----:B------:R-:W-:Y:S01]  /*47c0*/  FADD.FTZ R12, R24, R19 ;  /* 0x00000013180c7221 */ /* 0x000fe20000010000 */
[----:B------:R-:W-:-:S02]  /*47d0*/  F2FP.SATFINITE.E4M3.F32.PACK_AB_MERGE_C R209, R34, R27, R38 ;  /* 0x0000001b22d1723e */ /* 0x000fc40004807026 */
[----:B------:R-:W-:Y:S02]  /*47e0*/  CS2R R26, SRZ ;  /* 0x00000000001a7805 */ /* 0x000fe4000001ff00 */
[----:B------:R-:W-:Y:S02]  /*47f0*/  CS2R R80, SRZ ;  /* 0x0000000000507805 */ /* 0x000fe4000001ff00 */
[----:B------:R-:W-:Y:S01]  /*4800*/  CS2R R84, SRZ ;  /* 0x0000000000547805 */ /* 0x000fe2000001ff00 */
        /* <DEDUP_REMOVED lines=8> */
[----:B------:R-:W-:Y:S01]  /*4890*/  CS2R R56, SRZ ;  /* 0x0000000000387805 */ /* 0x000fe2000001ff00 */
[----:B------:R-:W2:Y:S01]  /*48a0*/  MUFU.EX2 R68, R68 ;  /* 0x0000004400447308 */ /* 0x000ea20000000800 */
[----:B---3--:R-:W-:Y:S01]  /*48b0*/  FADD.FTZ R6, R64, R13 ;  /* 0x0000000d40067221 */ /* 0x008fe20000010000 */
[----:B------:R-:W-:Y:S01]  /*48c0*/  FADD.FTZ R13, R25, R12 ;  /* 0x0000000c190d7221 */ /* 0x000fe20000010000 */
[----:B------:R-:W-:-:S03]  /*48d0*/  CS2R R60, SRZ ;  /* 0x00000000003c7805 */ /* 0x000fc6000001ff00 */
[----:B------:R-:W-:Y:S01]  /*48e0*/  FADD.FTZ R10, R28, R13 ;  /* 0x0000000d1c0a7221 */ /* 0x000fe20000010000 */
[----:B------:R-:W-:Y:S01]  /*48f0*/  F2FP.SATFINITE.E4M3.F32.PACK_AB_MERGE_C R28, R33, R28, RZ ;  /* 0x0000001c211c723e */ /* 0x000fe200048070ff */
[----:B------:R-:W3:Y:S01]  /*4900*/  MUFU.EX2 R69, R69 ;  /* 0x0000004500457308 */ /* 0x000ee20000000800 */
[----:B-1----:R-:W-:Y:S01]  /*4910*/  FADD.FTZ R5, R65, R6 ;  /* 0x0000000641057221 */ /* 0x002fe20000010000 */
[----:B------:R-:W-:Y:S01]  /*4920*/  FADD.FTZ R10, R33, R10 ;  /* 0x0000000a210a7221 */ /* 0x000fe20000010000 */
[----:B------:R-:W-:Y:S02]  /*4930*/  F2FP.SATFINITE.E4M3.F32.PACK_AB_MERGE_C R211, R25, R24, R28 ;  /* 0x0000001819d3723e */ /* 0x000fe4000480701c */
[----:B------:R-:W-:Y:S01]  /*4940*/  CS2R R24, SRZ ;  /* 0x0000000000187805 */ /* 0x000fe2000001ff00 */
[----:B------:R-:W-:Y:S02]  /*4950*/  FADD.FTZ R13, R29, R10 ;  /* 0x0000000a1d0d7221 */ /* 0x000fe40000010000 */
[----:B------:R-:W1:Y:S01]  /*4960*/  MUFU.EX2 R62, R62 ;  /* 0x0000003e003e7308 */ /* 0x000e620000000800 */
[----:B--2---:R-:W-:Y:S01]  /*4970*/  FADD.FTZ R6, R68, R5 ;  /* 0x0000000544067221 */ /* 0x004fe20000010000 */
[----:B------:R-:W-:-:S04]  /*4980*/  FADD.FTZ R13, R32, R13 ;  /* 0x0000000d200d7221 */ /* 0x000fc80000010000 */
[----:B------:R-:W-:Y:S01]  /*4990*/  FADD.FTZ R10, R36, R13 ;  /* 0x0000000d240a7221 */ /* 0x000fe20000010000 */
[----:B------:R-:W-:Y:S01]  /*49a0*/  F2FP.SATFINITE.E4M3.F32.PACK_AB_MERGE_C R36, R43, R36, RZ ;  /* 0x000000242b24723e */ /* 0x000fe200048070ff */
[----:B------:R-:W2:Y:S01]  /*49b0*/  MUFU.EX2 R70, R70 ;  /* 0x0000004600467308 */ /* 0x000ea20000000800 */
[C---:B---3--:R-:W-:Y:S01]  /*49c0*/  F2FP.SATFINITE.E4M3.F32.PACK_AB_MERGE_C R68, R69.reuse, R68, RZ ;  /* 0x000000444544723e */ /* 0x048fe200048070ff */
[----:B------:R-:W-:Y:S01]  /*49d0*/  FADD.FTZ R69, R69, R6 ;  /* 0x0000000645457221 */ /* 0x000fe20000010000 */
[----:B------:R-:W-:Y:S01]  /*49e0*/  FADD.FTZ R10, R43, R10 ;  /* 0x0000000a2b0a7221 */ /* 0x000fe20000010000 */
[----:B------:R-:W-:Y:S02]  /*49f0*/  F2FP.SATFINITE.E4M3.F32.PACK_AB_MERGE_C R205, R32, R29, R36 ;  /* 0x0000001d20cd723e */ /* 0x000fe40004807024 */
[----:B------:R-:W-:Y:S02]  /*4a00*/  CS2R R28, SRZ ;  /* 0x00000000001c7805 */ /* 0x000fe4000001ff00 */
[----:B------:R-:W-:-:S02]  /*4a10*/  F2FP.SATFINITE.E4M3.F32.PACK_AB_MERGE_C R210, R65, R64, R68 ;  /* 0x0000004041d2723e */ /* 0x000fc40004807044 */
[----:B------:R-:W-:Y:S01]  /*4a20*/  CS2R R32, SRZ ;  /* 0x0000000000207805 */ /* 0x000fe2000001ff00 */
[----:B------:R-:W3:Y:S01]  /*4a30*/  MUFU.EX2 R45, R45 ;  /* 0x0000002d002d7308 */ /* 0x000ee20000000800 */
[----:B-1----:R-:W-:Y:S01]  /*4a40*/  FADD.FTZ R6, R62, R69 ;  /* 0x000000453e067221 */ /* 0x002fe20000010000 */
[----:B------:R-:W-:Y:S02]  /*4a50*/  CS2R R64, SRZ ;  /* 0x0000000000407805 */ /* 0x000fe4000001ff00 */
[----:B------:R-:W-:Y:S01]  /*4a60*/  CS2R R68, SRZ ;  /* 0x0000000000447805 */ /* 0x000fe2000001ff00 */
[----:B------:R-:W-:-:S03]  /*4a70*/  FADD.FTZ R11, R59, R6 ;  /* 0x000000063b0b7221 */ /* 0x000fc60000010000 */
[----:B------:R-:W1:Y:S01]  /*4a80*/  MUFU.EX2 R48, R48 ;  /* 0x0000003000307308 */ /* 0x000e620000000800 */
[----:B--2---:R-:W-:Y:S01]  /*4a90*/  FADD.FTZ R6, R70, R11 ;  /* 0x0000000b46067221 */ /* 0x004fe20000010000 */
[----:B------:R-:W-:-:S04]  /*4aa0*/  FADD.FTZ R11, R37, R10 ;  /* 0x0000000a250b7221 */ /* 0x000fc80000010000 */
[----:B------:R-:W-:Y:S02]  /*4ab0*/  FADD.FTZ R13, R40, R11 ;  /* 0x0000000b280d7221 */ /* 0x000fe40000010000 */
[----:B------:R2:W4:Y:S01]  /*4ac0*/  MUFU.EX2 R39, R58 ;  /* 0x0000003a00277308 */ /* 0x0005220000000800 */
[C---:B---3--:R-:W-:Y:S01]  /*4ad0*/  F2FP.SATFINITE.E4M3.F32.PACK_AB_MERGE_C R70, R45.reuse, R70, RZ ;  /* 0x000000462d46723e */ /* 0x048fe200048070ff */
[----:B------:R-:W-:-:S03]  /*4ae0*/  FADD.FTZ R45, R45, R6 ;  /* 0x000000062d2d7221 */ /* 0x000fc60000010000 */
[----:B------:R-:W-:-:S03]  /*4af0*/  F2FP.SATFINITE.E4M3.F32.PACK_AB_MERGE_C R204, R59, R62, R70 ;  /* 0x0000003e3bcc723e */ /* 0x000fc60004807046 */
[----:B------:R-:W3:Y:S01]  /*4b00*/  MUFU.EX2 R52, R52 ;  /* 0x0000003400347308 */ /* 0x000ee20000000800 */
[----:B-1----:R-:W-:Y:S01]  /*4b10*/  FADD.FTZ R6, R48, R45 ;  /* 0x0000002d30067221 */ /* 0x002fe20000010000 */
[----:B--2---:R-:W-:-:S06]  /*4b20*/  CS2R R58, SRZ ;  /* 0x00000000003a7805 */ /* 0x004fcc000001ff00 */
[----:B------:R-:W1:Y:S01]  /*4b30*/  MUFU.EX2 R42, R42 ;  /* 0x0000002a002a7308 */ /* 0x000e620000000800 */
[----:B----4-:R-:W-:-:S07]  /*4b40*/  FADD.FTZ R11, R39, R6 ;  /* 0x00000006270b7221 */ /* 0x010fce0000010000 */
[----:B------:R-:W2:Y:S01]  /*4b50*/  MUFU.EX2 R53, R53 ;  /* 0x0000003500357308 */ /* 0x000ea20000000800 */
[----:B---3--:R-:W-:-:S07]  /*4b60*/  FADD.FTZ R6, R52, R11 ;  /* 0x0000000b34067221 */ /* 0x008fce0000010000 */
[----:B------:R-:W3:Y:S01]  /*4b70*/  MUFU.EX2 R47, R47 ;  /* 0x0000002f002f7308 */ /* 0x000ee20000000800 */
[----:B-1----:R-:W-:-:S07]  /*4b80*/  FADD.FTZ R10, R42, R13 ;  /* 0x0000000d2a0a7221 */ /* 0x002fce0000010000 */
[----:B------:R-:W1:Y:S01]  /*4b90*/  MUFU.EX2 R74, R74 ;  /* 0x0000004a004a7308 */ /* 0x000e620000000800 */
[C---:B--2---:R-:W-:Y:S01]  /*4ba0*/  F2FP.SATFINITE.E4M3.F32.PACK_AB_MERGE_C R52, R53.reuse, R52, RZ ;  /* 0x000000343534723e */ /* 0x044fe200048070ff */
[----:B------:R-:W-:-:S03]  /*4bb0*/  FADD.FTZ R53, R53, R6 ;  /* 0x0000000635357221 */ /* 0x000fc60000010000 */
[----:B------:R-:W-:Y:S02]  /*4bc0*/  F2FP.SATFINITE.E4M3.F32.PACK_AB_MERGE_C R206, R39, R48, R52 ;  /* 0x0000003027ce723e */ /* 0x000fe40004807034 */
[----:B------:R-:W-:Y:S01]  /*4bd0*/  CS2R R38, SRZ ;  /* 0x0000000000267805 */ /* 0x000fe2000001ff00 */
[----:B------:R-:W2:Y:S01]  /*4be0*/  MUFU.EX2 R44, R44 ;  /* 0x0000002c002c7308 */ /* 0x000ea20000000800 */
[C---:B---3--:R-:W-:Y:S01]  /*4bf0*/  F2FP.SATFINITE.E4M3.F32.PACK_AB_MERGE_C R42, R47.reuse, R42, RZ ;  /* 0x0000002a2f2a723e */ /* 0x048fe200048070ff */
[----:B------:R-:W-:-:S03]  /*4c00*/  FADD.FTZ R47, R47, R10 ;  /* 0x0000000a2f2f7221 */ /* 0x000fc60000010000 */
[----:B------:R-:W-:Y:S02]  /*4c10*/  F2FP.SATFINITE.E4M3.F32.PACK_AB_MERGE_C R207, R40, R37, R42 ;  /* 0x0000002528cf723e */ /* 0x000fe4000480702a */
[----:B------:R-:W-:Y:S02]  /*4c20*/  CS2R R36, SRZ ;  /* 0x0000000000247805 */ /* 0x000fe4000001ff00 */
[----:B------:R-:W-:Y:S01]  /*4c30*/  CS2R R40, SRZ ;  /* 0x0000000000287805 */ /* 0x000fe2000001ff00 */
[----:B------:R-:W3:Y:S01]  /*4c40*/  MUFU.EX2 R9, R54 ;  /* 0x0000003600097308 */ /* 0x000ee20000000800 */
[----:B-1----:R-:W-:Y:S01]  /*4c50*/  FADD.FTZ R10, R74, R53 ;  /* 0x000000354a0a7221 */ /* 0x002fe20000010000 */
[----:B------:R-:W-:Y:S02]  /*4c60*/  CS2R R42, SRZ ;  /* 0x00000000002a7805 */ /* 0x000fe4000001ff00 */
[----:B------:R-:W-:-:S04]  /*4c70*/  CS2R R52, SRZ ;  /* 0x0000000000347805 */ /* 0x000fc8000001ff00 */
[----:B------:R-:W1:Y:S01]  /*4c80*/  MUFU.EX2 R49, R49 ;  /* 0x0000003100317308 */ /* 0x000e620000000800 */
[----:B--2---:R-:W-:-:S07]  /*4c90*/  FADD.FTZ R12, R44, R47 ;  /* 0x0000002f2c0c7221 */ /* 0x004fce0000010000 */
[----:B------:R-:W2:Y:S01]  /*4ca0*/  MUFU.EX2 R78, R78 ;  /* 0x0000004e004e7308 */ /* 0x000ea20000000800 */
[----:B---3--:R-:W-:-:S07]  /*4cb0*/  FADD.FTZ R11, R9, R10 ;  /* 0x0000000a090b7221 */ /* 0x008fce0000010000 */
[----:B------:R-:W3:Y:S01]  /*4cc0*/  MUFU.EX2 R46, R46 ;  /* 0x0000002e002e7308 */ /* 0x000ee20000000800 */
[----:B-1----:R-:W-:-:S07]  /*4cd0*/  FADD.FTZ R13, R49, R12 ;  /* 0x0000000c310d7221 */ /* 0x002fce0000010000 */
[----:B------:R-:W1:Y:S01]  /*4ce0*/  MUFU.EX2 R31, R31 ;  /* 0x0000001f001f7308 */ /* 0x000e620000000800 */
[----:B--2---:R-:W-:-:S07]  /*4cf0*/  FADD.FTZ R12, R78, R11 ;  /* 0x0000000b4e0c7221 */ /* 0x004fce0000010000 */
[----:B------:R-:W2:Y:S01]  /*4d00*/  MUFU.EX2 R5, R82 ;  /* 0x0000005200057308 */ /* 0x000ea20000000800 */
[----:B---3--:R-:W-:-:S07]  /*4d10*/  FADD.FTZ R14, R46, R13 ;  /* 0x0000000d2e0e7221 */ /* 0x008fce0000010000 */
[----:B------:R-:W3:Y:S01]  /*4d20*/  MUFU.EX2 R83, R83 ;  /* 0x0000005300537308 */ /* 0x000ee20000000800 */
[C---:B-1----:R-:W-:Y:S01]  /*4d30*/  F2FP.SATFINITE.E4M3.F32.PACK_AB_MERGE_C R46, R31.reuse, R46, RZ ;  /* 0x0000002e1f2e723e */ /* 0x042fe200048070ff */
[----:B------:R-:W-:-:S03]  /*4d40*/  FADD.FTZ R31, R31, R14 ;  /* 0x0000000e1f1f7221 */ /* 0x000fc60000010000 */
[----:B------:R-:W-:Y:S02]  /*4d50*/  F2FP.SATFINITE.E4M3.F32.PACK_AB_MERGE_C R201, R49, R44, R46 ;  /* 0x0000002c31c9723e */ /* 0x000fe4000480702e */
[----:B------:R-:W-:Y:S02]  /*4d60*/  CS2R R44, SRZ ;  /* 0x00000000002c7805 */ /* 0x000fe4000001ff00 */
[----:B------:R-:W-:Y:S01]  /*4d70*/  CS2R R46, SRZ ;  /* 0x00000000002e7805 */ /* 0x000fe2000001ff00 */
[----:B------:R-:W1:Y:S01]  /*4d80*/  MUFU.EX2 R50, R50 ;  /* 0x0000003200327308 */ /* 0x000e620000000800 */
[C---:B--2---:R-:W-:Y:S01]  /*4d90*/  FADD.FTZ R12, R5.reuse, R12 ;  /* 0x0000000c050c7221 */ /* 0x044fe20000010000 */
[----:B------:R-:W-:Y:S02]  /*4da0*/  F2FP.SATFINITE.E4M3.F32.PACK_AB_MERGE_C R78, R5, R78, RZ ;  /* 0x0000004e054e723e */ /* 0x000fe400048070ff */
[----:B------:R-:W-:Y:S02]  /*4db0*/  CS2R R48, SRZ ;  /* 0x0000000000307805 */ /* 0x000fe4000001ff00 */
[----:B------:R-:W-:-:S02]  /*4dc0*/  F2FP.SATFINITE.E4M3.F32.PACK_AB_MERGE_C R200, R9, R74, R78 ;  /* 0x0000004a09c8723e */ /* 0x000fc4000480704e */
[----:B------:R-:W-:Y:S01]  /*4dd0*/  CS2R R74, SRZ ;  /* 0x00000000004a7805 */ /* 0x000fe2000001ff00 */
[----:B------:R-:W2:Y:S01]  /*4de0*/  MUFU.EX2 R86, R86 ;  /* 0x0000005600567308 */ /* 0x000ea20000000800 */
[----:B---3--:R-:W-:Y:S01]  /*4df0*/  FADD.FTZ R5, R83, R12 ;  /* 0x0000000c53057221 */ /* 0x008fe20000010000 */
[----:B------:R-:W-:-:S06]  /*4e00*/  CS2R R78, SRZ ;  /* 0x00000000004e7805 */ /* 0x000fcc000001ff00 */
[----:B------:R-:W3:Y:S01]  /*4e10*/  MUFU.EX2 R35, R35 ;  /* 0x0000002300237308 */ /* 0x000ee20000000800 */
[----:B-1----:R-:W-:Y:S01]  /*4e20*/  FADD.FTZ R14, R50, R31 ;  /* 0x0000001f320e7221 */ /* 0x002fe20000010000 */
[----:B------:R-:W-:-:S06]  /*4e30*/  CS2R R30, SRZ ;  /* 0x00000000001e7805 */ /* 0x000fcc000001ff00 */
[----:B------:R-:W-:Y:S01]  /*4e40*/  MUFU.EX2 R71, R71 ;  /* 0x0000004700477308 */ /* 0x000fe20000000800 */
[----:B--2---:R-:W-:-:S07]  /*4e50*/  FADD.FTZ R12, R86, R5 ;  /* 0x00000005560c7221 */ /* 0x004fce0000010000 */
[----:B------:R1:W2:Y:S01]  /*4e60*/  MUFU.EX2 R6, R55 ;  /* 0x0000003700067308 */ /* 0x0002a20000000800 */
[----:B---3--:R-:W-:-:S07]  /*4e70*/  FADD.FTZ R14, R35, R14 ;  /* 0x0000000e230e7221 */ /* 0x008fce0000010000 */
[----:B------:R-:W3:Y:S01]  /*4e80*/  MUFU.EX2 R51, R51 ;  /* 0x0000003300337308 */ /* 0x000ee20000000800 */
[----:B-1----:R-:W-:-:S07]  /*4e90*/  CS2R R54, SRZ ;  /* 0x0000000000367805 */ /* 0x002fce000001ff00 */
[----:B------:R1:W4:Y:S01]  /*4ea0*/  MUFU.EX2 R10, R63 ;  /* 0x0000003f000a7308 */ /* 0x0003220000000800 */
[----:B--2---:R-:W-:Y:S01]  /*4eb0*/  F2FP.SATFINITE.E4M3.F32.PACK_AB_MERGE_C R9, R6, R71, RZ ;  /* 0x000000470609723e */ /* 0x004fe200048070ff */
[----:B------:R-:W-:-:S03]  /*4ec0*/  FADD.FTZ R71, R71, R12 ;  /* 0x0000000c47477221 */ /* 0x000fc60000010000 */
[----:B------:R-:W-:Y:S01]  /*4ed0*/  F2FP.SATFINITE.E4M3.F32.PACK_AB_MERGE_C R202, R86, R83, R9 ;  /* 0x0000005356ca723e */ /* 0x000fe20004807009 */
[----:B------:R-:W-:Y:S01]  /*4ee0*/  FADD.FTZ R6, R6, R71 ;  /* 0x0000004706067221 */ /* 0x000fe20000010000 */
[----:B------:R-:W-:Y:S02]  /*4ef0*/  CS2R R70, SRZ ;  /* 0x0000000000467805 */ /* 0x000fe4000001ff00 */
[----:B------:R-:W-:Y:S01]  /*4f00*/  CS2R R82, SRZ ;  /* 0x0000000000527805 */ /* 0x000fe2000001ff00 */
[----:B---3--:R-:W-:Y:S01]  /*4f10*/  FADD.FTZ R5, R51, R14 ;  /* 0x0000000e33057221 */ /* 0x008fe20000010000 */
[----:B-1----:R-:W-:Y:S02]  /*4f20*/  CS2R R62, SRZ ;  /* 0x00000000003e7805 */ /* 0x002fe4000001ff00 */
[----:B------:R-:W-:Y:S02]  /*4f30*/  CS2R R86, SRZ ;  /* 0x0000000000567805 */ /* 0x000fe4000001ff00 */
[C---:B----4-:R-:W-:Y:S01]  /*4f40*/  F2FP.SATFINITE.E4M3.F32.PACK_AB_MERGE_C R11, R10.reuse, R51, RZ ;  /* 0x000000330a0b723e */ /* 0x050fe200048070ff */
[----:B------:R-:W-:-:S03]  /*4f50*/  FADD.FTZ R5, R10, R5 ;  /* 0x000000050a057221 */ /* 0x000fc60000010000 */
[----:B------:R-:W-:Y:S02]  /*4f60*/  F2FP.SATFINITE.E4M3.F32.PACK_AB_MERGE_C R203, R35, R50, R11 ;  /* 0x0000003223cb723e */ /* 0x000fe4000480700b */
        /* <DEDUP_REMOVED lines=54> */
[----:B------:R-:W-:Y:S01]  /*52d0*/  UMOV UR52, URZ ;  /* 0x0000003f00347c82 */ /* 0x000fe20008000000 */
[----:B------:R-:W-:Y:S01]  /*52e0*/  UMOV UR6, URZ ;  /* 0x0000003f00067c82 */ /* 0x000fe20008000000 */
[----:B------:R-:W-:-:S05]  /*52f0*/  ULDC UR53, c[0x0][0x2f0] ;  /* 0x0000bc0000357ab9 */ /* 0x000fca0000000800 */
.L_x_2324:
[----:B------:R-:W-:Y:S01]  /*5300*/  ISETP.NE.AND P2, PT, RZ, UR56, PT ;  /* 0x00000038ff007c0c */ /* 0x000fe2000bf45270 */
[----:B------:R-:W-:-:S04]  /*5310*/  UISETP.NE.AND UP0, UPT, UR6, 0x1, UPT ;  /* 0x000000010600788c */ /* 0x000fc8000bf05270 */
[----:B------:R-:W-:-:S04]  /*5320*/  USEL UR5, URZ, 0x1, UP0 ;  /* 0x000000013f057887 */ /* 0x000fc80008000000 */
[----:B------:R-:W-:-:S04]  /*5330*/  ULOP3.LUT UR5, UR52, UR5, URZ, 0x3c, !UPT ;  /* 0x0000000534057292 */ /* 0x000fc8000f8e3c3f */
[----:B------:R-:W-:Y:S08]  /*5340*/  @P2 BRA `(.L_x_2314) ;  /* 0x0000000000382947 */ /* 0x000ff00003800000 */
[----:B------:R-:W-:Y:S05]  /*5350*/  @!P0 BRA `(.L_x_2315) ;  /* 0x0000000000048947 */ /* 0x000fea0003800000 */
[----:B------:R-:W-:Y:S01]  /*5360*/  BPT.TRAP 0x1 ;  /* 0x000000040000795c */ /* 0x000fe20000300000 */
.L_x_2315:
        /* <DEDUP_REMOVED lines=9> */
.L_x_2316:
[----:B-1----:R-:W-:Y:S05]  /*5400*/  @P1 BRA `(.L_x_2314) ;  /* 0x0000000000081947 */ /* 0x002fea0003800000 */
[----:B------:R-:W1:Y:S02]  /*5410*/  SYNCS.PHASECHK.TRANS64.TRYWAIT P1, [UR4+0x33430], R0 ;  /* 0x03343000ff0075a7 */ /* 0x000e640008020144 */
[----:B-1----:R-:W-:Y:S05]  /*5420*/  @!P1 BRA `(.L_x_2317) ;  /* 0x000000f400849947 */ /* 0x002fea0003800000 */
.L_x_2314:
        /* <DEDUP_REMOVED lines=21> */
[----:B------:R-:W-:Y:S01]  /*5580*/  UIADD3 UR46, UR30, 0x180, URZ ;  /* 0x000001801e2e7890 */ /* 0x000fe2000fffe03f */
[----:B------:R-:W-:Y:S01]  /*5590*/  UMOV UR47, 0x80000020 ;  /* 0x80000020002f7882 */ /* 0x000fe20000000000 */
[----:B------:R-:W-:Y:S01]  /*55a0*/  UIADD3 UR50, UR30, 0x200, URZ ;  /* 0x000002001e327890 */ /* 0x000fe2000fffe03f */
[----:B------:R-:W-:Y:S01]  /*55b0*/  UMOV UR51, 0x80000020 ;  /* 0x8000002000337882 */ /* 0x000fe20000000000 */
[----:B------:R-:W-:Y:S01]  /*55c0*/  UIADD3 UR10, UR30, 0x2, URZ ;  /* 0x000000021e0a7890 */ /* 0x000fe2000fffe03f */
[----:B------:R-:W-:Y:S01]  /*55d0*/  WARPGROUP.ARRIVE ;  /* 0x00000000000079c5 */ /* 0x000fe20000000000 */
[----:B------:R-:W-:Y:S01]  /*55e0*/  UMOV UR11, 0x80000020 ;  /* 0x80000020000b7882 */ /* 0x000fe20000000000 */
[----:B------:R-:W-:-:S02]  /*55f0*/  UIADD3 UR14, UR30, 0x82, URZ ;  /* 0x000000821e0e7890 */ /* 0x000fc4000fffe03f */
[----:B------:R-:W-:Y:S02]  /*5600*/  UIADD3 UR15, UR30, 0x182, URZ ;  /* 0x000001821e0f7890 */ /* 0x000fe4000fffe03f */
[----:B------:R-:W-:Y:S01]  /*5610*/  QGMMA.64x32x32.F32.E4M3.E4M3 R184, gdesc[UR28], RZ, !UPT, gsb0 ;  /* 0x006000001cb879f3 */ /* 0x000fe2000c0008ff */
[----:B------:R-:W-:Y:S01]  /*5620*/  UIADD3 UR18, UR30, 0x282, URZ ;  /* 0x000002821e127890 */ /* 0x000fe2000fffe03f */
[----:B------:R-:W-:Y:S01]  /*5630*/  UMOV UR19, 0x80000020 ;  /* 0x8000002000137882 */ /* 0x000fe20000000000 */
[----:B------:R-:W-:Y:S01]  /*5640*/  UIADD3 UR22, UR30, 0x500, URZ ;  /* 0x000005001e167890 */ /* 0x000fe2000fffe03f */
[----:B------:R-:W-:Y:S01]  /*5650*/  UMOV UR23, 0x80000020 ;  /* 0x8000002000177882 */ /* 0x000fe20000000000 */
[----:B------:R-:W-:Y:S01]  /*5660*/  UIADD3 UR26, UR30, 0x502, URZ ;  /* 0x000005021e1a7890 */ /* 0x000fe2000fffe03f */
[----:B------:R-:W-:Y:S01]  /*5670*/  UMOV UR27, 0x80000020 ;  /* 0x80000020001b7882 */ /* 0x000fe20000000000 */
[----:B------:R-:W-:Y:S01]  /*5680*/  UMOV UR28, UR24 ;  /* 0x00000018001c7c82 */ /* 0x000fe20008000000 */
[----:B------:R-:W-:Y:S01]  /*5690*/  UMOV UR29, UR25 ;  /* 0x00000019001d7c82 */ /* 0x000fe20008000000 */
[----:B------:R-:W-:Y:S01]  /*56a0*/  UMOV UR31, 0x80000020 ;  /* 0x80000020001f7882 */ /* 0x000fe20000000000 */
[----:B------:R-:W-:-:S02]  /*56b0*/  WARPGROUP.DEPBAR.LE gsb0, 0x0 ;  /* 0x00008000000079c5 */ /* 0x000fc40000010000 */
        /* <DEDUP_REMOVED lines=153> */
.L_x_2319:
[----:B------:R-:W-:Y:S01]  /*6050*/  ULEA UR10, UR6, UR39, 0x3 ;  /* 0x00000027060a7291 */ /* 0x000fe2000f8e183f */
[----:B------:R-:W-:-:S05]  /*6060*/  IMAD.U32 R0, RZ, RZ, UR52 ;  /* 0x00000034ff007e24 */ /* 0x000fca000f8e00ff */
[----:B------:R-:W-:-:S04]  /*6070*/  SHF.L.U32 R0, R0, 0x1f, RZ ;  /* 0x0000001f00007819 */ /* 0x000fc800000006ff */
[----:B------:R0:W1:Y:S01]  /*6080*/  SYNCS.PHASECHK.TRANS64.TRYWAIT P1, [UR10+0x33450], R0 ;  /* 0x03345000ff0075a7 */ /* 0x000062000802014a */
[----:B------:R-:W-:Y:S05]  /*6090*/  @!P0 BRA `(.L_x_2320) ;  /* 0x0000000000048947 */ /* 0x000fea0003800000 */
[----:B------:R-:W-:Y:S01]  /*60a0*/  BPT.TRAP 0x1 ;  /* 0x000000040000795c */ /* 0x000fe20000300000 */
.L_x_2320:
[----:B-1----:R-:W-:Y:S05]  /*60b0*/  @P1 BRA `(.L_x_2318) ;  /* 0x0000000000081947 */ /* 0x002fea0003800000 */
[----:B------:R-:W1:Y:S02]  /*60c0*/  SYNCS.PHASECHK.TRANS64.TRYWAIT P1, [UR10+0x33450], R0 ;  /* 0x03345000ff0075a7 */ /* 0x000e64000802014a */
[----:B-1----:R-:W-:Y:S05]  /*60d0*/  @!P1 BRA `(.L_x_2321) ;  /* 0x000000e800709947 */ /* 0x002fea0003800000 */
.L_x_2318:
        /* <DEDUP_REMOVED lines=34> */
.L_x_2322:
[----:B------:R-:W-:Y:S01]  /*6300*/  UISETP.NE.AND UP0, UPT, UR58, URZ, UPT ;  /* 0x0000003f3a00728c */ /* 0x000fe2000bf05270 */
[----:B0-----:R-:W-:Y:S01]  /*6310*/  IMAD.MOV.U32 R0, RZ, RZ, R7 ;  /* 0x000000ffff007224 */ /* 0x001fe200078e0007 */
[----:B------:R-:W-:Y:S01]  /*6320*/  ULDC UR11, c[0x0][0x288] ;  /* 0x0000a200000b7ab9 */ /* 0x000fe20000000800 */
[----:B------:R-:W-:Y:S02]  /*6330*/  IMAD.MOV.U32 R11, RZ, RZ, -0x2 ;  /* 0xfffffffeff0b7424 */ /* 0x000fe400078e00ff */
[----:B------:R-:W-:Y:S01]  /*6340*/  IMAD.U32 R12, RZ, RZ, UR53 ;  /* 0x00000035ff0c7e24 */ /* 0x000fe2000f8e00ff */
[----:B------:R-:W-:Y:S02]  /*6350*/  PLOP3.LUT P1, PT, PT, PT, UP0, 0x80, 0x0 ;  /* 0x000000000000781c */ /* 0x000fe40003f2f008 */
[----:B------:R-:W-:-:S03]  /*6360*/  PLOP3.LUT P2, PT, PT, PT, UP0, 0x80, 0x0 ;  /* 0x000000000000781c */ /* 0x000fc60003f4f008 */
[----:B------:R-:W-:-:S08]  /*6370*/  @UP0 ULDC UR10, c[0x0][0x44c] ;  /* 0x00011300000a0ab9 */ /* 0x000fd00000000800 */
[----:B------:R-:W-:Y:S01]  /*6380*/  @P1 IMAD.HI.U32 R4, R7, UR10, RZ ;  /* 0x0000000a07041c27 */ /* 0x000fe2000f8e00ff */
[----:B------:R-:W-:-:S04]  /*6390*/  @UP0 ULDC UR10, c[0x0][0x450] ;  /* 0x00011400000a0ab9 */ /* 0x000fc80000000800 */
[----:B------:R-:W-:Y:S01]  /*63a0*/  @P2 SHF.R.U32.HI R0, RZ, UR10, R4 ;  /* 0x0000000aff002c19 */ /* 0x000fe20008011604 */
[----:B------:R-:W-:Y:S02]  /*63b0*/  UMOV UR10, 0x1 ;  /* 0x00000001000a7882 */ /* 0x000fe40000000000 */
[----:B------:R-:W-:Y:S02]  /*63c0*/  UIMAD UR10, UR7, -0xa0, UR10 ;  /* 0xffffff60070a78a4 */ /* 0x000fe4000f8e020a */
[----:B------:R-:W0:Y:S04]  /*63d0*/  SHFL.IDX PT, R4, R0, RZ, 0x1c1f ;  /* 0x001c1fff00047589 */ /* 0x000e2800000e0000 */
[----:B------:R-:W-:Y:S01]  /*63e0*/  IMAD R11, R8, R11, UR10 ;  /* 0x0000000a080b7e24 */ /* 0x000fe2000f8e020b */
[----:B------:R-:W1:Y:S01]  /*63f0*/  SHFL.IDX PT, R0, R0, 0x1, 0x1c1f ;  /* 0x003c1f0000007f89 */ /* 0x000e6200000e0000 */
[----:B------:R-:W-:-:S02]  /*6400*/  ULEA UR10, UR4, UR39, 0x3 ;  /* 0x00000027040a7291 */ /* 0x000fc4000f8e183f */
[----:B------:R-:W-:Y:S02]  /*6410*/  IMAD R11, R12, UR57, R11 ;  /* 0x000000390c0b7c24 */ /* 0x000fe4000f8e020b */
[----:B------:R-:W-:-:S04]  /*6420*/  UIADD3 UR10, UR10, 0x33440, URZ ;  /* 0x000334400a0a7890 */ /* 0x000fc8000fffe03f */
[----:B------:R-:W-:-:S09]  /*6430*/  UPRMT UR10, UR61, 0x654, UR10 ;  /* 0x000006543d0a7896 */ /* 0x000fd2000800000a */
[----:B------:R-:W-:Y:S01]  /*6440*/  SYNCS.ARRIVE.TRANS64.RED.A1T0 RZ, [UR10], RZ ;  /* 0x000000ffffff79a7 */ /* 0x000fe2000810040a */
[----:B0-----:R-:W-:-:S04]  /*6450*/  IADD3 R4, R4, -UR11, R11 ;  /* 0x8000000b04047c10 */ /* 0x001fc8000fffe00b */
[C---:B------:R-:W-:Y:S02]  /*6460*/  ISETP.GT.AND P1, PT, R4.reuse, RZ, PT ;  /* 0x000000ff0400720c */ /* 0x040fe40003f24270 */
[----:B------:R-:W-:Y:S02]  /*6470*/  ISETP.GT.AND P2, PT, R4, 0x1, PT ;  /* 0x000000010400780c */ /* 0x000fe40003f44270 */
[----:B------:R-:W-:Y:S02]  /*6480*/  FSEL R184, R184, -INF , P1 ;  /* 0xff800000b8b87808 */ /* 0x000fe40000800000 */
[----:B------:R-:W-:Y:S02]  /*6490*/  ISETP.GT.AND P1, PT, R4, 0x8, PT ;  /* 0x000000080400780c */ /* 0x000fe40003f24270 */
[----:B------:R-:W-:Y:S02]  /*64a0*/  FSEL R185, R185, -INF , P2 ;  /* 0xff800000b9b97808 */ /* 0x000fe40001000000 */
[----:B------:R-:W-:-:S02]  /*64b0*/  FMNMX.FTZ R12, R184, R9, !PT ;  /* 0x00000009b80c7209 */ /* 0x000fc40007810000 */
[----:B------:R-:W-:Y:S02]  /*64c0*/  ISETP.GT.AND P2, PT, R4, 0x9, PT ;  /* 0x000000090400780c */ /* 0x000fe40003f44270 */
[----:B------:R-:W-:Y:S02]  /*64d0*/  FSEL R188, R188, -INF , P1 ;  /* 0xff800000bcbc7808 */ /* 0x000fe40000800000 */
[----:B------:R-:W-:Y:S02]  /*64e0*/  FMNMX.FTZ R13, R185, R12, !PT ;  /* 0x0000000cb90d7209 */ /* 0x000fe40007810000 */
        /* <DEDUP_REMOVED lines=108> */
[----:B------:R-:W-:Y:S02]  /*6bb0*/  FSEL R133, R133, -INF , P2 ;  /* 0xff80000085857808 */ /* 0x000fe40001000000 */
[----:B------:R-:W-:Y:S02]  /*6bc0*/  FMNMX.FTZ R4, R132, R13, !PT ;  /* 0x0000000d84047209 */ /* 0x000fe40007810000 */
[----:B-1----:R-:W-:-:S02]  /*6bd0*/  IADD3 R11, R0, -UR11, R11 ;  /* 0x8000000b000b7c10 */ /* 0x002fc4000fffe00b */
[----:B------:R-:W-:Y:S02]  /*6be0*/  FMNMX.FTZ R14, R133, R4, !PT ;  /* 0x00000004850e7209 */ /* 0x000fe40007810000 */
[C---:B------:R-:W-:Y:S02]  /*6bf0*/  ISETP.GT.AND P2, PT, R11.reuse, RZ, PT ;  /* 0x000000ff0b00720c */ /* 0x040fe40003f44270 */
[C---:B------:R-:W-:Y:S01]  /*6c00*/  ISETP.GT.AND P3, PT, R11.reuse, 0x1, PT ;  /* 0x000000010b00780c */ /* 0x040fe20003f64270 */
[----:B------:R-:W0:Y:S01]  /*6c10*/  SHFL.BFLY PT, R13, R14, 0x2, 0x1f ;  /* 0x0c401f000e0d7f89 */ /* 0x000e2200000e0000 */
        /* <DEDUP_REMOVED lines=12> */
[----:B0-----:R-:W-:Y:S01]  /*6ce0*/  FMNMX.FTZ R15, R14, R13, !PT ;  /* 0x0000000d0e0f7209 */ /* 0x001fe20007810000 */
[----:B------:R-:W-:Y:S01]  /*6cf0*/  IMAD.U32 R13, RZ, RZ, UR38 ;  /* 0x00000026ff0d7e24 */ /* 0x000fe2000f8e00ff */
[----:B------:R-:W-:Y:S02]  /*6d00*/  ISETP.GT.AND P2, PT, R11, 0x18, PT ;  /* 0x000000180b00780c */ /* 0x000fe40003f44270 */
[----:B------:R-:W-:Y:S01]  /*6d10*/  FSEL R195, R195, -INF , P3 ;  /* 0xff800000c3c37808 */ /* 0x000fe20001800000 */
[----:B------:R-:W0:Y:S01]  /*6d20*/  SHFL.BFLY PT, R4, R15, 0x1, 0x1f ;  /* 0x0c201f000f047f89 */ /* 0x000e2200000e0000 */
[----:B------:R-:W-:-:S02]  /*6d30*/  ISETP.GT.AND P3, PT, R11, 0x19, PT ;  /* 0x000000190b00780c */ /* 0x000fc40003f64270 */
[----:B------:R-:W-:Y:S02]  /*6d40*/  FSEL R198, R198, -INF , P2 ;  /* 0xff800000c6c67808 */ /* 0x000fe40001000000 */
[----:B------:R-:W-:Y:S02]  /*6d50*/  FSEL R199, R199, -INF , P3 ;  /* 0xff800000c7c77808 */ /* 0x000fe40001800000 */
[C---:B------:R-:W-:Y:S02]  /*6d60*/  ISETP.GT.AND P2, PT, R11.reuse, 0x20, PT ;  /* 0x000000200b00780c */ /* 0x040fe40003f44270 */
[C---:B------:R-:W-:Y:S02]  /*6d70*/  ISETP.GT.AND P3, PT, R11.reuse, 0x21, PT ;  /* 0x000000210b00780c */ /* 0x040fe40003f64270 */
[----:B------:R-:W-:Y:S02]  /*6d80*/  FSEL R170, R170, -INF , P2 ;  /* 0xff800000aaaa7808 */ /* 0x000fe40001000000 */
[----:B------:R-:W-:-:S02]  /*6d90*/  ISETP.GT.AND P2, PT, R11, 0x28, PT ;  /* 0x000000280b00780c */ /* 0x000fc40003f44270 */
[----:B------:R-:W-:Y:S02]  /*6da0*/  FSEL R171, R171, -INF , P3 ;  /* 0xff800000abab7808 */ /* 0x000fe40001800000 */
[C---:B------:R-:W-:Y:S02]  /*6db0*/  ISETP.GT.AND P3, PT, R11.reuse, 0x29, PT ;  /* 0x000000290b00780c */ /* 0x040fe40003f64270 */
[----:B------:R-:W-:Y:S02]  /*6dc0*/  FSEL R174, R174, -INF , P2 ;  /* 0xff800000aeae7808 */ /* 0x000fe40001000000 */
[----:B------:R-:W-:Y:S02]  /*6dd0*/  ISETP.GT.AND P2, PT, R11, 0x30, PT ;  /* 0x000000300b00780c */ /* 0x000fe40003f44270 */
[----:B------:R-:W-:Y:S02]  /*6de0*/  FSEL R175, R175, -INF , P3 ;  /* 0xff800000afaf7808 */ /* 0x000fe40001800000 */
[----:B0-----:R-:W-:-:S02]  /*6df0*/  FMNMX.FTZ R4, R15, R4, !PT ;  /* 0x000000040f047209 */ /* 0x001fc40007810000 */
[----:B------:R-:W-:Y:S02]  /*6e00*/  ISETP.GT.AND P3, PT, R11, 0x31, PT ;  /* 0x000000310b00780c */ /* 0x000fe40003f64270 */
[C---:B------:R-:W-:Y:S01]  /*6e10*/  FSETP.NEU.FTZ.AND P1, PT, R4.reuse, -INF , PT ;  /* 0xff8000000400780b */ /* 0x040fe20003f3d000 */
[----:B------:R-:W-:-:S01]  /*6e20*/  FFMA.FTZ R12, R4, R13, -8 ;  /* 0xc1000000040c7423 */ /* 0x000fc2000001000d */
[----:B------:R-:W-:Y:S02]  /*6e30*/  FSEL R178, R178, -INF , P2 ;  /* 0xff800000b2b27808 */ /* 0x000fe40001000000 */
[----:B------:R-:W-:Y:S02]  /*6e40*/  ISETP.GT.AND P2, PT, R11, 0x38, PT ;  /* 0x000000380b00780c */ /* 0x000fe40003f44270 */
[----:B------:R-:W-:Y:S02]  /*6e50*/  FSEL R12, R12, RZ, P1 ;  /* 0x000000ff0c0c7208 */ /* 0x000fe40000800000 */
[----:B------:R-:W-:-:S02]  /*6e60*/  FSEL R179, R179, -INF , P3 ;  /* 0xff800000b3b37808 */ /* 0x000fc40001800000 */
[----:B------:R-:W-:Y:S01]  /*6e70*/  ISETP.GT.AND P3, PT, R11, 0x39, PT ;  /* 0x000000390b00780c */ /* 0x000fe20003f64270 */
[----:B------:R-:W-:-:S01]  /*6e80*/  FFMA.FTZ R14, R185, UR38, -R12 ;  /* 0x00000026b90e7c23 */ /* 0x000fc2000801080c */
[----:B------:R-:W-:Y:S01]  /*6e90*/  FMNMX.FTZ R185, R191, R0, !PT ;  /* 0x00000000bfb97209 */ /* 0x000fe20007810000 */
[----:B------:R-:W-:-:S01]  /*6ea0*/  FFMA.FTZ R13, R184, UR38, -R12 ;  /* 0x00000026b80d7c23 */ /* 0x000fc2000801080c */
[----:B------:R-:W-:Y:S01]  /*6eb0*/  FSEL R182, R182, -INF , P2 ;  /* 0xff800000b6b67808 */ /* 0x000fe20001000000 */
[----:B------:R-:W-:-:S01]  /*6ec0*/  FFMA.FTZ R184, R180, UR38, -R12 ;  /* 0x00000026b4b87c23 */ /* 0x000fc2000801080c */
[----:B------:R-:W-:Y:S01]  /*6ed0*/  FMNMX.FTZ R0, R194, R185, !PT ;  /* 0x000000b9c2007209 */ /* 0x000fe20007810000 */
[----:B------:R-:W-:-:S01]  /*6ee0*/  FFMA.FTZ R18, R189, UR38, -R12 ;  /* 0x00000026bd127c23 */ /* 0x000fc2000801080c */
[----:B------:R-:W-:Y:S01]  /*6ef0*/  FSEL R183, R183, -INF , P3 ;  /* 0xff800000b7b77808 */ /* 0x000fe20001800000 */
[----:B------:R-:W-:-:S01]  /*6f00*/  FFMA.FTZ R19, R192, UR38, -R12 ;  /* 0x00000026c0137c23 */ /* 0x000fc2000801080c */
[----:B------:R-:W-:Y:S01]  /*6f10*/  FMNMX.FTZ R185, R195, R0, !PT ;  /* 0x00000000c3b97209 */ /* 0x000fe20007810000 */
[----:B------:R-:W-:-:S01]  /*6f20*/  FFMA.FTZ R15, R188, UR38, -R12 ;  /* 0x00000026bc0f7c23 */ /* 0x000fc2000801080c */
[----:B------:R-:W-:Y:S01]  /*6f30*/  ISETP.GT.AND P2, PT, R11, 0x40, PT ;  /* 0x000000400b00780c */ /* 0x000fe20003f44270 */
[----:B------:R-:W-:-:S01]  /*6f40*/  FFMA.FTZ R20, R193, UR38, -R12 ;  /* 0x00000026c1147c23 */ /* 0x000fc2000801080c */
[----:B------:R-:W-:Y:S01]  /*6f50*/  FMNMX.FTZ R0, R198, R185, !PT ;  /* 0x000000b9c6007209 */ /* 0x000fe20007810000 */
[----:B------:R-:W-:-:S01]  /*6f60*/  FFMA.FTZ R22, R196, UR38, -R12 ;  /* 0x00000026c4167c23 */ /* 0x000fc2000801080c */
        /* <DEDUP_REMOVED lines=31> */
[--C-:B------:R-:W-:Y:S01]  /*7160*/  FFMA.FTZ R121, R121, UR38, -R12.reuse ;  /* 0x0000002679797c23 */ /* 0x100fe2000801080c */
[----:B------:R-:W-:Y:S01]  /*7170*/  ISETP.GT.AND P3, PT, R11, 0x51, PT ;  /* 0x000000510b00780c */ /* 0x000fe20003f64270 */
[--C-:B0-----:R-:W-:Y:S01]  /*7180*/  FFMA.FTZ R184, R156, UR38, -R12.reuse ;  /* 0x000000269cb87c23 */ /* 0x101fe2000801080c */
[----:B------:R-:W-:Y:S01]  /*7190*/  FMNMX.FTZ R185, R183, R0, !PT ;  /* 0x00000000b7b97209 */ /* 0x000fe20007810000 */
[--C-:B------:R-:W-:Y:S01]  /*71a0*/  FFMA.FTZ R124, R124, UR38, -R12.reuse ;  /* 0x000000267c7c7c23 */ /* 0x100fe2000801080c */
[----:B------:R-:W-:Y:S01]  /*71b0*/  FSEL R162, R162, -INF , P2 ;  /* 0xff800000a2a27808 */ /* 0x000fe20001000000 */
[--C-:B------:R-:W-:Y:S01]  /*71c0*/  FFMA.FTZ R125, R125, UR38, -R12.reuse ;  /* 0x000000267d7d7c23 */ /* 0x100fe2000801080c */
[----:B------:R-:W-:Y:S01]  /*71d0*/  FMNMX.FTZ R0, R154, R185, !PT ;  /* 0x000000b99a007209 */ /* 0x000fe20007810000 */
[--C-:B------:R-:W-:Y:S01]  /*71e0*/  FFMA.FTZ R128, R128, UR38, -R12.reuse ;  /* 0x0000002680807c23 */ /* 0x100fe2000801080c */
[----:B------:R-:W-:Y:S01]  /*71f0*/  ISETP.GT.AND P2, PT, R11, 0x58, PT ;  /* 0x000000580b00780c */ /* 0x000fe20003f44270 */
[--C-:B------:R-:W-:Y:S01]  /*7200*/  FFMA.FTZ R129, R129, UR38, -R12.reuse ;  /* 0x0000002681817c23 */ /* 0x100fe2000801080c */
[----:B------:R-:W-:Y:S01]  /*7210*/  FMNMX.FTZ R185, R155, R0, !PT ;  /* 0x000000009bb97209 */ /* 0x000fe20007810000 */
[--C-:B------:R-:W-:Y:S01]  /*7220*/  FFMA.FTZ R132, R132, UR38, -R12.reuse ;  /* 0x0000002684847c23 */ /* 0x100fe2000801080c */
[----:B------:R-:W-:Y:S01]  /*7230*/  FSEL R163, R163, -INF , P3 ;  /* 0xff800000a3a37808 */ /* 0x000fe20001800000 */
[----:B------:R-:W-:Y:S01]  /*7240*/  FFMA.FTZ R133, R133, UR38, -R12 ;  /* 0x0000002685857c23 */ /* 0x000fe2000801080c */
[----:B------:R-:W-:Y:S01]  /*7250*/  FMNMX.FTZ R0, R180, R185, !PT ;  /* 0x000000b9b4007209 */ /* 0x000fe20007810000 */
[----:B------:R-:W-:Y:S01]  /*7260*/  MUFU.EX2 R13, R13 ;  /* 0x0000000d000d7308 */ /* 0x000fe20000000800 */
[----:B------:R-:W-:-:S02]  /*7270*/  ISETP.GT.AND P3, PT, R11, 0x59, PT ;  /* 0x000000590b00780c */ /* 0x000fc40003f64270 */
[----:B------:R-:W-:Y:S02]  /*7280*/  FMNMX.FTZ R185, R159, R0, !PT ;  /* 0x000000009fb97209 */ /* 0x000fe40007810000 */
[----:B------:R-:W-:Y:S02]  /*7290*/  FSEL R166, R166, -INF , P2 ;  /* 0xff800000a6a67808 */ /* 0x000fe40001000000 */
[----:B------:R-:W-:Y:S01]  /*72a0*/  FMNMX.FTZ R0, R162, R185, !PT ;  /* 0x000000b9a2007209 */ /* 0x000fe20007810000 */
[----:B------:R-:W-:Y:S01]  /*72b0*/  MUFU.EX2 R14, R14 ;  /* 0x0000000e000e7308 */ /* 0x000fe20000000800 */
[----:B------:R-:W-:Y:S02]  /*72c0*/  FSEL R167, R167, -INF , P3 ;  /* 0xff800000a7a77808 */ /* 0x000fe40001800000 */
[----:B------:R-:W-:Y:S02]  /*72d0*/  FMNMX.FTZ R185, R163, R0, !PT ;  /* 0x00000000a3b97209 */ /* 0x000fe40007810000 */
[----:B------:R-:W-:-:S02]  /*72e0*/  ISETP.GT.AND P2, PT, R11, 0x60, PT ;  /* 0x000000600b00780c */ /* 0x000fc40003f44270 */
[----:B------:R-:W-:Y:S01]  /*72f0*/  FMNMX.FTZ R0, R166, R185, !PT ;  /* 0x000000b9a6007209 */ /* 0x000fe20007810000 */
[----:B------:R-:W-:Y:S01]  /*7300*/  MUFU.EX2 R15, R15 ;  /* 0x0000000f000f7308 */ /* 0x000fe20000000800 */
[----:B------:R-:W-:Y:S02]  /*7310*/  ISETP.GT.AND P3, PT, R11, 0x61, PT ;  /* 0x000000610b00780c */ /* 0x000fe40003f64270 */
[----:B------:R-:W-:Y:S02]  /*7320*/  FSEL R138, R138, -INF , P2 ;  /* 0xff8000008a8a7808 */ /* 0x000fe40001000000 */
[----:B------:R-:W-:Y:S02]  /*7330*/  FMNMX.FTZ R185, R167, R0, !PT ;  /* 0x00000000a7b97209 */ /* 0x000fe40007810000 */
[----:B------:R-:W-:Y:S01]  /*7340*/  ISETP.GT.AND P2, PT, R11, 0x68, PT ;  /* 0x000000680b00780c */ /* 0x000fe20003f44270 */
[----:B------:R-:W-:Y:S01]  /*7350*/  MUFU.EX2 R18, R18 ;  /* 0x0000001200127308 */ /* 0x000fe20000000800 */
[----:B------:R-:W-:-:S02]  /*7360*/  FSEL R139, R139, -INF , P3 ;  /* 0xff8000008b8b7808 */ /* 0x000fc40001800000 */
[----:B------:R-:W-:Y:S02]  /*7370*/  FMNMX.FTZ R0, R138, R185, !PT ;  /* 0x000000b98a007209 */ /* 0x000fe40007810000 */
[----:B------:R-:W-:Y:S02]  /*7380*/  ISETP.GT.AND P3, PT, R11, 0x69, PT ;  /* 0x000000690b00780c */ /* 0x000fe40003f64270 */
[----:B------:R-:W-:Y:S01]  /*7390*/  FSEL R156, R142, -INF , P2 ;  /* 0xff8000008e9c7808 */ /* 0x000fe20001000000 */
[----:B------:R-:W-:Y:S01]  /*73a0*/  MUFU.EX2 R19, R19 ;  /* 0x0000001300137308 */ /* 0x000fe20000000800 */
[----:B------:R-:W-:Y:S02]  /*73b0*/  FMNMX.FTZ R185, R139, R0, !PT ;  /* 0x000000008bb97209 */ /* 0x000fe40007810000 */
[----:B------:R-:W-:Y:S02]  /*73c0*/  ISETP.GT.AND P2, PT, R11, 0x70, PT ;  /* 0x000000700b00780c */ /* 0x000fe40003f44270 */
[----:B------:R-:W-:-:S02]  /*73d0*/  FSEL R143, R143, -INF , P3 ;  /* 0xff8000008f8f7808 */ /* 0x000fc40001800000 */
[----:B------:R-:W-:Y:S01]  /*73e0*/  FMNMX.FTZ R0, R156, R185, !PT ;  /* 0x000000b99c007209 */ /* 0x000fe20007810000 */
[----:B------:R0:W-:Y:S01]  /*73f0*/  MUFU.EX2 R142, R184 ;  /* 0x000000b8008e7308 */ /* 0x0001e20000000800 */
[----:B------:R-:W-:Y:S02]  /*7400*/  ISETP.GT.AND P3, PT, R11, 0x71, PT ;  /* 0x000000710b00780c */ /* 0x000fe40003f64270 */
[----:B------:R-:W-:Y:S02]  /*7410*/  FSEL R146, R146, -INF , P2 ;  /* 0xff80000092927808 */ /* 0x000fe40001000000 */
[----:B------:R-:W-:Y:S02]  /*7420*/  FMNMX.FTZ R185, R143, R0, !PT ;  /* 0x000000008fb97209 */ /* 0x000fe40007810000 */
[----:B------:R-:W-:Y:S01]  /*7430*/  ISETP.GT.AND P2, PT, R11, 0x78, PT ;  /* 0x000000780b00780c */ /* 0x000fe20003f44270 */
[----:B------:R-:W-:Y:S01]  /*7440*/  MUFU.EX2 R20, R20 ;  /* 0x0000001400147308 */ /* 0x000fe20000000800 */
[----:B------:R-:W-:Y:S01]  /*7450*/  FSEL R147, R147, -INF , P3 ;  /* 0xff80000093937808 */ /* 0x000fe20001800000 */
[----:B0-----:R-:W-:Y:S01]  /*7460*/  FFMA.FTZ R184, R160, UR38, -R12 ;  /* 0x00000026a0b87c23 */ /* 0x001fe2000801080c */
[----:B------:R-:W-:-:S02]  /*7470*/  FMNMX.FTZ R0, R146, R185, !PT ;  /* 0x000000b992007209 */ /* 0x000fc40007810000 */
[----:B------:R-:W-:Y:S02]  /*7480*/  ISETP.GT.AND P3, PT, R11, 0x79, PT ;  /* 0x000000790b00780c */ /* 0x000fe40003f64270 */
[----:B------:R-:W-:Y:S01]  /*7490*/  FSEL R160, R150, -INF , P2 ;  /* 0xff80000096a07808 */ /* 0x000fe20001000000 */
[----:B------:R-:W-:Y:S01]  /*74a0*/  MUFU.EX2 R22, R22 ;  /* 0x0000001600167308 */ /* 0x000fe20000000800 */
[----:B------:R-:W-:Y:S02]  /*74b0*/  FMNMX.FTZ R185, R147, R0, !PT ;  /* 0x0000000093b97209 */ /* 0x000fe40007810000 */
[----:B------:R-:W-:Y:S02]  /*74c0*/  FSEL R151, R151, -INF , P3 ;  /* 0xff80000097977808 */ /* 0x000fe40001800000 */
[C---:B------:R-:W-:Y:S02]  /*74d0*/  ISETP.GT.AND P2, PT, R11.reuse, 0x80, PT ;  /* 0x000000800b00780c */ /* 0x040fe40003f44270 */
[----:B------:R-:W-:Y:S01]  /*74e0*/  FMNMX.FTZ R0, R160, R185, !PT ;  /* 0x000000b9a0007209 */ /* 0x000fe20007810000 */
[----:B------:R0:W-:Y:S01]  /*74f0*/  MUFU.EX2 R150, R184 ;  /* 0x000000b800967308 */ /* 0x0001e20000000800 */
[----:B------:R-:W-:-:S02]  /*7500*/  ISETP.GT.AND P3, PT, R11, 0x81, PT ;  /* 0x000000810b00780c */ /* 0x000fc40003f64270 */
[----:B------:R-:W-:Y:S02]  /*7510*/  FSEL R122, R122, -INF , P2 ;  /* 0xff8000007a7a7808 */ /* 0x000fe40001000000 */
[----:B------:R-:W-:Y:S02]  /*7520*/  FMNMX.FTZ R185, R151, R0, !PT ;  /* 0x0000000097b97209 */ /* 0x000fe40007810000 */
[----:B------:R-:W-:Y:S01]  /*7530*/  ISETP.GT.AND P2, PT, R11, 0x88, PT ;  /* 0x000000880b00780c */ /* 0x000fe20003f44270 */
[----:B------:R-:W-:Y:S01]  /*7540*/  MUFU.EX2 R23, R197 ;  /* 0x000000c500177308 */ /* 0x000fe20000000800 */
[----:B------:R-:W-:Y:S01]  /*7550*/  FSEL R123, R123, -INF , P3 ;  /* 0xff8000007b7b7808 */ /* 0x000fe20001800000 */
[----:B0-----:R-:W-:Y:S01]  /*7560*/  FFMA.FTZ R184, R164, UR38, -R12 ;  /* 0x00000026a4b87c23 */ /* 0x001fe2000801080c */
[----:B------:R-:W-:Y:S02]  /*7570*/  FMNMX.FTZ R0, R122, R185, !PT ;  /* 0x000000b97a007209 */ /* 0x000fe40007810000 */
[----:B------:R-:W-:-:S02]  /*7580*/  ISETP.GT.AND P3, PT, R11, 0x89, PT ;  /* 0x000000890b00780c */ /* 0x000fc40003f64270 */
[----:B------:R-:W-:Y:S01]  /*7590*/  FSEL R164, R126, -INF , P2 ;  /* 0xff8000007ea47808 */ /* 0x000fe20001000000 */
[----:B------:R-:W-:Y:S01]  /*75a0*/  MUFU.EX2 R168, R168 ;  /* 0x000000a800a87308 */ /* 0x000fe20000000800 */
[----:B------:R-:W-:Y:S02]  /*75b0*/  FMNMX.FTZ R185, R123, R0, !PT ;  /* 0x000000007bb97209 */ /* 0x000fe40007810000 */
[----:B------:R-:W-:Y:S02]  /*75c0*/  ISETP.GT.AND P2, PT, R11, 0x90, PT ;  /* 0x000000900b00780c */ /* 0x000fe40003f44270 */
[----:B------:R-:W-:Y:S02]  /*75d0*/  FSEL R127, R127, -INF , P3 ;  /* 0xff8000007f7f7808 */ /* 0x000fe40001800000 */
        /* <DEDUP_REMOVED lines=8> */
[--C-:B0-----:R-:W-:Y:S01]  /*7660*/  FFMA.FTZ R184, R136, UR38, -R12.reuse ;  /* 0x0000002688b87c23 */ /* 0x101fe2000801080c */
        /* <DEDUP_REMOVED lines=12> */
[----:B------:R-:W-:-:S01]  /*7730*/  FFMA.FTZ R148, R149, UR38, -R12 ;  /* 0x0000002695947c23 */ /* 0x000fc2000801080c */
[----:B------:R-:W-:Y:S01]  /*7740*/  IMAD.U32 R149, RZ, RZ, UR38 ;  /* 0x00000026ff957e24 */ /* 0x000fe2000f8e00ff */
[----:B------:R-:W-:Y:S01]  /*7750*/  FMNMX.FTZ R0, R135, R0, !PT ;  /* 0x0000000087007209 */ /* 0x000fe20007810000 */
[----:B------:R0:W-:Y:S01]  /*7760*/  MUFU.EX2 R11, R184 ;  /* 0x000000b8000b7308 */ /* 0x0001e20000000800 */
[----:B------:R-:W-:-:S03]  /*7770*/  FSEL R192, R4, RZ, P1 ;  /* 0x000000ff04c07208 */ /* 0x000fc60000800000 */
[----:B------:R-:W1:Y:S02]  /*7780*/  SHFL.BFLY PT, R185, R0, 0x2, 0x1f ;  /* 0x0c401f0000b97f89 */ /* 0x000e6400000e0000 */
[----:B------:R-:W-:-:S02]  /*7790*/  FADD.FTZ R192, -R192, R9 ;  /* 0x00000009c0c07221 */ /* 0x000fc40000010100 */
[----:B------:R-:W-:Y:S02]  /*77a0*/  MUFU.EX2 R172, R172 ;  /* 0x000000ac00ac7308 */ /* 0x000fe40000000800 */
[----:B------:R-:W-:-:S06]  /*77b0*/  FMUL.FTZ R192, R192, UR38 ;  /* 0x00000026c0c07c20 */ /* 0x000fcc0008410000 */
[----:B------:R-:W-:Y:S08]  /*77c0*/  MUFU.EX2 R173, R173 ;  /* 0x000000ad00ad7308 */ /* 0x000ff00000000800 */
[----:B------:R-:W-:Y:S01]  /*77d0*/  MUFU.EX2 R176, R176 ;  /* 0x000000b000b07308 */ /* 0x000fe20000000800 */
[----:B-1----:R-:W-:-:S07]  /*77e0*/  FMNMX.FTZ R185, R0, R185, !PT ;  /* 0x000000b900b97209 */ /* 0x002fce0007810000 */
[----:B------:R-:W-:Y:S01]  /*77f0*/  MUFU.EX2 R177, R177 ;  /* 0x000000b100b17308 */ /* 0x000fe20000000800 */
[----:B------:R-:W1:Y:S07]  /*7800*/  SHFL.BFLY PT, R0, R185, 0x1, 0x1f ;  /* 0x0c201f00b9007f89 */ /* 0x000e6e00000e0000 */
[----:B------:R-:W-:Y:S08]  /*7810*/  MUFU.EX2 R181, R181 ;  /* 0x000000b500b57308 */ /* 0x000ff00000000800 */
[----:B------:R-:W-:Y:S08]  /*7820*/  MUFU.EX2 R152, R152 ;  /* 0x0000009800987308 */ /* 0x000ff00000000800 */
[----:B------:R-:W-:Y:S01]  /*7830*/  MUFU.EX2 R153, R153 ;  /* 0x0000009900997308 */ /* 0x000fe20000000800 */
[----:B-1----:R-:W-:-:S04]  /*7840*/  FMNMX.FTZ R0, R185, R0, !PT ;  /* 0x00000000b9007209 */ /* 0x002fc80007810000 */
[C---:B------:R-:W-:Y:S01]  /*7850*/  FSETP.NEU.FTZ.AND P2, PT, R0.reuse, -INF , PT ;  /* 0xff8000000000780b */ /* 0x040fe20003f5d000 */
[----:B------:R-:W-:-:S02]  /*7860*/  FFMA.FTZ R149, R0, R149, -8 ;  /* 0xc100000000957423 */ /* 0x000fc40000010095 */
[----:B------:R-:W-:Y:S01]  /*7870*/  MUFU.EX2 R157, R157 ;  /* 0x0000009d009d7308 */ /* 0x000fe20000000800 */
[----:B------:R-:W-:Y:S02]  /*7880*/  FSEL R189, R0, RZ, P2 ;  /* 0x000000ff00bd7208 */ /* 0x000fe40001000000 */
[----:B------:R-:W-:-:S03]  /*7890*/  FSEL R12, R149, RZ, P2 ;  /* 0x000000ff950c7208 */ /* 0x000fc60001000000 */
[----:B------:R-:W-:Y:S02]  /*78a0*/  FADD.FTZ R189, -R189, R10 ;  /* 0x0000000abdbd7221 */ /* 0x000fe40000010100 */
[----:B0-----:R-:W-:-:S01]  /*78b0*/  FFMA.FTZ R184, R21, UR38, -R12 ;  /* 0x0000002615b87c23 */ /* 0x001fc2000801080c */
[--C-:B------:R-:W-:Y:S01]  /*78c0*/  FFMA.FTZ R21, R187, UR38, -R12.reuse ;  /* 0x00000026bb157c23 */ /* 0x100fe2000801080c */
[----:B------:R-:W-:Y:S01]  /*78d0*/  FMUL.FTZ R189, R189, UR38 ;  /* 0x00000026bdbd7c20 */ /* 0x000fe20008410000 */
        /* <DEDUP_REMOVED lines=21> */
[----:B------:R-:W-:-:S01]  /*7a30*/  FADD.FTZ R192, R14, R191 ;  /* 0x000000bf0ec07221 */ /* 0x000fc20000010000 */
        /* <DEDUP_REMOVED lines=11> */
[----:B-1----:R-:W-:-:S01]  /*7af0*/  FFMA.FTZ R6, R189, R5, R184 ;  /* 0x00000005bd067223 */ /* 0x002fc200000100b8 */
[----:B------:R-:W-:Y:S01]  /*7b00*/  FADD.FTZ R5, R15, R192 ;  /* 0x000000c00f057221 */ /* 0x000fe20000010000 */
[----:B------:R-:W-:-:S01]  /*7b10*/  FFMA.FTZ R146, R146, UR38, -R12 ;  /* 0x0000002692927c23 */ /* 0x000fc2000801080c */
[--C-:B------:R-:W-:Y:S01]  /*7b20*/  FFMA.FTZ R147, R147, UR38, -R12.reuse ;  /* 0x0000002693937c23 */ /* 0x100fe2000801080c */
[----:B------:R-:W-:-:S01]  /*7b30*/  FFMA.FTZ R160, R160, UR38, -R12 ;  /* 0x00000026a0a07c23 */ /* 0x000fc2000801080c */
[--C-:B------:R-:W-:Y:S01]  /*7b40*/  FFMA.FTZ R151, R151, UR38, -R12.reuse ;  /* 0x0000002697977c23 */ /* 0x100fe2000801080c */
[----:B------:R-:W-:-:S01]  /*7b50*/  FFMA.FTZ R122, R122, UR38, -R12 ;  /* 0x000000267a7a7c23 */ /* 0x000fc2000801080c */
[----:B------:R-:W1:Y:S01]  /*7b60*/  MUFU.EX2 R186, R186 ;  /* 0x000000ba00ba7308 */ /* 0x000e620000000800 */
[----:B0-----:R-:W-:-:S01]  /*7b70*/  FADD.FTZ R6, R21, R6 ;  /* 0x0000000615067221 */ /* 0x001fc20000010000 */
[--C-:B------:R-:W-:Y:S01]  /*7b80*/  FFMA.FTZ R123, R123, UR38, -R12.reuse ;  /* 0x000000267b7b7c23 */ /* 0x100fe2000801080c */
[----:B------:R-:W-:-:S01]  /*7b90*/  FFMA.FTZ R164, R164, UR38, -R12 ;  /* 0x00000026a4a47c23 */ /* 0x000fc2000801080c */
[----:B------:R-:W-:-:S04]  /*7ba0*/  FFMA.FTZ R134, R134, UR38, -R12 ;  /* 0x0000002686867c23 */ /* 0x000fc8000801080c */
[----:B------:R-:W0:Y:S01]  /*7bb0*/  MUFU.EX2 R185, R185 ;  /* 0x000000b900b97308 */ /* 0x000e220000000800 */
[----:B--2---:R-:W-:-:S01]  /*7bc0*/  FADD.FTZ R167, R149, R6 ;  /* 0x0000000695a77221 */ /* 0x004fc20000010000 */
[----:B------:R-:W-:-:S04]  /*7bd0*/  FADD.FTZ R6, R18, R5 ;  /* 0x0000000512067221 */ /* 0x000fc80000010000 */
[----:B------:R-:W-:Y:S02]  /*7be0*/  FADD.FTZ R5, R19, R6 ;  /* 0x0000000613057221 */ /* 0x000fe40000010000 */
[----:B------:R-:W2:Y:S01]  /*7bf0*/  MUFU.EX2 R188, R188 ;  /* 0x000000bc00bc7308 */ /* 0x000ea20000000800 */
[----:B-1----:R-:W-:-:S01]  /*7c00*/  FADD.FTZ R192, R186, R167 ;  /* 0x000000a7bac07221 */ /* 0x002fc20000010000 */
[----:B------:R-:W-:-:S06]  /*7c10*/  FADD.FTZ R5, R20, R5 ;  /* 0x0000000514057221 */ /* 0x000fcc0000010000 */
[----:B------:R-:W1:Y:S01]  /*7c20*/  MUFU.EX2 R187, R187 ;  /* 0x000000bb00bb7308 */ /* 0x000e620000000800 */
[----:B0-----:R-:W-:-:S01]  /*7c30*/  FADD.FTZ R167, R185, R192 ;  /* 0x000000c0b9a77221 */ /* 0x001fc20000010000 */
[----:B------:R-:W-:-:S06]  /*7c40*/  FADD.FTZ R192, R22, R5 ;  /* 0x0000000516c07221 */ /* 0x000fcc0000010000 */
[----:B------:R-:W0:Y:S01]  /*7c50*/  MUFU.EX2 R190, R190 ;  /* 0x000000be00be7308 */ /* 0x000e220000000800 */
[----:B--2---:R-:W-:-:S01]  /*7c60*/  FADD.FTZ R6, R188, R167 ;  /* 0x000000a7bc067221 */ /* 0x004fc20000010000 */
[----:B------:R-:W-:-:S06]  /*7c70*/  FADD.FTZ R167, R23, R192 ;  /* 0x000000c017a77221 */ /* 0x000fcc0000010000 */
[----:B------:R-:W2:Y:S01]  /*7c80*/  MUFU.EX2 R170, R170 ;  /* 0x000000aa00aa7308 */ /* 0x000ea20000000800 */
[----:B-1----:R-:W-:-:S01]  /*7c90*/  FADD.FTZ R5, R187, R6 ;  /* 0x00000006bb057221 */ /* 0x002fc20000010000 */
[----:B------:R-:W-:-:S06]  /*7ca0*/  FADD.FTZ R6, R168, R167 ;  /* 0x000000a7a8067221 */ /* 0x000fcc0000010000 */
[----:B------:R-:W1:Y:S01]  /*7cb0*/  MUFU.EX2 R171, R171 ;  /* 0x000000ab00ab7308 */ /* 0x000e620000000800 */
[----:B0-----:R-:W-:-:S07]  /*7cc0*/  FADD.FTZ R5, R190, R5 ;  /* 0x00000005be057221 */ /* 0x001fce0000010000 */
        /* <DEDUP_REMOVED lines=28> */
[----:B------:R-:W-:-:S06]  /*7e90*/  FADD.FTZ R167, R157, R6 ;  /* 0x000000069da77221 */ /* 0x000fcc0000010000 */
        /* <DEDUP_REMOVED lines=8> */
[----:B--2---:R-:W-:-:S07]  /*7f20*/  FADD.FTZ R5, R159, R6 ;  /* 0x000000069f057221 */ /* 0x004fce0000010000 */
[----:B------:R-:W2:Y:S01]  /*7f30*/  MUFU.EX2 R163, R163 ;  /* 0x000000a300a37308 */ /* 0x000ea20000000800 */
[----:B-1----:R-:W-:-:S04]  /*7f40*/  FADD.FTZ R167, R161, R192 ;  /* 0x000000c0a1a77221 */ /* 0x002fc80000010000 */
[----:B------:R-:W-:-:S03]  /*7f50*/  FADD.FTZ R192, R126, R167 ;  /* 0x000000a77ec07221 */ /* 0x000fc60000010000 */
        /* <DEDUP_REMOVED lines=12> */
[----:B-1----:R-:W-:-:S01]  /*8020*/  FADD.FTZ R192, R136, R167 ;  /* 0x000000a788c07221 */ /* 0x002fc20000010000 */
[----:B------:R-:W-:-:S06]  /*8030*/  FFMA.FTZ R167, R127, UR38, -R12 ;  /* 0x000000267fa77c23 */ /* 0x000fcc000801080c */
        /* <DEDUP_REMOVED lines=9> */
[----:B------:R-:W-:-:S01]  /*80d0*/  FFMA.FTZ R130, R131, UR38, -R12 ;  /* 0x0000002683827c23 */ /* 0x000fc2000801080c */
[----:B------:R-:W-:-:S04]  /*80e0*/  FFMA.FTZ R12, R135, UR38, -R12 ;  /* 0x00000026870c7c23 */ /* 0x000fc8000801080c */
        /* <DEDUP_REMOVED lines=46> */
[----:B0-----:R-:W-:-:S03]  /*83d0*/  FADD.FTZ R6, R133, R6 ;  /* 0x0000000685067221 */ /* 0x001fc60000010000 */
[----:B--2---:R-:W-:Y:S01]  /*83e0*/  FADD.FTZ R5, R12, R5 ;  /* 0x000000050c057221 */ /* 0x004fe20000010000 */
[----:B------:R-:W-:Y:S06]  /*83f0*/  @!P0 BRA `(.L_x_2323) ;  /* 0x0000000000048947 */ /* 0x000fec0003800000 */
[----:B------:R-:W-:Y:S01]  /*8400*/  BPT.TRAP 0x1 ;  /* 0x000000040000795c */ /* 0x000fe20000300000 */
.L_x_2323:
[----:B------:R-:W-:Y:S01]  /*8410*/  ULEA UR6, UR6, UR39, 0x3 ;  /* 0x0000002706067291 */ /* 0x000fe2000f8e183f */
[----:B------:R-:W-:Y:S01]  /*8420*/  F2FP.SATFINITE.E4M3.F32.PACK_AB_MERGE_C R9, R180, R9, RZ ;  /* 0x00000009b409723e */ /* 0x000fe200048070ff */
[----:B------:R-:W-:Y:S01]  /*8430*/  UISETP.GT.AND UP0, UPT, UR7, UR55, UPT ;  /* 0x000000370700728c */ /* 0x000fe2000bf04270 */
[----:B------:R-:W-:Y:S01]  /*8440*/  F2FP.SATFINITE.E4M3.F32.PACK_AB_MERGE_C R15, R18, R15, RZ ;  /* 0x0000000f120f723e */ /* 0x000fe200048070ff */
[----:B------:R-:W-:Y:S01]  /*8450*/  UIADD3 UR6, UR6, 0x33460, URZ ;  /* 0x0003346006067890 */ /* 0x000fe2000fffe03f */
[----:B------:R-:W-:Y:S01]  /*8460*/  F2FP.SATFINITE.E4M3.F32.PACK_AB_MERGE_C R149, R186, R149, RZ ;  /* 0x00000095ba95723e */ /* 0x000fe200048070ff */
[----:B------:R-:W-:Y:S01]  /*8470*/  UIADD3 UR7, UR7, -0x1, URZ ;  /* 0xffffffff07077890 */ /* 0x000fe2000fffe03f */
[----:B------:R-:W-:Y:S01]  /*8480*/  F2FP.SATFINITE.E4M3.F32.PACK_AB_MERGE_C R22, R23, R22, RZ ;  /* 0x000000161716723e */ /* 0x000fe200048070ff */
[----:B------:R-:W-:Y:S01]  /*8490*/  UPRMT UR6, UR61, 0x654, UR6 ;  /* 0x000006543d067896 */ /* 0x000fe20008000006 */
[----:B------:R-:W-:Y:S01]  /*84a0*/  PLOP3.LUT P1, PT, PT, PT, UP0, 0x80, 0x0 ;  /* 0x000000000000781c */ /* 0x000fe20003f2f008 */
[----:B------:R-:W-:Y:S01]  /*84b0*/  UMOV UR52, UR5 ;  /* 0x0000000500347c82 */ /* 0x000fe20008000000 */
        /* <DEDUP_REMOVED lines=134> */
[----:B------:R-:W-:-:S02]  /*8d20*/  IMAD.MOV.U32 R10, RZ, RZ, R0 ;  /* 0x000000ffff0a7224 */ /* 0x000fc400078e0000 */
[----:B------:R-:W-:Y:S01]  /*8d30*/  IMAD.MOV.U32 R9, RZ, RZ, R4 ;  /* 0x000000ffff097224 */ /* 0x000fe200078e0004 */
[----:B------:R-:W-:Y:S06]  /*8d40*/  @P1 BRA `(.L_x_2324) ;  /* 0xffffffc4006c1947 */ /* 0x000fec000383ffff */
[----:B------:R-:W-:-:S05]  /*8d50*/  UMOV UR53, UR7 ;  /* 0x0000000700357c82 */ /* 0x000fca0008000000 */
.L_x_2313:
[----:B------:R-:W-:-:S06]  /*8d60*/  UISETP.GE.AND UP0, UPT, UR53, UR60, UPT ;  /* 0x0000003c3500728c */ /* 0x000fcc000bf06270 */
[----:B------:R-:W-:-:S13]  /*8d70*/  PLOP3.LUT P1, PT, PT, PT, UP0, 0x80, 0x0 ;  /* 0x000000000000781c */ /* 0x000fda0003f2f008 */
[----:B------:R-:W-:Y:S05]  /*8d80*/  @!P1 BRA `(.L_x_2325) ;  /* 0x0000002c00b09947 */ /* 0x000fea0003800000 */
[C---:B------:R-:W-:Y:S01]  /*8d90*/  VIADD R7, R16.reuse, 0x8 ;  /* 0x0000000810077836 */ /* 0x040fe20000000000 */
[----:B------:R-:W-:Y:S01]  /*8da0*/  IADD3 R16, -R16, 0xb, RZ ;  /* 0x0000000b10107810 */ /* 0x000fe20007ffe1ff */
[----:B------:R-:W-:Y:S01]  /*8db0*/  IMAD.MOV.U32 R11, RZ, RZ, R0 ;  /* 0x000000ffff0b7224 */ /* 0x000fe200078e0000 */
[----:B------:R-:W-:Y:S01]  /*8dc0*/  UMOV UR52, UR5 ;  /* 0x0000000500347c82 */ /* 0x000fe20008000000 */
[----:B------:R-:W-:Y:S01]  /*8dd0*/  IMAD.MOV.U32 R9, RZ, RZ, R4 ;  /* 0x000000ffff097224 */ /* 0x000fe200078e0004 */
[----:B------:R-:W-:-:S06]  /*8de0*/  UMOV UR6, UR4 ;  /* 0x0000000400067c82 */ /* 0x000fcc0008000000 */
.L_x_2336:
[----:B------:R-:W-:Y:S01]  /*8df0*/  UIADD3 UR4, UR6, 0x1, URZ ;  /* 0x0000000106047890 */ /* 0x000fe2000fffe03f */
[----:B------:R-:W-:-:S03]  /*8e00*/  ISETP.NE.AND P2, PT, RZ, UR56, PT ;  /* 0x00000038ff007c0c */ /* 0x000fc6000bf45270 */
[----:B------:R-:W-:-:S04]  /*8e10*/  UISETP.NE.AND UP0, UPT, UR4, 0x2, UPT ;  /* 0x000000020400788c */ /* 0x000fc8000bf05270 */
[----:B------:R-:W-:Y:S02]  /*8e20*/  USEL UR5, URZ, 0x1, UP0 ;  /* 0x000000013f057887 */ /* 0x000fe40008000000 */
[----:B------:R-:W-:Y:S02]  /*8e30*/  USEL UR4, UR4, URZ, UP0 ;  /* 0x0000003f04047287 */ /* 0x000fe40008000000 */
[----:B------:R-:W-:Y:S02]  /*8e40*/  ULOP3.LUT UR5, UR52, UR5, URZ, 0x3c, !UPT ;  /* 0x0000000534057292 */ /* 0x000fe4000f8e3c3f */
[----:B--2---:R-:W-:Y:S10]  /*8e50*/  @P2 BRA `(.L_x_2326) ;  /* 0x00000000002c2947 */ /* 0x004ff40003800000 */
[----:B------:R-:W-:Y:S05]  /*8e60*/  @!P0 BRA `(.L_x_2327) ;  /* 0x0000000000048947 */ /* 0x000fea0003800000 */
[----:B------:R-:W-:Y:S01]  /*8e70*/  BPT.TRAP 0x1 ;  /* 0x000000040000795c */ /* 0x000fe20000300000 */
.L_x_2327:
[----:B------:R-:W-:Y:S01]  /*8e80*/  ULEA UR7, UR4, UR39, 0x3 ;  /* 0x0000002704077291 */ /* 0x000fe2000f8e183f */
[----:B------:R-:W-:-:S05]  /*8e90*/  IMAD.U32 R0, RZ, RZ, UR5 ;  /* 0x00000005ff007e24 */ /* 0x000fca000f8e00ff */
[----:B------:R-:W-:-:S04]  /*8ea0*/  SHF.L.U32 R0, R0, 0x1f, RZ ;  /* 0x0000001f00007819 */ /* 0x000fc800000006ff */
[----:B------:R0:W1:Y:S01]  /*8eb0*/  SYNCS.PHASECHK.TRANS64.TRYWAIT P1, [UR7+0x33430], R0 ;  /* 0x03343000ff0075a7 */ /* 0x0000620008020147 */
[----:B------:R-:W-:Y:S05]  /*8ec0*/  @!P0 BRA `(.L_x_2328) ;  /* 0x0000000000048947 */ /* 0x000fea0003800000 */
[----:B------:R-:W-:Y:S01]  /*8ed0*/  BPT.TRAP 0x1 ;  /* 0x000000040000795c */ /* 0x000fe20000300000 */
.L_x_2328:
[----:B-1----:R-:W-:Y:S05]  /*8ee0*/  @P1 BRA `(.L_x_2326) ;  /* 0x0000000000081947 */ /* 0x002fea0003800000 */
[----:B------:R-:W1:Y:S02]  /*8ef0*/  SYNCS.PHASECHK.TRANS64.TRYWAIT P1, [UR7+0x33430], R0 ;  /* 0x03343000ff0075a7 */ /* 0x000e640008020147 */
[----:B-1----:R-:W-:Y:S05]  /*8f00*/  @!P1 BRA `(.L_x_2329) ;  /* 0x000000b800fc9947 */ /* 0x002fea0003800000 */
.L_x_2326:
[----:B------:R2:W-:Y:S01]  /*8f10*/  BAR.SYNC.DEFER_BLOCKING R7, 0x100 ;  /* 0x000400070000751d */ /* 0x0005e20000010000 */
[C---:B------:R-:W-:Y:S01]  /*8f20*/  R2UR UR28, R2.reuse ;  /* 0x00000000021c72ca */ /* 0x040fe200000e0000 */
[----:B------:R-:W-:Y:S01]  /*8f30*/  UIMAD UR7, UR4, 0x780, UR54 ;  /* 0x00000780040778a4 */ /* 0x000fe2000f8e0236 */
[C---:B------:R-:W-:Y:S02]  /*8f40*/  R2UR UR29, R3.reuse ;  /* 0x00000000031d72ca */ /* 0x040fe400000e0000 */
[C---:B------:R-:W-:Y:S01]  /*8f50*/  R2UR UR32, R2.reuse ;  /* 0x00000000022072ca */ /* 0x040fe200000e0000 */
[----:B------:R-:W-:Y:S01]  /*8f60*/  UMOV UR31, 0x80000020 ;  /* 0x80000020001f7882 */ /* 0x000fe20000000000 */
[C---:B------:R-:W-:Y:S01]  /*8f70*/  R2UR UR33, R3.reuse ;  /* 0x00000000032172ca */ /* 0x040fe200000e0000 */
[----:B------:R-:W-:Y:S01]  /*8f80*/  UIADD3 UR34, UR7, 0x80, URZ ;  /* 0x0000008007227890 */ /* 0x000fe2000fffe03f */
[C---:B------:R-:W-:Y:S01]  /*8f90*/  R2UR UR40, R2.reuse ;  /* 0x00000000022872ca */ /* 0x040fe200000e0000 */
[----:B------:R-:W-:Y:S01]  /*8fa0*/  UMOV UR30, UR7 ;  /* 0x00000007001e7c82 */ /* 0x000fe20008000000 */
[----:B------:R-:W-:Y:S01]  /*8fb0*/  UMOV UR35, 0x80000020 ;  /* 0x8000002000237882 */ /* 0x000fe20000000000 */
[C---:B------:R-:W-:Y:S01]  /*8fc0*/  R2UR UR41, R3.reuse ;  /* 0x00000000032972ca */ /* 0x040fe200000e0000 */
[----:B------:R-:W-:Y:S01]  /*8fd0*/  UIADD3 UR42, UR7, 0x100, URZ ;  /* 0x00000100072a7890 */ /* 0x000fe2000fffe03f */
[C---:B------:R-:W-:Y:S01]  /*8fe0*/  R2UR UR44, R2.reuse ;  /* 0x00000000022c72ca */ /* 0x040fe200000e0000 */
[----:B------:R-:W-:Y:S01]  /*8ff0*/  UMOV UR43, 0x80000020 ;  /* 0x80000020002b7882 */ /* 0x000fe20000000000 */
[C---:B------:R-:W-:Y:S01]  /*9000*/  R2UR UR45, R3.reuse ;  /* 0x00000000032d72ca */ /* 0x040fe200000e0000 */
[----:B------:R-:W-:Y:S01]  /*9010*/  UIADD3 UR46, UR7, 0x180, URZ ;  /* 0x00000180072e7890 */ /* 0x000fe2000fffe03f */
[----:B------:R-:W-:Y:S01]  /*9020*/  R2UR UR48, R2 ;  /* 0x00000000023072ca */ /* 0x000fe200000e0000 */
[----:B------:R-:W-:Y:S01]  /*9030*/  UMOV UR47, 0x80000020 ;  /* 0x80000020002f7882 */ /* 0x000fe20000000000 */
[----:B------:R-:W-:Y:S01]  /*9040*/  R2UR UR49, R3 ;  /* 0x00000000033172ca */ /* 0x000fe200000e0000 */
        /* <DEDUP_REMOVED lines=167> */
[----:B--2---:R-:W-:Y:S05]  /*9ac0*/  @P2 BRA `(.L_x_2330) ;  /* 0x00000000002c2947 */ /* 0x004fea0003800000 */
[----:B------:R-:W-:Y:S05]  /*9ad0*/  @!P0 BRA `(.L_x_2331) ;  /* 0x0000000000048947 */ /* 0x000fea0003800000 */
[----:B------:R-:W-:Y:S01]  /*9ae0*/  BPT.TRAP 0x1 ;  /* 0x000000040000795c */ /* 0x000fe20000300000 */
.L_x_2331:
[----:B------:R-:W-:Y:S01]  /*9af0*/  ULEA UR7, UR6, UR39, 0x3 ;  /* 0x0000002706077291 */ /* 0x000fe2000f8e183f */
[----:B01----:R-:W-:-:S05]  /*9b00*/  IMAD.U32 R0, RZ, RZ, UR52 ;  /* 0x00000034ff007e24 */ /* 0x003fca000f8e00ff */
[----:B------:R-:W-:-:S04]  /*9b10*/  SHF.L.U32 R0, R0, 0x1f, RZ ;  /* 0x0000001f00007819 */ /* 0x000fc800000006ff */
[----:B------:R0:W1:Y:S01]  /*9b20*/  SYNCS.PHASECHK.TRANS64.TRYWAIT P1, [UR7+0x33450], R0 ;  /* 0x03345000ff0075a7 */ /* 0x0000620008020147 */
[----:B------:R-:W-:Y:S05]  /*9b30*/  @!P0 BRA `(.L_x_2332) ;  /* 0x0000000000048947 */ /* 0x000fea0003800000 */
[----:B------:R-:W-:Y:S01]  /*9b40*/  BPT.TRAP 0x1 ;  /* 0x000000040000795c */ /* 0x000fe20000300000 */
.L_x_2332:
[----:B-1----:R-:W-:Y:S05]  /*9b50*/  @P1 BRA `(.L_x_2330) ;  /* 0x0000000000081947 */ /* 0x002fea0003800000 */
[----:B------:R-:W1:Y:S02]  /*9b60*/  SYNCS.PHASECHK.TRANS64.TRYWAIT P1, [UR7+0x33450], R0 ;  /* 0x03345000ff0075a7 */ /* 0x000e640008020147 */
[----:B-1----:R-:W-:Y:S05]  /*9b70*/  @!P1 BRA `(.L_x_2333) ;  /* 0x000000ac00f89947 */ /* 0x002fea0003800000 */
.L_x_2330:
        /* <DEDUP_REMOVED lines=33> */
.L_x_2334:
[----:B01----:R-:W-:Y:S01]  /*9d90*/  FMNMX.FTZ R0, R184, R9, !PT ;  /* 0x00000009b8007209 */ /* 0x003fe20007810000 */
        /* <DEDUP_REMOVED lines=98> */
[--C-:B------:R-:W-:Y:S01]  /*a3c0*/  FFMA.FTZ R169, R177, UR38, -R200.reuse ;  /* 0x00000026b1a97c23 */ /* 0x100fe200080108c8 */
[----:B------:R-:W-:-:S01]  /*a3d0*/  FFMA.FTZ R177, R133, UR38, -R200 ;  /* 0x0000002685b17c23 */ /* 0x000fc200080108c8 */
[C---:B------:R-:W-:Y:S01]  /*a3e0*/  FADD.FTZ R8, -R0.reuse, R11 ;  /* 0x0000000b00087221 */ /* 0x040fe20000010100 */
[----:B------:R-:W-:-:S01]  /*a3f0*/  FFMA.FTZ R133, R0, R181, -8 ;  /* 0xc100000000857423 */ /* 0x000fc200000100b5 */
[----:B------:R-:W-:Y:S01]  /*a400*/  FMUL.FTZ R9, R9, UR38 ;  /* 0x0000002609097c20 */ /* 0x000fe20008410000 */
[----:B------:R-:W-:-:S01]  /*a410*/  FFMA.FTZ R10, R184, UR38, -R200 ;  /* 0x00000026b80a7c23 */ /* 0x000fc200080108c8 */
[----:B------:R-:W-:Y:S01]  /*a420*/  FMUL.FTZ R8, R8, UR38 ;  /* 0x0000002608087c20 */ /* 0x000fe20008410000 */
[----:B------:R-:W-:-:S01]  /*a430*/  FFMA.FTZ R181, R186, UR38, -R133 ;  /* 0x00000026bab57c23 */ /* 0x000fc20008010885 */
[--C-:B------:R-:W-:Y:S01]  /*a440*/  FFMA.FTZ R20, R168, UR38, -R200.reuse ;  /* 0x00000026a8147c23 */ /* 0x100fe200080108c8 */
        /* <DEDUP_REMOVED lines=43> */
[----:B------:R-:W3:Y:S01]  /*a700*/  MUFU.EX2 R176, R176 ;  /* 0x000000b000b07308 */ /* 0x000ee20000000800 */
        /* <DEDUP_REMOVED lines=16> */
[----:B---3--:R-:W-:-:S01]  /*a810*/  FADD.FTZ R5, R176, R5 ;  /* 0x00000005b0057221 */ /* 0x008fc20000010000 */
[----:B------:R-:W-:Y:S01]  /*a820*/  FFMA.FTZ R144, R144, UR38, -R200 ;  /* 0x0000002690907c23 */ /* 0x000fe200080108c8 */
[----:B------:R-:W-:-:S01]  /*a830*/  FFMA.FTZ R146, R146, UR38, -R133 ;  /* 0x0000002692927c23 */ /* 0x000fc20008010885 */
[----:B------:R-:W-:Y:S01]  /*a840*/  FFMA.FTZ R145, R145, UR38, -R200 ;  /* 0x0000002691917c23 */ /* 0x000fe200080108c8 */
[----:B------:R-:W-:-:S01]  /*a850*/  FFMA.FTZ R147, R147, UR38, -R133 ;  /* 0x0000002693937c23 */ /* 0x000fc20008010885 */
[----:B------:R-:W-:Y:S01]  /*a860*/  FFMA.FTZ R148, R148, UR38, -R200 ;  /* 0x0000002694947c23 */ /* 0x000fe200080108c8 */
[----:B------:R-:W-:-:S01]  /*a870*/  FFMA.FTZ R150, R150, UR38, -R133 ;  /* 0x0000002696967c23 */ /* 0x000fc20008010885 */
[----:B------:R-:W3:Y:S01]  /*a880*/  MUFU.EX2 R13, R13 ;  /* 0x0000000d000d7308 */ /* 0x000ee20000000800 */
        /* <DEDUP_REMOVED lines=11> */
[--C-:B------:R-:W-:Y:S01]  /*a940*/  FFMA.FTZ R125, R125, UR38, -R200.reuse ;  /* 0x000000267d7d7c23 */ /* 0x100fe200080108c8 */
[----:B------:R-:W-:-:S01]  /*a950*/  FFMA.FTZ R128, R128, UR38, -R200 ;  /* 0x0000002680807c23 */ /* 0x000fc200080108c8 */
[--C-:B------:R-:W-:Y:S01]  /*a960*/  FFMA.FTZ R129, R129, UR38, -R200.reuse ;  /* 0x0000002681817c23 */ /* 0x100fe200080108c8 */
[----:B------:R-:W-:-:S01]  /*a970*/  FFMA.FTZ R132, R132, UR38, -R200 ;  /* 0x0000002684847c23 */ /* 0x000fc200080108c8 */
[----:B------:R-:W0:Y:S01]  /*a980*/  MUFU.EX2 R14, R14 ;  /* 0x0000000e000e7308 */ /* 0x000e220000000800 */
[----:B---3--:R-:W-:-:S01]  /*a990*/  FADD.FTZ R5, R13, R6 ;  /* 0x000000060d057221 */ /* 0x008fc20000010000 */
[----:B------:R-:W-:-:S06]  /*a9a0*/  FFMA.FTZ R134, R134, UR38, -R133 ;  /* 0x0000002686867c23 */ /* 0x000fcc0008010885 */
[----:B------:R-:W3:Y:S01]  /*a9b0*/  MUFU.EX2 R184, R184 ;  /* 0x000000b800b87308 */ /* 0x000ee20000000800 */
[----:B-1----:R-:W-:-:S07]  /*a9c0*/  FADD.FTZ R191, R185, R188 ;  /* 0x000000bcb9bf7221 */ /* 0x002fce0000010000 */
[----:B------:R-:W1:Y:S01]  /*a9d0*/  MUFU.EX2 R15, R15 ;  /* 0x0000000f000f7308 */ /* 0x000e620000000800 */
[----:B0-----:R-:W-:-:S07]  /*a9e0*/  FADD.FTZ R6, R14, R5 ;  /* 0x000000050e067221 */ /* 0x001fce0000010000 */
[----:B------:R-:W0:Y:S01]  /*a9f0*/  MUFU.EX2 R187, R187 ;  /* 0x000000bb00bb7308 */ /* 0x000e220000000800 */
[----:B---3--:R-:W-:-:S07]  /*aa00*/  FADD.FTZ R188, R184, R191 ;  /* 0x000000bfb8bc7221 */ /* 0x008fce0000010000 */
        /* <DEDUP_REMOVED lines=79> */
[----:B-1----:R-:W-:-:S01]  /*af00*/  FADD.FTZ R188, R138, R191 ;  /* 0x000000bf8abc7221 */ /* 0x002fc20000010000 */
[--C-:B------:R-:W-:Y:S01]  /*af10*/  FFMA.FTZ R191, R127, UR38, -R133.reuse ;  /* 0x000000267fbf7c23 */ /* 0x100fe20008010885 */
[----:B------:R-:W-:-:S05]  /*af20*/  FFMA.FTZ R127, R130, UR38, -R133 ;  /* 0x00000026827f7c23 */ /* 0x000fca0008010885 */
        /* <DEDUP_REMOVED lines=19> */
[----:B0-----:R-:W-:-:S01]  /*b060*/  FADD.FTZ R193, R147, R130 ;  /* 0x0000008293c17221 */ /* 0x001fc20000010000 */
[--C-:B------:R-:W-:Y:S01]  /*b070*/  FFMA.FTZ R130, R131, UR38, -R133.reuse ;  /* 0x0000002683827c23 */ /* 0x100fe20008010885 */
[----:B------:R-:W-:-:S05]  /*b080*/  FFMA.FTZ R133, R135, UR38, -R133 ;  /* 0x0000002687857c23 */ /* 0x000fca0008010885 */
        /* <DEDUP_REMOVED lines=36> */
[----:B---3--:R-:W-:-:S03]  /*b2d0*/  FADD.FTZ R6, R177, R6 ;  /* 0x00000006b1067221 */ /* 0x008fc60000010000 */
[----:B-1----:R-:W-:Y:S01]  /*b2e0*/  FADD.FTZ R5, R133, R5 ;  /* 0x0000000585057221 */ /* 0x002fe20000010000 */
[----:B------:R-:W-:Y:S06]  /*b2f0*/  @!P0 BRA `(.L_x_2335) ;  /* 0x0000000000048947 */ /* 0x000fec0003800000 */
[----:B------:R-:W-:Y:S01]  /*b300*/  BPT.TRAP 0x1 ;  /* 0x000000040000795c */ /* 0x000fe20000300000 */
.L_x_2335:
        /* <DEDUP_REMOVED lines=148> */
.L_x_2325:
[----:B------:R-:W-:Y:S06]  /*bc50*/  BAR.ARV 0x8, 0x180 ;  /* 0x0206000000007b1d */ /* 0x000fec0000002000 */
[----:B------:R-:W-:Y:S05]  /*bc60*/  @!P0 BRA `(.L_x_2337) ;  /* 0x0000000000048947 */ /* 0x000fea0003800000 */
[----:B------:R-:W-:Y:S01]  /*bc70*/  BPT.TRAP 0x1 ;  /* 0x000000040000795c */ /* 0x000fe20000300000 */
.L_x_2337:
[----:B------:R-:W-:Y:S01]  /*bc80*/  ULEA UR9, UR4, UR39, 0x3 ;  /* 0x0000002704097291 */ /* 0x000fe2000f8e183f */
[----:B------:R-:W-:-:S05]  /*bc90*/  IMAD.U32 R2, RZ, RZ, UR5 ;  /* 0x00000005ff027e24 */ /* 0x000fca000f8e00ff */
[----:B------:R-:W-:-:S04]  /*bca0*/  SHF.L.U32 R2, R2, 0x1f, RZ ;  /* 0x0000001f02027819 */ /* 0x000fc800000006ff */
[----:B------:R0:W1:Y:S01]  /*bcb0*/  SYNCS.PHASECHK.TRANS64.TRYWAIT P1, [UR9+0x33450], R2 ;  /* 0x03345002ff0075a7 */ /* 0x0000620008020149 */
[----:B------:R-:W-:Y:S05]  /*bcc0*/  @!P0 BRA `(.L_x_2338) ;  /* 0x0000000000048947 */ /* 0x000fea0003800000 */
[----:B------:R-:W-:Y:S01]  /*bcd0*/  BPT.TRAP 0x1 ;  /* 0x000000040000795c */ /* 0x000fe20000300000 */
.L_x_2338:
[----:B-1----:R-:W-:Y:S05]  /*bce0*/  @P1 BRA `(.L_x_2339) ;  /* 0x0000000000081947 */ /* 0x002fea0003800000 */
[----:B------:R-:W1:Y:S02]  /*bcf0*/  SYNCS.PHASECHK.TRANS64.TRYWAIT P1, [UR9+0x33450], R2 ;  /* 0x03345002ff0075a7 */ /* 0x000e640008020149 */
[----:B-1----:R-:W-:Y:S05]  /*bd00*/  @!P1 BRA `(.L_x_2340) ;  /* 0x0000008c00ac9947 */ /* 0x002fea0003800000 */
.L_x_2339:
[----:B------:R-:W-:Y:S01]  /*bd10*/  UIADD3 UR39, UR39, 0x200, URZ ;  /* 0x0000020027277890 */ /* 0x000fe2000fffe03f */
[----:B------:R-:W-:Y:S01]  /*bd20*/  WARPGROUP.ARRIVE ;  /* 0x00000000000079c5 */ /* 0x000fe20000000000 */
[----:B------:R-:W-:-:S05]  /*bd30*/  UMOV UR7, 0xc0000010 ;  /* 0xc000001000077882 */ /* 0x000fca0000000000 */
[----:B------:R-:W3:Y:S01]  /*bd40*/  S2UR UR5, SR_CTAID.Z ;  /* 0x00000000000579c3 */ /* 0x000ee20000002700 */
[----:B------:R-:W-:Y:S01]  /*bd50*/  USHF.R.U32.HI UR39, URZ, 0x4, UR39 ;  /* 0x000000043f277899 */ /* 0x000fe20008011627 */
[----:B------:R-:W-:Y:S01]  /*bd60*/  IMAD.MOV.U32 R7, RZ, RZ, 0x3f800000 ;  /* 0x3f800000ff077424 */ /* 0x000fe200078e00ff */
[----:B------:R-:W-:Y:S02]  /*bd70*/  ULDC.64 UR10, c[0x0][0x9a0] ;  /* 0x00026800000a7ab9 */ /* 0x000fe40000000a00 */
[----:B------:R-:W-:Y:S02]  /*bd80*/  ULOP3.LUT UR39, UR39, 0x3fff, URZ, 0xc0, !UPT ;  /* 0x00003fff27277892 */ /* 0x000fe4000f8ec03f */
[----:B------:R-:W-:Y:S01]  /*bd90*/  UISETP.NE.U32.AND UP0, UPT, UR10, URZ, UPT ;  /* 0x0000003f0a00728c */ /* 0x000fe2000bf05070 */
[----:B------:R-:W4:Y:S01]  /*bda0*/  S2UR UR14, SR_CTAID.Z ;  /* 0x00000000000e79c3 */ /* 0x000f220000002700 */
[----:B------:R-:W-:Y:S02]  /*bdb0*/  ULOP3.LUT UR8, UR39, 0x10000, URZ, 0xfc, !UPT ;  /* 0x0001000027087892 */ /* 0x000fe4000f8efc3f */
[----:B------:R-:W-:-:S02]  /*bdc0*/  UISETP.NE.AND.EX UP0, UPT, UR11, URZ, UPT, UP0 ;  /* 0x0000003f0b00728c */ /* 0x000fc4000bf05300 */
[----:B------:R-:W-:-:S04]  /*bdd0*/  UIMAD UR8, UR4, 0x780, UR8 ;  /* 0x00000780040878a4 */ /* 0x000fc8000f8e0208 */
[----:B------:R-:W-:Y:S01]  /*bde0*/  UIADD3 UR4, UR8, 0x180, URZ ;  /* 0x0000018008047890 */ /* 0x000fe2000fffe03f */
[----:B------:R-:W-:Y:S02]  /*bdf0*/  PLOP3.LUT P1, PT, PT, PT, UP0, 0x80, 0x0 ;  /* 0x000000000000781c */ /* 0x000fe40003f2f008 */
[----:B------:R-:W-:-:S06]  /*be00*/  UMOV UR6, UR8 ;  /* 0x0000000800067c82 */ /* 0x000fcc0008000000 */
[----:B---3--:R-:W-:Y:S01]  /*be10*/  QGMMA.64x192x32.F32.E4M3.E4M3 R24, R216, gdesc[UR4], R24, gsb0 ;  /* 0x02e00004d8187df3 */ /* 0x008fe20008000818 */
[----:B------:R-:W-:Y:S01]  /*be20*/  UMOV UR7, 0xc0000010 ;  /* 0xc000001000077882 */ /* 0x000fe20000000000 */
[----:B------:R-:W-:Y:S01]  /*be30*/  UMOV UR6, UR4 ;  /* 0x0000000400067c82 */ /* 0x000fe20008000000 */
[----:B------:R-:W-:Y:S02]  /*be40*/  UIADD3 UR4, UR8, 0x300, URZ ;  /* 0x0000030008047890 */ /* 0x000fe4000fffe03f */
[----:B------:R-:W-:Y:S01]  /*be50*/  USHF.R.S32.HI UR5, URZ, 0x1f, UR5 ;  /* 0x0000001f3f057899 */ /* 0x000fe20008011405 */
[----:B------:R-:W-:Y:S01]  /*be60*/  @UP0 ULDC.64 UR12, c[0x0][0x9c8] ;  /* 0x00027200000c0ab9 */ /* 0x000fe20000000a00 */
[----:B------:R-:W-:Y:S02]  /*be70*/  WARPGROUP.DEPBAR.LE gsb0, 0x0 ;  /* 0x00008000000079c5 */ /* 0x000fe40000010000 */
[----:B------:R-:W-:-:S11]  /*be80*/  WARPGROUP.ARRIVE ;  /* 0x00000000000079c5 */ /* 0x000fd60000000000 */
[----:B------:R-:W-:Y:S01]  /*be90*/  QGMMA.64x192x32.F32.E4M3.E4M3 R24, R212, gdesc[UR4], R24, gsb0 ;  /* 0x02e00004d4187df3 */ /* 0x000fe20008000818 */
[----:B------:R-:W-:Y:S01]  /*bea0*/  UMOV UR6, UR4 ;  /* 0x0000000400067c82 */ /* 0x000fe20008000000 */
[----:B------:R-:W-:Y:S01]  /*beb0*/  UMOV UR7, 0xc0000010 ;  /* 0xc000001000077882 */ /* 0x000fe20000000000 */
[----:B------:R-:W-:Y:S02]  /*bec0*/  WARPGROUP.DEPBAR.LE gsb0, 0x0 ;  /* 0x00008000000079c5 */ /* 0x000fe40000010000 */
[----:B------:R-:W-:-:S15]  /*bed0*/  WARPGROUP.ARRIVE ;  /* 0x00000000000079c5 */ /* 0x000fde0000000000 */
[----:B------:R-:W-:Y:S01]  /*bee0*/  QGMMA.64x192x32.F32.E4M3.E4M3 R24, R208, gdesc[UR4], R24, gsb0 ;  /* 0x02e00004d0187df3 */ /* 0x000fe20008000818 */
[----:B------:R-:W-:Y:S02]  /*bef0*/  @UP0 UIMAD UR6, UR5, UR12, URZ ;  /* 0x0000000c050602a4 */ /* 0x000fe4000f8e023f */
[----:B----4-:R-:W-:Y:S02]  /*bf00*/  @UP0 UIMAD.WIDE.U32 UR4, UR14, UR12, URZ ;  /* 0x0000000c0e0402a5 */ /* 0x010fe4000f8e003f */
[----:B------:R-:W-:Y:S02]  /*bf10*/  @UP0 UIMAD UR6, UR14, UR13, UR6 ;  /* 0x0000000d0e0602a4 */ /* 0x000fe4000f8e0206 */
[----:B------:R-:W-:Y:S01]  /*bf20*/  @UP0 USHF.R.S32.HI UR7, URZ, 0x1f, UR59 ;  /* 0x0000001f3f070899 */ /* 0x000fe2000801143b */
[----:B------:R-:W-:Y:S01]  /*bf30*/  @UP0 ULDC.64 UR12, c[0x0][0x9d0] ;  /* 0x00027400000c0ab9 */ /* 0x000fe20000000a00 */
[----:B------:R-:W-:Y:S02]  /*bf40*/  @UP0 UIADD3 UR5, UR5, UR6, URZ ;  /* 0x0000000605050290 */ /* 0x000fe4000fffe03f */
[----:B------:R-:W-:-:S02]  /*bf50*/  @UP0 UIMAD UR6, UR7, UR12, URZ ;  /* 0x0000000c070602a4 */ /* 0x000fc4000f8e023f */
[----:B------:R-:W-:Y:S02]  /*bf60*/  @UP0 UIMAD.WIDE.U32 UR4, UR59, UR12, UR4 ;  /* 0x0000000c3b0402a5 */ /* 0x000fe4000f8e0004 */
[----:B------:R-:W-:-:S04]  /*bf70*/  @UP0 UIMAD UR6, UR59, UR13, UR6 ;  /* 0x0000000d3b0602a4 */ /* 0x000fc8000f8e0206 */
[----:B------:R-:W-:Y:S02]  /*bf80*/  @UP0 UIADD3 UR5, UR5, UR6, URZ ;  /* 0x0000000605050290 */ /* 0x000fe4000fffe03f */
[----:B------:R-:W-:-:S04]  /*bf90*/  @UP0 ULEA UR6, UP1, UR4, UR10, 0x2 ;  /* 0x0000000a04060291 */ /* 0x000fc8000f82103f */
[----:B------:R-:W-:Y:S02]  /*bfa0*/  @UP0 ULEA.HI.X UR7, UR4, UR11, UR5, 0x2, UP1 ;  /* 0x0000000b04070291 */ /* 0x000fe400088f1405 */
[----:B01----:R-:W-:-:S04]  /*bfb0*/  IMAD.U32 R2, RZ, RZ, UR6 ;  /* 0x00000006ff027e24 */ /* 0x003fc8000f8e00ff */
[----:B------:R-:W-:-:S05]  /*bfc0*/  IMAD.U32 R3, RZ, RZ, UR7 ;  /* 0x00000007ff037e24 */ /* 0x000fca000f8e00ff */
[----:B------:R0:W3:Y:S01]  /*bfd0*/  @P1 LDG.E R7, desc[UR36][R2.64] ;  /* 0x0000002402071981 */ /* 0x0000e2000c1e1900 */
        /* <DEDUP_REMOVED lines=10> */
[----:B------:R-:W4:Y:S01]  /*c080*/  SHFL.BFLY PT, R10, R5, 0x2, 0x1f ;  /* 0x0c401f00050a7f89 */ /* 0x000f2200000e0000 */
[----:B-1----:R-:W-:Y:S01]  /*c090*/  FADD.FTZ R9, R9, R6 ;  /* 0x0000000609097221 */ /* 0x002fe20000010000 */
[----:B----4-:R-:W-:-:S04]  /*c0a0*/  FADD.FTZ R10, R10, R5 ;  /* 0x000000050a0a7221 */ /* 0x010fc80000010000 */
        /* <DEDUP_REMOVED lines=18> */
[----:B------:R-:W4:Y:S01]  /*c1d0*/  @P1 MUFU.RCP R10, R12 ;  /* 0x0000000c000a1308 */ /* 0x000f220000001000 */
        /* <DEDUP_REMOVED lines=10> */
[-C--:B---3--:R-:W-:Y:S01]  /*c280*/  FMUL.FTZ R6, R6, R7.reuse ;  /* 0x0000000706067220 */ /* 0x088fe20000410000 */
[----:B----4-:R-:W-:Y:S01]  /*c290*/  FMUL.FTZ R0, R10, R7 ;  /* 0x000000070a007220 */ /* 0x010fe20000410000 */
[----:B------:R-:W-:-:S02]  /*c2a0*/  WARPGROUP.DEPBAR.LE gsb0, 0x0 ;  /* 0x00008000000079c5 */ /* 0x000fc40000010000 */
[----:B------:R-:W-:Y:S05]  /*c2b0*/  @!P0 BRA `(.L_x_2341) ;  /* 0x0000000000048947 */ /* 0x000fea0003800000 */
[----:B------:R-:W-:Y:S01]  /*c2c0*/  BPT.TRAP 0x1 ;  /* 0x000000040000795c */ /* 0x000fe20000300000 */
.L_x_2341:
        /* <DEDUP_REMOVED lines=100> */
.L_x_2305:
        /* <DEDUP_REMOVED lines=11> */
[----:B------:R0:W3:Y:S01]  /*c9c0*/  LDG.E.CONSTANT R9, desc[UR36][R4.64] ;  /* 0x0000002404097981 */ /* 0x0000e2000c1e9900 */
[C---:B------:R-:W-:Y:S01]  /*c9d0*/  LOP3.LUT P0, R0, R105.reuse, 0x3, RZ, 0xc0, !PT ;  /* 0x0000000369007812 */ /* 0x040fe2000780c0ff */
[----:B------:R-:W-:Y:S01]  /*c9e0*/  VIADD R105, R105, 0xffffff80 ;  /* 0xffffff8069697836 */ /* 0x000fe20000000000 */
[----:B------:R-:W1:Y:S01]  /*c9f0*/  S2UR UR12, SR_CTAID.Z ;  /* 0x00000000000c79c3 */ /* 0x000e620000002700 */
[----:B------:R-:W-:Y:S01]  /*ca00*/  UIMAD.WIDE.U32 UR4, UR59, UR8, URZ ;  /* 0x000000083b0472a5 */ /* 0x000fe2000f8e003f */
[----:B------:R-:W-:Y:S01]  /*ca10*/  ISETP.EQ.OR P0, PT, R0, 0x3, !P0 ;  /* 0x000000030000780c */ /* 0x000fe20004702670 */
[----:B------:R-:W-:Y:S01]  /*ca20*/  UIMAD UR6, UR7, UR8, URZ ;  /* 0x00000008070672a4 */ /* 0x000fe2000f8e023f */
[----:B------:R-:W-:Y:S01]  /*ca30*/  BSSY B0, `(.L_x_2343) ;  /* 0x0000222000007945 */ /* 0x000fe20003800000 */
        /* <DEDUP_REMOVED lines=13> */
[----:B------:R-:W-:Y:S01]  /*cb10*/  SEL R144, R29, R66, P0 ;  /* 0x000000421d907207 */ /* 0x000fe20000000000 */
[----:B------:R-:W-:Y:S01]  /*cb20*/  IMAD.IADD R96, R105, 0x1, -R6 ;  /* 0x0000000169607824 */ /* 0x000fe200078e0a06 */
[----:B------:R-:W-:Y:S02]  /*cb30*/  SEL R0, R11, R10, P0 ;  /* 0x0000000a0b007207 */ /* 0x000fe40000000000 */
[----:B------:R-:W-:Y:S01]  /*cb40*/  SEL R66, R66, R29, P0 ;  /* 0x0000001d42427207 */ /* 0x000fe20000000000 */
[----:B-1----:R-:W-:Y:S01]  /*cb50*/  USHF.R.S32.HI UR13, URZ, 0x1f, UR12 ;  /* 0x0000001f3f0d7899 */ /* 0x002fe2000801140c */
[----:B------:R-:W-:Y:S01]  /*cb60*/  SHF.R.S32.HI R7, RZ, 0x1f, R96 ;  /* 0x0000001fff077819 */ /* 0x000fe20000011460 */
[----:B------:R-:W0:Y:S01]  /*cb70*/  S2UR UR12, SR_CTAID.Z ;  /* 0x00000000000c79c3 */ /* 0x000e220000002700 */
[----:B------:R-:W-:-:S02]  /*cb80*/  SEL R11, R10, R11, P0 ;  /* 0x0000000b0a0b7207 */ /* 0x000fc40000000000 */
[----:B------:R-:W-:Y:S02]  /*cb90*/  SEL R146, R68, R39, P0 ;  /* 0x0000002744927207 */ /* 0x000fe40000000000 */
[----:B------:R-:W-:Y:S02]  /*cba0*/  SHF.R.S32.HI R29, RZ, 0x7, R5 ;  /* 0x00000007ff1d7819 */ /* 0x000fe40000011405 */
[----:B------:R-:W-:Y:S02]  /*cbb0*/  SEL R10, R13, R8, P0 ;  /* 0x000000080d0a7207 */ /* 0x000fe40000000000 */
[----:B------:R-:W-:Y:S02]  /*cbc0*/  SEL R68, R39, R68, P0 ;  /* 0x0000004427447207 */ /* 0x000fe40000000000 */
[----:B------:R-:W-:Y:S02]  /*cbd0*/  LEA.HI R6, R4, R105, RZ, 0x2 ;  /* 0x0000006904067211 */ /* 0x000fe400078f10ff */
[----:B------:R-:W-:-:S02]  /*cbe0*/  SEL R13, R8, R13, P0 ;  /* 0x0000000d080d7207 */ /* 0x000fc40000000000 */
[----:B------:R-:W-:Y:S02]  /*cbf0*/  LEA.HI R39, R7, R96, RZ, 0x2 ;  /* 0x0000006007277211 */ /* 0x000fe400078f10ff */
[----:B------:R-:W-:Y:S02]  /*cc00*/  SEL R8, R12, R33, P0 ;  /* 0x000000210c087207 */ /* 0x000fe40000000000 */
[----:B------:R-:W-:Y:S02]  /*cc10*/  SEL R150, R63, R44, P0 ;  /* 0x0000002c3f967207 */ /* 0x000fe40000000000 */
[----:B------:R-:W-:Y:S02]  /*cc20*/  SEL R12, R33, R12, P0 ;  /* 0x0000000c210c7207 */ /* 0x000fe40000000000 */
[----:B--2---:R-:W-:Y:S01]  /*cc30*/  SEL R16, R15, R14, P0 ;  /* 0x0000000e0f107207 */ /* 0x004fe20000000000 */
[----:B------:R-:W1:Y:S01]  /*cc40*/  S2R R33, SR_CTAID.X ;  /* 0x0000000000217919 */ /* 0x000e620000002500 */
[----:B------:R-:W-:-:S02]  /*cc50*/  SEL R63, R44, R63, P0 ;  /* 0x0000003f2c3f7207 */ /* 0x000fc40000000000 */
[----:B------:R-:W-:Y:S02]  /*cc60*/  LEA.HI R4, R5, R29, RZ, 0x1 ;  /* 0x0000001d05047211 */ /* 0x000fe400078f08ff */
[----:B------:R-:W-:Y:S02]  /*cc70*/  SEL R15, R14, R15, P0 ;  /* 0x0000000f0e0f7207 */ /* 0x000fe40000000000 */
[----:B------:R-:W-:Y:S02]  /*cc80*/  LOP3.LUT R44, R6, 0xfffffffc, RZ, 0xc0, !PT ;  /* 0xfffffffc062c7812 */ /* 0x000fe400078ec0ff */
[----:B------:R-:W-:Y:S02]  /*cc90*/  SEL R28, R40, R41, P0 ;  /* 0x00000029281c7207 */ /* 0x000fe40000000000 */
[----:B------:R-:W-:Y:S01]  /*cca0*/  SEL R14, R41, R40, P0 ;  /* 0x00000028290e7207 */ /* 0x000fe20000000000 */
[----:B------:R-:W-:Y:S01]  /*ccb0*/  IMAD.IADD R105, R105, 0x1, -R44 ;  /* 0x0000000169697824 */ /* 0x000fe200078e0a2c */
[----:B------:R-:W-:-:S02]  /*ccc0*/  SHF.R.S32.HI R5, RZ, 0x2, R39 ;  /* 0x00000002ff057819 */ /* 0x000fc40000011427 */
[----:B------:R-:W-:Y:S02]  /*ccd0*/  SHF.R.S32.HI R6, RZ, 0x1f, R39 ;  /* 0x0000001fff067819 */ /* 0x000fe40000011427 */
        /* <DEDUP_REMOVED lines=10> */
[----:B------:R-:W-:Y:S02]  /*cd80*/  LEA.HI R6, R6, R5, RZ, 0x3 ;  /* 0x0000000506067211 */ /* 0x000fe400078f18ff */
        /* <DEDUP_REMOVED lines=10> */
[----:B------:R-:W-:Y:S01]  /*ce30*/  LOP3.LUT R4, R6, 0xfffffff8, RZ, 0xc0, !PT ;  /* 0xfffffff806047812 */ /* 0x000fe200078ec0ff */
[----:B------:R-:W-:Y:S01]  /*ce40*/  IMAD.U32 R6, RZ, RZ, UR4 ;  /* 0x00000004ff067e24 */ /* 0x000fe2000f8e00ff */
[----:B------:R-:W-:Y:S01]  /*ce50*/  SEL R21, R24, R21, P0 ;  /* 0x0000001518157207 */ /* 0x000fe20000000000 */
[----:B------:R-:W2:Y:S01]  /*ce60*/  S2UR UR4, SR_CTAID.Y ;  /* 0x00000000000479c3 */ /* 0x000ea20000002600 */
        /* <DEDUP_REMOVED lines=20> */
[----:B------:R-:W-:-:S02]  /*cfb0*/  SHF.R.S32.HI R7, RZ, 0x5, R7 ;  /* 0x00000005ff077819 */ /* 0x000fc40000011407 */
[----:B------:R-:W-:Y:S02]  /*cfc0*/  LEA.HI R5, R105, R105, RZ, 0x1 ;  /* 0x0000006969057211 */ /* 0x000fe400078f08ff */
        /* <DEDUP_REMOVED lines=9> */
[----:B------:R-:W4:Y:S01]  /*d060*/  LDC R107, c[0x0][0xbe8] ;  /* 0x0002fa00ff6b7b82 */ /* 0x000f220000000800 */
        /* <DEDUP_REMOVED lines=24> */
[----:B------:R-:W-:Y:S01]  /*d1f0*/  SEL R59, R59, R58, P0 ;  /* 0x0000003a3b3b7207 */ /* 0x000fe20000000000 */
[----:B------:R-:W-:Y:S01]  /*d200*/  IMAD R58, R50, 0x8, R29 ;  /* 0x00000008323a7824 */ /* 0x000fe200078e021d */
[----:B------:R-:W-:Y:S02]  /*d210*/  SEL R64, R52, R71, P0 ;  /* 0x0000004734407207 */ /* 0x000fe40000000000 */
[----:B------:R-:W-:Y:S01]  /*d220*/  LOP3.LUT R39, R39, 0x7ffffffc, RZ, 0xc0, !PT ;  /* 0x7ffffffc27277812 */ /* 0x000fe200078ec0ff */
[----:B-1----:R-:W-:Y:S01]  /*d230*/  IMAD R58, R33, 0x80, R58 ;  /* 0x00000080213a7824 */ /* 0x002fe200078e023a */
        /* <DEDUP_REMOVED lines=10> */
[----:B------:R-:W-:Y:S01]  /*d2e0*/  IMAD R98, R33, 0x80, R29 ;  /* 0x0000008021627824 */ /* 0x000fe200078e021d */
        /* <DEDUP_REMOVED lines=8> */
[----:B----4-:R-:W-:Y:S02]  /*d370*/  ISETP.NE.AND P2, PT, R107, 0x1, PT ;  /* 0x000000016b00780c */ /* 0x010fe40003f45270 */
[----:B---3--:R-:W-:Y:S01]  /*d380*/  LOP3.LUT R74, R9, 0x2, RZ, 0x3c, !PT ;  /* 0x00000002094a7812 */ /* 0x008fe200078e3cff */
[----:B------:R-:W-:Y:S04]  /*d390*/  SHFL.IDX PT, R82, R82, R9, 0x1c1f ;  /* 0x001c1f0952527589 */ /* 0x000fe800000e0000 */
[----:B------:R-:W-:Y:S04]  /*d3a0*/  SHFL.IDX PT, R89, R11, R74, 0x1c1f ;  /* 0x001c1f4a0b597589 */ /* 0x000fe800000e0000 */
[----:B------:R-:W-:Y:S04]  /*d3b0*/  SHFL.IDX PT, R11, R83, R74, 0x1c1f ;  /* 0x001c1f4a530b7589 */ /* 0x000fe800000e0000 */
[----:B------:R-:W-:Y:S04]  /*d3c0*/  SHFL.IDX PT, R78, R28, R9, 0x1c1f ;  /* 0x001c1f091c4e7589 */ /* 0x000fe800000e0000 */
[----:B------:R-:W-:Y:S04]  /*d3d0*/  SHFL.IDX PT, R75, R32, R9, 0x1c1f ;  /* 0x001c1f09204b7589 */ /* 0x000fe800000e0000 */
[----:B------:R-:W-:Y:S04]  /*d3e0*/  SHFL.IDX PT, R79, R14, R74, 0x1c1f ;  /* 0x001c1f4a0e4f7589 */ /* 0x000fe800000e0000 */
[----:B------:R-:W-:Y:S04]  /*d3f0*/  SHFL.IDX PT, R32, R108, R9, 0x1c1f ;  /* 0x001c1f096c207589 */ /* 0x000fe800000e0000 */
[----:B------:R-:W1:Y:S04]  /*d400*/  SHFL.IDX PT, R108, R19, R74, 0x1c1f ;  /* 0x001c1f4a136c7589 */ /* 0x000e6800000e0000 */
[----:B------:R-:W-:Y:S04]  /*d410*/  SHFL.IDX PT, R77, R38, R9, 0x1c1f ;  /* 0x001c1f09264d7589 */ /* 0x000fe800000e0000 */
[----:B------:R-:W-:Y:S04]  /*d420*/  SHFL.IDX PT, R110, R21, R74, 0x1c1f ;  /* 0x001c1f4a156e7589 */ /* 0x000fe800000e0000 */
[----:B------:R-:W-:Y:S04]  /*d430*/  SHFL.IDX PT, R114, R176, R9, 0x1c1f ;  /* 0x001c1f09b0727589 */ /* 0x000fe800000e0000 */
[----:B------:R-:W-:Y:S04]  /*d440*/  SHFL.IDX PT, R117, R170, R9, 0x1c1f ;  /* 0x001c1f09aa757589 */ /* 0x000fe800000e0000 */
[----:B------:R-:W-:Y:S04]  /*d450*/  SHFL.IDX PT, R25, R25, R74, 0x1c1f ;  /* 0x001c1f4a19197589 */ /* 0x000fe800000e0000 */
[----:B------:R-:W-:Y:S01]  /*d460*/  SHFL.IDX PT, R24, R24, R74, 0x1c1f ;  /* 0x001c1f4a18187589 */ /* 0x000fe200000e0000 */
[----:B-1----:R-:W-:-:S03]  /*d470*/  SEL R83, R75, R108, P0 ;  /* 0x0000006c4b537207 */ /* 0x002fc60000000000 */
[----:B------:R-:W-:Y:S04]  /*d480*/  SHFL.IDX PT, R116, R172, R9, 0x1c1f ;  /* 0x001c1f09ac747589 */ /* 0x000fe800000e0000 */
[----:B------:R-:W1:Y:S04]  /*d490*/  SHFL.IDX PT, R119, R27, R74, 0x1c1f ;  /* 0x001c1f4a1b777589 */ /* 0x000e6800000e0000 */
[----:B------:R-:W-:Y:S04]  /*d4a0*/  SHFL.IDX PT, R88, R0, R9, 0x1c1f ;  /* 0x001c1f0900587589 */ /* 0x000fe800000e0000 */
[----:B------:R-:W-:Y:S04]  /*d4b0*/  SHFL.IDX PT, R72, R10, R9, 0x1c1f ;  /* 0x001c1f090a487589 */ /* 0x000fe800000e0000 */
[----:B------:R-:W3:Y:S04]  /*d4c0*/  SHFL.IDX PT, R13, R13, R74, 0x1c1f ;  /* 0x001c1f4a0d0d7589 */ /* 0x000ee800000e0000 */
[----:B------:R-:W-:Y:S04]  /*d4d0*/  SHFL.IDX PT, R113, R42, R9, 0x1c1f ;  /* 0x001c1f092a717589 */ /* 0x000fe800000e0000 */
[----:B------:R-:W-:Y:S04]  /*d4e0*/  SHFL.IDX PT, R20, R20, R74, 0x1c1f ;  /* 0x001c1f4a14147589 */ /* 0x000fe800000e0000 */
[----:B------:R-:W-:Y:S01]  /*d4f0*/  SHFL.IDX PT, R80, R8, R9, 0x1c1f ;  /* 0x001c1f0908507589 */ /* 0x000fe200000e0000 */
[----:B-1----:R-:W-:-:S03]  /*d500*/  SEL R27, R116, R119, P0 ;  /* 0x00000077741b7207 */ /* 0x002fc60000000000 */
[----:B------:R-:W-:Y:S04]  /*d510*/  SHFL.IDX PT, R81, R12, R74, 0x1c1f ;  /* 0x001c1f4a0c517589 */ /* 0x000fe800000e0000 */
[----:B------:R-:W-:Y:S04]  /*d520*/  SHFL.IDX PT, R42, R76, R9, 0x1c1f ;  /* 0x001c1f094c2a7589 */ /* 0x000fe800000e0000 */
[----:B------:R-:W-:Y:S01]  /*d530*/  SHFL.IDX PT, R73, R16, R9, 0x1c1f ;  /* 0x001c1f0910497589 */ /* 0x000fe200000e0000 */
[----:B---3--:R-:W-:-:S03]  /*d540*/  SEL R87, R72, R13, P0 ;  /* 0x0000000d48577207 */ /* 0x008fc60000000000 */
        /* <DEDUP_REMOVED lines=36> */
[----:B-1----:R-:W-:-:S03]  /*d790*/  SEL R86, R88, R89, P0 ;  /* 0x0000005958567207 */ /* 0x002fc60000000000 */
[----:B------:R-:W1:Y:S01]  /*d7a0*/  SHFL.IDX PT, R18, R18, R74, 0x1c1f ;  /* 0x001c1f4a12127589 */ /* 0x000e6200000e0000 */
[----:B------:R-:W-:Y:S02]  /*d7b0*/  SEL R88, R89, R88, P0 ;  /* 0x0000005859587207 */ /* 0x000fe40000000000 */
[----:B------:R-:W-:Y:S01]  /*d7c0*/  SEL R89, R13, R72, P0 ;  /* 0x000000480d597207 */ /* 0x000fe20000000000 */
[----:B------:R-:W-:Y:S01]  /*d7d0*/  SHFL.IDX PT, R22, R22, R74, 0x1c1f ;  /* 0x001c1f4a16167589 */ /* 0x000fe200000e0000 */
[----:B------:R-:W-:Y:S02]  /*d7e0*/  SEL R72, R113, R20, P0 ;  /* 0x0000001471487207 */ /* 0x000fe40000000000 */
[----:B---3--:R-:W-:Y:S01]  /*d7f0*/  SEL R9, R82, R11, P0 ;  /* 0x0000000b52097207 */ /* 0x008fe20000000000 */
[----:B------:R-:W3:Y:S01]  /*d800*/  SHFL.IDX PT, R30, R30, R74, 0x1c1f ;  /* 0x001c1f4a1e1e7589 */ /* 0x000ee200000e0000 */
        /* <DEDUP_REMOVED lines=8> */
[----:B------:R-:W5:Y:S01]  /*d890*/  SHFL.IDX PT, R35, R35, R74, 0x1c1f ;  /* 0x001c1f4a23237589 */ /* 0x000f6200000e0000 */
[----:B------:R-:W-:Y:S02]  /*d8a0*/  SEL R84, R80, R81, P0 ;  /* 0x0000005150547207 */ /* 0x000fe40000000000 */
[----:B------:R-:W-:Y:S01]  /*d8b0*/  SEL R80, R81, R80, P0 ;  /* 0x0000005051507207 */ /* 0x000fe20000000000 */
[----:B------:R0:W-:Y:S01]  /*d8c0*/  SHFL.IDX PT, R49, R111, R74, 0x1c1f ;  /* 0x001c1f4a6f317589 */ /* 0x0001e200000e0000 */
[----:B------:R-:W-:-:S02]  /*d8d0*/  SEL R81, R76, R73, P0 ;  /* 0x000000494c517207 */ /* 0x000fc40000000000 */
[----:B-1----:R-:W-:Y:S01]  /*d8e0*/  SEL R76, R18, R109, P0 ;  /* 0x0000006d124c7207 */ /* 0x002fe20000000000 */
[----:B------:R-:W-:Y:S04]  /*d8f0*/  SHFL.IDX PT, R122, R63, R74, 0x1c1f ;  /* 0x001c1f4a3f7a7589 */ /* 0x000fe800000e0000 */
[----:B------:R1:W2:Y:S01]  /*d900*/  SHFL.IDX PT, R15, R26, R74, 0x1c1f ;  /* 0x001c1f4a1a0f7589 */ /* 0x0002a200000e0000 */
[----:B---3--:R-:W-:Y:S01]  /*d910*/  SEL R14, R30, R121, P0 ;  /* 0x000000791e0e7207 */ /* 0x008fe20000000000 */
[----:B0-----:R-:W0:Y:S02]  /*d920*/  LDC.64 R110, c[0x0][0xbd8] ;  /* 0x0002f600ff6e7b82 */ /* 0x001e240000000a00 */
[----:B------:R3:W-:Y:S01]  /*d930*/  SHFL.IDX PT, R135, R67, R74, 0x1c1f ;  /* 0x001c1f4a43877589 */ /* 0x0007e200000e0000 */
[----:B----4-:R-:W-:-:S03]  /*d940*/  SEL R73, R112, R23, P0 ;  /* 0x0000001770497207 */ /* 0x010fc60000000000 */
[----:B------:R4:W-:Y:S01]  /*d950*/  SHFL.IDX PT, R63, R71, R74, 0x1c1f ;  /* 0x001c1f4a473f7589 */ /* 0x0009e200000e0000 */
[----:B-1----:R-:W-:-:S03]  /*d960*/  SEL R26, R117, R24, P0 ;  /* 0x00000018751a7207 */ /* 0x002fc60000000000 */
[----:B------:R5:W1:Y:S01]  /*d970*/  SHFL.IDX PT, R123, R36, R74, 0x1c1f ;  /* 0x001c1f4a247b7589 */ /* 0x000a6200000e0000 */
[----:B------:R-:W-:Y:S02]  /*d980*/  SEL R24, R24, R117, P0 ;  /* 0x0000007518187207 */ /* 0x000fe40000000000 */
[----:B---3--:R-:W-:Y:S01]  /*d990*/  SEL R67, R25, R114, P0 ;  /* 0x0000007219437207 */ /* 0x008fe20000000000 */
[----:B------:R3:W-:Y:S01]  /*d9a0*/  SHFL.IDX PT, R124, R68, R74, 0x1c1f ;  /* 0x001c1f4a447c7589 */ /* 0x0007e200000e0000 */
[----:B----4-:R-:W-:Y:S02]  /*d9b0*/  SEL R71, R114, R25, P0 ;  /* 0x0000001972477207 */ /* 0x010fe40000000000 */
[----:B------:R-:W-:Y:S01]  /*d9c0*/  SEL R25, R119, R116, P0 ;  /* 0x0000007477197207 */ /* 0x000fe20000000000 */
[----:B------:R-:W4:Y:S01]  /*d9d0*/  SHFL.IDX PT, R31, R31, R74, 0x1c1f ;  /* 0x001c1f4a1f1f7589 */ /* 0x000f2200000e0000 */
[----:B------:R-:W4:Y:S01]  /*d9e0*/  LDC.64 R116, c[0x0][0xb40] ;  /* 0x0002d000ff747b82 */ /* 0x000f220000000a00 */
[----:B-----5:R-:W-:-:S02]  /*d9f0*/  SEL R36, R35, R104, P0 ;  /* 0x0000006823247207 */ /* 0x020fc40000000000 */
[----:B------:R-:W5:Y:S01]  /*da00*/  SHFL.IDX PT, R125, R40, R74, 0x1c1f ;  /* 0x001c1f4a287d7589 */ /* 0x000f6200000e0000 */
[----:B---3--:R-:W-:Y:S02]  /*da10*/  SEL R68, R20, R113, P0 ;  /* 0x0000007114447207 */ /* 0x008fe40000000000 */
[----:B--2---:R-:W-:Y:S01]  /*da20*/  SEL R20, R15, R120, P0 ;  /* 0x000000780f147207 */ /* 0x004fe20000000000 */
[----:B------:R-:W-:Y:S01]  /*da30*/  SHFL.IDX PT, R127, R37, R74, 0x1c1f ;  /* 0x001c1f4a257f7589 */ /* 0x000fe200000e0000 */
[----:B------:R-:W2:Y:S01]  /*da40*/  LDC R119, c[0x0][0xc50] ;  /* 0x00031400ff777b82 */ /* 0x000ea20000000800 */
[----:B------:R-:W-:Y:S02]  /*da50*/  SEL R13, R29, R122, P0 ;  /* 0x0000007a1d0d7207 */ /* 0x000fe40000000000 */
[----:B------:R-:W3:Y:S01]  /*da60*/  SHFL.IDX PT, R55, R55, R74, 0x1c1f ;  /* 0x001c1f4a37377589 */ /* 0x000ee200000e0000 */
[----:B------:R-:W-:Y:S02]  /*da70*/  SEL R29, R122, R29, P0 ;  /* 0x0000001d7a1d7207 */ /* 0x000fe40000000000 */
[----:B-1----:R-:W-:Y:S01]  /*da80*/  SEL R19, R106, R123, P0 ;  /* 0x0000007b6a137207 */ /* 0x002fe20000000000 */
[----:B------:R1:W0:Y:S01]  /*da90*/  SHFL.IDX PT, R129, R41, R74, 0x1c1f ;  /* 0x001c1f4a29817589 */ /* 0x00022200000e0000 */
[----:B------:R-:W2:Y:S03]  /*daa0*/  @P2 LDC R113, c[0x0][0xbec] ;  /* 0x0002fb00ff712b82 */ /* 0x000ea60000000800 */
[----:B------:R-:W0:Y:S04]  /*dab0*/  SHFL.IDX PT, R131, R51, R74, 0x1c1f ;  /* 0x001c1f4a33837589 */ /* 0x000e2800000e0000 */
[----:B------:R3:W0:Y:S01]  /*dac0*/  SHFL.IDX PT, R133, R66, R74, 0x1c1f ;  /* 0x001c1f4a42857589 */ /* 0x00062200000e0000 */
[----:B----4-:R-:W-:Y:S01]  /*dad0*/  IMAD.WIDE.U32 R4, R116, UR12, R4 ;  /* 0x0000000c74047c25 */ /* 0x010fe2000f8e0004 */
[----:B------:R-:W-:-:S02]  /*dae0*/  SEL R21, R31, R118, P0 ;  /* 0x000000761f157207 */ /* 0x000fc40000000000 */
[----:B------:R4:W2:Y:S01]  /*daf0*/  SHFL.IDX PT, R126, R70, R74, 0x1c1f ;  /* 0x001c1f4a467e7589 */ /* 0x0008a200000e0000 */
[----:B-1----:R-:W-:Y:S02]  /*db00*/  SEL R41, R45, R12, P0 ;  /* 0x0000000c2d297207 */ /* 0x002fe40000000000 */
[----:B-----5:R-:W-:Y:S01]  /*db10*/  SEL R37, R125, R50, P0 ;  /* 0x000000327d257207 */ /* 0x020fe20000000000 */
[----:B------:R-:W-:Y:S01]  /*db20*/  SHFL.IDX PT, R102, R102, R74, 0x1c1f ;  /* 0x001c1f4a66667589 */ /* 0x000fe200000e0000 */
[----:B------:R-:W-:Y:S02]  /*db30*/  SEL R45, R12, R45, P0 ;  /* 0x0000002d0c2d7207 */ /* 0x000fe40000000000 */
[----:B---3--:R-:W-:Y:S01]  /*db40*/  SEL R66, R22, R115, P0 ;  /* 0x0000007316427207 */ /* 0x008fe20000000000 */
[----:B------:R1:W-:Y:S01]  /*db50*/  SHFL.IDX PT, R105, R69, R74, 0x1c1f ;  /* 0x001c1f4a45697589 */ /* 0x0003e200000e0000 */
[----:B------:R-:W-:Y:S02]  /*db60*/  SEL R51, R34, R55, P0 ;  /* 0x0000003722337207 */ /* 0x000fe40000000000 */
[----:B----4-:R-:W-:Y:S01]  /*db70*/  SEL R70, R115, R22, P0 ;  /* 0x0000001673467207 */ /* 0x010fe20000000000 */
[----:B------:R-:W-:Y:S01]  /*db80*/  SHFL.IDX PT, R62, R62, R74, 0x1c1f ;  /* 0x001c1f4a3e3e7589 */ /* 0x000fe200000e0000 */
[----:B------:R-:W3:Y:S01]  /*db90*/  @P2 LDC R115, c[0x0][0xbf0] ;  /* 0x0002fc00ff732b82 */ /* 0x000ee20000000800 */
[----:B------:R-:W-:-:S02]  /*dba0*/  SEL R22, R120, R15, P0 ;  /* 0x0000000f78167207 */ /* 0x000fc40000000000 */
[----:B------:R-:W4:Y:S01]  /*dbb0*/  SHFL.IDX PT, R59, R59, R74, 0x1c1f ;  /* 0x001c1f4a3b3b7589 */ /* 0x000f2200000e0000 */
[----:B------:R-:W-:Y:S01]  /*dbc0*/  SEL R15, R123, R106, P0 ;  /* 0x0000006a7b0f7207 */ /* 0x000fe20000000000 */
[----:B------:R-:W-:Y:S01]  /*dbd0*/  IMAD R106, R116, UR13, RZ ;  /* 0x0000000d746a7c24 */ /* 0x000fe2000f8e02ff */
[----:B-1----:R-:W-:Y:S01]  /*dbe0*/  SEL R69, R23, R112, P0 ;  /* 0x0000007017457207 */ /* 0x002fe20000000000 */
[----:B------:R-:W1:Y:S01]  /*dbf0*/  SHFL.IDX PT, R100, R100, R74, 0x1c1f ;  /* 0x001c1f4a64647589 */ /* 0x000e6200000e0000 */
[----:B------:R-:W5:Y:S01]  /*dc00*/  @P2 LDC R112, c[0x0][0xbf0] ;  /* 0x0002fc00ff702b82 */ /* 0x000f620000000800 */
[----:B------:R-:W-:Y:S02]  /*dc10*/  SEL R23, R118, R31, P0 ;  /* 0x0000001f76177207 */ /* 0x000fe40000000000 */
[----:B------:R-:W-:Y:S01]  /*dc20*/  SHFL.IDX PT, R95, R95, R74, 0x1c1f ;  /* 0x001c1f4a5f5f7589 */ /* 0x000fe200000e0000 */
[----:B------:R-:W-:Y:S02]  /*dc30*/  SEL R31, R50, R125, P0 ;  /* 0x0000007d321f7207 */ /* 0x000fe40000000000 */
[----:B------:R-:W-:Y:S01]  /*dc40*/  SEL R55, R55, R34, P0 ;  /* 0x0000002237377207 */ /* 0x000fe20000000000 */
[----:B------:R-:W-:Y:S01]  /*dc50*/  SHFL.IDX PT, R94, R94, R74, 0x1c1f ;  /* 0x001c1f4a5e5e7589 */ /* 0x000fe200000e0000 */
[----:B------:R-:W-:-:S02]  /*dc60*/  SEL R40, R44, R127, P0 ;  /* 0x0000007f2c287207 */ /* 0x000fc40000000000 */
[----:B0-----:R-:W-:Y:S01]  /*dc70*/  SEL R50, R54, R129, P0 ;  /* 0x0000008136327207 */ /* 0x001fe20000000000 */
        /* <DEDUP_REMOVED lines=13> */
[----:B------:R0:W-:Y:S02]  /*dd50*/  SHFL.IDX PT, R91, R91, R74, 0x1c1f ;  /* 0x001c1f4a5b5b7589 */ /* 0x0001e400000e0000 */
[----:B0-----:R-:W-:Y:S01]  /*dd60*/  SEL R74, R109, R18, P0 ;  /* 0x000000126d4a7207 */ /* 0x001fe20000000000 */
[----:B------:R-:W-:Y:S01]  /*dd70*/  IMAD.WIDE.U32 R108, R110, UR12, R6 ;  /* 0x0000000c6e6c7c25 */ /* 0x000fe2000f8e0006 */
[----:B------:R-:W-:-:S02]  /*dd80*/  SEL R18, R121, R30, P0 ;  /* 0x0000001e79127207 */ /* 0x000fc40000000000 */
[----:B------:R-:W0:Y:S01]  /*dd90*/  @P2 LDC R121, c[0x0][0xbec] ;  /* 0x0002fb00ff792b82 */ /* 0x000e220000000800 */
[----:B------:R-:W-:Y:S01]  /*dda0*/  SEL R30, R104, R35, P0 ;  /* 0x00000023681e7207 */ /* 0x000fe20000000000 */
[----:B------:R-:W-:Y:S01]  /*ddb0*/  IMAD R104, R110, UR13, RZ ;  /* 0x0000000d6e687c24 */ /* 0x000fe2000f8e02ff */
[----:B------:R-:W-:Y:S01]  /*ddc0*/  SEL R35, R39, R124, P0 ;  /* 0x0000007c27237207 */ /* 0x000fe20000000000 */
[----:B------:R-:W-:Y:S01]  /*ddd0*/  IMAD R110, RZ, RZ, -UR59 ;  /* 0x8000003bff6e7e24 */ /* 0x000fe2000f8e02ff */
[----:B------:R-:W-:Y:S01]  /*dde0*/  SEL R6, R52, R135, P0 ;  /* 0x0000008734067207 */ /* 0x000fe20000000000 */
[----:B------:R-:W-:Y:S01]  /*ddf0*/  IMAD R111, R111, UR12, R104 ;  /* 0x0000000c6f6f7c24 */ /* 0x000fe2000f8e0268 */
[----:B--2---:R-:W-:Y:S01]  /*de00*/  SEL R7, R53, R126, P0 ;  /* 0x0000007e35077207 */ /* 0x004fe20000000000 */
[----:B------:R-:W-:Y:S01]  /*de10*/  IMAD R119, R119, R110, UR4 ;  /* 0x0000000477777e24 */ /* 0x000fe2000f8e026e */
[----:B------:R-:W-:Y:S01]  /*de20*/  ULDC.64 UR4, c[0x0][0xbe0] ;  /* 0x0002f80000047ab9 */ /* 0x000fe20000000a00 */
[----:B------:R-:W-:Y:S01]  /*de30*/  IMAD.IADD R109, R109, 0x1, R111 ;  /* 0x000000016d6d7824 */ /* 0x000fe200078e026f */
[----:B------:R-:W-:Y:S01]  /*de40*/  SEL R39, R124, R39, P0 ;  /* 0x000000277c277207 */ /* 0x000fe20000000000 */
[----:B------:R-:W-:Y:S01]  /*de50*/  IMAD R111, R117, UR12, R106 ;  /* 0x0000000c756f7c24 */ /* 0x000fe2000f8e026a */
[----:B------:R-:W-:Y:S01]  /*de60*/  SHF.R.S32.HI R106, RZ, 0x1f, R119 ;  /* 0x0000001fff6a7819 */ /* 0x000fe20000011477 */
[----:B------:R-:W-:Y:S01]  /*de70*/  @P2 IMAD.HI.U32 R104, R58, R113, RZ ;  /* 0x000000713a682227 */ /* 0x000fe200078e00ff */
[----:B------:R-:W-:-:S02]  /*de80*/  SEL R52, R135, R52, P0 ;  /* 0x0000003487347207 */ /* 0x000fc40000000000 */
[----:B------:R-:W-:Y:S01]  /*de90*/  SEL R53, R126, R53, P0 ;  /* 0x000000357e357207 */ /* 0x000fe20000000000 */
[----:B------:R-:W-:Y:S02]  /*dea0*/  IMAD.IADD R111, R5, 0x1, R111 ;  /* 0x00000001056f7824 */ /* 0x000fe400078e026f */
[----:B------:R-:W-:Y:S02]  /*deb0*/  IMAD R5, R106, UR4, RZ ;  /* 0x000000046a057c24 */ /* 0x000fe4000f8e02ff */
[----:B------:R-:W-:Y:S01]  /*dec0*/  IMAD.MOV.U32 R113, RZ, RZ, R58 ;  /* 0x000000ffff717224 */ /* 0x000fe200078e003a */
[----:B---3--:R-:W-:Y:S01]  /*ded0*/  @P2 SHF.R.U32.HI R113, RZ, R115, R104 ;  /* 0x00000073ff712219 */ /* 0x008fe20000011668 */
[----:B0-----:R-:W-:-:S04]  /*dee0*/  @P2 IMAD.HI.U32 R121, R58, R121, RZ ;  /* 0x000000793a792227 */ /* 0x001fc800078e00ff */
[----:B------:R-:W-:Y:S02]  /*def0*/  IMAD.MOV.U32 R110, RZ, RZ, R4 ;  /* 0x000000ffff6e7224 */ /* 0x000fe400078e0004 */
[C---:B------:R-:W-:Y:S02]  /*df00*/  IMAD R104, R119.reuse, UR5, R5 ;  /* 0x0000000577687c24 */ /* 0x040fe4000f8e0205 */
[----:B------:R-:W-:Y:S01]  /*df10*/  IMAD.WIDE.U32 R4, R119, UR4, R108 ;  /* 0x0000000477047c25 */ /* 0x000fe2000f8e006c */
[----:B------:R-:W-:Y:S01]  /*df20*/  SHF.R.S32.HI R109, RZ, 0x1f, R113 ;  /* 0x0000001fff6d7819 */ /* 0x000fe20000011471 */
[----:B------:R-:W-:Y:S02]  /*df30*/  ULDC.64 UR4, c[0x0][0xb30] ;  /* 0x0002cc0000047ab9 */ /* 0x000fe40000000a00 */
[----:B------:R-:W-:Y:S01]  /*df40*/  IMAD.MOV.U32 R115, RZ, RZ, R58 ;  /* 0x000000ffff737224 */ /* 0x000fe200078e003a */
[----:B-----5:R-:W-:Y:S01]  /*df50*/  @P2 SHF.R.U32.HI R115, RZ, R112, R121 ;  /* 0x00000070ff732219 */ /* 0x020fe20000011679 */
[----:B------:R-:W-:Y:S01]  /*df60*/  IMAD R106, R106, UR6, RZ ;  /* 0x000000066a6a7c24 */ /* 0x000fe2000f8e02ff */
[----:B------:R-:W-:Y:S01]  /*df70*/  IADD3 R108, P2, R113, R4, RZ ;  /* 0x00000004716c7210 */ /* 0x000fe20007f5e0ff */
[----:B------:R-:W-:Y:S01]  /*df80*/  IMAD.MOV R113, RZ, RZ, -R113 ;  /* 0x000000ffff717224 */ /* 0x000fe200078e0a71 */
[----:B------:R-:W-:Y:S01]  /*df90*/  SHF.R.S32.HI R4, RZ, 0x1f, R115 ;  /* 0x0000001fff047819 */ /* 0x000fe20000011473 */
[----:B------:R-:W-:Y:S01]  /*dfa0*/  IMAD R117, R119, UR7, R106 ;  /* 0x0000000777757c24 */ /* 0x000fe2000f8e026a */
[----:B------:R-:W-:Y:S01]  /*dfb0*/  IADD3.X R109, R109, R5, R104, P2, !PT ;  /* 0x000000056d6d7210 */ /* 0x000fe200017fe468 */
[----:B------:R-:W-:Y:S01]  /*dfc0*/  IMAD.WIDE.U32 R110, R119, UR6, R110 ;  /* 0x00000006776e7c25 */ /* 0x000fe2000f8e006e */
[----:B------:R-:W-:-:S03]  /*dfd0*/  ULDC.64 UR6, c[0x0][0xbc8] ;  /* 0x0002f20000067ab9 */ /* 0x000fc60000000a00 */
[----:B------:R-:W-:Y:S02]  /*dfe0*/  IMAD.MOV R106, RZ, RZ, -R115 ;  /* 0x000000ffff6a7224 */ /* 0x000fe400078e0a73 */
[--C-:B------:R-:W-:Y:S02]  /*dff0*/  IMAD R113, R107, R113, R58.reuse ;  /* 0x000000716b717224 */ /* 0x100fe400078e023a */
[----:B------:R-:W-:Y:S02]  /*e000*/  IMAD R4, R4, UR4, RZ ;  /* 0x0000000404047c24 */ /* 0x000fe4000f8e02ff */
[----:B------:R-:W-:Y:S02]  /*e010*/  IMAD.IADD R111, R111, 0x1, R117 ;  /* 0x000000016f6f7824 */ /* 0x000fe400078e0275 */
[----:B------:R-:W-:Y:S01]  /*e020*/  IMAD R117, R107, R106, R58 ;  /* 0x0000006a6b757224 */ /* 0x000fe200078e023a */
[----:B------:R-:W-:Y:S01]  /*e030*/  SHF.R.S32.HI R58, RZ, 0x1f, R113 ;  /* 0x0000001fff3a7819 */ /* 0x000fe20000011471 */
[C---:B------:R-:W-:Y:S01]  /*e040*/  IMAD R119, R115.reuse, UR5, R4 ;  /* 0x0000000573777c24 */ /* 0x040fe2000f8e0204 */
[----:B------:R-:W0:Y:S01]  /*e050*/  S2UR UR5, SR_CgaCtaId ;  /* 0x00000000000579c3 */ /* 0x000e220000008800 */
[----:B------:R-:W-:Y:S01]  /*e060*/  IMAD.WIDE.U32 R4, R115, UR4, R110 ;  /* 0x0000000473047c25 */ /* 0x000fe2000f8e006e */
[----:B------:R-:W-:Y:S01]  /*e070*/  SHF.R.S32.HI R104, RZ, 0x1f, R117 ;  /* 0x0000001fff687819 */ /* 0x000fe20000011475 */
[----:B------:R-:W-:-:S02]  /*e080*/  UMOV UR4, 0x400 ;  /* 0x0000040000047882 */ /* 0x000fc40000000000 */
[----:B------:R-:W-:Y:S02]  /*e090*/  IMAD R58, R58, UR6, RZ ;  /* 0x000000063a3a7c24 */ /* 0x000fe4000f8e02ff */
[----:B------:R-:W-:Y:S02]  /*e0a0*/  IMAD.IADD R5, R5, 0x1, R119 ;  /* 0x0000000105057824 */ /* 0x000fe400078e0277 */
[----:B------:R-:W-:Y:S02]  /*e0b0*/  IMAD R104, R104, UR8, RZ ;  /* 0x0000000868687c24 */ /* 0x000fe4000f8e02ff */
[C---:B------:R-:W-:Y:S01]  /*e0c0*/  IMAD R115, R113.reuse, UR7, R58 ;  /* 0x0000000771737c24 */ /* 0x040fe2000f8e023a */
[----:B----4-:R-:W-:Y:S01]  /*e0d0*/  SEL R58, R60, R59, P0 ;  /* 0x0000003b3c3a7207 */ /* 0x010fe20000000000 */
[----:B------:R-:W-:Y:S01]  /*e0e0*/  IMAD.WIDE.U32 R108, R113, UR6, R108 ;  /* 0x00000006716c7c25 */ /* 0x000fe2000f8e006c */
[----:B------:R-:W-:Y:S01]  /*e0f0*/  ULDC.64 UR6, c[0x0][0xba8] ;  /* 0x0002ea0000067ab9 */ /* 0x000fe20000000a00 */
[----:B------:R-:W-:-:S02]  /*e100*/  SEL R60, R59, R60, P0 ;  /* 0x0000003c3b3c7207 */ /* 0x000fc40000000000 */
[----:B------:R-:W-:Y:S01]  /*e110*/  IMAD.WIDE.U32 R110, R117, UR8, R4 ;  /* 0x00000008756e7c25 */ /* 0x000fe2000f8e0004 */
[----:B------:R-:W-:Y:S02]  /*e120*/  SEL R4, R56, R105, P0 ;  /* 0x0000006938047207 */ /* 0x000fe40000000000 */
[----:B------:R-:W-:Y:S01]  /*e130*/  SEL R56, R105, R56, P0 ;  /* 0x0000003869387207 */ /* 0x000fe20000000000 */
[----:B------:R-:W-:Y:S01]  /*e140*/  IMAD R113, R117, UR9, R104 ;  /* 0x0000000975717c24 */ /* 0x000fe2000f8e0268 */
[----:B------:R-:W-:Y:S01]  /*e150*/  LEA R114, P2, R108, UR6, 0x2 ;  /* 0x000000066c727c11 */ /* 0x000fe2000f8410ff */
[----:B------:R-:W-:Y:S01]  /*e160*/  IMAD.IADD R105, R109, 0x1, R115 ;  /* 0x000000016d697824 */ /* 0x000fe200078e0273 */
[----:B------:R-:W-:Y:S01]  /*e170*/  ULDC.64 UR8, c[0x0][0xb00] ;  /* 0x0002c00000087ab9 */ /* 0x000fe20000000a00 */
[----:B------:R-:W-:Y:S01]  /*e180*/  IMAD.IADD R5, R111, 0x1, R113 ;  /* 0x000000016f057824 */ /* 0x000fe200078e0271 */
[----:B------:R-:W-:Y:S01]  /*e190*/  LEA R106, P3, R110, UR8, 0x2 ;  /* 0x000000086e6a7c11 */ /* 0x000fe2000f8610ff */
[----:B------:R-:W-:Y:S01]  /*e1a0*/  SHFL.IDX PT, R112, R114, 0x1, 0x1c1f ;  /* 0x003c1f0072707f89 */ /* 0x000fe200000e0000 */
[----:B------:R-:W-:Y:S01]  /*e1b0*/  LEA.HI.X R109, R108, UR7, R105, 0x2, P2 ;  /* 0x000000076c6d7c11 */ /* 0x000fe200090f1469 */
[----:B------:R-:W-:Y:S01]  /*e1c0*/  ULDC UR6, c[0x0][0xa88] ;  /* 0x0002a20000067ab9 */ /* 0x000fe20000000800 */
[----:B------:R-:W-:Y:S01]  /*e1d0*/  LEA.HI.X R108, R110, UR9, R5, 0x2, P3 ;  /* 0x000000096e6c7c11 */ /* 0x000fe200098f1405 */
[----:B0-----:R-:W-:Y:S01]  /*e1e0*/  ULEA UR4, UR5, UR4, 0x18 ;  /* 0x0000000405047291 */ /* 0x001fe2000f8ec03f */
[----:B------:R-:W-:Y:S01]  /*e1f0*/  SHFL.IDX PT, R110, R114, RZ, 0x1c1f ;  /* 0x001c1fff726e7589 */ /* 0x000fe200000e0000 */
[----:B------:R-:W-:Y:S01]  /*e200*/  SEL R5, R57, R102, P0 ;  /* 0x0000006639057207 */ /* 0x000fe20000000000 */
[----:B------:R-:W-:Y:S01]  /*e210*/  IMAD R107, R107, UR6, RZ ;  /* 0x000000066b6b7c24 */ /* 0x000fe2000f8e02ff */
[----:B------:R-:W-:Y:S01]  /*e220*/  SEL R57, R102, R57, P0 ;  /* 0x0000003966397207 */ /* 0x000fe20000000000 */
[----:B------:R-:W0:Y:S01]  /*e230*/  SHFL.IDX PT, R111, R109, RZ, 0x1c1f ;  /* 0x001c1fff6d6f7589 */ /* 0x000e2200000e0000 */
[C---:B------:R-:W-:Y:S01]  /*e240*/  VIADD R102, R98.reuse, 0x8 ;  /* 0x0000000862667836 */ /* 0x040fe20000000000 */
[----:B------:R-:W-:Y:S01]  /*e250*/  UIADD3 UR4, UR4, 0x33420, URZ ;  /* 0x0003342004047890 */ /* 0x000fe2000fffe03f */
[CC--:B------:R-:W-:Y:S01]  /*e260*/  ISETP.GE.OR P2, PT, R98.reuse, R107.reuse, P1 ;  /* 0x0000006b6200720c */ /* 0x0c0fe20000f46670 */
[----:B------:R-:W2:Y:S01]  /*e270*/  SHFL.IDX PT, R113, R109, 0x1, 0x1c1f ;  /* 0x003c1f006d717f89 */ /* 0x000ea200000e0000 */
[-C--:B------:R-:W-:Y:S01]  /*e280*/  ISETP.GE.AND P3, PT, R98, R107.reuse, PT ;  /* 0x0000006b6200720c */ /* 0x080fe20003f66270 */
[----:B------:R-:W-:Y:S01]  /*e290*/  UPRMT UR4, URZ, 0x654, UR4 ;  /* 0x000006543f047896 */ /* 0x000fe20008000004 */
[----:B------:R-:W-:Y:S01]  /*e2a0*/  ISETP.GE.OR P1, PT, R102, R107, P1 ;  /* 0x0000006b6600720c */ /* 0x000fe20000f26670 */
[----:B------:R3:W4:Y:S01]  /*e2b0*/  SHFL.IDX PT, R104, R106, RZ, 0x1c1f ;  /* 0x001c1fff6a687589 */ /* 0x00072200000e0000 */
[----:B------:R-:W-:-:S02]  /*e2c0*/  SEL R59, R61, R62, P0 ;  /* 0x0000003e3d3b7207 */ /* 0x000fc40000000000 */
[----:B------:R-:W-:Y:S01]  /*e2d0*/  SEL R61, R62, R61, P0 ;  /* 0x0000003d3e3d7207 */ /* 0x000fe20000000000 */
[----:B------:R3:W3:Y:S01]  /*e2e0*/  SHFL.IDX PT, R105, R108, RZ, 0x1c1f ;  /* 0x001c1fff6c697589 */ /* 0x0006e200000e0000 */
[----:B------:R-:W-:Y:S02]  /*e2f0*/  SEL R62, R64, R63, P0 ;  /* 0x0000003f403e7207 */ /* 0x000fe40000000000 */
[----:B------:R-:W-:Y:S01]  /*e300*/  SYNCS.ARRIVE.TRANS64.RED.A1T0 RZ, [UR4], RZ ;  /* 0x000000ffffff79a7 */ /* 0x000fe20008100404 */
[----:B------:R-:W-:Y:S02]  /*e310*/  SEL R64, R63, R64, P0 ;  /* 0x000000403f407207 */ /* 0x000fe40000000000 */
[----:B-1----:R-:W-:Y:S02]  /*e320*/  SEL R63, R65, R100, P0 ;  /* 0x00000064413f7207 */ /* 0x002fe40000000000 */
[----:B------:R-:W-:Y:S01]  /*e330*/  SEL R65, R100, R65, P0 ;  /* 0x0000004164417207 */ /* 0x000fe20000000000 */
[----:B0-----:R0:W-:Y:S04]  /*e340*/  @!P2 ST.E desc[UR36][R110.64], R3 ;  /* 0x000000036e00a985 */ /* 0x0011e8000c101924 */
[----:B--2---:R0:W-:Y:S01]  /*e350*/  @!P1 ST.E desc[UR36][R112.64], R2 ;  /* 0x0000000270009985 */ /* 0x0041e2000c101924 */
        /* <DEDUP_REMOVED lines=16> */
[--C-:B---34-:R-:W-:Y:S01]  /*e460*/  @!P4 IMAD.WIDE R2, R96, 0x4, R104.reuse ;  /* 0x000000046002c825 */ /* 0x118fe200078e0268 */
        /* <DEDUP_REMOVED lines=32> */
[----:B------:R-:W-:Y:S02]  /*e670*/  @!P5 LOP3.LUT R81, R115, 0xfffffffe, RZ, 0xc0, !PT ;  /* 0xfffffffe7351d812 */ /* 0x000fe400078ec0ff */
[----:B------:R-:W-:Y:S02]  /*e680*/  @!P3 LOP3.LUT R85, R100, 0xfffffffe, RZ, 0xc0, !PT ;  /* 0xfffffffe6455b812 */ /* 0x000fe400078ec0ff */
[----:B------:R-:W-:Y:S01]  /*e690*/  ISETP.GE.AND P4, PT, R87, UR4, PT ;  /* 0x0000000457007c0c */ /* 0x000fe2000bf86270 */
[--C-:B------:R-:W-:Y:S01]  /*e6a0*/  @!P5 IMAD.WIDE R80, R81, 0x4, R104.reuse ;  /* 0x000000045150d825 */ /* 0x100fe200078e0268 */
[----:B--2---:R-:W-:Y:S02]  /*e6b0*/  @!P6 LOP3.LUT R83, R98, 0xfffffffe, RZ, 0xc0, !PT ;  /* 0xfffffffe6253e812 */ /* 0x004fe400078ec0ff */
[----:B------:R-:W-:Y:S01]  /*e6c0*/  @!P1 LEA.HI R110, R110, R110, RZ, 0x1 ;  /* 0x0000006e6e6e9211 */ /* 0x000fe200078f08ff */
[----:B------:R-:W-:Y:S01]  /*e6d0*/  VIADD R88, R96, 0x60 ;  /* 0x0000006060587836 */ /* 0x000fe20000000000 */
[----:B------:R-:W-:Y:S01]  /*e6e0*/  @!P2 LEA.HI R86, R84, R84, RZ, 0x1 ;  /* 0x000000545456a211 */ /* 0x000fe200078f08ff */
[----:B------:R-:W-:Y:S01]  /*e6f0*/  @!P6 IMAD.WIDE R82, R83, 0x4, R104 ;  /* 0x000000045352e825 */ /* 0x000fe200078e0268 */
[----:B------:R1:W-:Y:S01]  /*e700*/  @!P5 ST.E.64 desc[UR36][R80.64], R74 ;  /* 0x0000004a5000d985 */ /* 0x0003e2000c101b24 */
[----:B0-----:R-:W-:-:S02]  /*e710*/  @!P1 LOP3.LUT R3, R110, 0xfffffffe, RZ, 0xc0, !PT ;  /* 0xfffffffe6e039812 */ /* 0x001fc400078ec0ff */
[--C-:B------:R-:W-:Y:S01]  /*e720*/  @!P3 IMAD.WIDE R84, R85, 0x4, R104.reuse ;  /* 0x000000045554b825 */ /* 0x100fe200078e0268 */
[----:B------:R0:W-:Y:S01]  /*e730*/  @!P6 ST.E.64 desc[UR36][R82.64], R76 ;  /* 0x0000004c5200e985 */ /* 0x0001e2000c101b24 */
[----:B------:R-:W-:Y:S02]  /*e740*/  @!P4 LEA.HI R87, R87, R87, RZ, 0x1 ;  /* 0x000000575757c211 */ /* 0x000fe400078f08ff */
[----:B------:R-:W-:Y:S01]  /*e750*/  @!P2 LOP3.LUT R79, R86, 0xfffffffe, RZ, 0xc0, !PT ;  /* 0xfffffffe564fa812 */ /* 0x000fe200078ec0ff */
[----:B------:R2:W-:Y:S01]  /*e760*/  @!P3 ST.E.64 desc[UR36][R84.64], R72 ;  /* 0x000000485400b985 */ /* 0x0005e2000c101b24 */
[--C-:B------:R-:W-:Y:S01]  /*e770*/  @!P1 IMAD.WIDE R2, R3, 0x4, R104.reuse ;  /* 0x0000000403029825 */ /* 0x100fe200078e0268 */
[----:B------:R-:W-:Y:S02]  /*e780*/  ISETP.GE.AND P3, PT, R88, UR4, PT ;  /* 0x0000000458007c0c */ /* 0x000fe4000bf66270 */
[----:B------:R-:W-:Y:S01]  /*e790*/  @!P4 LOP3.LUT R87, R87, 0xfffffffe, RZ, 0xc0, !PT ;  /* 0xfffffffe5757c812 */ /* 0x000fe200078ec0ff */
[----:B------:R-:W-:Y:S01]  /*e7a0*/  VIADD R78, R96, 0x78 ;  /* 0x00000078604e7836 */ /* 0x000fe20000000000 */
[----:B------:R3:W-:Y:S01]  /*e7b0*/  @!P1 ST.E.64 desc[UR36][R2.64], R68 ;  /* 0x0000004402009985 */ /* 0x0007e2000c101b24 */
[----:B-1----:R-:W-:-:S03]  /*e7c0*/  @!P2 IMAD.WIDE R74, R79, 0x4, R104 ;  /* 0x000000044f4aa825 */ /* 0x002fc600078e0268 */
[----:B------:R-:W-:Y:S01]  /*e7d0*/  ISETP.GE.AND P5, PT, R78, UR4, PT ;  /* 0x000000044e007c0c */ /* 0x000fe2000bfa6270 */
[C---:B0-----:R-:W-:Y:S01]  /*e7e0*/  VIADD R76, R96.reuse, 0x68 ;  /* 0x00000068604c7836 */ /* 0x041fe20000000000 */
[----:B------:R0:W-:Y:S01]  /*e7f0*/  @!P2 ST.E.64 desc[UR36][R74.64], R70 ;  /* 0x000000464a00a985 */ /* 0x0001e2000c101b24 */
[C---:B------:R-:W-:Y:S02]  /*e800*/  VIADD R77, R96.reuse, 0x70 ;  /* 0x00000070604d7836 */ /* 0x040fe40000000000 */
[----:B--2---:R-:W-:Y:S01]  /*e810*/  VIADD R72, R96, 0x80 ;  /* 0x0000008060487836 */ /* 0x004fe20000000000 */
        /* <DEDUP_REMOVED lines=12> */
[----:B0-----:R-:W-:-:S02]  /*e8e0*/  @!P1 LOP3.LUT R71, R76, 0xfffffffe, RZ, 0xc0, !PT ;  /* 0xfffffffe4c479812 */ /* 0x001fc400078ec0ff */
[----:B------:R-:W-:Y:S02]  /*e8f0*/  @!P5 LEA.HI R78, R78, R78, RZ, 0x1 ;  /* 0x0000004e4e4ed211 */ /* 0x000fe400078f08ff */
[----:B------:R-:W-:Y:S01]  /*e900*/  @!P2 LEA.HI R72, R72, R72, RZ, 0x1 ;  /* 0x000000484848a211 */ /* 0x000fe200078f08ff */
[--C-:B------:R-:W-:Y:S01]  /*e910*/  @!P1 IMAD.WIDE R70, R71, 0x4, R104.reuse ;  /* 0x0000000447469825 */ /* 0x100fe200078e0268 */
[----:B------:R-:W-:Y:S01]  /*e920*/  @!P4 LEA.HI R74, R73, R73, RZ, 0x1 ;  /* 0x00000049494ac211 */ /* 0x000fe200078f08ff */
[----:B------:R0:W-:Y:S01]  /*e930*/  @!P3 ST.E.64 desc[UR36][R68.64], R26 ;  /* 0x0000001a4400b985 */ /* 0x0001e2000c101b24 */
[----:B------:R-:W-:Y:S02]  /*e940*/  @!P6 LOP3.LUT R77, R77, 0xfffffffe, RZ, 0xc0, !PT ;  /* 0xfffffffe4d4de812 */ /* 0x000fe400078ec0ff */
[----:B-1----:R-:W-:Y:S01]  /*e950*/  @!P5 LOP3.LUT R67, R78, 0xfffffffe, RZ, 0xc0, !PT ;  /* 0xfffffffe4e43d812 */ /* 0x002fe200078ec0ff */
[----:B------:R1:W-:Y:S01]  /*e960*/  @!P1 ST.E.64 desc[UR36][R70.64], R24 ;  /* 0x0000001846009985 */ /* 0x0003e2000c101b24 */
[----:B------:R-:W-:Y:S01]  /*e970*/  @!P2 LOP3.LUT R73, R72, 0xfffffffe, RZ, 0xc0, !PT ;  /* 0xfffffffe4849a812 */ /* 0x000fe200078ec0ff */
[----:B------:R-:W-:-:S04]  /*e980*/  @!P6 IMAD.WIDE R2, R77, 0x4, R104 ;  /* 0x000000044d02e825 */ /* 0x000fc800078e0268 */
[--C-:B------:R-:W-:Y:S01]  /*e990*/  @!P5 IMAD.WIDE R66, R67, 0x4, R104.reuse ;  /* 0x000000044342d825 */ /* 0x100fe200078e0268 */
[----:B------:R2:W-:Y:S01]  /*e9a0*/  @!P6 ST.E.64 desc[UR36][R2.64], R22 ;  /* 0x000000160200e985 */ /* 0x0005e2000c101b24 */
[----:B0-----:R-:W-:Y:S02]  /*e9b0*/  @!P4 LOP3.LUT R69, R74, 0xfffffffe, RZ, 0xc0, !PT ;  /* 0xfffffffe4a45c812 */ /* 0x001fe400078ec0ff */
[--C-:B------:R-:W-:Y:S01]  /*e9c0*/  @!P2 IMAD.WIDE R26, R73, 0x4, R104.reuse ;  /* 0x00000004491aa825 */ /* 0x100fe200078e0268 */
[----:B------:R-:W-:Y:S03]  /*e9d0*/  @!P5 ST.E.64 desc[UR36][R66.64], R20 ;  /* 0x000000144200d985 */ /* 0x000fe6000c101b24 */
[----:B------:R-:W-:Y:S01]  /*e9e0*/  VIADD R68, R96, 0x90 ;  /* 0x0000009060447836 */ /* 0x000fe20000000000 */
[----:B------:R-:W-:Y:S01]  /*e9f0*/  @!P2 ST.E.64 desc[UR36][R26.64], R18 ;  /* 0x000000121a00a985 */ /* 0x000fe2000c101b24 */
[----:B-1----:R-:W-:-:S03]  /*ea00*/  @!P4 IMAD.WIDE R24, R69, 0x4, R104 ;  /* 0x000000044518c825 */ /* 0x002fc600078e0268 */
[----:B------:R-:W-:Y:S01]  /*ea10*/  ISETP.GE.AND P1, PT, R68, UR4, PT ;  /* 0x0000000444007c0c */ /* 0x000fe2000bf26270 */
[C---:B------:R-:W-:Y:S01]  /*ea20*/  VIADD R69, R96.reuse, 0x98 ;  /* 0x0000009860457836 */ /* 0x040fe20000000000 */
[----:B------:R0:W-:Y:S01]  /*ea30*/  @!P4 ST.E.64 desc[UR36][R24.64], R14 ;  /* 0x0000000e1800c985 */ /* 0x0001e2000c101b24 */
[C---:B------:R-:W-:Y:S02]  /*ea40*/  VIADD R70, R96.reuse, 0xa0 ;  /* 0x000000a060467836 */ /* 0x040fe40000000000 */
[C---:B------:R-:W-:Y:S01]  /*ea50*/  VIADD R71, R96.reuse, 0xa8 ;  /* 0x000000a860477836 */ /* 0x040fe20000000000 */
[----:B------:R-:W-:Y:S01]  /*ea60*/  ISETP.GE.AND P2, PT, R69, UR4, PT ;  /* 0x0000000445007c0c */ /* 0x000fe2000bf46270 */
[----:B--2---:R-:W-:Y:S01]  /*ea70*/  VIADD R3, R96, 0xb8 ;  /* 0x000000b860037836 */ /* 0x004fe20000000000 */
[----:B------:R-:W-:Y:S01]  /*ea80*/  ISETP.GE.AND P3, PT, R70, UR4, PT ;  /* 0x0000000446007c0c */ /* 0x000fe2000bf66270 */
[----:B------:R-:W-:Y:S01]  /*ea90*/  VIADD R2, R96, 0xb0 ;  /* 0x000000b060027836 */ /* 0x000fe20000000000 */
[----:B------:R-:W-:-:S02]  /*eaa0*/  ISETP.GE.AND P4, PT, R71, UR4, PT ;  /* 0x0000000447007c0c */ /* 0x000fc4000bf86270 */
[----:B------:R-:W-:Y:S02]  /*eab0*/  ISETP.GE.AND P6, PT, R3, UR4, PT ;  /* 0x0000000403007c0c */ /* 0x000fe4000bfc6270 */
[----:B------:R-:W-:Y:S02]  /*eac0*/  ISETP.GE.AND P5, PT, R2, UR4, PT ;  /* 0x0000000402007c0c */ /* 0x000fe4000bfa6270 */
[----:B------:R-:W-:-:S03]  /*ead0*/  @!P1 LEA.HI R68, R68, R68, RZ, 0x1 ;  /* 0x0000004444449211 */ /* 0x000fc600078f08ff */
[----:B------:R-:W-:Y:S02]  /*eae0*/  @!P2 LEA.HI R69, R69, R69, RZ, 0x1 ;  /* 0x000000454545a211 */ /* 0x000fe400078f08ff */
[----:B------:R-:W-:Y:S02]  /*eaf0*/  @!P3 LEA.HI R70, R70, R70, RZ, 0x1 ;  /* 0x000000464646b211 */ /* 0x000fe400078f08ff */
[----:B------:R-:W-:Y:S02]  /*eb00*/  @!P4 LEA.HI R71, R71, R71, RZ, 0x1 ;  /* 0x000000474747c211 */ /* 0x000fe400078f08ff */
[----:B0-----:R-:W-:Y:S02]  /*eb10*/  @!P6 LEA.HI R14, R3, R3, RZ, 0x1 ;  /* 0x00000003030ee211 */ /* 0x001fe400078f08ff */
[----:B------:R-:W-:Y:S02]  /*eb20*/  @!P5 LEA.HI R2, R2, R2, RZ, 0x1 ;  /* 0x000000020202d211 */ /* 0x000fe400078f08ff */
[----:B------:R-:W-:-:S02]  /*eb30*/  @!P1 LOP3.LUT R3, R68, 0xfffffffe, RZ, 0xc0, !PT ;  /* 0xfffffffe44039812 */ /* 0x000fc400078ec0ff */
[----:B------:R-:W-:Y:S02]  /*eb40*/  @!P2 LOP3.LUT R15, R69, 0xfffffffe, RZ, 0xc0, !PT ;  /* 0xfffffffe450fa812 */ /* 0x000fe400078ec0ff */
        /* <DEDUP_REMOVED lines=16> */
.L_x_2344:
[----:B------:R-:W-:Y:S05]  /*ec50*/  BSYNC B0 ;  /* 0x0000000000007941 */ /* 0x000fea0003800000 */
.L_x_2343:
[----:B------:R-:W-:Y:S01]  /*ec60*/  ISETP.GE.AND P1, PT, R102, R107, PT ;  /* 0x0000006b6600720c */ /* 0x000fe20003f26270 */
[----:B01----:R0:W1:Y:S01]  /*ec70*/  SHFL.IDX PT, R3, R108, 0x1, 0x1c1f ;  /* 0x003c1f006c037f89 */ /* 0x00306200000e0000 */
[----:B------:R-:W-:Y:S02]  /*ec80*/  SEL R30, R43, R94, P0 ;  /* 0x0000005e2b1e7207 */ /* 0x000fe40000000000 */
[----:B------:R-:W-:Y:S01]  /*ec90*/  SEL R94, R94, R43, P0 ;  /* 0x0000002b5e5e7207 */ /* 0x000fe20000000000 */
[----:B------:R0:W2:Y:S01]  /*eca0*/  SHFL.IDX PT, R2, R106, 0x1, 0x1c1f ;  /* 0x003c1f006a027f89 */ /* 0x0000a200000e0000 */
        /* <DEDUP_REMOVED lines=20> */
[----:B012---:R-:W-:Y:S06]  /*edf0*/  @P1 BRA `(.L_x_2303) ;  /* 0x0000005800d81947 */ /* 0x007fec0003800000 */
        /* <DEDUP_REMOVED lines=18> */
[----:B------:R-:W-:Y:S01]  /*ef20*/  @!P1 LOP3.LUT R27, R0, 0xfffffffe, RZ, 0xc0, !PT ;  /* 0xfffffffe001b9812 */ /* 0x000fe200078ec0ff */
[----:B------:R-:W-:Y:S01]  /*ef30*/  VIADD R0, R96, 0x38 ;  /* 0x0000003860007836 */ /* 0x000fe20000000000 */
[----:B------:R-:W-:Y:S01]  /*ef40*/  @!P5 LOP3.LUT R45, R16, 0xfffffffe, RZ, 0xc0, !PT ;  /* 0xfffffffe102dd812 */ /* 0x000fe200078ec0ff */
[----:B------:R-:W-:Y:S01]  /*ef50*/  VIADD R16, R96, 0x40 ;  /* 0x0000004060107836 */ /* 0x000fe20000000000 */
[----:B------:R-:W-:-:S02]  /*ef60*/  @!P6 LEA.HI R26, R26, R26, RZ, 0x1 ;  /* 0x0000001a1a1ae211 */ /* 0x000fc400078f08ff */
[----:B------:R-:W-:Y:S02]  /*ef70*/  @!P2 LEA.HI R44, R44, R44, RZ, 0x1 ;  /* 0x0000002c2c2ca211 */ /* 0x000fe400078f08ff */
[----:B------:R-:W-:Y:S02]  /*ef80*/  @!P6 LOP3.LUT R47, R26, 0xfffffffe, RZ, 0xc0, !PT ;  /* 0xfffffffe1a2fe812 */ /* 0x000fe400078ec0ff */
        /* <DEDUP_REMOVED lines=21> */
[----:B--2---:R-:W-:Y:S01]  /*f0e0*/  @!P4 LOP3.LUT R27, R48, 0xfffffffe, RZ, 0xc0, !PT ;  /* 0xfffffffe301bc812 */ /* 0x004fe200078ec0ff */
[----:B------:R-:W-:Y:S01]  /*f0f0*/  VIADD R0, R96, 0x58 ;  /* 0x0000005860007836 */ /* 0x000fe20000000000 */
[----:B------:R-:W-:Y:S01]  /*f100*/  @!P0 LEA.HI R47, R47, R47, RZ, 0x1 ;  /* 0x0000002f2f2f8211 */ /* 0x000fe200078f08ff */
[----:B------:R1:W-:Y:S01]  /*f110*/  @!P3 ST.E.64 desc[UR36][R24.64], R52 ;  /* 0x000000341800b985 */ /* 0x0003e2000c101b24 */
[----:B------:R-:W-:Y:S01]  /*f120*/  ISETP.GE.AND P2, PT, R28, UR4, PT ;  /* 0x000000041c007c0c */ /* 0x000fe2000bf46270 */
[----:B------:R-:W-:Y:S01]  /*f130*/  @!P4 IMAD.WIDE R26, R27, 0x4, R2 ;  /* 0x000000041b1ac825 */ /* 0x000fe200078e0202 */
[----:B------:R-:W-:-:S02]  /*f140*/  @!P0 LOP3.LUT R47, R47, 0xfffffffe, RZ, 0xc0, !PT ;  /* 0xfffffffe2f2f8812 */ /* 0x000fc400078ec0ff */
[----:B------:R-:W-:Y:S01]  /*f150*/  ISETP.GE.AND P3, PT, R0, UR4, PT ;  /* 0x0000000400007c0c */ /* 0x000fe2000bf66270 */
[----:B------:R-:W-:Y:S01]  /*f160*/  VIADD R34, R96, 0x60 ;  /* 0x0000006060227836 */ /* 0x000fe20000000000 */
[----:B0-----:R-:W-:Y:S01]  /*f170*/  @!P1 LOP3.LUT R13, R16, 0xfffffffe, RZ, 0xc0, !PT ;  /* 0xfffffffe100d9812 */ /* 0x001fe200078ec0ff */
[----:B------:R-:W-:Y:S01]  /*f180*/  @!P5 IMAD.WIDE R6, R29, 0x4, R2 ;  /* 0x000000041d06d825 */ /* 0x000fe200078e0202 */
[----:B------:R0:W-:Y:S02]  /*f190*/  @!P4 ST.E.64 desc[UR36][R26.64], R4 ;  /* 0x000000041a00c985 */ /* 0x0001e4000c101b24 */
[----:B------:R-:W-:Y:S01]  /*f1a0*/  ISETP.GE.AND P4, PT, R34, UR4, PT ;  /* 0x0000000422007c0c */ /* 0x000fe2000bf86270 */
[C---:B------:R-:W-:Y:S01]  /*f1b0*/  VIADD R16, R96.reuse, 0x68 ;  /* 0x0000006860107836 */ /* 0x040fe20000000000 */
[----:B------:R2:W-:Y:S01]  /*f1c0*/  @!P5 ST.E.64 desc[UR36][R6.64], R56 ;  /* 0x000000380600d985 */ /* 0x0005e2000c101b24 */
[----:B-1----:R-:W-:Y:S01]  /*f1d0*/  VIADD R24, R96, 0x70 ;  /* 0x0000007060187836 */ /* 0x002fe20000000000 */
[----:B------:R-:W-:-:S02]  /*f1e0*/  @!P2 LEA.HI R28, R28, R28, RZ, 0x1 ;  /* 0x0000001c1c1ca211 */ /* 0x000fc400078f08ff */
[----:B------:R-:W-:Y:S02]  /*f1f0*/  ISETP.GE.AND P5, PT, R16, UR4, PT ;  /* 0x0000000410007c0c */ /* 0x000fe4000bfa6270 */
[----:B------:R-:W-:Y:S01]  /*f200*/  @!P3 LEA.HI R0, R0, R0, RZ, 0x1 ;  /* 0x000000000000b211 */ /* 0x000fe200078f08ff */
[----:B0-----:R-:W-:-:S03]  /*f210*/  @!P1 IMAD.WIDE R4, R13, 0x4, R2 ;  /* 0x000000040d049825 */ /* 0x001fc600078e0202 */
[----:B------:R-:W-:Y:S02]  /*f220*/  @!P3 LOP3.LUT R25, R0, 0xfffffffe, RZ, 0xc0, !PT ;  /* 0xfffffffe0019b812 */ /* 0x000fe400078ec0ff */
[----:B------:R-:W-:Y:S01]  /*f230*/  @!P4 LEA.HI R34, R34, R34, RZ, 0x1 ;  /* 0x000000222222c211 */ /* 0x000fe200078f08ff */
[----:B------:R-:W-:Y:S01]  /*f240*/  @!P0 IMAD.WIDE R12, R47, 0x4, R2 ;  /* 0x000000042f0c8825 */ /* 0x000fe200078e0202 */
[----:B------:R0:W-:Y:S01]  /*f250*/  @!P1 ST.E.64 desc[UR36][R4.64], R58 ;  /* 0x0000003a04009985 */ /* 0x0001e2000c101b24 */
[----:B------:R-:W-:Y:S02]  /*f260*/  ISETP.GE.AND P1, PT, R24, UR4, PT ;  /* 0x0000000418007c0c */ /* 0x000fe4000bf26270 */
[----:B------:R-:W-:Y:S01]  /*f270*/  VIADD R26, R96, 0x78 ;  /* 0x00000078601a7836 */ /* 0x000fe20000000000 */
[----:B------:R1:W-:Y:S01]  /*f280*/  @!P0 ST.E.64 desc[UR36][R12.64], R60 ;  /* 0x0000003c0c008985 */ /* 0x0003e2000c101b24 */
[----:B--2---:R-:W-:Y:S02]  /*f290*/  @!P2 LOP3.LUT R7, R28, 0xfffffffe, RZ, 0xc0, !PT ;  /* 0xfffffffe1c07a812 */ /* 0x004fe400078ec0ff */
[----:B------:R-:W-:-:S02]  /*f2a0*/  @!P5 LEA.HI R16, R16, R16, RZ, 0x1 ;  /* 0x000000101010d211 */ /* 0x000fc400078f08ff */
[----:B------:R-:W-:Y:S01]  /*f2b0*/  ISETP.GE.AND P0, PT, R26, UR4, PT ;  /* 0x000000041a007c0c */ /* 0x000fe2000bf06270 */
[----:B0-----:R-:W-:-:S04]  /*f2c0*/  @!P2 IMAD.WIDE R4, R7, 0x4, R2 ;  /* 0x000000040704a825 */ /* 0x001fc800078e0202 */
[----:B------:R-:W-:Y:S02]  /*f2d0*/  @!P1 LEA.HI R0, R24, R24, RZ, 0x1 ;  /* 0x0000001818009211 */ /* 0x000fe400078f08ff */
[----:B-1----:R-:W-:Y:S01]  /*f2e0*/  @!P4 LOP3.LUT R13, R34, 0xfffffffe, RZ, 0xc0, !PT ;  /* 0xfffffffe220dc812 */ /* 0x002fe200078ec0ff */
[--C-:B------:R-:W-:Y:S01]  /*f2f0*/  @!P3 IMAD.WIDE R6, R25, 0x4, R2.reuse ;  /* 0x000000041906b825 */ /* 0x100fe200078e0202 */
[----:B------:R-:W-:Y:S01]  /*f300*/  @!P5 LOP3.LUT R25, R16, 0xfffffffe, RZ, 0xc0, !PT ;  /* 0xfffffffe1019d812 */ /* 0x000fe200078ec0ff */
[----:B------:R0:W-:Y:S03]  /*f310*/  @!P2 ST.E.64 desc[UR36][R4.64], R62 ;  /* 0x0000003e0400a985 */ /* 0x0001e6000c101b24 */
[----:B------:R-:W-:Y:S01]  /*f320*/  @!P0 LEA.HI R26, R26, R26, RZ, 0x1 ;  /* 0x0000001a1a1a8211 */ /* 0x000fe200078f08ff */
[----:B------:R-:W-:Y:S01]  /*f330*/  VIADD R16, R96, 0x80 ;  /* 0x0000008060107836 */ /* 0x000fe20000000000 */
[----:B------:R-:W-:Y:S01]  /*f340*/  @!P1 LOP3.LUT R27, R0, 0xfffffffe, RZ, 0xc0, !PT ;  /* 0xfffffffe001b9812 */ /* 0x000fe200078ec0ff */
[--C-:B------:R-:W-:Y:S01]  /*f350*/  @!P4 IMAD.WIDE R12, R13, 0x4, R2.reuse ;  /* 0x000000040d0cc825 */ /* 0x100fe200078e0202 */
[----:B------:R-:W-:Y:S01]  /*f360*/  @!P0 LOP3.LUT R29, R26, 0xfffffffe, RZ, 0xc0, !PT ;  /* 0xfffffffe1a1d8812 */ /* 0x000fe200078ec0ff */
[----:B------:R1:W-:Y:S01]  /*f370*/  @!P3 ST.E.64 desc[UR36][R6.64], R64 ;  /* 0x000000400600b985 */ /* 0x0003e2000c101b24 */
[----:B------:R-:W-:Y:S01]  /*f380*/  ISETP.GE.AND P2, PT, R16, UR4, PT ;  /* 0x0000000410007c0c */ /* 0x000fe2000bf46270 */
[----:B------:R-:W-:-:S02]  /*f390*/  @!P5 IMAD.WIDE R24, R25, 0x4, R2 ;  /* 0x000000041918d825 */ /* 0x000fc400078e0202 */
[----:B------:R2:W-:Y:S02]  /*f3a0*/  @!P4 ST.E.64 desc[UR36][R12.64], R30 ;  /* 0x0000001e0c00c985 */ /* 0x0005e4000c101b24 */
[----:B------:R-:W-:Y:S02]  /*f3b0*/  VIADD R0, R96, 0x88 ;  /* 0x0000008860007836 */ /* 0x000fe40000000000 */
[--C-:B0-----:R-:W-:Y:S01]  /*f3c0*/  @!P1 IMAD.WIDE R4, R27, 0x4, R2.reuse ;  /* 0x000000041b049825 */ /* 0x101fe200078e0202 */
[----:B------:R0:W-:Y:S02]  /*f3d0*/  @!P5 ST.E.64 desc[UR36][R24.64], R94 ;  /* 0x0000005e1800d985 */ /* 0x0001e4000c101b24 */
[----:B------:R-:W-:Y:S01]  /*f3e0*/  ISETP.GE.AND P3, PT, R0, UR4, PT ;  /* 0x0000000400007c0c */ /* 0x000fe2000bf66270 */
[----:B------:R-:W-:Y:S01]  /*f3f0*/  VIADD R26, R96, 0xa8 ;  /* 0x000000a8601a7836 */ /* 0x000fe20000000000 */
[----:B------:R5:W-:Y:S01]  /*f400*/  @!P1 ST.E.64 desc[UR36][R4.64], R36 ;  /* 0x0000002404009985 */ /* 0x000be2000c101b24 */
[----:B-1----:R-:W-:Y:S01]  /*f410*/  @!P0 IMAD.WIDE R6, R29, 0x4, R2 ;  /* 0x000000041d068825 */ /* 0x002fe200078e0202 */
[----:B------:R-:W-:-:S02]  /*f420*/  @!P2 LEA.HI R16, R16, R16, RZ, 0x1 ;  /* 0x000000101010a211 */ /* 0x000fc400078f08ff */
[----:B------:R-:W-:Y:S01]  /*f430*/  ISETP.GE.AND P5, PT, R26, UR4, PT ;  /* 0x000000041a007c0c */ /* 0x000fe2000bfa6270 */
[C---:B--2---:R-:W-:Y:S01]  /*f440*/  VIADD R12, R96.reuse, 0x90 ;  /* 0x00000090600c7836 */ /* 0x044fe20000000000 */
[----:B------:R1:W-:Y:S01]  /*f450*/  @!P0 ST.E.64 desc[UR36][R6.64], R40 ;  /* 0x0000002806008985 */ /* 0x0003e2000c101b24 */
[----:B------:R-:W-:Y:S01]  /*f460*/  VIADD R27, R96, 0xb0 ;  /* 0x000000b0601b7836 */ /* 0x000fe20000000000 */
[----:B------:R-:W-:Y:S01]  /*f470*/  @!P2 LOP3.LUT R13, R16, 0xfffffffe, RZ, 0xc0, !PT ;  /* 0xfffffffe100da812 */ /* 0x000fe200078ec0ff */
[----:B0-----:R-:W-:Y:S01]  /*f480*/  VIADD R24, R96, 0x98 ;  /* 0x0000009860187836 */ /* 0x001fe20000000000 */
[----:B------:R-:W-:Y:S01]  /*f490*/  ISETP.GE.AND P1, PT, R12, UR4, PT ;  /* 0x000000040c007c0c */ /* 0x000fe2000bf26270 */
[----:B------:R-:W-:Y:S01]  /*f4a0*/  VIADD R25, R96, 0xa0 ;  /* 0x000000a060197836 */ /* 0x000fe20000000000 */
[----:B------:R-:W-:Y:S01]  /*f4b0*/  ISETP.GE.AND P6, PT, R27, UR4, PT ;  /* 0x000000041b007c0c */ /* 0x000fe2000bfc6270 */
[----:B-----5:R-:W-:Y:S01]  /*f4c0*/  @!P2 IMAD.WIDE R4, R13, 0x4, R2 ;  /* 0x000000040d04a825 */ /* 0x020fe200078e0202 */
[----:B------:R-:W-:-:S02]  /*f4d0*/  ISETP.GE.AND P0, PT, R24, UR4, PT ;  /* 0x0000000418007c0c */ /* 0x000fc4000bf06270 */
[----:B------:R-:W-:Y:S01]  /*f4e0*/  ISETP.GE.AND P4, PT, R25, UR4, PT ;  /* 0x0000000419007c0c */ /* 0x000fe2000bf86270 */
[----:B------:R-:W-:Y:S01]  /*f4f0*/  VIADD R96, R96, 0xb8 ;  /* 0x000000b860607836 */ /* 0x000fe20000000000 */
[----:B------:R-:W-:Y:S01]  /*f500*/  @!P3 LEA.HI R0, R0, R0, RZ, 0x1 ;  /* 0x000000000000b211 */ /* 0x000fe200078f08ff */
[----:B------:R0:W-:Y:S01]  /*f510*/  @!P2 ST.E.64 desc[UR36][R4.64], R14 ;  /* 0x0000000e0400a985 */ /* 0x0001e2000c101b24 */
[----:B------:R-:W-:Y:S02]  /*f520*/  @!P5 LEA.HI R26, R26, R26, RZ, 0x1 ;  /* 0x0000001a1a1ad211 */ /* 0x000fe400078f08ff */
[----:B-1----:R-:W-:Y:S02]  /*f530*/  @!P3 LOP3.LUT R7, R0, 0xfffffffe, RZ, 0xc0, !PT ;  /* 0xfffffffe0007b812 */ /* 0x002fe400078ec0ff */
[----:B------:R-:W-:Y:S02]  /*f540*/  @!P1 LEA.HI R12, R12, R12, RZ, 0x1 ;  /* 0x0000000c0c0c9211 */ /* 0x000fe400078f08ff */
[----:B------:R-:W-:Y:S01]  /*f550*/  @!P6 LEA.HI R16, R27, R27, RZ, 0x1 ;  /* 0x0000001b1b10e211 */ /* 0x000fe200078f08ff */
[----:B------:R-:W-:Y:S01]  /*f560*/  @!P3 IMAD.WIDE R6, R7, 0x4, R2 ;  /* 0x000000040706b825 */ /* 0x000fe200078e0202 */
[----:B------:R-:W-:-:S02]  /*f570*/  @!P0 LEA.HI R24, R24, R24, RZ, 0x1 ;  /* 0x0000001818188211 */ /* 0x000fc400078f08ff */
[----:B------:R-:W-:Y:S02]  /*f580*/  @!P4 LEA.HI R0, R25, R25, RZ, 0x1 ;  /* 0x000000191900c211 */ /* 0x000fe400078f08ff */
[----:B------:R-:W-:Y:S01]  /*f590*/  @!P1 LOP3.LUT R13, R12, 0xfffffffe, RZ, 0xc0, !PT ;  /* 0xfffffffe0c0d9812 */ /* 0x000fe200078ec0ff */
[----:B------:R1:W-:Y:S01]  /*f5a0*/  @!P3 ST.E.64 desc[UR36][R6.64], R42 ;  /* 0x0000002a0600b985 */ /* 0x0003e2000c101b24 */
[----:B------:R-:W-:Y:S02]  /*f5b0*/  @!P0 LOP3.LUT R25, R24, 0xfffffffe, RZ, 0xc0, !PT ;  /* 0xfffffffe18198812 */ /* 0x000fe400078ec0ff */
[----:B------:R-:W-:Y:S01]  /*f5c0*/  @!P4 LOP3.LUT R27, R0, 0xfffffffe, RZ, 0xc0, !PT ;  /* 0xfffffffe001bc812 */ /* 0x000fe200078ec0ff */
[--C-:B------:R-:W-:Y:S01]  /*f5d0*/  @!P1 IMAD.WIDE R12, R13, 0x4, R2.reuse ;  /* 0x000000040d0c9825 */ /* 0x100fe200078e0202 */
[----:B0-----:R-:W-:Y:S02]  /*f5e0*/  @!P5 LOP3.LUT R15, R26, 0xfffffffe, RZ, 0xc0, !PT ;  /* 0xfffffffe1a0fd812 */ /* 0x001fe400078ec0ff */
[----:B------:R-:W-:Y:S01]  /*f5f0*/  @!P6 LOP3.LUT R29, R16, 0xfffffffe, RZ, 0xc0, !PT ;  /* 0xfffffffe101de812 */ /* 0x000fe200078ec0ff */
[--C-:B------:R-:W-:Y:S01]  /*f600*/  @!P0 IMAD.WIDE R24, R25, 0x4, R2.reuse ;  /* 0x0000000419188825 */ /* 0x100fe200078e0202 */
[----:B------:R0:W-:Y:S03]  /*f610*/  @!P1 ST.E.64 desc[UR36][R12.64], R18 ;  /* 0x000000120c009985 */ /* 0x0001e6000c101b24 */
[----:B------:R-:W-:Y:S01]  /*f620*/  @!P4 IMAD.WIDE R4, R27, 0x4, R2 ;  /* 0x000000041b04c825 */ /* 0x000fe200078e0202 */
[----:B------:R0:W-:Y:S01]  /*f630*/  @!P0 ST.E.64 desc[UR36][R24.64], R32 ;  /* 0x0000002018008985 */ /* 0x0001e2000c101b24 */
[----:B------:R-:W-:-:S02]  /*f640*/  ISETP.GE.AND P0, PT, R96, UR4, PT ;  /* 0x0000000460007c0c */ /* 0x000fc4000bf06270 */
[--C-:B-1----:R-:W-:Y:S01]  /*f650*/  @!P5 IMAD.WIDE R6, R15, 0x4, R2.reuse ;  /* 0x000000040f06d825 */ /* 0x102fe200078e0202 */
[----:B------:R0:W-:Y:S03]  /*f660*/  @!P4 ST.E.64 desc[UR36][R4.64], R20 ;  /* 0x000000140400c985 */ /* 0x0001e6000c101b24 */
[----:B------:R-:W-:Y:S01]  /*f670*/  @!P6 IMAD.WIDE R14, R29, 0x4, R2 ;  /* 0x000000041d0ee825 */ /* 0x000fe200078e0202 */
[----:B------:R0:W-:Y:S04]  /*f680*/  @!P5 ST.E.64 desc[UR36][R6.64], R22 ;  /* 0x000000160600d985 */ /* 0x0001e8000c101b24 */
[----:B------:R0:W-:Y:S02]  /*f690*/  @!P6 ST.E.64 desc[UR36][R14.64], R8 ;  /* 0x000000080e00e985 */ /* 0x0001e4000c101b24 */
[----:B------:R-:W-:Y:S05]  /*f6a0*/  @P0 BRA `(.L_x_2303) ;  /* 0x0000005000ac0947 */ /* 0x000fea0003800000 */
[----:B------:R-:W-:-:S04]  /*f6b0*/  LEA.HI R96, R96, R96, RZ, 0x1 ;  /* 0x0000006060607211 */ /* 0x000fc800078f08ff */
[----:B0-----:R-:W-:-:S05]  /*f6c0*/  LOP3.LUT R5, R96, 0xfffffffe, RZ, 0xc0, !PT ;  /* 0xfffffffe60057812 */ /* 0x001fca00078ec0ff */
[----:B------:R-:W-:-:S05]  /*f6d0*/  IMAD.WIDE R2, R5, 0x4, R2 ;  /* 0x0000000405027825 */ /* 0x000fca00078e0202 */
[----:B------:R0:W-:Y:S01]  /*f6e0*/  ST.E.64 desc[UR36][R2.64], R10 ;  /* 0x0000000a02007985 */ /* 0x0001e2000c101b24 */
[----:B------:R-:W-:Y:S05]  /*f6f0*/  BRA `(.L_x_2303) ;  /* 0x0000005000987947 */ /* 0x000fea0003800000 */
.L_x_2342:
        /* <DEDUP_REMOVED lines=12> */
[----:B------:R-:W0:Y:S01]  /*f7c0*/  S2UR UR10, SR_CTAID.Z ;  /* 0x00000000000a79c3 */ /* 0x000e220000002700 */
[----:B------:R-:W-:Y:S01]  /*f7d0*/  ISETP.NE.AND P0, PT, R6, 0x1, PT ;  /* 0x000000010600780c */ /* 0x000fe20003f05270 */
[----:B------:R-:W-:Y:S01]  /*f7e0*/  USHF.R.S32.HI UR6, URZ, 0x1f, UR59 ;  /* 0x0000001f3f067899 */ /* 0x000fe2000801143b */
[----:B------:R-:W-:Y:S01]  /*f7f0*/  IMAD.MOV.U32 R5, RZ, RZ, R0 ;  /* 0x000000ffff057224 */ /* 0x000fe200078e0000 */
[----:B------:R-:W-:Y:S02]  /*f800*/  ULDC.64 UR8, c[0x0][0xbd0] ;  /* 0x0002f40000087ab9 */ /* 0x000fe40000000a00 */
[----:B------:R-:W-:Y:S02]  /*f810*/  UIMAD UR6, UR6, UR8, URZ ;  /* 0x00000008060672a4 */ /* 0x000fe4000f8e023f */
[----:B------:R-:W1:Y:S01]  /*f820*/  LDC.64 R10, c[0x0][0xbd8] ;  /* 0x0002f600ff0a7b82 */ /* 0x000e620000000a00 */
[----:B------:R-:W-:Y:S02]  /*f830*/  UIMAD.WIDE.U32 UR4, UR59, UR8, URZ ;  /* 0x000000083b0472a5 */ /* 0x000fe4000f8e003f */
[----:B------:R-:W-:-:S04]  /*f840*/  UIMAD UR6, UR59, UR9, UR6 ;  /* 0x000000093b0672a4 */ /* 0x000fc8000f8e0206 */
[----:B------:R-:W-:Y:S01]  /*f850*/  UIADD3 UR6, UR5, UR6, URZ ;  /* 0x0000000605067290 */ /* 0x000fe2000fffe03f */
[----:B------:R-:W3:Y:S01]  /*f860*/  @P0 LDC R7, c[0x0][0xbec] ;  /* 0x0002fb00ff070b82 */ /* 0x000ee20000000800 */
[----:B------:R-:W-:Y:S02]  /*f870*/  IMAD.U32 R3, RZ, RZ, UR5 ;  /* 0x00000005ff037e24 */ /* 0x000fe4000f8e00ff */
[----:B------:R-:W-:Y:S01]  /*f880*/  IMAD.U32 R2, RZ, RZ, UR4 ;  /* 0x00000004ff027e24 */ /* 0x000fe2000f8e00ff */
[----:B------:R-:W-:Y:S01]  /*f890*/  ULDC.64 UR4, c[0x0][0xbe0] ;  /* 0x0002f80000047ab9 */ /* 0x000fe20000000a00 */
[----:B------:R-:W-:Y:S01]  /*f8a0*/  IMAD.U32 R3, RZ, RZ, UR6 ;  /* 0x00000006ff037e24 */ /* 0x000fe2000f8e00ff */
[----:B0-----:R-:W-:Y:S02]  /*f8b0*/  USHF.R.S32.HI UR10, URZ, 0x1f, UR10 ;  /* 0x0000001f3f0a7899 */ /* 0x001fe4000801140a */
[----:B------:R-:W0:Y:S04]  /*f8c0*/  @P0 LDC R9, c[0x0][0xbf0] ;  /* 0x0002fc00ff090b82 */ /* 0x000e280000000800 */
[----:B-1----:R-:W-:-:S04]  /*f8d0*/  IMAD R12, R10, UR10, RZ ;  /* 0x0000000a0a0c7c24 */ /* 0x002fc8000f8e02ff */
[----:B------:R-:W1:Y:S01]  /*f8e0*/  S2UR UR7, SR_CTAID.Y ;  /* 0x00000000000779c3 */ /* 0x000e620000002600 */
[----:B---3--:R-:W-:-:S07]  /*f8f0*/  @P0 IMAD.HI.U32 R4, R0, R7, RZ ;  /* 0x0000000700040227 */ /* 0x008fce00078e00ff */
[----:B------:R-:W1:Y:S01]  /*f900*/  LDC R8, c[0x0][0xc50] ;  /* 0x00031400ff087b82 */ /* 0x000e620000000800 */
[----:B------:R-:W-:-:S07]  /*f910*/  IMAD R7, RZ, RZ, -UR59 ;  /* 0x8000003bff077e24 */ /* 0x000fce000f8e02ff */
[----:B------:R-:W3:Y:S01]  /*f920*/  S2UR UR10, SR_CTAID.Z ;  /* 0x00000000000a79c3 */ /* 0x000ee20000002700 */
[----:B0-----:R-:W-:Y:S01]  /*f930*/  @P0 SHF.R.U32.HI R5, RZ, R9, R4 ;  /* 0x00000009ff050219 */ /* 0x001fe20000011604 */
[----:B-1----:R-:W-:-:S04]  /*f940*/  IMAD R9, R8, R7, UR7 ;  /* 0x0000000708097e24 */ /* 0x002fc8000f8e0207 */
[----:B------:R-:W-:Y:S01]  /*f950*/  IMAD.MOV R7, RZ, RZ, -R5 ;  /* 0x000000ffff077224 */ /* 0x000fe200078e0a05 */
[----:B------:R-:W-:-:S03]  /*f960*/  SHF.R.S32.HI R4, RZ, 0x1f, R9 ;  /* 0x0000001fff047819 */ /* 0x000fc60000011409 */
[----:B------:R-:W-:Y:S02]  /*f970*/  IMAD R7, R6, R7, R0 ;  /* 0x0000000706077224 */ /* 0x000fe400078e0200 */
[----:B---3--:R-:W-:Y:S02]  /*f980*/  IMAD R11, R11, UR10, R12 ;  /* 0x0000000a0b0b7c24 */ /* 0x008fe4000f8e020c */
[----:B------:R-:W-:Y:S01]  /*f990*/  IMAD.WIDE.U32 R2, R10, UR10, R2 ;  /* 0x0000000a0a027c25 */ /* 0x000fe2000f8e0002 */
[----:B------:R-:W-:-:S03]  /*f9a0*/  SHF.R.S32.HI R0, RZ, 0x1f, R7 ;  /* 0x0000001fff007819 */ /* 0x000fc60000011407 */
[----:B------:R-:W-:Y:S02]  /*f9b0*/  IMAD.IADD R3, R11, 0x1, R3 ;  /* 0x000000010b037824 */ /* 0x000fe400078e0203 */
[----:B------:R-:W-:Y:S02]  /*f9c0*/  IMAD R4, R4, UR4, RZ ;  /* 0x0000000404047c24 */ /* 0x000fe4000f8e02ff */
[----:B------:R-:W-:-:S04]  /*f9d0*/  IMAD.WIDE.U32 R2, R9, UR4, R2 ;  /* 0x0000000409027c25 */ /* 0x000fc8000f8e0002 */
[----:B------:R-:W-:Y:S01]  /*f9e0*/  IMAD R4, R9, UR5, R4 ;  /* 0x0000000509047c24 */ /* 0x000fe2000f8e0204 */
[----:B------:R-:W-:Y:S01]  /*f9f0*/  SHF.R.S32.HI R9, RZ, 0x1f, R5 ;  /* 0x0000001fff097819 */ /* 0x000fe20000011405 */
[----:B------:R-:W-:Y:S01]  /*fa00*/  ULDC.64 UR4, c[0x0][0xbc8] ;  /* 0x0002f20000047ab9 */ /* 0x000fe20000000a00 */
[----:B------:R-:W-:Y:S01]  /*fa10*/  IADD3 R2, P0, R5, R2, RZ ;  /* 0x0000000205027210 */ /* 0x000fe20007f1e0ff */
[----:B------:R-:W-:-:S03]  /*fa20*/  IMAD R0, R0, UR4, RZ ;  /* 0x0000000400007c24 */ /* 0x000fc6000f8e02ff */
[----:B------:R-:W-:Y:S01]  /*fa30*/  IADD3.X R3, R9, R3, R4, P0, !PT ;  /* 0x0000000309037210 */ /* 0x000fe200007fe404 */
        /* <DEDUP_REMOVED lines=9> */
.L_x_2301:
[----:B------:R-:W-:-:S08]  /*fad0*/  NOP ;  /* 0x0000000000007918 */ /* 0x000fd00000000000 */
[----:B0-----:R-:W0:-:S00]  /*fae0*/  USETMAXREG.DEALLOC.CTAPOOL 0x28 ;  /* 0x00000028000079c8 */ /* 0x001e0000080e0500 */
        /* <DEDUP_REMOVED lines=16> */
.L_x_2345:
[----:B------:R-:W-:Y:S01]  /*fbf0*/  ULDC UR43, c[0x0][0xc50] ;  /* 0x00031400002b7ab9 */ /* 0x000fe20000000800 */
[----:B------:R-:W-:Y:S01]  /*fc00*/  UMOV UR41, UR6 ;  /* 0x0000000600297c82 */ /* 0x000fe20008000000 */
[----:B------:R-:W-:-:S11]  /*fc10*/  UISETP.NE.AND UP0, UPT, UR43, 0x1, UPT ;  /* 0x000000012b00788c */ /* 0x000fd6000bf05270 */
[----:B------:R-:W-:Y:S01]  /*fc20*/  @UP0 ULDC UR4, c[0x0][0xc54] ;  /* 0x0003150000040ab9 */ /* 0x000fe20000000800 */
[----:B------:R-:W-:Y:S01]  /*fc30*/  @UP0 ULDC UR7, c[0x0][0xc58] ;  /* 0x0003160000070ab9 */ /* 0x000fe20000000800 */
[----:B------:R-:W-:-:S04]  /*fc40*/  UIMAD.WIDE.U32 UR4, UR6, UR4, URZ ;  /* 0x00000004060472a5 */ /* 0x000fc8000f8e003f */
[----:B------:R-:W-:-:S12]  /*fc50*/  @UP0 USHF.R.U32.HI UR41, URZ, UR7, UR5 ;  /* 0x000000073f290299 */ /* 0x000fd80008011605 */
.L_x_2346:
        /* <DEDUP_REMOVED lines=8> */
[----:B------:R-:W-:Y:S01]  /*fce0*/  ULDC UR4, c[0x0][0x448] ;  /* 0x0001120000047ab9 */ /* 0x000fe20000000800 */
[----:B------:R-:W-:Y:S01]  /*fcf0*/  ULDC UR7, c[0x0][0x2f0] ;  /* 0x0000bc0000077ab9 */ /* 0x000fe20000000800 */
[----:B------:R-:W-:-:S05]  /*fd00*/  IMAD.MOV.U32 R17, RZ, RZ, RZ ;  /* 0x000000ffff117224 */ /* 0x000fca00078e00ff */
[----:B------:R-:W1:Y:S01]  /*fd10*/  S2UR UR47, SR_CTAID.X ;  /* 0x00000000002f79c3 */ /* 0x000e620000002500 */
[----:B------:R-:W-:Y:S01]  /*fd20*/  UISETP.NE.AND UP1, UPT, UR4, 0x1, UPT ;  /* 0x000000010400788c */ /* 0x000fe2000bf25270 */
[----:B------:R-:W-:Y:S02]  /*fd30*/  ULDC UR8, c[0x0][0x288] ;  /* 0x0000a20000087ab9 */ /* 0x000fe40000000800 */
[----:B------:R-:W-:Y:S02]  /*fd40*/  ULDC.64 UR4, c[0x0][0x418] ;  /* 0x0001060000047ab9 */ /* 0x000fe40000000a00 */
[----:B------:R-:W-:-:S03]  /*fd50*/  UISETP.NE.U32.AND UP0, UPT, UR4, URZ, UPT ;  /* 0x0000003f0400728c */ /* 0x000fc6000bf05070 */
[----:B------:R-:W-:Y:S01]  /*fd60*/  ULDC UR4, c[0x0][0x424] ;  /* 0x0001090000047ab9 */ /* 0x000fe20000000800 */
[----:B------:R-:W-:-:S03]  /*fd70*/  UISETP.NE.AND.EX UP0, UPT, UR5, URZ, UPT, UP0 ;  /* 0x0000003f0500728c */ /* 0x000fc6000bf05300 */
[----:B------:R-:W-:Y:S01]  /*fd80*/  @UP1 ULDC UR5, c[0x0][0x44c] ;  /* 0x0001130000051ab9 */ /* 0x000fe20000000800 */
[----:B0-----:R-:W-:Y:S01]  /*fd90*/  ISETP.NE.U32.AND P0, PT, R2, RZ, PT ;  /* 0x000000ff0200720c */ /* 0x001fe20003f05070 */
[----:B------:R-:W-:-:S03]  /*fda0*/  USEL UR38, UR4, 0x1, UP0 ;  /* 0x0000000104267887 */ /* 0x000fc60008000000 */
[----:B------:R-:W-:Y:S01]  /*fdb0*/  ISETP.NE.AND.EX P0, PT, R3, RZ, PT, P0 ;  /* 0x000000ff0300720c */ /* 0x000fe20003f05300 */
[----:B-1----:R-:W-:Y:S02]  /*fdc0*/  ULEA UR6, UR47, 0x7f, 0x7 ;  /* 0x0000007f2f067891 */ /* 0x002fe4000f8e383f */
[----:B------:R-:W-:Y:S02]  /*fdd0*/  UIMAD UR38, UR38, UR7, URZ ;  /* 0x00000007262672a4 */ /* 0x000fe4000f8e023f */
[----:B------:R-:W-:Y:S01]  /*fde0*/  UIMAD.WIDE.U32 UR4, UR6, UR5, URZ ;  /* 0x00000005060472a5 */ /* 0x000fe2000f8e003f */
[----:B------:R-:W-:-:S03]  /*fdf0*/  @UP1 ULDC UR7, c[0x0][0x450] ;  /* 0x0001140000071ab9 */ /* 0x000fc60000000800 */
[----:B------:R-:W-:-:S04]  /*fe00*/  @UP1 USHF.R.U32.HI UR6, URZ, UR7, UR5 ;  /* 0x000000073f061299 */ /* 0x000fc80008011605 */
[----:B------:R-:W0:Y:S01]  /*fe10*/  @P0 LDC.64 R2, c[0x0][0xa28] ;  /* 0x00028a00ff020b82 */ /* 0x000e220000000a00 */
[----:B------:R-:W-:Y:S02]  /*fe20*/  UIADD3 UR5, UR38, 0xa0, -UR8 ;  /* 0x000000a026057890 */ /* 0x000fe4000fffe808 */
[----:B------:R-:W-:Y:S02]  /*fe30*/  UIADD3 UR4, UR38, 0x9f, URZ ;  /* 0x0000009f26047890 */ /* 0x000fe4000fffe03f */
[----:B------:R-:W-:Y:S02]  /*fe40*/  UIADD3 UR6, UR5, UR6, URZ ;  /* 0x0000000605067290 */ /* 0x000fe4000fffe03f */
[----:B------:R-:W-:Y:S02]  /*fe50*/  UIMAD.WIDE UR4, UR4, 0x66666667, URZ ;  /* 0x66666667040478a5 */ /* 0x000fe4000f8e023f */
[----:B------:R-:W-:Y:S02]  /*fe60*/  UIMAD.WIDE UR6, UR6, 0x66666667, URZ ;  /* 0x66666667060678a5 */ /* 0x000fe4000f8e023f */
[----:B------:R-:W-:-:S02]  /*fe70*/  USHF.R.U32.HI UR42, URZ, 0x1f, UR5 ;  /* 0x0000001f3f2a7899 */ /* 0x000fc40008011605 */
[----:B------:R-:W-:Y:S02]  /*fe80*/  USHF.R.U32.HI UR44, URZ, 0x1f, UR7 ;  /* 0x0000001f3f2c7899 */ /* 0x000fe40008011607 */
[----:B------:R-:W-:Y:S02]  /*fe90*/  ULEA.HI.SX32 UR42, UR5, UR42, 0x1a ;  /* 0x0000002a052a7291 */ /* 0x000fe4000f8fd23f */
[----:B------:R-:W-:-:S04]  /*fea0*/  ULEA.HI.SX32 UR44, UR7, UR44, 0x1a ;  /* 0x0000002c072c7291 */ /* 0x000fc8000f8fd23f */
[----:B------:R-:W-:Y:S02]  /*feb0*/  UISETP.LT.AND UP0, UPT, UR42, UR44, UPT ;  /* 0x0000002c2a00728c */ /* 0x000fe4000bf01270 */
[----:B------:R-:W-:Y:S01]  /*fec0*/  UP2UR UR48, UPR, URZ, 0x2 ;  /* 0x000000023f307883 */ /* 0x000fe20008000000 */
[----:B0-----:R-:W-:Y:S01]  /*fed0*/  @P0 IMAD.WIDE R2, R28, 0x4, R2 ;  /* 0x000000041c020825 */ /* 0x001fe200078e0202 */
[----:B------:R-:W-:-:S04]  /*fee0*/  USEL UR11, UR42, UR44, UP0 ;  /* 0x0000002c2a0b7287 */ /* 0x000fc80008000000 */
[----:B------:R-:W-:Y:S01]  /*fef0*/  UISETP.GE.AND UP1, UPT, UR11, 0x1, UPT ;  /* 0x000000010b00788c */ /* 0x000fe2000bf26270 */
[----:B------:R0:W5:Y:S01]  /*ff00*/  @P0 LDG.E R17, desc[UR36][R2.64] ;  /* 0x0000002402110981 */ /* 0x000162000c1e1900 */
[----:B------:R-:W-:Y:S02]  /*ff10*/  USHF.R.U32.HI UR9, URZ, 0x10, UR43 ;  /* 0x000000103f097899 */ /* 0x000fe4000801162b */
[----:B------:R-:W-:Y:S02]  /*ff20*/  ULOP3.LUT UR43, UR43, 0xffff, URZ, 0xc0, !UPT ;  /* 0x0000ffff2b2b7892 */ /* 0x000fe4000f8ec03f */
[----:B------:R-:W-:Y:S01]  /*ff30*/  PLOP3.LUT P0, PT, PT, PT, UP1, 0x80, 0x0 ;  /* 0x000000000000781c */ /* 0x000fe20003f0f018 */
[----:B------:R-:W-:Y:S01]  /*ff40*/  UISETP.NE.AND UP0, UPT, UR9, URZ, UPT ;  /* 0x0000003f0900728c */ /* 0x000fe2000bf05270 */
[----:B------:R-:W-:-:S10]  /*ff50*/  UMOV UR40, URZ ;  /* 0x0000003f00287c82 */ /* 0x000fd40008000000 */
[----:B------:R-:W-:Y:S01]  /*ff60*/  @!UP0 ULDC UR9, c[0x0][0x9f0] ;  /* 0x00027c0000098ab9 */ /* 0x000fe20000000800 */
[----:B0-----:R-:W-:Y:S05]  /*ff70*/  @!P0 BRA `(.L_x_2348) ;  /* 0x0000000000788947 */ /* 0x001fea0003800000 */
[----:B------:R-:W-:Y:S01]  /*ff80*/  IABS R0, UR9 ;  /* 0x0000000900007c13 */ /* 0x000fe20008000000 */
[----:B------:R-:W-:Y:S02]  /*ff90*/  UIADD3 UR6, UR9, -0x1, UR11 ;  /* 0xffffffff09067890 */ /* 0x000fe4000fffe00b */
[----:B------:R-:W-:Y:S01]  /*ffa0*/  IABS R4, UR9 ;  /* 0x0000000900047c13 */ /* 0x000fe20008000000 */
[----:B------:R-:W-:Y:S01]  /*ffb0*/  UMOV UR4, URZ ;  /* 0x0000003f00047c82 */ /* 0x000fe20008000000 */
        /* <DEDUP_REMOVED lines=26> */
.L_x_2348:
        /* <DEDUP_REMOVED lines=34> */
.L_x_2349:
        /* <DEDUP_REMOVED lines=20> */
.L_x_2350:
        /* <DEDUP_REMOVED lines=20> */
.L_x_2351:
        /* <DEDUP_REMOVED lines=18> */
.L_x_2352:
        /* <DEDUP_REMOVED lines=13> */
.L_x_2407:
[----:B------:R-:W2:Y:S01]  /*107f0*/  LDL R0, [R1+0x10] ;  /* 0x0000100001007983 */ /* 0x000ea20000100800 */
[----:B------:R-:W-:Y:S01]  /*10800*/  ISETP.NE.AND P3, PT, R22, 0x1, PT ;  /* 0x000000011600780c */ /* 0x000fe20003f65270 */
[----:B------:R-:W-:Y:S01]  /*10810*/  UMOV UR4, 0xa0 ;  /* 0x000000a000047882 */ /* 0x000fe20000000000 */
[----:B------:R-:W-:Y:S01]  /*10820*/  LOP3.LUT R26, R27, 0x60, R8, 0xf8, !PT ;  /* 0x000000601b1a7812 */ /* 0x000fe200078ef808 */
[----:B------:R-:W-:Y:S01]  /*10830*/  UIMAD UR4, UR50, UR4, -0xa0 ;  /* 0xffffff60320474a4 */ /* 0x000fe2000f8e0204 */
[----:B-----5:R-:W-:Y:S02]  /*10840*/  SHF.R.S32.HI R37, RZ, 0x1f, R32 ;  /* 0x0000001fff257819 */ /* 0x020fe40000011420 */
[----:B------:R-:W-:Y:S02]  /*10850*/  LOP3.LUT R20, R26, 0x80, RZ, 0xfc, !PT ;  /* 0x000000801a147812 */ /* 0x000fe400078efcff */
[----:B------:R-:W-:Y:S01]  /*10860*/  LOP3.LUT R16, R16, 0xffffffdf, RZ, 0xc0, !PT ;  /* 0xffffffdf10107812 */ /* 0x000fe200078ec0ff */
[----:B0-----:R-:W-:-:S02]  /*10870*/  VIADD R2, R26, UR4 ;  /* 0x000000041a027c36 */ /* 0x001fc40008000000 */
[----:B------:R-:W-:Y:S01]  /*10880*/  IMAD.SHL.U32 R19, R19, 0x10, RZ ;  /* 0x0000001013137824 */ /* 0x000fe200078e00ff */
[----:B------:R-:W-:Y:S01]  /*10890*/  STL [R1], R20 ;  /* 0x0000001401007387 */ /* 0x000fe20000100800 */
[----:B------:R-:W0:Y:S01]  /*108a0*/  @P3 LDC R3, c[0x0][0x438] ;  /* 0x00010e00ff033b82 */ /* 0x000e220000000800 */
[C---:B------:R-:W-:Y:S01]  /*108b0*/  ISETP.GE.AND P1, PT, R2.reuse, UR38, PT ;  /* 0x0000002602007c0c */ /* 0x040fe2000bf26270 */
[----:B------:R-:W-:Y:S01]  /*108c0*/  IMAD.IADD R9, R2, 0x1, R17 ;  /* 0x0000000102097824 */ /* 0x000fe200078e0211 */
[----:B------:R-:W-:-:S03]  /*108d0*/  @P3 LOP3.LUT R16, R16, 0x20, RZ, 0xfc, !PT ;  /* 0x0000002010103812 */ /* 0x000fc600078efcff */
[----:B------:R-:W-:Y:S02]  /*108e0*/  IMAD.MOV.U32 R12, RZ, RZ, R9 ;  /* 0x000000ffff0c7224 */ /* 0x000fe400078e0009 */
[----:B------:R-:W1:Y:S08]  /*108f0*/  @P3 LDC R14, c[0x0][0x434] ;  /* 0x00010d00ff0e3b82 */ /* 0x000e700000000800 */
[----:B------:R-:W3:Y:S08]  /*10900*/  @!P1 LDC.64 R6, c[0x0][0x428] ;  /* 0x00010a00ff069b82 */ /* 0x000ef00000000a00 */
[----:B------:R-:W4:Y:S08]  /*10910*/  @!P1 LDC.64 R4, c[0x0][0x418] ;  /* 0x00010600ff049b82 */ /* 0x000f300000000a00 */
[----:B------:R-:W1:Y:S01]  /*10920*/  @P3 LDC R21, c[0x0][0x438] ;  /* 0x00010e00ff153b82 */ /* 0x000e620000000800 */
[----:B------:R-:W-:Y:S01]  /*10930*/  LOP3.LUT R16, R16, 0xfffffff7, RZ, 0xc0, !PT ;  /* 0xfffffff710107812 */ /* 0x000fe200078ec0ff */
[----:B------:R-:W-:Y:S01]  /*10940*/  IMAD.U32 R34, RZ, RZ, UR41 ;  /* 0x00000029ff227e24 */ /* 0x000fe2000f8e00ff */
[----:B------:R-:W-:-:S04]  /*10950*/  LOP3.LUT R30, R8, 0x60, RZ, 0xc0, !PT ;  /* 0x00000060081e7812 */ /* 0x000fc800078ec0ff */
[----:B------:R-:W-:Y:S02]  /*10960*/  SHF.R.S32.HI R34, RZ, 0x1f, R34 ;  /* 0x0000001fff227819 */ /* 0x000fe40000011422 */
[----:B--2---:R-:W-:Y:S02]  /*10970*/  R2UR UR5, R0 ;  /* 0x00000000000572ca */ /* 0x004fe400000e0000 */
[----:B------:R-:W2:Y:S02]  /*10980*/  @P3 LDC R0, c[0x0][0x434] ;  /* 0x00010d00ff003b82 */ /* 0x000ea40000000800 */
[----:B--2---:R-:W-:-:S05]  /*10990*/  @P3 IMAD.HI.U32 R0, R9, R0, RZ ;  /* 0x0000000009003227 */ /* 0x004fca00078e00ff */
[----:B0-----:R-:W-:Y:S01]  /*109a0*/  @P3 SHF.R.U32.HI R12, RZ, R3, R0 ;  /* 0x00000003ff0c3219 */ /* 0x001fe20000011600 */
[----:B---3--:R-:W-:-:S03]  /*109b0*/  @!P1 IMAD R0, R37, R6, RZ ;  /* 0x0000000625009224 */ /* 0x008fc600078e02ff */
[--C-:B------:R-:W-:Y:S01]  /*109c0*/  @!P1 SHF.R.S32.HI R3, RZ, 0x1f, R12.reuse ;  /* 0x0000001fff039819 */ /* 0x100fe2000001140c */
[----:B------:R-:W-:Y:S02]  /*109d0*/  @!P1 IMAD.MOV.U32 R2, RZ, RZ, R12 ;  /* 0x000000ffff029224 */ /* 0x000fe400078e000c */
[C---:B------:R-:W-:Y:S02]  /*109e0*/  @!P1 IMAD R7, R32.reuse, R7, R0 ;  /* 0x0000000720079224 */ /* 0x040fe400078e0200 */
[----:B------:R-:W-:-:S04]  /*109f0*/  @!P1 IMAD.WIDE.U32 R2, R32, R6, R2 ;  /* 0x0000000620029225 */ /* 0x000fc800078e0002 */
[----:B------:R-:W-:Y:S01]  /*10a00*/  VIADD R6, R20, UR4 ;  /* 0x0000000414067c36 */ /* 0x000fe20008000000 */
[----:B----4-:R-:W-:Y:S01]  /*10a10*/  @!P1 LEA R4, P2, R2, R4, 0x2 ;  /* 0x0000000402049211 */ /* 0x010fe200078410ff */
[----:B------:R-:W-:Y:S02]  /*10a20*/  @!P1 IMAD.IADD R0, R3, 0x1, R7 ;  /* 0x0000000103009824 */ /* 0x000fe400078e0207 */
[C---:B------:R-:W-:Y:S01]  /*10a30*/  IMAD.IADD R13, R6.reuse, 0x1, R17 ;  /* 0x00000001060d7824 */ /* 0x040fe200078e0211 */
[----:B------:R-:W-:Y:S02]  /*10a40*/  ISETP.GE.AND P0, PT, R6, UR38, PT ;  /* 0x0000002606007c0c */ /* 0x000fe4000bf06270 */
[----:B------:R-:W-:Y:S01]  /*10a50*/  @!P1 LEA.HI.X R5, R2, R5, R0, 0x2, P2 ;  /* 0x0000000502059211 */ /* 0x000fe200010f1400 */
[----:B-1----:R-:W-:Y:S01]  /*10a60*/  @P3 IMAD.HI.U32 R0, R13, R14, RZ ;  /* 0x0000000e0d003227 */ /* 0x002fe200078e00ff */
[----:B------:R-:W-:-:S03]  /*10a70*/  ISETP.GT.U32.OR P0, PT, R20, 0x9f, P0 ;  /* 0x0000009f1400780c */ /* 0x000fc60000704470 */
[----:B------:R-:W-:Y:S01]  /*10a80*/  IMAD.MOV.U32 R15, RZ, RZ, R13 ;  /* 0x000000ffff0f7224 */ /* 0x000fe200078e000d */
[----:B------:R-:W-:-:S09]  /*10a90*/  @P3 SHF.R.U32.HI R15, RZ, R21, R0 ;  /* 0x00000015ff0f3219 */ /* 0x000fd20000011600 */
[----:B------:R-:W0:Y:S01]  /*10aa0*/  @!P0 LDC.64 R10, c[0x0][0x428] ;  /* 0x00010a00ff0a8b82 */ /* 0x000e220000000a00 */
[--C-:B------:R-:W-:Y:S01]  /*10ab0*/  @!P0 SHF.R.S32.HI R3, RZ, 0x1f, R15.reuse ;  /* 0x0000001fff038819 */ /* 0x100fe2000001140f */
[----:B------:R-:W-:-:S06]  /*10ac0*/  @!P0 IMAD.MOV.U32 R2, RZ, RZ, R15 ;  /* 0x000000ffff028224 */ /* 0x000fcc00078e000f */
[----:B------:R-:W1:Y:S01]  /*10ad0*/  @!P0 LDC.64 R6, c[0x0][0x418] ;  /* 0x00010600ff068b82 */ /* 0x000e620000000a00 */
[-C--:B0-----:R-:W-:Y:S02]  /*10ae0*/  @!P0 IMAD R0, R37, R10.reuse, RZ ;  /* 0x0000000a25008224 */ /* 0x081fe400078e02ff */
[----:B------:R-:W-:-:S04]  /*10af0*/  @!P0 IMAD.WIDE.U32 R2, R32, R10, R2 ;  /* 0x0000000a20028225 */ /* 0x000fc800078e0002 */
[----:B------:R-:W-:Y:S01]  /*10b00*/  @!P0 IMAD R11, R32, R11, R0 ;  /* 0x0000000b200b8224 */ /* 0x000fe200078e0200 */
[----:B-1----:R-:W-:-:S03]  /*10b10*/  @!P0 LEA R6, P2, R2, R6, 0x2 ;  /* 0x0000000602068211 */ /* 0x002fc600078410ff */
[----:B------:R-:W-:-:S05]  /*10b20*/  @!P0 IMAD.IADD R0, R11, 0x1, R3 ;  /* 0x000000010b008824 */ /* 0x000fca00078e0203 */
[----:B------:R-:W-:Y:S01]  /*10b30*/  @!P0 LEA.HI.X R7, R2, R7, R0, 0x2, P2 ;  /* 0x0000000702078211 */ /* 0x000fe200010f1400 */
[----:B------:R-:W-:Y:S02]  /*10b40*/  IMAD.MOV.U32 R0, RZ, RZ, RZ ;  /* 0x000000ffff007224 */ /* 0x000fe400078e00ff */
[----:B------:R-:W-:-:S04]  /*10b50*/  IMAD.MOV R2, RZ, RZ, -R12 ;  /* 0x000000ffff027224 */ /* 0x000fc800078e0a0c */
[----:B------:R0:W5:Y:S01]  /*10b60*/  @!P1 LDG.E R0, desc[UR36][R4.64] ;  /* 0x0000002404009981 */ /* 0x000162000c1e1900 */
[----:B------:R-:W-:Y:S02]  /*10b70*/  IMAD.MOV R10, RZ, RZ, -R15 ;  /* 0x000000ffff0a7224 */ /* 0x000fe400078e0a0f */
[----:B0-----:R-:W-:Y:S02]  /*10b80*/  IMAD.MOV.U32 R4, RZ, RZ, RZ ;  /* 0x000000ffff047224 */ /* 0x001fe400078e00ff */
[----:B------:R-:W-:Y:S02]  /*10b90*/  IMAD R5, R22, R2, R9 ;  /* 0x0000000216057224 */ /* 0x000fe400078e0209 */
[----:B------:R-:W-:Y:S02]  /*10ba0*/  IMAD.SHL.U32 R2, R18, 0x40, RZ ;  /* 0x0000004012027824 */ /* 0x000fe400078e00ff */
[----:B------:R0:W5:Y:S01]  /*10bb0*/  @!P0 LDG.E R4, desc[UR36][R6.64] ;  /* 0x0000002406048981 */ /* 0x000162000c1e1900 */
[----:B------:R-:W-:Y:S01]  /*10bc0*/  ISETP.GT.U32.AND P0, PT, R20, 0x9f, PT ;  /* 0x0000009f1400780c */ /* 0x000fe20003f04070 */
[----:B------:R-:W-:Y:S01]  /*10bd0*/  ULOP3.LUT UR4, UR5, 0x2, URZ, 0xfc, !UPT ;  /* 0x0000000205047892 */ /* 0x000fe2000f8efc3f */
[----:B------:R-:W-:Y:S01]  /*10be0*/  LOP3.LUT R3, R2, 0x180, RZ, 0xc0, !PT ;  /* 0x0000018002037812 */ /* 0x000fe200078ec0ff */
[----:B0-----:R-:W-:Y:S01]  /*10bf0*/  IMAD R6, R22, R10, R13 ;  /* 0x0000000a16067224 */ /* 0x001fe200078e020d */
[----:B------:R-:W-:-:S02]  /*10c00*/  SHF.R.U32.HI R10, RZ, 0x1, R18 ;  /* 0x00000001ff0a7819 */ /* 0x000fc40000011612 */
[----:B------:R-:W-:Y:S02]  /*10c10*/  LOP3.LUT R7, R8, 0x80, RZ, 0xc0, !PT ;  /* 0x0000008008077812 */ /* 0x000fe400078ec0ff */
[----:B------:R-:W-:Y:S01]  /*10c20*/  LOP3.LUT R3, R3, 0x30, R10, 0xf8, !PT ;  /* 0x0000003003037812 */ /* 0x000fe200078ef80a */
[----:B------:R-:W-:Y:S01]  /*10c30*/  IMAD.SHL.U32 R10, R18, 0x8, RZ ;  /* 0x00000008120a7824 */ /* 0x000fe200078e00ff */
[----:B------:R-:W-:-:S03]  /*10c40*/  LOP3.LUT R7, R7, 0x10, R18, 0xf8, !PT ;  /* 0x0000001007077812 */ /* 0x000fc600078ef812 */
[----:B------:R-:W-:Y:S02]  /*10c50*/  @P0 LOP3.LUT R16, R16, 0x8, RZ, 0xfc, !PT ;  /* 0x0000000810100812 */ /* 0x000fe400078efcff */
[----:B------:R-:W-:Y:S02]  /*10c60*/  LOP3.LUT R3, R3, 0x30, R10, 0x78, !PT ;  /* 0x0000003003037812 */ /* 0x000fe400078e780a */
[----:B------:R-:W0:Y:S01]  /*10c70*/  LDC R10, c[0x0][0x2f4] ;  /* 0x0000bd00ff0a7b82 */ /* 0x000e220000000800 */
[----:B------:R-:W-:Y:S02]  /*10c80*/  LOP3.LUT R16, R16, 0xffffffef, RZ, 0xc0, !PT ;  /* 0xffffffef10107812 */ /* 0x000fe400078ec0ff */
[----:B------:R-:W-:Y:S01]  /*10c90*/  LOP3.LUT R3, R3, 0x640, R2, 0xf8, !PT ;  /* 0x0000064003037812 */ /* 0x000fe200078ef802 */
[----:B------:R-:W-:-:S04]  /*10ca0*/  IMAD.SHL.U32 R2, R18, 0x4, RZ ;  /* 0x0000000412027824 */ /* 0x000fc800078e00ff */
[----:B------:R1:W-:Y:S01]  /*10cb0*/  STL [R1+0x8], R3 ;  /* 0x0000080301007387 */ /* 0x0003e20000100800 */
[----:B------:R-:W-:Y:S02]  /*10cc0*/  LOP3.LUT R7, R7, 0x10, R2, 0x78, !PT ;  /* 0x0000001007077812 */ /* 0x000fe400078e7802 */
[----:B-1----:R-:W-:-:S04]  /*10cd0*/  LOP3.LUT R3, R19, 0x600, RZ, 0xc0, !PT ;  /* 0x0000060013037812 */ /* 0x002fc800078ec0ff */
[----:B------:R-:W-:-:S04]  /*10ce0*/  LOP3.LUT R9, R3, 0x60, R8, 0xf8, !PT ;  /* 0x0000006003097812 */ /* 0x000fc800078ef808 */
[----:B------:R-:W-:-:S04]  /*10cf0*/  LOP3.LUT R2, R9, 0x100, R8, 0xf8, !PT ;  /* 0x0000010009027812 */ /* 0x000fc800078ef808 */
[----:B------:R-:W-:Y:S01]  /*10d00*/  LOP3.LUT R2, R2, R7, RZ, 0xfc, !PT ;  /* 0x0000000702027212 */ /* 0x000fe200078efcff */
[----:B------:R-:W-:-:S04]  /*10d10*/  IMAD.U32 R7, RZ, RZ, UR4 ;  /* 0x00000004ff077e24 */ /* 0x000fc8000f8e00ff */
[----:B------:R1:W-:Y:S01]  /*10d20*/  STL [R1+0x4], R2 ;  /* 0x0000040201007387 */ /* 0x0003e20000100800 */
[----:B------:R-:W-:Y:S01]  /*10d30*/  ISETP.NE.AND P0, PT, R7, 0x3, PT ;  /* 0x000000030700780c */ /* 0x000fe20003f05270 */
[----:B------:R-:W-:-:S04]  /*10d40*/  IMAD.U32 R7, RZ, RZ, UR50 ;  /* 0x00000032ff077e24 */ /* 0x000fc8000f8e00ff */
[----:B------:R-:W-:Y:S02]  /*10d50*/  VIADD R7, R7, 0xffffffff ;  /* 0xffffffff07077836 */ /* 0x000fe40000000000 */
[----:B-1----:R-:W-:Y:S01]  /*10d60*/  IMAD.SHL.U32 R2, R18, 0x10, RZ ;  /* 0x0000001012027824 */ /* 0x002fe200078e00ff */
[----:B------:R-:W-:-:S05]  /*10d70*/  SHF.R.U32.HI R18, RZ, 0x3, R18 ;  /* 0x00000003ff127819 */ /* 0x000fca0000011612 */
[----:B------:R-:W-:Y:S02]  /*10d80*/  @P0 LOP3.LUT R16, R16, 0x10, RZ, 0xfc, !PT ;  /* 0x0000001010100812 */ /* 0x000fe400078efcff */
[----:B------:R-:W-:Y:S02]  /*10d90*/  LOP3.LUT R35, R2, 0x30, RZ, 0xc0, !PT ;  /* 0x0000003002237812 */ /* 0x000fe400078ec0ff */
[----:B------:R-:W-:Y:S02]  /*10da0*/  LOP3.LUT R16, R16, 0xfffffffb, RZ, 0xc0, !PT ;  /* 0xfffffffb10107812 */ /* 0x000fe400078ec0ff */
[C---:B0-----:R-:W-:Y:S02]  /*10db0*/  ISETP.GE.AND P3, PT, R35.reuse, R10, PT ;  /* 0x0000000a2300720c */ /* 0x041fe40003f66270 */
[C---:B------:R-:W-:Y:S02]  /*10dc0*/  LOP3.LUT R25, R35.reuse, 0x40, RZ, 0xfc, !PT ;  /* 0x0000004023197812 */ /* 0x040fe400078efcff */
[----:B------:R-:W-:-:S02]  /*10dd0*/  LOP3.LUT R23, R35, 0x80, RZ, 0xfc, !PT ;  /* 0x0000008023177812 */ /* 0x000fc400078efcff */
        /* <DEDUP_REMOVED lines=9> */
.L_x_2354:
        /* <DEDUP_REMOVED lines=11> */
.L_x_2408:
[----:B------:R-:W-:Y:S01]  /*10f20*/  SHF.R.S32.HI R20, RZ, 0x1f, R5 ;  /* 0x0000001fff147819 */ /* 0x000fe20000011405 */
[----:B------:R-:W-:Y:S01]  /*10f30*/  ULDC.64 UR4, c[0x0][0x328] ;  /* 0x0000ca0000047ab9 */ /* 0x000fe20000000a00 */
[----:B------:R-:W-:Y:S01]  /*10f40*/  SHF.R.S32.HI R22, RZ, 0x1f, R6 ;  /* 0x0000001fff167819 */ /* 0x000fe20000011406 */
[C---:B------:R-:W-:Y:S01]  /*10f50*/  IMAD.WIDE.U32 R8, R5.reuse, UR4, RZ ;  /* 0x0000000405087c25 */ /* 0x040fe2000f8e00ff */
[----:B-----5:R-:W-:Y:S02]  /*10f60*/  SHF.R.S32.HI R21, RZ, 0x1f, R4 ;  /* 0x0000001fff157819 */ /* 0x020fe40000011404 */
[----:B------:R-:W-:Y:S01]  /*10f70*/  SHF.R.S32.HI R19, RZ, 0x1f, R0 ;  /* 0x0000001fff137819 */ /* 0x000fe20000011400 */
[----:B0-----:R-:W-:Y:S01]  /*10f80*/  IMAD R2, R20, UR4, RZ ;  /* 0x0000000414027c24 */ /* 0x001fe2000f8e02ff */
[----:B------:R-:W-:Y:S01]  /*10f90*/  R2UR UR6, R34 ;  /* 0x00000000220672ca */ /* 0x000fe200000e0000 */
[----:B------:R-:W-:Y:S01]  /*10fa0*/  IMAD R3, R22, UR4, RZ ;  /* 0x0000000416037c24 */ /* 0x000fe2000f8e02ff */
[----:B------:R-:W-:Y:S01]  /*10fb0*/  LOP3.LUT R16, R16, 0xffffffbf, RZ, 0xc0, !PT ;  /* 0xffffffbf10107812 */ /* 0x000fe200078ec0ff */
[----:B------:R-:W-:-:S02]  /*10fc0*/  IMAD R11, R5, UR5, R2 ;  /* 0x00000005050b7c24 */ /* 0x000fc4000f8e0202 */
[C---:B------:R-:W-:Y:S02]  /*10fd0*/  IMAD R13, R6.reuse, UR5, R3 ;  /* 0x00000005060d7c24 */ /* 0x040fe4000f8e0203 */
[----:B------:R-:W-:Y:S01]  /*10fe0*/  IMAD.WIDE.U32 R2, R6, UR4, RZ ;  /* 0x0000000406027c25 */ /* 0x000fe2000f8e00ff */
[----:B------:R-:W-:-:S03]  /*10ff0*/  ULDC.64 UR4, c[0x0][0x338] ;  /* 0x0000ce0000047ab9 */ /* 0x000fc60000000a00 */
[----:B------:R-:W-:Y:S02]  /*11000*/  IMAD.IADD R3, R3, 0x1, R13 ;  /* 0x0000000103037824 */ /* 0x000fe400078e020d */
[----:B------:R-:W-:Y:S02]  /*11010*/  IMAD.IADD R9, R9, 0x1, R11 ;  /* 0x0000000109097824 */ /* 0x000fe400078e020b */
[----:B------:R-:W-:Y:S02]  /*11020*/  IMAD R13, R21, UR4, RZ ;  /* 0x00000004150d7c24 */ /* 0x000fe4000f8e02ff */
        /* <DEDUP_REMOVED lines=15> */
[----:B------:R-:W-:-:S04]  /*11120*/  IMAD.MOV.U32 R10, RZ, RZ, -0xa0 ;  /* 0xffffff60ff0a7424 */ /* 0x000fc800078e00ff */
[----:B------:R-:W-:Y:S02]  /*11130*/  IMAD R7, R7, R10, UR38 ;  /* 0x0000002607077e24 */ /* 0x000fe4000f8e020a */
[----:B------:R-:W-:Y:S02]  /*11140*/  IMAD.U32 R10, RZ, RZ, UR7 ;  /* 0x00000007ff0a7e24 */ /* 0x000fe4000f8e00ff */
[----:B------:R-:W-:-:S03]  /*11150*/  IMAD.IADD R7, R7, 0x1, -R27 ;  /* 0x0000000107077824 */ /* 0x000fc600078e0a1b */
[----:B------:R-:W-:Y:S02]  /*11160*/  IADD3.X R9, R10, UR4, R9, P0, !PT ;  /* 0x000000040a097c10 */ /* 0x000fe400087fe409 */
[----:B------:R-:W-:-:S04]  /*11170*/  IADD3 R18, P0, R2, UR6, RZ ;  /* 0x0000000602127c10 */ /* 0x000fc8000ff1e0ff */
[----:B------:R-:W-:Y:S01]  /*11180*/  IADD3.X R10, R10, UR4, R3, P0, !PT ;  /* 0x000000040a0a7c10 */ /* 0x000fe200087fe403 */
[----:B------:R-:W-:Y:S01]  /*11190*/  UMOV UR4, 0xffffffff ;  /* 0xffffffff00047882 */ /* 0x000fe20000000000 */
        /* <DEDUP_REMOVED lines=11> */
[----:B------:R-:W-:-:S07]  /*11250*/  ISETP.GE.AND P4, PT, R7, 0x41, PT ;  /* 0x000000410700780c */ /* 0x000fce0003f86270 */
[----:B------:R-:W-:Y:S02]  /*11260*/  @P6 LOP3.LUT R16, R16, 0x80, RZ, 0xfc, !PT ;  /* 0x0000008010106812 */ /* 0x000fe400078efcff */
[C---:B0-----:R-:W-:Y:S02]  /*11270*/  IADD3 R2, P0, R35.reuse, R14, RZ ;  /* 0x0000000e23027210 */ /* 0x041fe40007f1e0ff */
[-C--:B-1----:R-:W-:Y:S01]  /*11280*/  ISETP.GE.AND P2, PT, R35, R11.reuse, PT ;  /* 0x0000000b2300720c */ /* 0x082fe20003f46270 */
[----:B------:R-:W-:Y:S01]  /*11290*/  SHFL.IDX PT, R14, R8, 0x3, 0x1c1f ;  /* 0x007c1f00080e7f89 */ /* 0x000fe200000e0000 */
[----:B------:R-:W-:Y:S01]  /*112a0*/  ISETP.GE.AND P1, PT, R25, R11, PT ;  /* 0x0000000b1900720c */ /* 0x000fe20003f26270 */
[----:B--2---:R-:W-:Y:S01]  /*112b0*/  IMAD.X R3, RZ, RZ, R3, P0 ;  /* 0x000000ffff037224 */ /* 0x004fe200000e0603 */
[----:B------:R-:W-:-:S13]  /*112c0*/  ISETP.LT.OR P0, PT, R7, 0x1, P2 ;  /* 0x000000010700780c */ /* 0x000fda0001701670 */
[----:B------:R-:W-:Y:S01]  /*112d0*/  LDGSTS.E.BYPASS.LTC128B.128 [R24+0xf200], desc[UR36][R2.64], !P0 ;  /* 0x0f20000002187fae */ /* 0x000fe2000c101d64 */
[----:B------:R-:W-:-:S13]  /*112e0*/  ISETP.LT.OR P0, PT, R7, 0x1, P1 ;  /* 0x000000010700780c */ /* 0x000fda0000f01670 */
[----:B------:R-:W-:Y:S01]  /*112f0*/  LDGSTS.E.BYPASS.LTC128B.128 [R24+0x11a00], desc[UR36][R2.64+0x40], !P0 ;  /* 0x11a0004002187fae */ /* 0x000fe2000c101d64 */
[----:B------:R-:W-:-:S04]  /*11300*/  ISETP.GE.AND P0, PT, R23, R11, PT ;  /* 0x0000000b1700720c */ /* 0x000fc80003f06270 */
        /* <DEDUP_REMOVED lines=22> */
[----:B------:R0:W-:Y:S02]  /*11470*/  LDGSTS.E.BYPASS.LTC128B.128 [R24+0x15200], desc[UR36][R2.64+0x80], !P3 ;  /* 0x1520008002187fae */ /* 0x0001e4000d901d64 */
[----:B0-----:R-:W-:Y:S02]  /*11480*/  IADD3 R2, P3, R35, R14, RZ ;  /* 0x0000000e23027210 */ /* 0x001fe40007f7e0ff */
[----:B------:R0:W1:Y:S03]  /*11490*/  SHFL.IDX PT, R14, R18, RZ, 0x1c1f ;  /* 0x001c1fff120e7589 */ /* 0x00006600000e0000 */
[----:B--2---:R-:W-:Y:S01]  /*114a0*/  IMAD.X R3, RZ, RZ, R9, P3 ;  /* 0x000000ffff037224 */ /* 0x004fe200018e0609 */
[----:B------:R-:W-:-:S13]  /*114b0*/  ISETP.LT.OR P3, PT, R7, 0x61, P2 ;  /* 0x000000610700780c */ /* 0x000fda0001761670 */
[----:B------:R0:W-:Y:S01]  /*114c0*/  LDGSTS.E.BYPASS.LTC128B.128 [R24+0x10a00], desc[UR36][R2.64], !P3 ;  /* 0x10a0000002187fae */ /* 0x0001e2000d901d64 */
[----:B------:R-:W-:-:S13]  /*114d0*/  ISETP.LT.OR P3, PT, R7, 0x61, P1 ;  /* 0x000000610700780c */ /* 0x000fda0000f61670 */
[----:B------:R0:W-:Y:S01]  /*114e0*/  LDGSTS.E.BYPASS.LTC128B.128 [R24+0x13200], desc[UR36][R2.64+0x40], !P3 ;  /* 0x1320004002187fae */ /* 0x0001e2000d901d64 */
[----:B------:R-:W-:-:S13]  /*114f0*/  ISETP.LT.OR P3, PT, R7, 0x61, P0 ;  /* 0x000000610700780c */ /* 0x000fda0000761670 */
[----:B------:R0:W-:Y:S01]  /*11500*/  LDGSTS.E.BYPASS.LTC128B.128 [R24+0x15a00], desc[UR36][R2.64+0x80], !P3 ;  /* 0x15a0008002187fae */ /* 0x0001e2000d901d64 */
[----:B-1----:R-:W-:-:S13]  /*11510*/  ISETP.GE.AND P3, PT, R7, 0x61, PT ;  /* 0x000000610700780c */ /* 0x002fda0003f66270 */
.L_x_2420:
[C---:B------:R-:W-:Y:S02]  /*11520*/  ISETP.LT.OR P2, PT, R7.reuse, 0x81, P2 ;  /* 0x000000810700780c */ /* 0x040fe40001741670 */
[C---:B------:R-:W-:Y:S02]  /*11530*/  ISETP.LT.OR P1, PT, R7.reuse, 0x81, P1 ;  /* 0x000000810700780c */ /* 0x040fe40000f21670 */
[----:B------:R-:W-:Y:S02]  /*11540*/  ISETP.LT.OR P0, PT, R7, 0x81, P0 ;  /* 0x000000810700780c */ /* 0x000fe40000701670 */
[----:B0-----:R-:W-:-:S05]  /*11550*/  IADD3 R2, P6, R35, R14, RZ ;  /* 0x0000000e23027210 */ /* 0x001fca0007fde0ff */
        /* <DEDUP_REMOVED lines=11> */
[----:B------:R-:W-:-:S13]  /*11610*/  LOP3.LUT P6, RZ, R16, 0x10, RZ, 0xc0, !PT ;  /* 0x0000001010ff7812 */ /* 0x000fda00078cc0ff */
[----:B0-----:R-:W-:Y:S05]  /*11620*/  @!P6 BRA `(.L_x_2357) ;  /* 0x000000000004e947 */ /* 0x001fea0003800000 */
[----:B------:R-:W-:Y:S01]  /*11630*/  BPT.TRAP 0x1 ;  /* 0x000000040000795c */ /* 0x000fe20000300000 */
.L_x_2357:
[----:B------:R-:W-:Y:S01]  /*11640*/  SYNCS.ARRIVE.TRANS64.A1T0 RZ, [UR45+0x33470], RZ ;  /* 0x033470ffffff79a7 */ /* 0x000fe2000810002d */
[----:B------:R-:W-:Y:S05]  /*11650*/  @!P6 BRA `(.L_x_2358) ;  /* 0x000000000004e947 */ /* 0x000fea0003800000 */
[----:B------:R-:W-:Y:S01]  /*11660*/  BPT.TRAP 0x1 ;  /* 0x000000040000795c */ /* 0x000fe20000300000 */
.L_x_2358:
[----:B------:R-:W0:Y:S02]  /*11670*/  SYNCS.PHASECHK.TRANS64.TRYWAIT P0, [UR45+0x33440], R29 ;  /* 0x0334401dff0075a7 */ /* 0x000e24000800016d */
[----:B0-----:R-:W-:Y:S05]  /*11680*/  @!P0 BRA `(.L_x_2359) ;  /* 0x0000003c00808947 */ /* 0x001fea0003800000 */
.L_x_2421:
        /* <DEDUP_REMOVED lines=77> */
.L_x_2433:
        /* <DEDUP_REMOVED lines=15> */
.L_x_2362:
[----:B------:R-:W-:Y:S05]  /*11c50*/  BSYNC B0 ;  /* 0x0000000000007941 */ /* 0x000fea0003800000 */
.L_x_2361:
[----:B------:R-:W-:Y:S01]  /*11c60*/  NOP ;  /* 0x0000000000007918 */ /* 0x000fe20000000000 */
[----:B------:R-:W-:Y:S01]  /*11c70*/  SYNCS.ARRIVE.TRANS64.RED.A0T1 RZ, [UR45+0x33430], RZ ;  /* 0x033430ffffff79a7 */ /* 0x000fe2000820042d */
[----:B------:R-:W-:Y:S01]  /*11c80*/  ARRIVES.LDGSTSBAR.64.TRANSCNT [UR45+0x33430] ;  /* 0x03343000ff0079b0 */ /* 0x000fe20008000aad */
[----:B------:R-:W-:Y:S01]  /*11c90*/  NOP ;  /* 0x0000000000007918 */ /* 0x000fe20000000000 */
[----:B------:R-:W-:-:S13]  /*11ca0*/  LOP3.LUT P0, RZ, R16, 0x10, RZ, 0xc0, !PT ;  /* 0x0000001010ff7812 */ /* 0x000fda000780c0ff */
[----:B------:R-:W-:Y:S05]  /*11cb0*/  @!P0 BRA `(.L_x_2363) ;  /* 0x0000000000048947 */ /* 0x000fea0003800000 */
[----:B------:R-:W-:Y:S01]  /*11cc0*/  BPT.TRAP 0x1 ;  /* 0x000000040000795c */ /* 0x000fe20000300000 */
.L_x_2363:
        /* <DEDUP_REMOVED lines=14> */
[----:B0-2---:R-:W-:Y:S01]  /*11db0*/  MOV R2, 0x0 ;  /* 0x0000000000027802 */ /* 0x005fe20000000f00 */
        /* <DEDUP_REMOVED lines=15> */
.L_x_2364:
[----:B------:R-:W-:Y:S01]  /*11eb0*/  UISETP.NE.AND UP0, UPT, UR48, URZ, UPT ;  /* 0x0000003f3000728c */ /* 0x000fe2000bf05270 */
[----:B------:R-:W-:Y:S01]  /*11ec0*/  IMAD.U32 R7, RZ, RZ, UR47 ;  /* 0x0000002fff077e24 */ /* 0x000fe2000f8e00ff */
[----:B------:R-:W-:Y:S01]  /*11ed0*/  ULDC.64 UR4, c[0x0][0x2e0] ;  /* 0x0000b80000047ab9 */ /* 0x000fe20000000a00 */
[----:B0-----:R-:W-:Y:S02]  /*11ee0*/  IMAD.U32 R4, RZ, RZ, UR38 ;  /* 0x00000026ff047e24 */ /* 0x001fe4000f8e00ff */
[----:B------:R-:W-:Y:S01]  /*11ef0*/  IMAD R7, R7, 0x80, R26 ;  /* 0x0000008007077824 */ /* 0x000fe200078e021a */
[----:B------:R-:W-:Y:S01]  /*11f00*/  PLOP3.LUT P0, PT, PT, PT, UP0, 0x80, 0x0 ;  /* 0x000000000000781c */ /* 0x000fe20003f0f008 */
[----:B--2---:R-:W-:Y:S02]  /*11f10*/  IMAD.U32 R3, RZ, RZ, UR46 ;  /* 0x0000002eff037e24 */ /* 0x004fe4000f8e00ff */
[----:B------:R-:W-:Y:S02]  /*11f20*/  IMAD.MOV.U32 R2, RZ, RZ, R4 ;  /* 0x000000ffff027224 */ /* 0x000fe400078e0004 */
[----:B------:R-:W-:Y:S01]  /*11f30*/  @UP0 ULDC UR6, c[0x0][0x44c] ;  /* 0x0001130000060ab9 */ /* 0x000fe20000000800 */
[----:B------:R-:W0:Y:S01]  /*11f40*/  LDC R4, c[0x0][0x448] ;  /* 0x00011200ff047b82 */ /* 0x000e220000000800 */
[----:B------:R-:W-:-:S02]  /*11f50*/  IMAD R9, R18, UR4, RZ ;  /* 0x0000000412097c24 */ /* 0x000fc4000f8e02ff */
[----:B------:R-:W-:Y:S01]  /*11f60*/  IMAD.WIDE.U32 R2, R28, UR4, R2 ;  /* 0x000000041c027c25 */ /* 0x000fe2000f8e0002 */
[----:B------:R-:W-:-:S03]  /*11f70*/  @UP0 ULDC UR4, c[0x0][0x450] ;  /* 0x0001140000040ab9 */ /* 0x000fc60000000800 */
[----:B------:R-:W-:Y:S01]  /*11f80*/  @P0 IMAD.HI.U32 R0, R7, UR6, RZ ;  /* 0x0000000607000c27 */ /* 0x000fe2000f8e00ff */
[----:B------:R-:W-:-:S03]  /*11f90*/  PLOP3.LUT P0, PT, PT, PT, UP0, 0x80, 0x0 ;  /* 0x000000000000781c */ /* 0x000fc60003f0f008 */
[----:B------:R-:W-:Y:S02]  /*11fa0*/  IMAD.U32 R5, RZ, RZ, UR39 ;  /* 0x00000027ff057e24 */ /* 0x000fe4000f8e00ff */
[----:B------:R-:W-:Y:S02]  /*11fb0*/  IMAD.MOV.U32 R5, RZ, RZ, R7 ;  /* 0x000000ffff057224 */ /* 0x000fe400078e0007 */
[----:B------:R-:W-:-:S04]  /*11fc0*/  IMAD R9, R28, UR5, R9 ;  /* 0x000000051c097c24 */ /* 0x000fc8000f8e0209 */
[----:B------:R-:W-:Y:S02]  /*11fd0*/  IMAD.IADD R3, R3, 0x1, R9 ;  /* 0x0000000103037824 */ /* 0x000fe400078e0209 */
[----:B------:R-:W-:Y:S01]  /*11fe0*/  @P0 SHF.R.U32.HI R5, RZ, UR4, R0 ;  /* 0x00000004ff050c19 */ /* 0x000fe20008011600 */
[----:B------:R-:W-:-:S03]  /*11ff0*/  ULDC.64 UR4, c[0x0][0x2d0] ;  /* 0x0000b40000047ab9 */ /* 0x000fc60000000a00 */
[----:B------:R-:W-:Y:S01]  /*12000*/  SHF.R.S32.HI R0, RZ, 0x1f, R5 ;  /* 0x0000001fff007819 */ /* 0x000fe20000011405 */
[----:B------:R-:W-:-:S04]  /*12010*/  IMAD.WIDE.U32 R2, R5, UR4, R2 ;  /* 0x0000000405027c25 */ /* 0x000fc8000f8e0002 */
[----:B------:R-:W-:-:S04]  /*12020*/  IMAD R0, R0, UR4, RZ ;  /* 0x0000000400007c24 */ /* 0x000fc8000f8e02ff */
[----:B------:R-:W-:Y:S01]  /*12030*/  IMAD R9, R5, UR5, R0 ;  /* 0x0000000505097c24 */ /* 0x000fe2000f8e0200 */
[----:B------:R-:W-:Y:S01]  /*12040*/  ULDC.64 UR4, c[0x0][0x2c8] ;  /* 0x0000b20000047ab9 */ /* 0x000fe20000000a00 */
[----:B------:R-:W-:Y:S02]  /*12050*/  IMAD.MOV R0, RZ, RZ, -R5 ;  /* 0x000000ffff007224 */ /* 0x000fe400078e0a05 */
[----:B------:R-:W-:Y:S02]  /*12060*/  IMAD.IADD R3, R3, 0x1, R9 ;  /* 0x0000000103037824 */ /* 0x000fe400078e0209 */
[----:B0-----:R-:W-:-:S04]  /*12070*/  IMAD R7, R4, R0, R7 ;  /* 0x0000000004077224 */ /* 0x001fc800078e0207 */
        /* <DEDUP_REMOVED lines=14> */
[----:B------:R-:W-:Y:S01]  /*12160*/  IMAD.U32 R6, RZ, RZ, UR47 ;  /* 0x0000002fff067e24 */ /* 0x000fe2000f8e00ff */
[----:B------:R-:W-:Y:S02]  /*12170*/  ULDC UR4, c[0x0][0x288] ;  /* 0x0000a20000047ab9 */ /* 0x000fe40000000800 */
[----:B------:R-:W1:Y:S01]  /*12180*/  SHFL.IDX PT, R2, R5, RZ, 0x1c1f ;  /* 0x001c1fff05027589 */ /* 0x000e6200000e0000 */
[----:B------:R-:W-:Y:S02]  /*12190*/  IMAD R7, R4, UR4, RZ ;  /* 0x0000000404077c24 */ /* 0x000fe4000f8e02ff */
[----:B------:R-:W-:Y:S02]  /*121a0*/  IMAD R4, R6, 0x80, R27 ;  /* 0x0000008006047824 */ /* 0x000fe400078e021b */
[----:B------:R-:W-:Y:S02]  /*121b0*/  SHFL.IDX PT, R6, R5, 0x1, 0x1c1f ;  /* 0x003c1f0005067f89 */ /* 0x000fe400000e0000 */
[C---:B------:R-:W-:Y:S01]  /*121c0*/  VIADD R8, R4.reuse, 0x20 ;  /* 0x0000002004087836 */ /* 0x040fe20000000000 */
[C---:B------:R-:W-:Y:S01]  /*121d0*/  ISETP.GE.AND P0, PT, R4.reuse, R7, PT ;  /* 0x000000070400720c */ /* 0x040fe20003f06270 */
[----:B------:R-:W-:-:S12]  /*121e0*/  VIADD R10, R4, 0x40 ;  /* 0x00000040040a7836 */ /* 0x000fd80000000000 */
        /* <DEDUP_REMOVED lines=27> */
.L_x_2442:
        /* <DEDUP_REMOVED lines=12> */
.L_x_2367:
[----:B------:R-:W-:Y:S05]  /*12460*/  BSYNC B0 ;  /* 0x0000000000007941 */ /* 0x000fea0003800000 */
.L_x_2366:
[----:B------:R-:W-:Y:S01]  /*12470*/  NOP ;  /* 0x0000000000007918 */ /* 0x000fe20000000000 */
[----:B------:R-:W-:Y:S01]  /*12480*/  SYNCS.ARRIVE.TRANS64.RED.A0T1 RZ, [UR45+0x33400], RZ ;  /* 0x033400ffffff79a7 */ /* 0x000fe2000820042d */
[----:B0-----:R-:W-:Y:S01]  /*12490*/  IMAD.MOV.U32 R0, RZ, RZ, 0x1 ;  /* 0x00000001ff007424 */ /* 0x001fe200078e00ff */
[----:B------:R-:W-:Y:S04]  /*124a0*/  ARRIVES.LDGSTSBAR.64.TRANSCNT [UR45+0x33400] ;  /* 0x03340000ff0079b0 */ /* 0x000fe80008000aad */
[----:B------:R-:W-:Y:S01]  /*124b0*/  SHF.L.U32 R0, R0, 0x1f, RZ ;  /* 0x0000001f00007819 */ /* 0x000fe200000006ff */
[----:B------:R-:W-:Y:S01]  /*124c0*/  NOP ;  /* 0x0000000000007918 */ /* 0x000fe20000000000 */
[----:B------:R-:W-:Y:S02]  /*124d0*/  SYNCS.ARRIVE.TRANS64.A1T0 RZ, [UR45+0x33400], RZ ;  /* 0x033400ffffff79a7 */ /* 0x000fe4000810002d */
[----:B------:R-:W0:Y:S02]  /*124e0*/  SYNCS.PHASECHK.TRANS64.TRYWAIT P0, [UR45+0x33420], R0 ;  /* 0x03342000ff0075a7 */ /* 0x000e24000800016d */
[----:B0-----:R-:W-:Y:S05]  /*124f0*/  @!P0 BRA `(.L_x_2368) ;  /* 0x0000003800ec8947 */ /* 0x001fea0003800000 */
.L_x_2443:
[----:B------:R-:W-:Y:S01]  /*12500*/  UIADD3 UR4, UR50, -0x2, URZ ;  /* 0xfffffffe32047890 */ /* 0x000fe2000fffe03f */
[----:B------:R-:W-:-:S03]  /*12510*/  IMAD.MOV.U32 R31, RZ, RZ, 0x1 ;  /* 0x00000001ff1f7424 */ /* 0x000fc600078e00ff */
[----:B------:R-:W-:-:S06]  /*12520*/  UISETP.GE.AND UP0, UPT, UR4, UR49, UPT ;  /* 0x000000310400728c */ /* 0x000fcc000bf06270 */
[----:B------:R-:W-:-:S13]  /*12530*/  PLOP3.LUT P0, PT, PT, PT, UP0, 0x80, 0x0 ;  /* 0x000000000000781c */ /* 0x000fda0003f0f008 */
[----:B------:R-:W-:Y:S05]  /*12540*/  @!P0 BRA `(.L_x_2369) ;  /* 0x0000001400f88947 */ /* 0x000fea0003800000 */
[----:B-1----:R-:W3:Y:S01]  /*12550*/  LDL R2, [R1+0x10] ;  /* 0x0000100001027983 */ /* 0x002ee20000100800 */
[----:B------:R-:W-:Y:S01]  /*12560*/  UIADD3 UR4, UR43, 0x1, URZ ;  /* 0x000000012b047890 */ /* 0x000fe2000fffe03f */
[----:B------:R-:W-:Y:S01]  /*12570*/  IADD3 R30, R30, R17, R27 ;  /* 0x000000111e1e7210 */ /* 0x000fe20007ffe01b */
[----:B------:R-:W-:Y:S01]  /*12580*/  ULOP3.LUT UR5, URZ, UR44, URZ, 0x33, !UPT ;  /* 0x0000002c3f057292 */ /* 0x000fe2000f8e333f */
[----:B0-----:R-:W-:Y:S01]  /*12590*/  LOP3.LUT R0, RZ, UR42, RZ, 0x33, !PT ;  /* 0x0000002aff007c12 */ /* 0x001fe2000f8e33ff */
[----:B------:R-:W-:Y:S01]  /*125a0*/  UIMAD UR4, UR4, UR40, URZ ;  /* 0x00000028040472a4 */ /* 0x000fe2000f8e023f */
[----:B------:R-:W-:Y:S02]  /*125b0*/  IMAD.MOV.U32 R21, RZ, RZ, 0x1 ;  /* 0x00000001ff157424 */ /* 0x000fe400078e00ff */
[----:B------:R-:W-:Y:S02]  /*125c0*/  VIADD R30, R30, 0xfffffe20 ;  /* 0xfffffe201e1e7836 */ /* 0x000fe40000000000 */
[----:B------:R-:W-:Y:S01]  /*125d0*/  IMAD.MOV.U32 R20, RZ, RZ, RZ ;  /* 0x000000ffff147224 */ /* 0x000fe200078e00ff */
[----:B------:R-:W-:-:S04]  /*125e0*/  LOP3.LUT R3, RZ, UR4, RZ, 0x33, !PT ;  /* 0x00000004ff037c12 */ /* 0x000fc8000f8e33ff */
[----:B------:R-:W-:-:S04]  /*125f0*/  VIMNMX3 R3, R0, UR5, R3, !PT ;  /* 0x0000000500037c0f */ /* 0x000fc8000f800103 */
[C---:B------:R-:W-:Y:S01]  /*12600*/  IADD3 R33, -R3.reuse, -0x2, RZ ;  /* 0xfffffffe03217810 */ /* 0x040fe20007ffe1ff */
[----:B------:R-:W-:Y:S01]  /*12610*/  IMAD R0, R3, -0xa0, R30 ;  /* 0xffffff6003007824 */ /* 0x000fe200078e021e */
[----:B---3--:R-:W-:-:S13]  /*12620*/  R2UR UR6, R2 ;  /* 0x00000000020672ca */ /* 0x008fda00000e0000 */
[----:B------:R-:W-:-:S05]  /*12630*/  IMAD.U32 R2, RZ, RZ, UR6 ;  /* 0x00000006ff027e24 */ /* 0x000fca000f8e00ff */
[----:B------:R-:W-:-:S05]  /*12640*/  LOP3.LUT R2, R2, 0x1, RZ, 0xfc, !PT ;  /* 0x0000000102027812 */ /* 0x000fca00078efcff */
[----:B------:R0:W-:Y:S02]  /*12650*/  STL [R1+0xc], R2 ;  /* 0x00000c0201007387 */ /* 0x0001e40000100800 */
.L_x_2384:
[----:B------:R-:W3:Y:S01]  /*12660*/  LDL R6, [R1] ;  /* 0x0000000001067983 */ /* 0x000ee20000100800 */
[----:B0-----:R-:W0:Y:S01]  /*12670*/  LDC R2, c[0x0][0x430] ;  /* 0x00010c00ff027b82 */ /* 0x001e220000000800 */
[----:B------:R-:W-:Y:S01]  /*12680*/  VIADD R11, R0, 0x80 ;  /* 0x00000080000b7836 */ /* 0x000fe20000000000 */
[----:B------:R-:W-:Y:S01]  /*12690*/  ULDC.64 UR4, c[0x0][0x428] ;  /* 0x00010a0000047ab9 */ /* 0x000fe20000000a00 */
[----:B0-----:R-:W-:-:S13]  /*126a0*/  ISETP.NE.AND P0, PT, R2, 0x1, PT ;  /* 0x000000010200780c */ /* 0x001fda0003f05270 */
[----:B------:R-:W0:Y:S08]  /*126b0*/  @P0 LDC R3, c[0x0][0x434] ;  /* 0x00010d00ff030b82 */ /* 0x000e300000000800 */
[----:B-1----:R-:W1:Y:S08]  /*126c0*/  @P0 LDC R5, c[0x0][0x438] ;  /* 0x00010e00ff050b82 */ /* 0x002e700000000800 */
        /* <DEDUP_REMOVED lines=22> */
[----:B------:R-:W-:Y:S02]  /*12830*/  @!P2 LEA R4, P0, R2, UR4, 0x2 ;  /* 0x000000040204ac11 */ /* 0x000fe4000f8010ff */
[----:B------:R-:W-:Y:S02]  /*12840*/  LOP3.LUT P1, RZ, R16, 0x10, RZ, 0xc0, !PT ;  /* 0x0000001010ff7812 */ /* 0x000fe4000782c0ff */
[----:B------:R-:W-:Y:S01]  /*12850*/  @!P2 LEA.HI.X R5, R2, UR5, R3, 0x2, P0 ;  /* 0x000000050205ac11 */ /* 0x000fe200080f1403 */
[----:B------:R-:W-:Y:S02]  /*12860*/  VIADD R2, R20, 0x1 ;  /* 0x0000000114027836 */ /* 0x000fe40000000000 */
[----:B------:R-:W-:-:S03]  /*12870*/  IMAD.MOV.U32 R8, RZ, RZ, RZ ;  /* 0x000000ffff087224 */ /* 0x000fc600078e00ff */
[C---:B------:R-:W-:Y:S01]  /*12880*/  ISETP.NE.AND P0, PT, R2.reuse, 0x2, PT ;  /* 0x000000020200780c */ /* 0x040fe20003f05270 */
[----:B------:R-:W-:Y:S02]  /*12890*/  VIADD R33, R33, 0xffffffff ;  /* 0xffffffff21217836 */ /* 0x000fe40000000000 */
[----:B------:R0:W5:Y:S03]  /*128a0*/  @!P2 LDG.E R8, desc[UR36][R4.64] ;  /* 0x000000240408a981 */ /* 0x000166000c1e1900 */
[----:B------:R-:W-:Y:S02]  /*128b0*/  ISETP.GT.AND P2, PT, R33, UR49, PT ;  /* 0x0000003121007c0c */ /* 0x000fe4000bf44270 */
[----:B0-----:R-:W-:Y:S02]  /*128c0*/  SEL R4, R2, RZ, P0 ;  /* 0x000000ff02047207 */ /* 0x001fe40000000000 */
[----:B------:R-:W-:-:S04]  /*128d0*/  SEL R2, RZ, 0x1, P0 ;  /* 0x00000001ff027807 */ /* 0x000fc80000000000 */
[----:B------:R-:W-:Y:S02]  /*128e0*/  LOP3.LUT R31, R21, R2, RZ, 0x3c, !PT ;  /* 0x00000002151f7212 */ /* 0x000fe400078e3cff */
[----:B--2---:R-:W-:Y:S01]  /*128f0*/  SHF.R.S32.HI R29, RZ, 0x1f, R9 ;  /* 0x0000001fff1d7819 */ /* 0x004fe20000011409 */
[----:B------:R-:W-:Y:S06]  /*12900*/  @!P1 BRA `(.L_x_2370) ;  /* 0x0000000000049947 */ /* 0x000fec0003800000 */
[----:B------:R-:W-:Y:S01]  /*12910*/  BPT.TRAP 0x1 ;  /* 0x000000040000795c */ /* 0x000fe20000300000 */
.L_x_2370:
[----:B------:R-:W-:Y:S02]  /*12920*/  LEA R5, R4, UR45, 0x3 ;  /* 0x0000002d04057c11 */ /* 0x000fe4000f8e18ff */
[----:B------:R-:W-:-:S04]  /*12930*/  SHF.L.U32 R30, R31, 0x1f, RZ ;  /* 0x0000001f1f1e7819 */ /* 0x000fc800000006ff */
[----:B------:R-:W0:Y:S02]  /*12940*/  SYNCS.PHASECHK.TRANS64.TRYWAIT P0, [R5+URZ+0x33480], R30 ;  /* 0x0334801e050075a7 */ /* 0x000e24000800017f */
[----:B0-----:R-:W-:Y:S05]  /*12950*/  @!P0 BRA `(.L_x_2371) ;  /* 0x0000003400ec8947 */ /* 0x001fea0003800000 */
.L_x_2444:
        /* <DEDUP_REMOVED lines=76> */
.L_x_2456:
        /* <DEDUP_REMOVED lines=14> */
[----:B-1----:R-:W-:Y:S05]  /*12f00*/  @!P1 BRA `(.L_x_2373) ;  /* 0x0000000000049947 */ /* 0x002fea0003800000 */
[----:B------:R-:W-:Y:S01]  /*12f10*/  BPT.TRAP 0x1 ;  /* 0x000000040000795c */ /* 0x000fe20000300000 */
.L_x_2373:
[----:B------:R1:W-:Y:S01]  /*12f20*/  SYNCS.ARRIVE.TRANS64.A1T0 RZ, [R5+URZ+0x33470], RZ ;  /* 0x033470ff05ff79a7 */ /* 0x0003e2000810003f */
[----:B------:R-:W-:Y:S05]  /*12f30*/  @!P1 BRA `(.L_x_2374) ;  /* 0x0000000000049947 */ /* 0x000fea0003800000 */
[----:B------:R-:W-:Y:S01]  /*12f40*/  BPT.TRAP 0x1 ;  /* 0x000000040000795c */ /* 0x000fe20000300000 */
.L_x_2374:
[----:B------:R-:W2:Y:S02]  /*12f50*/  SYNCS.PHASECHK.TRANS64.TRYWAIT P0, [R5+URZ+0x33440], R30 ;  /* 0x0334401e050075a7 */ /* 0x000ea4000800017f */
[----:B--2---:R-:W-:Y:S05]  /*12f60*/  @!P0 BRA `(.L_x_2375) ;  /* 0x0000003400f88947 */ /* 0x004fea0003800000 */
.L_x_2457:
        /* <DEDUP_REMOVED lines=69> */
.L_x_2469:
        /* <DEDUP_REMOVED lines=16> */
.L_x_2377:
[----:B------:R-:W3:Y:S01]  /*134c0*/  LDL R2, [R1+0xc] ;  /* 0x00000c0001027983 */ /* 0x000ee20000100800 */
[----:B------:R0:W-:Y:S01]  /*134d0*/  SYNCS.ARRIVE.TRANS64.A1T0 RZ, [R5+URZ+0x33430], RZ ;  /* 0x033430ff05ff79a7 */ /* 0x0001e2000810003f */
[----:B---3--:R-:W-:-:S13]  /*134e0*/  ISETP.NE.AND P0, PT, R2, 0x3, PT ;  /* 0x000000030200780c */ /* 0x008fda0003f05270 */
[----:B0-----:R-:W-:Y:S05]  /*134f0*/  @!P0 BRA `(.L_x_2378) ;  /* 0x0000000000048947 */ /* 0x001fea0003800000 */
[----:B------:R-:W-:Y:S01]  /*13500*/  BPT.TRAP 0x1 ;  /* 0x000000040000795c */ /* 0x000fe20000300000 */
.L_x_2378:
[----:B------:R-:W-:Y:S02]  /*13510*/  LOP3.LUT R2, R21, 0x1, RZ, 0x3c, !PT ;  /* 0x0000000115027812 */ /* 0x000fe400078e3cff */
[----:B-12---:R-:W-:Y:S02]  /*13520*/  LEA R5, R20, UR45, 0x3 ;  /* 0x0000002d14057c11 */ /* 0x006fe4000f8e18ff */
[----:B------:R-:W-:-:S04]  /*13530*/  SHF.L.U32 R2, R2, 0x1f, RZ ;  /* 0x0000001f02027819 */ /* 0x000fc800000006ff */
[----:B------:R-:W0:Y:S02]  /*13540*/  SYNCS.PHASECHK.TRANS64.TRYWAIT P1, [R5+URZ+0x33470], R2 ;  /* 0x03347002050075a7 */ /* 0x000e24000802017f */
[----:B0-----:R-:W-:Y:S05]  /*13550*/  @!P1 BRA `(.L_x_2379) ;  /* 0x0000003800009947 */ /* 0x001fea0003800000 */
.L_x_2470:
[----:B------:R-:W-:-:S13]  /*13560*/  LOP3.LUT P1, RZ, R16, 0x10, RZ, 0xc0, !PT ;  /* 0x0000001010ff7812 */ /* 0x000fda000782c0ff */
[----:B------:R-:W-:Y:S05]  /*13570*/  @!P1 BRA `(.L_x_2380) ;  /* 0x0000000000049947 */ /* 0x000fea0003800000 */
[----:B------:R-:W-:Y:S01]  /*13580*/  BPT.TRAP 0x1 ;  /* 0x000000040000795c */ /* 0x000fe20000300000 */
.L_x_2380:
[----:B------:R-:W2:Y:S01]  /*13590*/  LDL R3, [R1+0x8] ;  /* 0x0000080001037983 */ /* 0x000ea20000100800 */
[----:B------:R-:W-:Y:S01]  /*135a0*/  SHF.L.U32 R6, R21, 0x1f, RZ ;  /* 0x0000001f15067819 */ /* 0x000fe200000006ff */
[----:B0-----:R-:W-:-:S03]  /*135b0*/  IMAD R2, R20, 0x7800, RZ ;  /* 0x0000780014027824 */ /* 0x001fc600078e02ff */
[----:B------:R-:W0:Y:S02]  /*135c0*/  SYNCS.PHASECHK.TRANS64.TRYWAIT P1, [R5+URZ+0x33460], R6 ;  /* 0x03346006050075a7 */ /* 0x000e24000802017f */
[----:B--2---:R-:W-:Y:S01]  /*135d0*/  LOP3.LUT R3, R2, R3, RZ, 0xfc, !PT ;  /* 0x0000000302037212 */ /* 0x004fe200078efcff */
[----:B0-----:R-:W-:Y:S06]  /*135e0*/  @!P1 BRA `(.L_x_2381) ;  /* 0x0000003400f09947 */ /* 0x001fec0003800000 */
.L_x_2471:
[----:B------:R-:W2:Y:S01]  /*135f0*/  LDL R7, [R1+0x4] ;  /* 0x0000040001077983 */ /* 0x000ea20000100800 */
[----:B------:R-:W-:Y:S05]  /*13600*/  WARPSYNC.ALL ;  /* 0x0000000000007948 */ /* 0x000fea0003800000 */
[----:B------:R-:W1:Y:S01]  /*13610*/  LDSM.16.MT88.4 R8, [R3+UR45+0xf200] ;  /* 0x00f2002d0308783b */ /* 0x000e620008004200 */
[----:B------:R-:W-:Y:S02]  /*13620*/  LOP3.LUT P1, RZ, R16, 0x10, RZ, 0xc0, !PT ;  /* 0x0000001010ff7812 */ /* 0x000fe4000782c0ff */
[C-C-:B-1----:R-:W-:Y:S02]  /*13630*/  PRMT R20, R8.reuse, 0x6420, R9.reuse ;  /* 0x0000642008147816 */ /* 0x142fe40000000009 */
[----:B------:R-:W-:-:S02]  /*13640*/  PRMT R21, R8, 0x7531, R9 ;  /* 0x0000753108157816 */ /* 0x000fc40000000009 */
[C-C-:B------:R-:W-:Y:S02]  /*13650*/  PRMT R22, R10.reuse, 0x6420, R11.reuse ;  /* 0x000064200a167816 */ /* 0x140fe4000000000b */
[----:B------:R-:W-:Y:S02]  /*13660*/  PRMT R23, R10, 0x7531, R11 ;  /* 0x000075310a177816 */ /* 0x000fe4000000000b */
[----:B--2---:R-:W-:-:S05]  /*13670*/  LOP3.LUT R2, R2, R7, RZ, 0xfc, !PT ;  /* 0x0000000702027212 */ /* 0x004fca00078efcff */
[----:B------:R-:W-:-:S05]  /*13680*/  VIADD R2, R2, UR45 ;  /* 0x0000002d02027c36 */ /* 0x000fca0008000000 */
[----:B------:R-:W-:Y:S04]  /*13690*/  STSM.16.M88.4 [R2+0x200], R20 ;  /* 0x0002001402007844 */ /* 0x000fe80000000200 */
[----:B------:R-:W1:Y:S02]  /*136a0*/  LDSM.16.MT88.4 R8, [R3+UR45+0x11a00] ;  /* 0x011a002d0308783b */ /* 0x000e640008004200 */
[C-C-:B-1----:R-:W-:Y:S02]  /*136b0*/  PRMT R12, R8.reuse, 0x6420, R9.reuse ;  /* 0x00006420080c7816 */ /* 0x142fe40000000009 */
[----:B------:R-:W-:Y:S02]  /*136c0*/  PRMT R13, R8, 0x7531, R9 ;  /* 0x00007531080d7816 */ /* 0x000fe40000000009 */
[----:B------:R-:W-:-:S02]  /*136d0*/  PRMT R14, R10, 0x6420, R11 ;  /* 0x000064200a0e7816 */ /* 0x000fc4000000000b */
[----:B------:R-:W-:-:S05]  /*136e0*/  PRMT R15, R10, 0x7531, R11 ;  /* 0x000075310a0f7816 */ /* 0x000fca000000000b */
        /* <DEDUP_REMOVED lines=87> */
.L_x_2382:
[----:B--2---:R2:W-:Y:S01]  /*13c60*/  SYNCS.ARRIVE.TRANS64.A1T0 RZ, [R5+URZ+0x33450], RZ ;  /* 0x033450ff05ff79a7 */ /* 0x0045e2000810003f */
[----:B------:R-:W-:Y:S06]  /*13c70*/  BAR.SYNC.DEFER_BLOCKING 0x2, 0x80 ;  /* 0x0082000000007b1d */ /* 0x000fec0000010000 */
[----:B------:R-:W-:Y:S05]  /*13c80*/  @!P0 BRA `(.L_x_2383) ;  /* 0x0000000000048947 */ /* 0x000fea0003800000 */
[----:B------:R-:W-:Y:S01]  /*13c90*/  BPT.TRAP 0x1 ;  /* 0x000000040000795c */ /* 0x000fe20000300000 */
.L_x_2383:
[----:B-1----:R-:W1:Y:S01]  /*13ca0*/  S2R R2, SR_CgaCtaId ;  /* 0x0000000000027919 */ /* 0x002e620000008800 */
[----:B0-2---:R-:W-:Y:S02]  /*13cb0*/  VIADD R5, R5, 0x33480 ;  /* 0x0003348005057836 */ /* 0x005fe40000000000 */
[----:B------:R-:W-:Y:S02]  /*13cc0*/  VIADD R0, R0, 0xffffff60 ;  /* 0xffffff6000007836 */ /* 0x000fe40000000000 */
[----:B------:R-:W-:Y:S02]  /*13cd0*/  IMAD.MOV.U32 R20, RZ, RZ, R4 ;  /* 0x000000ffff147224 */ /* 0x000fe400078e0004 */
[----:B------:R-:W-:Y:S01]  /*13ce0*/  IMAD.MOV.U32 R21, RZ, RZ, R31 ;  /* 0x000000ffff157224 */ /* 0x000fe200078e001f */
[----:B-1----:R-:W-:-:S04]  /*13cf0*/  PRMT R5, R2, 0x654, R5 ;  /* 0x0000065402057816 */ /* 0x002fc80000000005 */
[----:B------:R1:W-:Y:S01]  /*13d00*/  SYNCS.ARRIVE.TRANS64.RED.A1T0 RZ, [R5+URZ], RZ ;  /* 0x000000ff05ff79a7 */ /* 0x0003e2000810043f */
[----:B------:R-:W-:Y:S05]  /*13d10*/  @P2 BRA `(.L_x_2384) ;  /* 0xffffffe800502947 */ /* 0x000fea000383ffff */
[----:B------:R-:W-:Y:S05]  /*13d20*/  BRA `(.L_x_2385) ;  /* 0x0000000000047947 */ /* 0x000fea0003800000 */
.L_x_2369:
[----:B------:R-:W-:-:S07]  /*13d30*/  IMAD.MOV.U32 R4, RZ, RZ, RZ ;  /* 0x000000ffff047224 */ /* 0x000fce00078e00ff */
.L_x_2385:
[----:B0-----:R-:W3:Y:S02]  /*13d40*/  LDL R0, [R1+0x10] ;  /* 0x0000100001007983 */ /* 0x001ee40000100800 */
[----:B---3--:R-:W-:-:S13]  /*13d50*/  R2UR UR4, R0 ;  /* 0x00000000000472ca */ /* 0x008fda00000e0000 */
[----:B------:R-:W-:-:S06]  /*13d60*/  ULOP3.LUT UR4, UR4, 0x1, URZ, 0xfc, !UPT ;  /* 0x0000000104047892 */ /* 0x000fcc000f8efc3f */
[----:B------:R-:W-:-:S05]  /*13d70*/  IMAD.U32 R0, RZ, RZ, UR4 ;  /* 0x00000004ff007e24 */ /* 0x000fca000f8e00ff */
[----:B------:R-:W-:-:S13]  /*13d80*/  ISETP.NE.AND P1, PT, R0, 0x3, PT ;  /* 0x000000030000780c */ /* 0x000fda0003f25270 */
[----:B------:R-:W-:Y:S05]  /*13d90*/  @!P1 BRA `(.L_x_2386) ;  /* 0x0000000000049947 */ /* 0x000fea0003800000 */
[----:B------:R-:W-:Y:S01]  /*13da0*/  BPT.TRAP 0x1 ;  /* 0x000000040000795c */ /* 0x000fe20000300000 */
.L_x_2386:
[----:B-1----:R-:W-:Y:S01]  /*13db0*/  LOP3.LUT R3, R31, 0x1, RZ, 0x3c, !PT ;  /* 0x000000011f037812 */ /* 0x002fe200078e3cff */
[----:B------:R-:W-:Y:S01]  /*13dc0*/  BSSY B0, `(.L_x_2387) ;  /* 0x0000005000007945 */ /* 0x000fe20003800000 */
[----:B------:R-:W-:Y:S02]  /*13dd0*/  LEA R0, R4, UR45, 0x3 ;  /* 0x0000002d04007c11 */ /* 0x000fe4000f8e18ff */
[----:B------:R-:W-:-:S04]  /*13de0*/  SHF.L.U32 R3, R3, 0x1f, RZ ;  /* 0x0000001f03037819 */ /* 0x000fc800000006ff */
[----:B------:R-:W0:Y:S02]  /*13df0*/  SYNCS.PHASECHK.TRANS64.TRYWAIT P0, [R0+URZ+0x33470], R3 ;  /* 0x03347003000075a7 */ /* 0x000e24000800017f */
[----:B0-----:R-:W-:Y:S05]  /*13e00*/  @!P0 BRA `(.L_x_2388) ;  /* 0x0000002c00fc8947 */ /* 0x001fea0003800000 */
.L_x_2472:
[----:B------:R-:W-:Y:S05]  /*13e10*/  BSYNC B0 ;  /* 0x0000000000007941 */ /* 0x000fea0003800000 */
.L_x_2387:
[----:B------:R-:W-:-:S13]  /*13e20*/  LOP3.LUT P0, RZ, R16, 0x10, RZ, 0xc0, !PT ;  /* 0x0000001010ff7812 */ /* 0x000fda000780c0ff */
[----:B------:R-:W-:Y:S05]  /*13e30*/  @!P0 BRA `(.L_x_2389) ;  /* 0x0000000000048947 */ /* 0x000fea0003800000 */
[----:B------:R-:W-:Y:S01]  /*13e40*/  BPT.TRAP 0x1 ;  /* 0x000000040000795c */ /* 0x000fe20000300000 */
.L_x_2389:
[----:B------:R-:W3:Y:S01]  /*13e50*/  LDL.LU R2, [R1+0x8] ;  /* 0x0000080001027983 */ /* 0x000ee20000300800 */
[----:B------:R-:W-:Y:S01]  /*13e60*/  SHF.L.U32 R5, R31, 0x1f, RZ ;  /* 0x0000001f1f057819 */ /* 0x000fe200000006ff */
[----:B0-----:R-:W-:-:S03]  /*13e70*/  IMAD R3, R4, 0x7800, RZ ;  /* 0x0000780004037824 */ /* 0x001fc600078e02ff */
[----:B------:R-:W0:Y:S02]  /*13e80*/  SYNCS.PHASECHK.TRANS64.TRYWAIT P0, [R0+URZ+0x33460], R5 ;  /* 0x03346005000075a7 */ /* 0x000e24000800017f */
[----:B---3--:R-:W-:Y:S01]  /*13e90*/  LOP3.LUT R2, R3, R2, RZ, 0xfc, !PT ;  /* 0x0000000203027212 */ /* 0x008fe200078efcff */
[----:B0-----:R-:W-:Y:S06]  /*13ea0*/  @!P0 BRA `(.L_x_2390) ;  /* 0x0000002c00e88947 */ /* 0x001fec0003800000 */
.L_x_2473:
[----:B------:R-:W3:Y:S01]  /*13eb0*/  LDL.LU R6, [R1+0x4] ;  /* 0x0000040001067983 */ /* 0x000ee20000300800 */
[----:B------:R-:W-:Y:S05]  /*13ec0*/  WARPSYNC.ALL ;  /* 0x0000000000007948 */ /* 0x000fea0003800000 */
[----:B------:R-:W1:Y:S01]  /*13ed0*/  LDSM.16.MT88.4 R8, [R2+UR45+0xf200] ;  /* 0x00f2002d0208783b */ /* 0x000e620008004200 */
[----:B------:R-:W-:Y:S02]  /*13ee0*/  LOP3.LUT P0, RZ, R16, 0x10, RZ, 0xc0, !PT ;  /* 0x0000001010ff7812 */ /* 0x000fe4000780c0ff */
[C-C-:B-1----:R-:W-:Y:S02]  /*13ef0*/  PRMT R12, R8.reuse, 0x6420, R9.reuse ;  /* 0x00006420080c7816 */ /* 0x142fe40000000009 */
[----:B------:R-:W-:-:S02]  /*13f00*/  PRMT R13, R8, 0x7531, R9 ;  /* 0x00007531080d7816 */ /* 0x000fc40000000009 */
[C-C-:B--2---:R-:W-:Y:S02]  /*13f10*/  PRMT R14, R10.reuse, 0x6420, R11.reuse ;  /* 0x000064200a0e7816 */ /* 0x144fe4000000000b */
[----:B------:R-:W-:Y:S02]  /*13f20*/  PRMT R15, R10, 0x7531, R11 ;  /* 0x000075310a0f7816 */ /* 0x000fe4000000000b */
[----:B---3--:R-:W-:-:S05]  /*13f30*/  LOP3.LUT R3, R3, R6, RZ, 0xfc, !PT ;  /* 0x0000000603037212 */ /* 0x008fca00078efcff */
        /* <DEDUP_REMOVED lines=94> */
.L_x_2391:
[----:B--2---:R2:W-:Y:S01]  /*14520*/  SYNCS.ARRIVE.TRANS64.A1T0 RZ, [R0+URZ+0x33450], RZ ;  /* 0x033450ff00ff79a7 */ /* 0x0045e2000810003f */
[----:B------:R-:W-:Y:S06]  /*14530*/  BAR.SYNC.DEFER_BLOCKING 0x2, 0x80 ;  /* 0x0082000000007b1d */ /* 0x000fec0000010000 */
[----:B------:R-:W-:Y:S05]  /*14540*/  @!P1 BRA `(.L_x_2392) ;  /* 0x0000000000049947 */ /* 0x000fea0003800000 */
[----:B------:R-:W-:Y:S01]  /*14550*/  BPT.TRAP 0x1 ;  /* 0x000000040000795c */ /* 0x000fe20000300000 */
.L_x_2392:
[----:B------:R-:W3:Y:S01]  /*14560*/  S2R R2, SR_CgaCtaId ;  /* 0x0000000000027919 */ /* 0x000ee20000008800 */
[----:B0-2---:R-:W-:-:S05]  /*14570*/  VIADD R0, R0, 0x33480 ;  /* 0x0003348000007836 */ /* 0x005fca0000000000 */
[----:B---3--:R-:W-:Y:S01]  /*14580*/  PRMT R0, R2, 0x654, R0 ;  /* 0x0000065402007816 */ /* 0x008fe20000000000 */
[----:B------:R-:W-:-:S03]  /*14590*/  IMAD.MOV.U32 R2, RZ, RZ, RZ ;  /* 0x000000ffff027224 */ /* 0x000fc600078e00ff */
[----:B------:R0:W-:Y:S02]  /*145a0*/  SYNCS.ARRIVE.TRANS64.RED.A1T0 RZ, [R0+URZ], RZ ;  /* 0x000000ff00ff79a7 */ /* 0x0001e4000810043f */
[----:B0-----:R-:W-:-:S05]  /*145b0*/  VIADD R0, R4, 0x1 ;  /* 0x0000000104007836 */ /* 0x001fca0000000000 */
[----:B------:R-:W-:-:S04]  /*145c0*/  ISETP.NE.AND P0, PT, R0, 0x2, PT ;  /* 0x000000020000780c */ /* 0x000fc80003f05270 */
[----:B------:R-:W-:Y:S02]  /*145d0*/  SEL R4, RZ, 0x1, P0 ;  /* 0x00000001ff047807 */ /* 0x000fe40000000000 */
[----:B------:R-:W-:Y:S02]  /*145e0*/  SEL R0, R0, RZ, P0 ;  /* 0x000000ff00007207 */ /* 0x000fe40000000000 */
[----:B------:R-:W-:-:S07]  /*145f0*/  LOP3.LUT R31, R31, R4, RZ, 0x3c, !PT ;  /* 0x000000041f1f7212 */ /* 0x000fce00078e3cff */
.L_x_2347:
[----:B------:R-:W0:Y:S01]  /*14600*/  S2R R4, SR_CgaCtaId ;  /* 0x0000000000047919 */ /* 0x000e220000008800 */
[----:B-1----:R-:W-:Y:S02]  /*14610*/  MOV R3, 0x400 ;  /* 0x0000040000037802 */ /* 0x002fe40000000f00 */
[----:B------:R-:W-:Y:S02]  /*14620*/  SHF.L.U32 R2, R2, 0x1f, RZ ;  /* 0x0000001f02027819 */ /* 0x000fe400000006ff */
[----:B0-----:R-:W-:-:S04]  /*14630*/  LEA R5, R4, R3, 0x18 ;  /* 0x0000000304057211 */ /* 0x001fc800078ec0ff */
[----:B------:R-:W0:Y:S02]  /*14640*/  SYNCS.PHASECHK.TRANS64.TRYWAIT P0, [R5+URZ+0x33420], R2 ;  /* 0x03342002050075a7 */ /* 0x000e24000800017f */
[----:B0-----:R-:W-:Y:S05]  /*14650*/  @!P0 BRA `(.L_x_2393) ;  /* 0x0000002800108947 */ /* 0x001fea0003800000 */
.L_x_2474:
        /* <DEDUP_REMOVED lines=8> */
[----:B------:R-:W2:Y:S02]  /*146e0*/  LDL R3, [R1+0x10] ;  /* 0x0000100001037983 */ /* 0x000ea40000100800 */
[----:B--2---:R-:W-:-:S13]  /*146f0*/  R2UR UR4, R3 ;  /* 0x00000000030472ca */ /* 0x004fda00000e0000 */
[----:B------:R-:W-:-:S06]  /*14700*/  ULOP3.LUT UR4, UR4, 0x2, URZ, 0xfc, !UPT ;  /* 0x0000000204047892 */ /* 0x000fcc000f8efc3f */
[----:B------:R-:W-:-:S05]  /*14710*/  IMAD.U32 R2, RZ, RZ, UR4 ;  /* 0x00000004ff027e24 */ /* 0x000fca000f8e00ff */
[----:B------:R-:W-:-:S13]  /*14720*/  ISETP.NE.AND P0, PT, R2, 0x3, PT ;  /* 0x000000030200780c */ /* 0x000fda0003f05270 */
[----:B------:R-:W-:Y:S05]  /*14730*/  @!P0 BRA `(.L_x_2394) ;  /* 0x0000000000048947 */ /* 0x000fea0003800000 */
[----:B------:R-:W-:Y:S01]  /*14740*/  BPT.TRAP 0x1 ;  /* 0x000000040000795c */ /* 0x000fe20000300000 */
.L_x_2394:
[C---:B------:R-:W-:Y:S01]  /*14750*/  IMAD R4, R0.reuse, 0x8, R5 ;  /* 0x0000000800047824 */ /* 0x040fe200078e0205 */
[----:B------:R-:W-:Y:S01]  /*14760*/  SHF.L.U32 R3, R31, 0x1f, RZ ;  /* 0x0000001f1f037819 */ /* 0x000fe200000006ff */
[----:B------:R-:W-:-:S03]  /*14770*/  VIADD R0, R0, 0x1 ;  /* 0x0000000100007836 */ /* 0x000fc60000000000 */
[----:B------:R-:W0:Y:S02]  /*14780*/  SYNCS.PHASECHK.TRANS64.TRYWAIT P1, [R4+URZ+0x33440], R3 ;  /* 0x03344003040075a7 */ /* 0x000e24000802017f */
[----:B------:R-:W-:-:S04]  /*14790*/  ISETP.NE.AND P2, PT, R0, 0x2, PT ;  /* 0x000000020000780c */ /* 0x000fc80003f45270 */
[----:B------:R-:W-:Y:S01]  /*147a0*/  SEL R2, RZ, 0x1, P2 ;  /* 0x00000001ff027807 */ /* 0x000fe20001000000 */
[----:B0-----:R-:W-:Y:S08]  /*147b0*/  @!P1 BRA `(.L_x_2395) ;  /* 0x0000002400cc9947 */ /* 0x001ff00003800000 */
.L_x_2475:
[----:B------:R-:W-:Y:S02]  /*147c0*/  SEL R0, R0, RZ, P2 ;  /* 0x000000ff00007207 */ /* 0x000fe40001000000 */
[----:B------:R-:W-:Y:S01]  /*147d0*/  LOP3.LUT R2, R31, R2, RZ, 0x3c, !PT ;  /* 0x000000021f027212 */ /* 0x000fe200078e3cff */
[----:B------:R-:W-:Y:S06]  /*147e0*/  @!P0 BRA `(.L_x_2396) ;  /* 0x0000000000048947 */ /* 0x000fec0003800000 */
[----:B------:R-:W-:Y:S01]  /*147f0*/  BPT.TRAP 0x1 ;  /* 0x000000040000795c */ /* 0x000fe20000300000 */
.L_x_2396:
[----:B------:R-:W-:Y:S01]  /*14800*/  IMAD R5, R0, 0x8, R5 ;  /* 0x0000000800057824 */ /* 0x000fe200078e0205 */
[----:B------:R-:W-:-:S04]  /*14810*/  SHF.L.U32 R0, R2, 0x1f, RZ ;  /* 0x0000001f02007819 */ /* 0x000fc800000006ff */
[----:B------:R-:W1:Y:S02]  /*14820*/  SYNCS.PHASECHK.TRANS64.TRYWAIT P1, [R5+URZ+0x33440], R0 ;  /* 0x03344000050075a7 */ /* 0x000e64000802017f */
[----:B-1----:R-:W-:Y:S05]  /*14830*/  @!P1 BRA `(.L_x_2397) ;  /* 0x0000002400c09947 */ /* 0x002fea0003800000 */
.L_x_2476:
[----:B------:R-:W-:Y:S05]  /*14840*/  @!P0 BRA `(.L_x_2398) ;  /* 0x0000000000048947 */ /* 0x000fea0003800000 */
[----:B------:R-:W-:Y:S01]  /*14850*/  BPT.TRAP 0x1 ;  /* 0x000000040000795c */ /* 0x000fe20000300000 */
.L_x_2398:
[----:B------:R-:W2:Y:S02]  /*14860*/  SYNCS.PHASECHK.TRANS64.TRYWAIT P1, [R4+URZ+0x33460], R3 ;  /* 0x03346003040075a7 */ /* 0x000ea4000802017f */
[----:B--2---:R-:W-:Y:S05]  /*14870*/  @!P1 BRA `(.L_x_2399) ;  /* 0x0000002400c49947 */ /* 0x004fea0003800000 */
.L_x_2477:
[----:B------:R-:W-:Y:S05]  /*14880*/  @!P0 BRA `(.L_x_2400) ;  /* 0x0000000000048947 */ /* 0x000fea0003800000 */
[----:B------:R-:W-:Y:S01]  /*14890*/  BPT.TRAP 0x1 ;  /* 0x000000040000795c */ /* 0x000fe20000300000 */
.L_x_2400:
[----:B------:R-:W3:Y:S02]  /*148a0*/  SYNCS.PHASECHK.TRANS64.TRYWAIT P1, [R5+URZ+0x33460], R0 ;  /* 0x03346000050075a7 */ /* 0x000ee4000802017f */
[----:B---3--:R-:W-:Y:S05]  /*148b0*/  @!P1 BRA `(.L_x_2401) ;  /* 0x0000002400c89947 */ /* 0x008fea0003800000 */
.L_x_2478:
[----:B------:R-:W-:Y:S05]  /*148c0*/  @!P0 BRA `(.L_x_2402) ;  /* 0x0000000000048947 */ /* 0x000fea0003800000 */
[----:B------:R-:W-:Y:S01]  /*148d0*/  BPT.TRAP 0x1 ;  /* 0x000000040000795c */ /* 0x000fe20000300000 */
.L_x_2402:
[----:B------:R-:W4:Y:S02]  /*148e0*/  SYNCS.PHASECHK.TRANS64.TRYWAIT P1, [R4+URZ+0x33480], R3 ;  /* 0x03348003040075a7 */ /* 0x000f24000802017f */
[----:B----4-:R-:W-:Y:S05]  /*148f0*/  @!P1 BRA `(.L_x_2403) ;  /* 0x0000002400cc9947 */ /* 0x010fea0003800000 */
.L_x_2479:
[----:B------:R-:W-:Y:S05]  /*14900*/  @!P0 BRA `(.L_x_2404) ;  /* 0x0000000000048947 */ /* 0x000fea0003800000 */
[----:B------:R-:W-:Y:S01]  /*14910*/  BPT.TRAP 0x1 ;  /* 0x000000040000795c */ /* 0x000fe20000300000 */
.L_x_2404:
[----:B------:R0:W0:Y:S02]  /*14920*/  SYNCS.PHASECHK.TRANS64.TRYWAIT P0, [R5+URZ+0x33480], R0 ;  /* 0x03348000050075a7 */ /* 0x000024000800017f */
[----:B0-----:R-:W-:Y:S05]  /*14930*/  @!P0 NANOSLEEP.SYNCS 0x989680 ;  /* 0x009896800000895d */ /* 0x001fea0003900000 */
[----:B------:R-:W0:Y:S02]  /*14940*/  @!P0 SYNCS.PHASECHK.TRANS64 P0, [R5+URZ+0x33480], R0 ;  /* 0x03348000050085a7 */ /* 0x000e24000800007f */
[----:B0-----:R-:W-:Y:S05]  /*14950*/  @!P0 BRA `(.L_x_2404) ;  /* 0xfffffffc00f08947 */ /* 0x001fea000383ffff */
.L_x_2303:
[----:B------:R-:W-:Y:S05]  /*14960*/  BSYNC B6 ;  /* 0x0000000000067941 */ /* 0x000fea0003800000 */
.L_x_2300:
[----:B------:R-:W-:Y:S05]  /*14970*/  EXIT ;  /* 0x000000000000794d */ /* 0x000fea0003800000 */
.L_x_2307:
[----:B0-----:R-:W-:-:S04]  /*14980*/  IMAD.U32 R3, RZ, RZ, UR39 ;  /* 0x00000027ff037e24 */ /* 0x001fc8000f8e00ff */
[----:B------:R0:W1:Y:S03]  /*14990*/  SYNCS.PHASECHK.TRANS64.TRYWAIT P0, [R3+URZ+0x33400], R0 ;  /* 0x03340000030075a7 */ /* 0x000066000800017f */
[----:B-1----:R-:W-:Y:S05]  /*149a0*/  @!P0 NANOSLEEP.SYNCS 0x989680 ;  /* 0x009896800000895d */ /* 0x002fea0003900000 */
[----:B------:R-:W1:Y:S02]  /*149b0*/  @!P0 SYNCS.PHASECHK.TRANS64 P0, [R3+URZ+0x33400], R0 ;  /* 0x03340000030085a7 */ /* 0x000e64000800007f */
[----:B-1----:R-:W-:Y:S05]  /*149c0*/  @!P0 BRA `(.L_x_2307) ;  /* 0xfffffffc00ec8947 */ /* 0x002fea000383ffff */
[----:B------:R-:W-:Y:S05]  /*149d0*/  BRA `(.L_x_2405) ;  /* 0xfffffecc008c7947 */ /* 0x000fea000383ffff */
.L_x_2311:
[----:B--2---:R-:W-:-:S04]  /*149e0*/  IMAD.U32 R5, RZ, RZ, UR39 ;  /* 0x00000027ff057e24 */ /* 0x004fc8000f8e00ff */
[----:B------:R2:W3:Y:S03]  /*149f0*/  SYNCS.PHASECHK.TRANS64.TRYWAIT P1, [R5+URZ+0x33430], R0 ;  /* 0x03343000050075a7 */ /* 0x0004e6000802017f */
[----:B---3--:R-:W-:Y:S05]  /*14a00*/  @!P1 NANOSLEEP.SYNCS 0x989680 ;  /* 0x009896800000995d */ /* 0x008fea0003900000 */
[----:B------:R-:W3:Y:S02]  /*14a10*/  @!P1 SYNCS.PHASECHK.TRANS64 P1, [R5+URZ+0x33430], R0 ;  /* 0x03343000050095a7 */ /* 0x000ee4000802007f */
[----:B---3--:R-:W-:Y:S05]  /*14a20*/  @!P1 BRA `(.L_x_2311) ;  /* 0xfffffffc00ec9947 */ /* 0x008fea000383ffff */
[----:B------:R-:W-:Y:S05]  /*14a30*/  BRA `(.L_x_2310) ;  /* 0xfffffecc00b07947 */ /* 0x000fea000383ffff */
.L_x_2317:
[----:B-1----:R-:W-:-:S04]  /*14a40*/  IMAD.U32 R11, RZ, RZ, UR4 ;  /* 0x00000004ff0b7e24 */ /* 0x002fc8000f8e00ff */
[----:B------:R1:W2:Y:S03]  /*14a50*/  SYNCS.PHASECHK.TRANS64.TRYWAIT P1, [R11+URZ+0x33430], R0 ;  /* 0x033430000b0075a7 */ /* 0x0002a6000802017f */
[----:B--2---:R-:W-:Y:S05]  /*14a60*/  @!P1 NANOSLEEP.SYNCS 0x989680 ;  /* 0x009896800000995d */ /* 0x004fea0003900000 */
[----:B------:R-:W2:Y:S02]  /*14a70*/  @!P1 SYNCS.PHASECHK.TRANS64 P1, [R11+URZ+0x33430], R0 ;  /* 0x033430000b0095a7 */ /* 0x000ea4000802007f */
[----:B--2---:R-:W-:Y:S05]  /*14a80*/  @!P1 BRA `(.L_x_2317) ;  /* 0xfffffffc00ec9947 */ /* 0x004fea000383ffff */
[----:B------:R-:W-:Y:S05]  /*14a90*/  BRA `(.L_x_2314) ;  /* 0xffffff0800647947 */ /* 0x000fea000383ffff */
.L_x_2321:
[----:B-1----:R-:W-:-:S04]  /*14aa0*/  IMAD.U32 R11, RZ, RZ, UR10 ;  /* 0x0000000aff0b7e24 */ /* 0x002fc8000f8e00ff */
[----:B------:R1:W2:Y:S03]  /*14ab0*/  SYNCS.PHASECHK.TRANS64.TRYWAIT P1, [R11+URZ+0x33450], R0 ;  /* 0x033450000b0075a7 */ /* 0x0002a6000802017f */
[----:B--2---:R-:W-:Y:S05]  /*14ac0*/  @!P1 NANOSLEEP.SYNCS 0x989680 ;  /* 0x009896800000995d */ /* 0x004fea0003900000 */
[----:B------:R-:W2:Y:S02]  /*14ad0*/  @!P1 SYNCS.PHASECHK.TRANS64 P1, [R11+URZ+0x33450], R0 ;  /* 0x033450000b0095a7 */ /* 0x000ea4000802007f */
[----:B--2---:R-:W-:Y:S05]  /*14ae0*/  @!P1 BRA `(.L_x_2321) ;  /* 0xfffffffc00ec9947 */ /* 0x004fea000383ffff */
[----:B------:R-:W-:Y:S05]  /*14af0*/  BRA `(.L_x_2318) ;  /* 0xffffff1400787947 */ /* 0x000fea000383ffff */
.L_x_2329:
[----:B-1----:R-:W-:-:S04]  /*14b00*/  IMAD.U32 R13, RZ, RZ, UR7 ;  /* 0x00000007ff0d7e24 */ /* 0x002fc8000f8e00ff */
[----:B------:R1:W2:Y:S03]  /*14b10*/  SYNCS.PHASECHK.TRANS64.TRYWAIT P1, [R13+URZ+0x33430], R0 ;  /* 0x033430000d0075a7 */ /* 0x0002a6000802017f */
[----:B--2---:R-:W-:Y:S05]  /*14b20*/  @!P1 NANOSLEEP.SYNCS 0x989680 ;  /* 0x009896800000995d */ /* 0x004fea0003900000 */
[----:B------:R-:W2:Y:S02]  /*14b30*/  @!P1 SYNCS.PHASECHK.TRANS64 P1, [R13+URZ+0x33430], R0 ;  /* 0x033430000d0095a7 */ /* 0x000ea4000802007f */
[----:B--2---:R-:W-:Y:S05]  /*14b40*/  @!P1 BRA `(.L_x_2329) ;  /* 0xfffffffc00ec9947 */ /* 0x004fea000383ffff */
[----:B------:R-:W-:Y:S05]  /*14b50*/  BRA `(.L_x_2326) ;  /* 0xffffff4000ec7947 */ /* 0x000fea000383ffff */
.L_x_2333:
[----:B-1----:R-:W-:-:S04]  /*14b60*/  IMAD.U32 R13, RZ, RZ, UR7 ;  /* 0x00000007ff0d7e24 */ /* 0x002fc8000f8e00ff */
[----:B------:R1:W2:Y:S03]  /*14b70*/  SYNCS.PHASECHK.TRANS64.TRYWAIT P1, [R13+URZ+0x33450], R0 ;  /* 0x033450000d0075a7 */ /* 0x0002a6000802017f */
[----:B--2---:R-:W-:Y:S05]  /*14b80*/  @!P1 NANOSLEEP.SYNCS 0x989680 ;  /* 0x009896800000995d */ /* 0x004fea0003900000 */
[----:B------:R-:W2:Y:S02]  /*14b90*/  @!P1 SYNCS.PHASECHK.TRANS64 P1, [R13+URZ+0x33450], R0 ;  /* 0x033450000d0095a7 */ /* 0x000ea4000802007f */
[----:B--2---:R-:W-:Y:S05]  /*14ba0*/  @!P1 BRA `(.L_x_2333) ;  /* 0xfffffffc00ec9947 */ /* 0x004fea000383ffff */
[----:B------:R-:W-:Y:S05]  /*14bb0*/  BRA `(.L_x_2330) ;  /* 0xffffff4c00f07947 */ /* 0x000fea000383ffff */
.L_x_2340:
[----:B-1----:R-:W-:-:S04]  /*14bc0*/  IMAD.U32 R3, RZ, RZ, UR9 ;  /* 0x00000009ff037e24 */ /* 0x002fc8000f8e00ff */
[----:B------:R1:W3:Y:S03]  /*14bd0*/  SYNCS.PHASECHK.TRANS64.TRYWAIT P1, [R3+URZ+0x33450], R2 ;  /* 0x03345002030075a7 */ /* 0x0002e6000802017f */
[----:B---3--:R-:W-:Y:S05]  /*14be0*/  @!P1 NANOSLEEP.SYNCS 0x989680 ;  /* 0x009896800000995d */ /* 0x008fea0003900000 */
[----:B------:R-:W3:Y:S02]  /*14bf0*/  @!P1 SYNCS.PHASECHK.TRANS64 P1, [R3+URZ+0x33450], R2 ;  /* 0x03345002030095a7 */ /* 0x000ee4000802007f */
[----:B---3--:R-:W-:Y:S05]  /*14c00*/  @!P1 BRA `(.L_x_2340) ;  /* 0xfffffffc00ec9947 */ /* 0x008fea000383ffff */
[----:B------:R-:W-:Y:S05]  /*14c10*/  BRA `(.L_x_2339) ;  /* 0xffffff70003c7947 */ /* 0x000fea000383ffff */
.L_x_2353:
[----:B------:R-:W-:Y:S02]  /*14c20*/  IMAD.MOV.U32 R13, RZ, RZ, R23 ;  /* 0x000000ffff0d7224 */ /* 0x000fe400078e0017 */
[----:B------:R-:W-:Y:S02]  /*14c30*/  IMAD.MOV.U32 R12, RZ, RZ, RZ ;  /* 0x000000ffff0c7224 */ /* 0x000fe400078e00ff */
[----:B------:R-:W-:Y:S02]  /*14c40*/  IMAD.MOV.U32 R11, RZ, RZ, 0x1f ;  /* 0x0000001fff0b7424 */ /* 0x000fe400078e00ff */
[----:B------:R-:W-:-:S07]  /*14c50*/  IMAD.MOV.U32 R15, RZ, RZ, -0x1 ;  /* 0xffffffffff0f7424 */ /* 0x000fce00078e00ff */
[----:B0----5:R-:W-:Y:S05]  /*14c60*/  WARPSYNC.COLLECTIVE R15, `(.L_x_2406) ;  /* 0x000000000f087348 */ /* 0x021fea0003c00000 */
[----:B------:R1:W2:Y:S02]  /*14c70*/  SHFL.IDX P6, R14, R13, R12, R11 ;  /* 0x0000000c0d0e7389 */ /* 0x0002a400000c000b */
[----:B012--5:R-:W-:Y:S01]  /*14c80*/  ENDCOLLECTIVE ;  /* 0x000000000000791b */ /* 0x027fe20003800000 */
.L_x_2406:
[----:B------:R-:W-:Y:S05]  /*14c90*/  BRA `(.L_x_2407) ;  /* 0xffffffb800d47947 */ /* 0x000fea000383ffff */
.L_x_2355:
[----:B0-----:R-:W-:-:S04]  /*14ca0*/  IMAD.U32 R2, RZ, RZ, UR45 ;  /* 0x0000002dff027e24 */ /* 0x001fc8000f8e00ff */
[----:B------:R0:W1:Y:S03]  /*14cb0*/  SYNCS.PHASECHK.TRANS64.TRYWAIT P0, [R2+URZ+0x33480], R29 ;  /* 0x0334801d020075a7 */ /* 0x000066000800017f */
[----:B-1----:R-:W-:Y:S05]  /*14cc0*/  @!P0 NANOSLEEP.SYNCS 0x989680 ;  /* 0x009896800000895d */ /* 0x002fea0003900000 */
[----:B------:R-:W1:Y:S02]  /*14cd0*/  @!P0 SYNCS.PHASECHK.TRANS64 P0, [R2+URZ+0x33480], R29 ;  /* 0x0334801d020085a7 */ /* 0x000e64000800007f */
[----:B-1----:R-:W-:Y:S05]  /*14ce0*/  @!P0 BRA `(.L_x_2355) ;  /* 0xfffffffc00ec8947 */ /* 0x002fea000383ffff */
[----:B------:R-:W-:Y:S05]  /*14cf0*/  BRA `(.L_x_2408) ;  /* 0xffffffc000887947 */ /* 0x000fea000383ffff */
.L_x_2356:
        /* <DEDUP_REMOVED lines=8> */
.L_x_2410:
[----:B------:R-:W-:Y:S05]  /*14d80*/  BSYNC B0 ;  /* 0x0000000000007941 */ /* 0x000fea0003800000 */
.L_x_2409:
        /* <DEDUP_REMOVED lines=13> */
.L_x_2411:
[-C--:B------:R-:W-:Y:S01]  /*14e60*/  ISETP.GE.AND P2, PT, R35, R31.reuse, PT ;  /* 0x0000001f2300720c */ /* 0x080fe20003f46270 */
[----:B------:R-:W-:Y:S01]  /*14e70*/  IMAD.MOV.U32 R13, RZ, RZ, R9 ;  /* 0x000000ffff0d7224 */ /* 0x000fe200078e0009 */
[----:B------:R-:W-:Y:S01]  /*14e80*/  ISETP.GE.AND P1, PT, R25, R31, PT ;  /* 0x0000001f1900720c */ /* 0x000fe20003f26270 */
[----:B------:R-:W-:-:S03]  /*14e90*/  IMAD.MOV.U32 R12, RZ, RZ, 0x1 ;  /* 0x00000001ff0c7424 */ /* 0x000fc600078e00ff */
[----:B------:R-:W-:Y:S02]  /*14ea0*/  ISETP.LT.OR P3, PT, R7, 0x1, P1 ;  /* 0x000000010700780c */ /* 0x000fe40000f61670 */
[----:B------:R-:W-:-:S13]  /*14eb0*/  IADD3 R2, P0, R35, R14, RZ ;  /* 0x0000000e23027210 */ /* 0x000fda0007f1e0ff */
[----:B------:R-:W-:Y:S05]  /*14ec0*/  WARPSYNC.COLLECTIVE R15, `(.L_x_2412) ;  /* 0x000000000f087348 */ /* 0x000fea0003c00000 */
[----:B------:R0:W1:Y:S02]  /*14ed0*/  SHFL.IDX P6, R14, R13, R12, R11 ;  /* 0x0000000c0d0e7389 */ /* 0x00006400000c000b */
[----:B01----:R-:W-:Y:S01]  /*14ee0*/  ENDCOLLECTIVE ;  /* 0x000000000000791b */ /* 0x003fe20003800000 */
.L_x_2412:
        /* <DEDUP_REMOVED lines=15> */
.L_x_2413:
[----:B------:R-:W-:Y:S02]  /*14fe0*/  IMAD.MOV.U32 R13, RZ, RZ, R9 ;  /* 0x000000ffff0d7224 */ /* 0x000fe400078e0009 */
[----:B------:R-:W-:Y:S02]  /*14ff0*/  IMAD.MOV.U32 R12, RZ, RZ, 0x2 ;  /* 0x00000002ff0c7424 */ /* 0x000fe400078e00ff */
[----:B------:R-:W-:-:S07]  /*15000*/  IMAD.MOV.U32 R2, RZ, RZ, R14 ;  /* 0x000000ffff027224 */ /* 0x000fce00078e000e */
[----:B------:R-:W-:Y:S05]  /*15010*/  WARPSYNC.COLLECTIVE R15, `(.L_x_2414) ;  /* 0x000000000f087348 */ /* 0x000fea0003c00000 */
[----:B------:R0:W1:Y:S02]  /*15020*/  SHFL.IDX P6, R14, R13, R12, R11 ;  /* 0x0000000c0d0e7389 */ /* 0x00006400000c000b */
[----:B01----:R-:W-:Y:S01]  /*15030*/  ENDCOLLECTIVE ;  /* 0x000000000000791b */ /* 0x003fe20003800000 */
.L_x_2414:
        /* <DEDUP_REMOVED lines=16> */
.L_x_2415:
[----:B------:R-:W-:Y:S02]  /*15140*/  IMAD.MOV.U32 R13, RZ, RZ, R9 ;  /* 0x000000ffff0d7224 */ /* 0x000fe400078e0009 */
[----:B------:R-:W-:Y:S02]  /*15150*/  IMAD.MOV.U32 R12, RZ, RZ, 0x3 ;  /* 0x00000003ff0c7424 */ /* 0x000fe400078e00ff */
[----:B------:R-:W-:-:S07]  /*15160*/  IMAD.MOV.U32 R2, RZ, RZ, R14 ;  /* 0x000000ffff027224 */ /* 0x000fce00078e000e */
[----:B------:R-:W-:Y:S05]  /*15170*/  WARPSYNC.COLLECTIVE R15, `(.L_x_2416) ;  /* 0x000000000f087348 */ /* 0x000fea0003c00000 */
[----:B------:R0:W1:Y:S02]  /*15180*/  SHFL.IDX P6, R14, R13, R12, R11 ;  /* 0x0000000c0d0e7389 */ /* 0x00006400000c000b */
[----:B01----:R-:W-:Y:S01]  /*15190*/  ENDCOLLECTIVE ;  /* 0x000000000000791b */ /* 0x003fe20003800000 */
.L_x_2416:
        /* <DEDUP_REMOVED lines=13> */
.L_x_2417:
        /* <DEDUP_REMOVED lines=8> */
[----:B0-----:R-:W-:-:S13]  /*152f0*/  IADD3 R2, P3, R35, R14, RZ ;  /* 0x0000000e23027210 */ /* 0x001fda0007f7e0ff */
[----:B------:R-:W-:Y:S05]  /*15300*/  WARPSYNC.COLLECTIVE R15, `(.L_x_2418) ;  /* 0x000000000f087348 */ /* 0x000fea0003c00000 */
[----:B------:R0:W1:Y:S02]  /*15310*/  SHFL.IDX P6, R14, R13, R12, R11 ;  /* 0x0000000c0d0e7389 */ /* 0x00006400000c000b */
[----:B01----:R-:W-:Y:S01]  /*15320*/  ENDCOLLECTIVE ;  /* 0x000000000000791b */ /* 0x003fe20003800000 */
.L_x_2418:
        /* <DEDUP_REMOVED lines=12> */
.L_x_2419:
        /* <DEDUP_REMOVED lines=9> */
[----:B-1----:R-:W-:Y:S06]  /*15480*/  BRA `(.L_x_2420) ;  /* 0xffffffc000247947 */ /* 0x002fec000383ffff */
.L_x_2359:
[----:B0-----:R-:W-:-:S04]  /*15490*/  IMAD.U32 R2, RZ, RZ, UR45 ;  /* 0x0000002dff027e24 */ /* 0x001fc8000f8e00ff */
[----:B------:R0:W1:Y:S03]  /*154a0*/  SYNCS.PHASECHK.TRANS64.TRYWAIT P0, [R2+URZ+0x33440], R29 ;  /* 0x0334401d020075a7 */ /* 0x000066000800017f */
[----:B-1----:R-:W-:Y:S05]  /*154b0*/  @!P0 NANOSLEEP.SYNCS 0x989680 ;  /* 0x009896800000895d */ /* 0x002fea0003900000 */
[----:B------:R-:W1:Y:S02]  /*154c0*/  @!P0 SYNCS.PHASECHK.TRANS64 P0, [R2+URZ+0x33440], R29 ;  /* 0x0334401d020085a7 */ /* 0x000e64000800007f */
[----:B-1----:R-:W-:Y:S05]  /*154d0*/  @!P0 BRA `(.L_x_2359) ;  /* 0xfffffffc00ec8947 */ /* 0x002fea000383ffff */
[----:B------:R-:W-:Y:S05]  /*154e0*/  BRA `(.L_x_2421) ;  /* 0xffffffc000687947 */ /* 0x000fea000383ffff */
.L_x_2360:
        /* <DEDUP_REMOVED lines=8> */
.L_x_2423:
[----:B------:R-:W-:Y:S05]  /*15570*/  BSYNC B0 ;  /* 0x0000000000007941 */ /* 0x000fea0003800000 */
.L_x_2422:
        /* <DEDUP_REMOVED lines=9> */
.L_x_2424:
        /* <DEDUP_REMOVED lines=18> */
.L_x_2425:
[----:B------:R-:W-:Y:S02]  /*15730*/  IMAD.MOV.U32 R13, RZ, RZ, R0 ;  /* 0x000000ffff0d7224 */ /* 0x000fe400078e0000 */
[----:B------:R-:W-:-:S07]  /*15740*/  IMAD.MOV.U32 R6, RZ, RZ, R14 ;  /* 0x000000ffff067224 */ /* 0x000fce00078e000e */
[----:B------:R-:W-:Y:S05]  /*15750*/  WARPSYNC.COLLECTIVE R15, `(.L_x_2426) ;  /* 0x000000000f087348 */ /* 0x000fea0003c00000 */
[----:B------:R0:W1:Y:S02]  /*15760*/  SHFL.IDX P6, R14, R13, R12, R11 ;  /* 0x0000000c0d0e7389 */ /* 0x00006400000c000b */
[----:B01----:R-:W-:Y:S01]  /*15770*/  ENDCOLLECTIVE ;  /* 0x000000000000791b */ /* 0x003fe20003800000 */
.L_x_2426:
        /* <DEDUP_REMOVED lines=14> */
.L_x_2427:
        /* <DEDUP_REMOVED lines=11> */
.L_x_2428:
[----:B------:R-:W-:Y:S02]  /*15910*/  IMAD.MOV.U32 R13, RZ, RZ, R5 ;  /* 0x000000ffff0d7224 */ /* 0x000fe400078e0005 */
[----:B------:R-:W-:Y:S01]  /*15920*/  IMAD.MOV.U32 R12, RZ, RZ, 0x3 ;  /* 0x00000003ff0c7424 */ /* 0x000fe200078e00ff */
[----:B------:R-:W-:-:S05]  /*15930*/  @P4 IADD3 R14, P0, R35, R14, RZ ;  /* 0x0000000e230e4210 */ /* 0x000fca0007f1e0ff */
[----:B------:R-:W-:-:S08]  /*15940*/  @P4 IMAD.MOV.U32 R2, RZ, RZ, R14 ;  /* 0x000000ffff024224 */ /* 0x000fd000078e000e */
[----:B------:R-:W-:Y:S05]  /*15950*/  WARPSYNC.COLLECTIVE R15, `(.L_x_2429) ;  /* 0x000000000f087348 */ /* 0x000fea0003c00000 */
[----:B------:R0:W1:Y:S02]  /*15960*/  SHFL.IDX P6, R14, R13, R12, R11 ;  /* 0x0000000c0d0e7389 */ /* 0x00006400000c000b */
[----:B01----:R-:W-:Y:S01]  /*15970*/  ENDCOLLECTIVE ;  /* 0x000000000000791b */ /* 0x003fe20003800000 */
.L_x_2429:
        /* <DEDUP_REMOVED lines=13> */
.L_x_2430:
[----:B------:R-:W-:Y:S02]  /*15a50*/  IMAD.MOV.U32 R13, RZ, RZ, R8 ;  /* 0x000000ffff0d7224 */ /* 0x000fe400078e0008 */
[----:B------:R-:W-:Y:S01]  /*15a60*/  IMAD.MOV.U32 R12, RZ, RZ, RZ ;  /* 0x000000ffff0c7224 */ /* 0x000fe200078e00ff */
[----:B------:R-:W-:-:S05]  /*15a70*/  @P3 IADD3 R14, P0, R35, R14, RZ ;  /* 0x0000000e230e3210 */ /* 0x000fca0007f1e0ff */
[----:B------:R-:W-:-:S08]  /*15a80*/  @P3 IMAD.MOV.U32 R2, RZ, RZ, R14 ;  /* 0x000000ffff023224 */ /* 0x000fd000078e000e */
[----:B------:R-:W-:Y:S05]  /*15a90*/  WARPSYNC.COLLECTIVE R15, `(.L_x_2431) ;  /* 0x000000000f087348 */ /* 0x000fea0003c00000 */
[----:B------:R0:W1:Y:S02]  /*15aa0*/  SHFL.IDX P6, R14, R13, R12, R11 ;  /* 0x0000000c0d0e7389 */ /* 0x00006400000c000b */
[----:B01----:R-:W-:Y:S01]  /*15ab0*/  ENDCOLLECTIVE ;  /* 0x000000000000791b */ /* 0x003fe20003800000 */
.L_x_2431:
        /* <DEDUP_REMOVED lines=13> */
.L_x_2432:
[----:B------:R-:W-:Y:S05]  /*15b90*/  BRA `(.L_x_2433) ;  /* 0xffffffbc00f07947 */ /* 0x000fea000383ffff */
.L_x_2365:
[----:B------:R-:W-:Y:S02]  /*15ba0*/  IMAD.MOV.U32 R13, RZ, RZ, R5 ;  /* 0x000000ffff0d7224 */ /* 0x000fe400078e0005 */
[----:B------:R-:W-:Y:S02]  /*15bb0*/  IMAD.MOV.U32 R12, RZ, RZ, RZ ;  /* 0x000000ffff0c7224 */ /* 0x000fe400078e00ff */
[----:B------:R-:W-:Y:S02]  /*15bc0*/  IMAD.MOV.U32 R11, RZ, RZ, 0x1c1f ;  /* 0x00001c1fff0b7424 */ /* 0x000fe400078e00ff */
[----:B------:R-:W-:Y:S02]  /*15bd0*/  IMAD.MOV.U32 R15, RZ, RZ, -0x1 ;  /* 0xffffffffff0f7424 */ /* 0x000fe400078e00ff */
[----:B------:R-:W-:-:S07]  /*15be0*/  IMAD.U32 R6, RZ, RZ, UR47 ;  /* 0x0000002fff067e24 */ /* 0x000fce000f8e00ff */
[----:B-1----:R-:W-:Y:S05]  /*15bf0*/  WARPSYNC.COLLECTIVE R15, `(.L_x_2434) ;  /* 0x000000000f087348 */ /* 0x002fea0003c00000 */
[----:B-1----:R0:W1:Y:S02]  /*15c00*/  SHFL.IDX P6, R14, R13, R12, R11 ;  /* 0x0000000c0d0e7389 */ /* 0x00206400000c000b */
[----:B01----:R-:W-:Y:S01]  /*15c10*/  ENDCOLLECTIVE ;  /* 0x000000000000791b */ /* 0x003fe20003800000 */
.L_x_2434:
[----:B------:R-:W-:Y:S02]  /*15c20*/  IMAD.MOV.U32 R13, RZ, RZ, R0 ;  /* 0x000000ffff0d7224 */ /* 0x000fe400078e0000 */
[----:B------:R-:W-:-:S07]  /*15c30*/  IMAD.MOV.U32 R2, RZ, RZ, R14 ;  /* 0x000000ffff027224 */ /* 0x000fce00078e000e */
[----:B------:R-:W-:Y:S05]  /*15c40*/  WARPSYNC.COLLECTIVE R15, `(.L_x_2435) ;  /* 0x000000000f087348 */ /* 0x000fea0003c00000 */
[----:B------:R0:W1:Y:S02]  /*15c50*/  SHFL.IDX P6, R14, R13, R12, R11 ;  /* 0x0000000c0d0e7389 */ /* 0x00006400000c000b */
[----:B01----:R-:W-:Y:S01]  /*15c60*/  ENDCOLLECTIVE ;  /* 0x000000000000791b */ /* 0x003fe20003800000 */
.L_x_2435:
[----:B------:R-:W-:Y:S02]  /*15c70*/  ULDC UR4, c[0x0][0x288] ;  /* 0x0000a20000047ab9 */ /* 0x000fe40000000800 */
[----:B------:R-:W-:Y:S02]  /*15c80*/  IMAD R7, R4, UR4, RZ ;  /* 0x0000000404077c24 */ /* 0x000fe4000f8e02ff */
[----:B------:R-:W-:-:S04]  /*15c90*/  IMAD R4, R6, 0x80, R27 ;  /* 0x0000008006047824 */ /* 0x000fc800078e021b */
[C---:B------:R-:W-:Y:S01]  /*15ca0*/  VIADD R6, R4.reuse, 0x20 ;  /* 0x0000002004067836 */ /* 0x040fe20000000000 */
        /* <DEDUP_REMOVED lines=10> */
.L_x_2436:
        /* <DEDUP_REMOVED lines=11> */
.L_x_2437:
[----:B------:R-:W-:Y:S02]  /*15e00*/  IMAD.MOV.U32 R13, RZ, RZ, R5 ;  /* 0x000000ffff0d7224 */ /* 0x000fe400078e0005 */
[----:B------:R-:W-:Y:S01]  /*15e10*/  IMAD.MOV.U32 R12, RZ, RZ, 0x2 ;  /* 0x00000002ff0c7424 */ /* 0x000fe200078e00ff */
[----:B------:R-:W-:-:S13]  /*15e20*/  @!P1 IADD3 R8, P0, R35, R14, RZ ;  /* 0x0000000e23089210 */ /* 0x000fda0007f1e0ff */
[----:B------:R-:W-:Y:S05]  /*15e30*/  WARPSYNC.COLLECTIVE R15, `(.L_x_2438) ;  /* 0x000000000f087348 */ /* 0x000fea0003c00000 */
[----:B------:R0:W1:Y:S02]  /*15e40*/  SHFL.IDX P6, R14, R13, R12, R11 ;  /* 0x0000000c0d0e7389 */ /* 0x00006400000c000b */
[----:B01----:R-:W-:Y:S01]  /*15e50*/  ENDCOLLECTIVE ;  /* 0x000000000000791b */ /* 0x003fe20003800000 */
.L_x_2438:
[----:B------:R-:W-:Y:S02]  /*15e60*/  @!P1 IMAD.X R9, RZ, RZ, R6, P0 ;  /* 0x000000ffff099224 */ /* 0x000fe400000e0606 */
[----:B------:R-:W-:Y:S02]  /*15e70*/  VIADD R6, R4, 0x40 ;  /* 0x0000004004067836 */ /* 0x000fe40000000000 */
[----:B------:R-:W-:Y:S02]  /*15e80*/  @!P1 IMAD.MOV.U32 R2, RZ, RZ, R8 ;  /* 0x000000ffff029224 */ /* 0x000fe400078e0008 */
[----:B------:R-:W-:Y:S01]  /*15e90*/  @!P1 IMAD.MOV.U32 R3, RZ, RZ, R9 ;  /* 0x000000ffff039224 */ /* 0x000fe200078e0009 */
[----:B------:R-:W-:Y:S01]  /*15ea0*/  ISETP.GE.AND P0, PT, R6, R7, PT ;  /* 0x000000070600720c */ /* 0x000fe20003f06270 */
[----:B------:R-:W-:-:S03]  /*15eb0*/  IMAD.MOV.U32 R13, RZ, RZ, R0 ;  /* 0x000000ffff0d7224 */ /* 0x000fc600078e0000 */
[----:B------:R-:W-:Y:S01]  /*15ec0*/  @!PT LDS RZ, [RZ] ;  /* 0x00000000fffff984 */ /* 0x000fe20000000800 */
[----:B------:R-:W-:Y:S01]  /*15ed0*/  @!PT LDS RZ, [RZ] ;  /* 0x00000000fffff984 */ /* 0x000fe20000000800 */
[----:B------:R-:W-:Y:S01]  /*15ee0*/  @!PT LDS RZ, [RZ] ;  /* 0x00000000fffff984 */ /* 0x000fe20000000800 */
[----:B------:R0:W-:Y:S04]  /*15ef0*/  @!P1 LDGSTS.E.BYPASS.LTC128B.128 [R24+0x1ea00], desc[UR36][R2.64], !P4 ;  /* 0x1ea0000002189fae */ /* 0x0001e8000e101d64 */
[----:B------:R0:W-:Y:S04]  /*15f00*/  @!P1 LDGSTS.E.BYPASS.LTC128B.128 [R24+0x20a00], desc[UR36][R2.64+0x40], !P3 ;  /* 0x20a0004002189fae */ /* 0x0001e8000d901d64 */
[----:B------:R0:W-:Y:S01]  /*15f10*/  @!P1 LDGSTS.E.BYPASS.LTC128B.128 [R24+0x22a00], desc[UR36][R2.64+0x80], !P2 ;  /* 0x22a0008002189fae */ /* 0x0001e2000d101d64 */
[----:B------:R-:W-:-:S07]  /*15f20*/  IMAD.MOV.U32 R6, RZ, RZ, R14 ;  /* 0x000000ffff067224 */ /* 0x000fce00078e000e */
[----:B0-----:R-:W-:Y:S05]  /*15f30*/  WARPSYNC.COLLECTIVE R15, `(.L_x_2439) ;  /* 0x000000000f087348 */ /* 0x001fea0003c00000 */
[----:B------:R1:W2:Y:S02]  /*15f40*/  SHFL.IDX P6, R14, R13, R12, R11 ;  /* 0x0000000c0d0e7389 */ /* 0x0002a400000c000b */
[----:B012---:R-:W-:Y:S01]  /*15f50*/  ENDCOLLECTIVE ;  /* 0x000000000000791b */ /* 0x007fe20003800000 */
.L_x_2439:
[----:B------:R-:W-:Y:S02]  /*15f60*/  IMAD.MOV.U32 R13, RZ, RZ, R5 ;  /* 0x000000ffff0d7224 */ /* 0x000fe400078e0005 */
[----:B------:R-:W-:Y:S01]  /*15f70*/  IMAD.MOV.U32 R12, RZ, RZ, 0x3 ;  /* 0x00000003ff0c7424 */ /* 0x000fe200078e00ff */
[----:B------:R-:W-:-:S05]  /*15f80*/  @!P0 IADD3 R14, P5, R35, R14, RZ ;  /* 0x0000000e230e8210 */ /* 0x000fca0007fbe0ff */
[----:B------:R-:W-:-:S08]  /*15f90*/  @!P0 IMAD.MOV.U32 R2, RZ, RZ, R14 ;  /* 0x000000ffff028224 */ /* 0x000fd000078e000e */
[----:B------:R-:W-:Y:S05]  /*15fa0*/  WARPSYNC.COLLECTIVE R15, `(.L_x_2440) ;  /* 0x000000000f087348 */ /* 0x000fea0003c00000 */
[----:B------:R0:W1:Y:S02]  /*15fb0*/  SHFL.IDX P6, R14, R13, R12, R11 ;  /* 0x0000000c0d0e7389 */ /* 0x00006400000c000b */
[----:B01----:R-:W-:Y:S01]  /*15fc0*/  ENDCOLLECTIVE ;  /* 0x000000000000791b */ /* 0x003fe20003800000 */
.L_x_2440:
        /* <DEDUP_REMOVED lines=13> */
.L_x_2441:
[----:B------:R-:W-:Y:S05]  /*160a0*/  BRA `(.L_x_2442) ;  /* 0xffffffc000bc7947 */ /* 0x000fea000383ffff */
.L_x_2368:
[----:B01----:R-:W-:-:S04]  /*160b0*/  IMAD.U32 R3, RZ, RZ, UR45 ;  /* 0x0000002dff037e24 */ /* 0x003fc8000f8e00ff */
[----:B------:R0:W1:Y:S03]  /*160c0*/  SYNCS.PHASECHK.TRANS64.TRYWAIT P0, [R3+URZ+0x33420], R0 ;  /* 0x03342000030075a7 */ /* 0x000066000800017f */
[----:B-1----:R-:W-:Y:S05]  /*160d0*/  @!P0 NANOSLEEP.SYNCS 0x989680 ;  /* 0x009896800000895d */ /* 0x002fea0003900000 */
[----:B------:R-:W1:Y:S02]  /*160e0*/  @!P0 SYNCS.PHASECHK.TRANS64 P0, [R3+URZ+0x33420], R0 ;  /* 0x03342000030085a7 */ /* 0x000e64000800007f */
[----:B-1----:R-:W-:Y:S05]  /*160f0*/  @!P0 BRA `(.L_x_2368) ;  /* 0xfffffffc00ec8947 */ /* 0x002fea000383ffff */
[----:B------:R-:W-:Y:S05]  /*16100*/  BRA `(.L_x_2443) ;  /* 0xffffffc000fc7947 */ /* 0x000fea000383ffff */
.L_x_2371:
[----:B0-----:R0:W1:Y:S02]  /*16110*/  SYNCS.PHASECHK.TRANS64.TRYWAIT P0, [R5+URZ+0x33480], R30 ;  /* 0x0334801e050075a7 */ /* 0x001064000800017f */
[----:B-1----:R-:W-:Y:S05]  /*16120*/  @!P0 NANOSLEEP.SYNCS 0x989680 ;  /* 0x009896800000895d */ /* 0x002fea0003900000 */
[----:B------:R-:W1:Y:S02]  /*16130*/  @!P0 SYNCS.PHASECHK.TRANS64 P0, [R5+URZ+0x33480], R30 ;  /* 0x0334801e050085a7 */ /* 0x000e64000800007f */
[----:B-1----:R-:W-:Y:S05]  /*16140*/  @!P0 BRA `(.L_x_2371) ;  /* 0xfffffffc00f08947 */ /* 0x002fea000383ffff */
[----:B------:R-:W-:Y:S05]  /*16150*/  BRA `(.L_x_2444) ;  /* 0xffffffc800007947 */ /* 0x000fea000383ffff */
.L_x_2372:
        /* <DEDUP_REMOVED lines=8> */
.L_x_2446:
[----:B------:R-:W-:Y:S05]  /*161e0*/  BSYNC B0 ;  /* 0x0000000000007941 */ /* 0x000fea0003800000 */
.L_x_2445:
        /* <DEDUP_REMOVED lines=9> */
.L_x_2447:
[----:B------:R-:W-:Y:S02]  /*16280*/  IMAD.MOV.U32 R13, RZ, RZ, R19 ;  /* 0x000000ffff0d7224 */ /* 0x000fe400078e0013 */
[----:B------:R-:W-:Y:S02]  /*16290*/  IMAD.MOV.U32 R12, RZ, RZ, 0x1 ;  /* 0x00000001ff0c7424 */ /* 0x000fe400078e00ff */
[----:B------:R-:W-:-:S07]  /*162a0*/  IMAD.MOV.U32 R2, RZ, RZ, R14 ;  /* 0x000000ffff027224 */ /* 0x000fce00078e000e */
[----:B------:R-:W-:Y:S05]  /*162b0*/  WARPSYNC.COLLECTIVE R15, `(.L_x_2448) ;  /* 0x000000000f087348 */ /* 0x000fea0003c00000 */
[----:B------:R0:W1:Y:S02]  /*162c0*/  SHFL.IDX P6, R14, R13, R12, R11 ;  /* 0x0000000c0d0e7389 */ /* 0x00006400000c000b */
[----:B01----:R-:W-:Y:S01]  /*162d0*/  ENDCOLLECTIVE ;  /* 0x000000000000791b */ /* 0x003fe20003800000 */
.L_x_2448:
        /* <DEDUP_REMOVED lines=13> */
.L_x_2449:
[----:B------:R-:W-:Y:S02]  /*163b0*/  IMAD.MOV.U32 R13, RZ, RZ, R19 ;  /* 0x000000ffff0d7224 */ /* 0x000fe400078e0013 */
[----:B------:R-:W-:Y:S02]  /*163c0*/  IMAD.MOV.U32 R12, RZ, RZ, 0x2 ;  /* 0x00000002ff0c7424 */ /* 0x000fe400078e00ff */
[----:B------:R-:W-:-:S07]  /*163d0*/  IMAD.MOV.U32 R2, RZ, RZ, R14 ;  /* 0x000000ffff027224 */ /* 0x000fce00078e000e */
[----:B------:R-:W-:Y:S05]  /*163e0*/  WARPSYNC.COLLECTIVE R15, `(.L_x_2450) ;  /* 0x000000000f087348 */ /* 0x000fea0003c00000 */
[----:B------:R0:W1:Y:S02]  /*163f0*/  SHFL.IDX P6, R14, R13, R12, R11 ;  /* 0x0000000c0d0e7389 */ /* 0x00006400000c000b */
[----:B01----:R-:W-:Y:S01]  /*16400*/  ENDCOLLECTIVE ;  /* 0x000000000000791b */ /* 0x003fe20003800000 */
.L_x_2450:
        /* <DEDUP_REMOVED lines=13> */
.L_x_2451:
[----:B------:R-:W-:Y:S02]  /*164e0*/  IMAD.MOV.U32 R13, RZ, RZ, R19 ;  /* 0x000000ffff0d7224 */ /* 0x000fe400078e0013 */
[----:B------:R-:W-:Y:S02]  /*164f0*/  IMAD.MOV.U32 R12, RZ, RZ, 0x3 ;  /* 0x00000003ff0c7424 */ /* 0x000fe400078e00ff */
[----:B------:R-:W-:-:S07]  /*16500*/  IMAD.MOV.U32 R2, RZ, RZ, R14 ;  /* 0x000000ffff027224 */ /* 0x000fce00078e000e */
[----:B------:R-:W-:Y:S05]  /*16510*/  WARPSYNC.COLLECTIVE R15, `(.L_x_2452) ;  /* 0x000000000f087348 */ /* 0x000fea0003c00000 */
[----:B------:R0:W1:Y:S02]  /*16520*/  SHFL.IDX P6, R14, R13, R12, R11 ;  /* 0x0000000c0d0e7389 */ /* 0x00006400000c000b */
[----:B01----:R-:W-:Y:S01]  /*16530*/  ENDCOLLECTIVE ;  /* 0x000000000000791b */ /* 0x003fe20003800000 */
.L_x_2452:
        /* <DEDUP_REMOVED lines=13> */
.L_x_2453:
[----:B------:R-:W-:Y:S02]  /*16610*/  IMAD.MOV.U32 R13, RZ, RZ, R25 ;  /* 0x000000ffff0d7224 */ /* 0x000fe400078e0019 */
[----:B------:R-:W-:Y:S02]  /*16620*/  IMAD.MOV.U32 R12, RZ, RZ, RZ ;  /* 0x000000ffff0c7224 */ /* 0x000fe400078e00ff */
[----:B------:R-:W-:-:S07]  /*16630*/  IMAD.MOV.U32 R2, RZ, RZ, R14 ;  /* 0x000000ffff027224 */ /* 0x000fce00078e000e */
[----:B------:R-:W-:Y:S05]  /*16640*/  WARPSYNC.COLLECTIVE R15, `(.L_x_2454) ;  /* 0x000000000f087348 */ /* 0x000fea0003c00000 */
[----:B------:R0:W1:Y:S02]  /*16650*/  SHFL.IDX P6, R14, R13, R12, R11 ;  /* 0x0000000c0d0e7389 */ /* 0x00006400000c000b */
[----:B01----:R-:W-:Y:S01]  /*16660*/  ENDCOLLECTIVE ;  /* 0x000000000000791b */ /* 0x003fe20003800000 */
.L_x_2454:
        /* <DEDUP_REMOVED lines=13> */
.L_x_2455:
[----:B------:R-:W-:Y:S05]  /*16740*/  BRA `(.L_x_2456) ;  /* 0xffffffc400b47947 */ /* 0x000fea000383ffff */
.L_x_2375:
[----:B--2---:R2:W3:Y:S02]  /*16750*/  SYNCS.PHASECHK.TRANS64.TRYWAIT P0, [R5+URZ+0x33440], R30 ;  /* 0x0334401e050075a7 */ /* 0x0044e4000800017f */
[----:B---3--:R-:W-:Y:S05]  /*16760*/  @!P0 NANOSLEEP.SYNCS 0x989680 ;  /* 0x009896800000895d */ /* 0x008fea0003900000 */
[----:B------:R-:W3:Y:S02]  /*16770*/  @!P0 SYNCS.PHASECHK.TRANS64 P0, [R5+URZ+0x33440], R30 ;  /* 0x0334401e050085a7 */ /* 0x000ee4000800007f */
[----:B---3--:R-:W-:Y:S05]  /*16780*/  @!P0 BRA `(.L_x_2375) ;  /* 0xfffffffc00f08947 */ /* 0x008fea000383ffff */
[----:B------:R-:W-:Y:S05]  /*16790*/  BRA `(.L_x_2457) ;  /* 0xffffffc400f47947 */ /* 0x000fea000383ffff */
.L_x_2376:
        /* <DEDUP_REMOVED lines=8> */
.L_x_2459:
[----:B------:R-:W-:Y:S05]  /*16820*/  BSYNC B0 ;  /* 0x0000000000007941 */ /* 0x000fea0003800000 */
.L_x_2458:
        /* <DEDUP_REMOVED lines=9> */
.L_x_2460:
[----:B------:R-:W-:Y:S02]  /*168c0*/  VIADD R22, R22, UR45 ;  /* 0x0000002d16167c36 */ /* 0x000fe40008000000 */
[----:B------:R-:W-:Y:S02]  /*168d0*/  IMAD.MOV.U32 R13, RZ, RZ, R19 ;  /* 0x000000ffff0d7224 */ /* 0x000fe400078e0013 */
[----:B------:R-:W-:Y:S01]  /*168e0*/  IMAD.MOV.U32 R12, RZ, RZ, 0x1 ;  /* 0x00000001ff0c7424 */ /* 0x000fe200078e00ff */
[----:B------:R-:W-:-:S13]  /*168f0*/  IADD3 R2, P0, R35, R14, RZ ;  /* 0x0000000e23027210 */ /* 0x000fda0007f1e0ff */
[----:B------:R-:W-:Y:S05]  /*16900*/  WARPSYNC.COLLECTIVE R15, `(.L_x_2461) ;  /* 0x000000000f087348 */ /* 0x000fea0003c00000 */
[----:B------:R0:W1:Y:S02]  /*16910*/  SHFL.IDX P6, R14, R13, R12, R11 ;  /* 0x0000000c0d0e7389 */ /* 0x00006400000c000b */
[----:B01----:R-:W-:Y:S01]  /*16920*/  ENDCOLLECTIVE ;  /* 0x000000000000791b */ /* 0x003fe20003800000 */
.L_x_2461:
        /* <DEDUP_REMOVED lines=12> */
.L_x_2462:
[----:B------:R-:W-:Y:S02]  /*169f0*/  IMAD.MOV.U32 R13, RZ, RZ, R19 ;  /* 0x000000ffff0d7224 */ /* 0x000fe400078e0013 */
[----:B------:R-:W-:Y:S01]  /*16a00*/  IMAD.MOV.U32 R12, RZ, RZ, 0x2 ;  /* 0x00000002ff0c7424 */ /* 0x000fe200078e00ff */
[----:B------:R-:W-:-:S13]  /*16a10*/  IADD3 R2, P0, R35, R14, RZ ;  /* 0x0000000e23027210 */ /* 0x000fda0007f1e0ff */
[----:B------:R-:W-:Y:S05]  /*16a20*/  WARPSYNC.COLLECTIVE R15, `(.L_x_2463) ;  /* 0x000000000f087348 */ /* 0x000fea0003c00000 */
[----:B------:R0:W1:Y:S02]  /*16a30*/  SHFL.IDX P6, R14, R13, R12, R11 ;  /* 0x0000000c0d0e7389 */ /* 0x00006400000c000b */
[----:B01----:R-:W-:Y:S01]  /*16a40*/  ENDCOLLECTIVE ;  /* 0x000000000000791b */ /* 0x003fe20003800000 */
.L_x_2463:
        /* <DEDUP_REMOVED lines=12> */
.L_x_2464:
[----:B------:R-:W-:Y:S02]  /*16b10*/  IMAD.MOV.U32 R13, RZ, RZ, R19 ;  /* 0x000000ffff0d7224 */ /* 0x000fe400078e0013 */
[----:B------:R-:W-:Y:S01]  /*16b20*/  IMAD.MOV.U32 R12, RZ, RZ, 0x3 ;  /* 0x00000003ff0c7424 */ /* 0x000fe200078e00ff */
[----:B------:R-:W-:-:S13]  /*16b30*/  IADD3 R2, P0, R35, R14, RZ ;  /* 0x0000000e23027210 */ /* 0x000fda0007f1e0ff */
[----:B------:R-:W-:Y:S05]  /*16b40*/  WARPSYNC.COLLECTIVE R15, `(.L_x_2465) ;  /* 0x000000000f087348 */ /* 0x000fea0003c00000 */
[----:B------:R0:W1:Y:S02]  /*16b50*/  SHFL.IDX P6, R14, R13, R12, R11 ;  /* 0x0000000c0d0e7389 */ /* 0x00006400000c000b */
[----:B01----:R-:W-:Y:S01]  /*16b60*/  ENDCOLLECTIVE ;  /* 0x000000000000791b */ /* 0x003fe20003800000 */
.L_x_2465:
        /* <DEDUP_REMOVED lines=12> */
.L_x_2466:
[----:B------:R-:W-:Y:S02]  /*16c30*/  IMAD.MOV.U32 R13, RZ, RZ, R23 ;  /* 0x000000ffff0d7224 */ /* 0x000fe400078e0017 */
[----:B------:R-:W-:Y:S01]  /*16c40*/  IMAD.MOV.U32 R12, RZ, RZ, RZ ;  /* 0x000000ffff0c7224 */ /* 0x000fe200078e00ff */
[----:B------:R-:W-:-:S13]  /*16c50*/  IADD3 R2, P0, R35, R14, RZ ;  /* 0x0000000e23027210 */ /* 0x000fda0007f1e0ff */
[----:B------:R-:W-:Y:S05]  /*16c60*/  WARPSYNC.COLLECTIVE R15, `(.L_x_2467) ;  /* 0x000000000f087348 */ /* 0x000fea0003c00000 */
[----:B------:R0:W1:Y:S02]  /*16c70*/  SHFL.IDX P6, R14, R13, R12, R11 ;  /* 0x0000000c0d0e7389 */ /* 0x00006400000c000b */
[----:B01----:R-:W-:Y:S01]  /*16c80*/  ENDCOLLECTIVE ;  /* 0x000000000000791b */ /* 0x003fe20003800000 */
.L_x_2467:
        /* <DEDUP_REMOVED lines=12> */
.L_x_2468:
[----:B------:R-:W-:Y:S05]  /*16d50*/  BRA `(.L_x_2469) ;  /* 0xffffffc400987947 */ /* 0x000fea000383ffff */
.L_x_2379:
[----:B0-----:R0:W1:Y:S02]  /*16d60*/  SYNCS.PHASECHK.TRANS64.TRYWAIT P1, [R5+URZ+0x33470], R2 ;  /* 0x03347002050075a7 */ /* 0x001064000802017f */
[----:B-1----:R-:W-:Y:S05]  /*16d70*/  @!P1 NANOSLEEP.SYNCS 0x989680 ;  /* 0x009896800000995d */ /* 0x002fea0003900000 */
[----:B------:R-:W1:Y:S02]  /*16d80*/  @!P1 SYNCS.PHASECHK.TRANS64 P1, [R5+URZ+0x33470], R2 ;  /* 0x03347002050095a7 */ /* 0x000e64000802007f */
[----:B-1----:R-:W-:Y:S05]  /*16d90*/  @!P1 BRA `(.L_x_2379) ;  /* 0xfffffffc00f09947 */ /* 0x002fea000383ffff */
[----:B------:R-:W-:Y:S05]  /*16da0*/  BRA `(.L_x_2470) ;  /* 0xffffffc400ec7947 */ /* 0x000fea000383ffff */
.L_x_2381:
[----:B0-----:R0:W1:Y:S02]  /*16db0*/  SYNCS.PHASECHK.TRANS64.TRYWAIT P1, [R5+URZ+0x33460], R6 ;  /* 0x03346006050075a7 */ /* 0x001064000802017f */
[----:B-1----:R-:W-:Y:S05]  /*16dc0*/  @!P1 NANOSLEEP.SYNCS 0x989680 ;  /* 0x009896800000995d */ /* 0x002fea0003900000 */
[----:B------:R-:W1:Y:S02]  /*16dd0*/  @!P1 SYNCS.PHASECHK.TRANS64 P1, [R5+URZ+0x33460], R6 ;  /* 0x03346006050095a7 */ /* 0x000e64000802007f */
[----:B-1----:R-:W-:Y:S05]  /*16de0*/  @!P1 BRA `(.L_x_2381) ;  /* 0xfffffffc00f09947 */ /* 0x002fea000383ffff */
[----:B------:R-:W-:Y:S05]  /*16df0*/  BRA `(.L_x_2471) ;  /* 0xffffffc400fc7947 */ /* 0x000fea000383ffff */
.L_x_2388:
[----:B0-----:R0:W1:Y:S02]  /*16e00*/  SYNCS.PHASECHK.TRANS64.TRYWAIT P0, [R0+URZ+0x33470], R3 ;  /* 0x03347003000075a7 */ /* 0x001064000800017f */
[----:B-1----:R-:W-:Y:S05]  /*16e10*/  @!P0 NANOSLEEP.SYNCS 0x989680 ;  /* 0x009896800000895d */ /* 0x002fea0003900000 */
[----:B------:R-:W1:Y:S02]  /*16e20*/  @!P0 SYNCS.PHASECHK.TRANS64 P0, [R0+URZ+0x33470], R3 ;  /* 0x03347003000085a7 */ /* 0x000e64000800007f */
[----:B-1----:R-:W-:Y:S05]  /*16e30*/  @!P0 BRA `(.L_x_2388) ;  /* 0xfffffffc00f08947 */ /* 0x002fea000383ffff */
[----:B------:R-:W-:Y:S05]  /*16e40*/  BRA `(.L_x_2472) ;  /* 0xffffffcc00f07947 */ /* 0x000fea000383ffff */
.L_x_2390:
[----:B0-----:R0:W1:Y:S02]  /*16e50*/  SYNCS.PHASECHK.TRANS64.TRYWAIT P0, [R0+URZ+0x33460], R5 ;  /* 0x03346005000075a7 */ /* 0x001064000800017f */
[----:B-1----:R-:W-:Y:S05]  /*16e60*/  @!P0 NANOSLEEP.SYNCS 0x989680 ;  /* 0x009896800000895d */ /* 0x002fea0003900000 */
[----:B------:R-:W1:Y:S02]  /*16e70*/  @!P0 SYNCS.PHASECHK.TRANS64 P0, [R0+URZ+0x33460], R5 ;  /* 0x03346005000085a7 */ /* 0x000e64000800007f */
[----:B-1----:R-:W-:Y:S05]  /*16e80*/  @!P0 BRA `(.L_x_2390) ;  /* 0xfffffffc00f08947 */ /* 0x002fea000383ffff */
[----:B------:R-:W-:Y:S05]  /*16e90*/  BRA `(.L_x_2473) ;  /* 0xffffffd000047947 */ /* 0x000fea000383ffff */
.L_x_2393:
[----:B0-----:R0:W1:Y:S02]  /*16ea0*/  SYNCS.PHASECHK.TRANS64.TRYWAIT P0, [R5+URZ+0x33420], R2 ;  /* 0x03342002050075a7 */ /* 0x001064000800017f */
[----:B-1----:R-:W-:Y:S05]  /*16eb0*/  @!P0 NANOSLEEP.SYNCS 0x989680 ;  /* 0x009896800000895d */ /* 0x002fea0003900000 */
[----:B------:R-:W1:Y:S02]  /*16ec0*/  @!P0 SYNCS.PHASECHK.TRANS64 P0, [R5+URZ+0x33420], R2 ;  /* 0x03342002050085a7 */ /* 0x000e64000800007f */
[----:B-1----:R-:W-:Y:S05]  /*16ed0*/  @!P0 BRA `(.L_x_2393) ;  /* 0xfffffffc00f08947 */ /* 0x002fea000383ffff */
[----:B------:R-:W-:Y:S05]  /*16ee0*/  BRA `(.L_x_2474) ;  /* 0xffffffd400dc7947 */ /* 0x000fea000383ffff */
.L_x_2395:
[----:B0-----:R0:W1:Y:S02]  /*16ef0*/  SYNCS.PHASECHK.TRANS64.TRYWAIT P1, [R4+URZ+0x33440], R3 ;  /* 0x03344003040075a7 */ /* 0x001064000802017f */
[----:B-1----:R-:W-:Y:S05]  /*16f00*/  @!P1 NANOSLEEP.SYNCS 0x989680 ;  /* 0x009896800000995d */ /* 0x002fea0003900000 */
[----:B------:R-:W1:Y:S02]  /*16f10*/  @!P1 SYNCS.PHASECHK.TRANS64 P1, [R4+URZ+0x33440], R3 ;  /* 0x03344003040095a7 */ /* 0x000e64000802007f */
[----:B-1----:R-:W-:Y:S05]  /*16f20*/  @!P1 BRA `(.L_x_2395) ;  /* 0xfffffffc00f09947 */ /* 0x002fea000383ffff */
[----:B------:R-:W-:Y:S05]  /*16f30*/  BRA `(.L_x_2475) ;  /* 0xffffffd800207947 */ /* 0x000fea000383ffff */
.L_x_2397:
[----:B-1----:R1:W2:Y:S02]  /*16f40*/  SYNCS.PHASECHK.TRANS64.TRYWAIT P1, [R5+URZ+0x33440], R0 ;  /* 0x03344000050075a7 */ /* 0x0022a4000802017f */
[----:B--2---:R-:W-:Y:S05]  /*16f50*/  @!P1 NANOSLEEP.SYNCS 0x989680 ;  /* 0x009896800000995d */ /* 0x004fea0003900000 */
[----:B------:R-:W2:Y:S02]  /*16f60*/  @!P1 SYNCS.PHASECHK.TRANS64 P1, [R5+URZ+0x33440], R0 ;  /* 0x03344000050095a7 */ /* 0x000ea4000802007f */
[----:B--2---:R-:W-:Y:S05]  /*16f70*/  @!P1 BRA `(.L_x_2397) ;  /* 0xfffffffc00f09947 */ /* 0x004fea000383ffff */
[----:B------:R-:W-:Y:S05]  /*16f80*/  BRA `(.L_x_2476) ;  /* 0xffffffd8002c7947 */ /* 0x000fea000383ffff */
.L_x_2399:
[----:B--2---:R2:W3:Y:S02]  /*16f90*/  SYNCS.PHASECHK.TRANS64.TRYWAIT P1, [R4+URZ+0x33460], R3 ;  /* 0x03346003040075a7 */ /* 0x0044e4000802017f */
[----:B---3--:R-:W-:Y:S05]  /*16fa0*/  @!P1 NANOSLEEP.SYNCS 0x989680 ;  /* 0x009896800000995d */ /* 0x008fea0003900000 */
[----:B------:R-:W3:Y:S02]  /*16fb0*/  @!P1 SYNCS.PHASECHK.TRANS64 P1, [R4+URZ+0x33460], R3 ;  /* 0x03346003040095a7 */ /* 0x000ee4000802007f */
[----:B---3--:R-:W-:Y:S05]  /*16fc0*/  @!P1 BRA `(.L_x_2399) ;  /* 0xfffffffc00f09947 */ /* 0x008fea000383ffff */
[----:B------:R-:W-:Y:S05]  /*16fd0*/  BRA `(.L_x_2477) ;  /* 0xffffffd800287947 */ /* 0x000fea000383ffff */
.L_x_2401:
[----:B---3--:R3:W4:Y:S02]  /*16fe0*/  SYNCS.PHASECHK.TRANS64.TRYWAIT P1, [R5+URZ+0x33460], R0 ;  /* 0x03346000050075a7 */ /* 0x008724000802017f */
[----:B----4-:R-:W-:Y:S05]  /*16ff0*/  @!P1 NANOSLEEP.SYNCS 0x989680 ;  /* 0x009896800000995d */ /* 0x010fea0003900000 */
[----:B------:R-:W4:Y:S02]  /*17000*/  @!P1 SYNCS.PHASECHK.TRANS64 P1, [R5+URZ+0x33460], R0 ;  /* 0x03346000050095a7 */ /* 0x000f24000802007f */
[----:B----4-:R-:W-:Y:S05]  /*17010*/  @!P1 BRA `(.L_x_2401) ;  /* 0xfffffffc00f09947 */ /* 0x010fea000383ffff */
[----:B------:R-:W-:Y:S05]  /*17020*/  BRA `(.L_x_2478) ;  /* 0xffffffd800247947 */ /* 0x000fea000383ffff */
.L_x_2403:
[----:B----4-:R4:W0:Y:S02]  /*17030*/  SYNCS.PHASECHK.TRANS64.TRYWAIT P1, [R4+URZ+0x33480], R3 ;  /* 0x03348003040075a7 */ /* 0x010824000802017f */
[----:B0-----:R-:W-:Y:S05]  /*17040*/  @!P1 NANOSLEEP.SYNCS 0x989680 ;  /* 0x009896800000995d */ /* 0x001fea0003900000 */
[----:B------:R-:W0:Y:S02]  /*17050*/  @!P1 SYNCS.PHASECHK.TRANS64 P1, [R4+URZ+0x33480], R3 ;  /* 0x03348003040095a7 */ /* 0x000e24000802007f */
[----:B0-----:R-:W-:Y:S05]  /*17060*/  @!P1 BRA `(.L_x_2403) ;  /* 0xfffffffc00f09947 */ /* 0x001fea000383ffff */
[----:B------:R-:W-:Y:S05]  /*17070*/  BRA `(.L_x_2479) ;  /* 0xffffffd800207947 */ /* 0x000fea000383ffff */
.L_x_2480:
        /* <DEDUP_REMOVED lines=16> */
.L_x_3424:


//--------------------- .text._ZN7cutlass13device_kernelIN5flash11enable_sm90INS1_16FlashAttnFwdSm90INS1_25CollectiveMainloopFwdSm90ILi2EN4cute5tupleIJNS5_1CILi1EEES8_S8_EEENS6_IJNS7_ILi128EEENS7_ILi160EEENS7_ILi192EEEEEELi192ENS_12float_e4m3_tEfNS_4arch4Sm90ELb1ELb0ELb0ELb1ELb1ELb0ELb0ELb1ELb1ELb1ELb1ELb0EEENS1_21CollectiveEpilogueFwdINS6_IJSA_SC_SB_EEES9_NS_10bfloat16_tESG_Li256ELb1ELb1ELb1ELb1EEENS1_36VarlenDynamicPersistentTileSchedulerILi128ELi160ELi256ELi128ELb1ELb1ELb1ELb1ELb1ELb1EEEEEEEEEvNT_6ParamsE --------------------------
	.section	.text._ZN7cutlass13device_kernelIN5flash11enable_sm90INS1_16FlashAttnFwdSm90INS1_25CollectiveMainloopFwdSm90ILi2EN4cute5tupleIJNS5_1CILi1EEES8_S8_EEENS6_IJNS7_ILi128EEENS7_ILi160EEENS7_ILi192EEEEEELi192ENS_12float_e4m3_tEfNS_4arch4Sm90ELb1ELb0ELb0ELb1ELb1ELb0ELb0ELb1ELb1ELb1ELb1ELb0EEENS1_21CollectiveEpilogueFwdINS6_IJSA_SC_SB_EEES9_NS_10bfloat16_tESG_Li256ELb1ELb1ELb1ELb1EEENS1_36VarlenDynamicPersistentTileSchedulerILi128ELi160ELi256ELi128ELb1ELb1ELb1ELb1ELb1ELb1EEEEEEEEEvNT_6ParamsE,"ax",@progbits
	.align	128
.text._ZN7cutlass13device_kernelIN5flash11enable_sm90INS1_16FlashAttnFwdSm90INS1_25CollectiveMainloopFwdSm90ILi2EN4cute5tupleIJNS5_1CILi1EEES8_S8_EEENS6_IJNS7_ILi128EEENS7_ILi160EEENS7_ILi192EEEEEELi192ENS_12float_e4m3_tEfNS_4arch4Sm90ELb1ELb0ELb0ELb1ELb1ELb0ELb0ELb1ELb1ELb1ELb1ELb0EEENS1_21CollectiveEpilogueFwdINS6_IJSA_SC_SB_EEES9_NS_10bfloat16_tESG_Li256ELb1ELb1ELb1ELb1EEENS1_36VarlenDynamicPersistentTileSchedulerILi128ELi160ELi256ELi128ELb1ELb1ELb1ELb1ELb1ELb1EEEEEEEEEvNT_6ParamsE:
        .type           _ZN7cutlass13device_kernelIN5flash11enable_sm90INS1_16FlashAttnFwdSm90INS1_25CollectiveMainloopFwdSm90ILi2EN4cute5tupleIJNS5_1CILi1EEES8_S8_EEENS6_IJNS7_ILi128EEENS7_ILi160EEENS7_ILi192EEEEEELi192ENS_12float_e4m3_tEfNS_4arch4Sm90ELb1ELb0ELb0ELb1ELb1ELb0ELb0ELb1ELb1ELb1ELb1ELb0EEENS1_21CollectiveEpilogueFwdINS6_IJSA_SC_SB_EEES9_NS_10bfloat16_tESG_Li256ELb1ELb1ELb1ELb1EEENS1_36VarlenDynamicPersistentTileSchedulerILi128ELi160ELi256ELi128ELb1ELb1ELb1ELb1ELb1ELb1EEEEEEEEEvNT_6ParamsE,@function
        .size           _ZN7cutlass13device_kernelIN5flash11enable_sm90INS1_16FlashAttnFwdSm90INS1_25CollectiveMainloopFwdSm90ILi2EN4cute5tupleIJNS5_1CILi1EEES8_S8_EEENS6_IJNS7_ILi128EEENS7_ILi160EEENS7_ILi192EEEEEELi192ENS_12float_e4m3_tEfNS_4arch4Sm90ELb1ELb0ELb0ELb1ELb1ELb0ELb0ELb1ELb1ELb1ELb1ELb0EEENS1_21CollectiveEpilogueFwdINS6_IJSA_SC_SB_EEES9_NS_10bfloat16_tESG_Li256ELb1ELb1ELb1ELb1EEENS1_36VarlenDynamicPersistentTileSchedulerILi128ELi160ELi256ELi128ELb1ELb1ELb1ELb1ELb1ELb1EEEEEEEEEvNT_6ParamsE,(.L_x_3425 - _ZN7cutlass13device_kernelIN5flash11enable_sm90INS1_16FlashAttnFwdSm90INS1_25CollectiveMainloopFwdSm90ILi2EN4cute5tupleIJNS5_1CILi1EEES8_S8_EEENS6_IJNS7_ILi128EEENS7_ILi160EEENS7_ILi192EEEEEELi192ENS_12float_e4m3_tEfNS_4arch4Sm90ELb1ELb0ELb0ELb1ELb1ELb0ELb0ELb1ELb1ELb1ELb1ELb0EEENS1_21CollectiveEpilogueFwdINS6_IJSA_SC_SB_EEES9_NS_10bfloat16_tESG_Li256ELb1ELb1ELb1ELb1EEENS1_36VarlenDynamicPersistentTileSchedulerILi128ELi160ELi256ELi128ELb1ELb1ELb1ELb1ELb1ELb1EEEEEEEEEvNT_6ParamsE)
        .other          _ZN7cutlass13device_kernelIN5flash11enable_sm90INS1_16FlashAttnFwdSm90INS1_25CollectiveMainloopFwdSm90ILi2EN4cute5tupleIJNS5_1CILi1EEES8_S8_EEENS6_IJNS7_ILi128EEENS7_ILi160EEENS7_ILi192EEEEEELi192ENS_12float_e4m3_tEfNS_4arch4Sm90ELb1ELb0ELb0ELb1ELb1ELb0ELb0ELb1ELb1ELb1ELb1ELb0EEENS1_21CollectiveEpilogueFwdINS6_IJSA_SC_SB_EEES9_NS_10bfloat16_tESG_Li256ELb1ELb1ELb1ELb1EEENS1_36VarlenDynamicPersistentTileSchedulerILi128ELi160ELi256ELi128ELb1ELb1ELb1ELb1ELb1ELb1EEEEEEEEEvNT_6ParamsE,@"STO_CUDA_ENTRY STV_DEFAULT"
_ZN7cutlass13device_kernelIN5flash11enable_sm90INS1_16FlashAttnFwdSm90INS1_25CollectiveMainloopFwdSm90ILi2EN4cute5tupleIJNS5_1CILi1EEES8_S8_EEENS6_IJNS7_ILi128EEENS7_ILi160EEENS7_ILi192EEEEEELi192ENS_12float_e4m3_tEfNS_4arch4Sm90ELb1ELb0ELb0ELb1ELb1ELb0ELb0ELb1ELb1ELb1ELb1ELb0EEENS1_21CollectiveEpilogueFwdINS6_IJSA_SC_SB_EEES9_NS_10bfloat16_tESG_Li256ELb1ELb1ELb1ELb1EEENS1_36VarlenDynamicPersistentTileSchedulerILi128ELi160ELi256ELi128ELb1ELb1ELb1ELb1ELb1ELb1EEEEEEEEEvNT_6ParamsE:
        /* <DEDUP_REMOVED lines=45> */
.L_x_2481:
        /* <DEDUP_REMOVED lines=22> */
.L_x_2482:
        /* <DEDUP_REMOVED lines=18> */
.L_x_2483:
        /* <DEDUP_REMOVED lines=22> */
.L_x_2484:
        /* <DEDUP_REMOVED lines=24> */
.L_x_2485:
[----:B------:R-:W-:Y:S01]  /*0830*/  UISETP.NE.AND UP0, UPT, UR9, URZ, UPT ;  /* 0x0000003f0900728c */ /* 0x000fe2000bf05270 */
[----:B------:R-:W-:Y:S01]  /*0840*/  NOP ;  /* 0x0000000000007918 */ /* 0x000fe20000000000 */
[----:B01----:R-:W-:Y:S01]  /*0850*/  UMOV UR4, 0x1 ;  /* 0x0000000100047882 */ /* 0x003fe20000000000 */
[----:B------:R-:W-:Y:S01]  /*0860*/  ULDC.64 UR36, c[0x0][0x208] ;  /* 0x0000820000247ab9 */ /* 0x000fe20000000a00 */
[----:B------:R-:W-:Y:S01]  /*0870*/  USEL UR4, UR4, 0x2, !UP0 ;  /* 0x0000000204047887 */ /* 0x000fe2000c000000 */
[----:B--234-:R-:W-:Y:S01]  /*0880*/  BAR.SYNC.DEFER_BLOCKING 0x0 ;  /* 0x0000000000007b1d */ /* 0x01cfe20000010000 */
[----:B------:R-:W-:-:S04]  /*0890*/  PLOP3.LUT P0, PT, PT, PT, UP0, 0x80, 0x0 ;  /* 0x000000000000781c */ /* 0x000fc80003f0f008 */
[----:B------:R-:W-:-:S05]  /*08a0*/  IMAD.U32 R3, RZ, RZ, UR4 ;  /* 0x00000004ff037e24 */ /* 0x000fca000f8e00ff */
[----:B------:R0:W-:Y:S04]  /*08b0*/  STL [R1+0x28], R3 ;  /* 0x0000280301007387 */ /* 0x0001e80000100800 */
[----:B------:R-:W-:Y:S05]  /*08c0*/  @!P0 BRA `(.L_x_2486) ;  /* 0x0000011400b08947 */ /* 0x000fea0003800000 */
.L_x_2487:
[----:B------:R-:W-:-:S08]  /*08d0*/  NOP ;  /* 0x0000000000007918 */ /* 0x000fd00000000000 */
[----:B------:R-:W1:Y:S02]  /*08e0*/  USETMAXREG.TRY_ALLOC.CTAPOOL UP0, 0xe8 ;  /* 0x000000e8000079c8 */ /* 0x000e640008000600 */
[----:B-1----:R-:W-:-:S13]  /*08f0*/  PLOP3.LUT P0, PT, PT, PT, UP0, 0x80, 0x0 ;  /* 0x000000000000781c */ /* 0x002fda0003f0f008 */
[----:B------:R-:W-:Y:S05]  /*0900*/  @!P0 BRA `(.L_x_2487) ;  /* 0xfffffffc00f08947 */ /* 0x000fea000383ffff */
[----:B------:R-:W1:Y:S01]  /*0910*/  S2R R2, SR_TID.X ;  /* 0x0000000000027919 */ /* 0x000e620000002100 */
[----:B------:R-:W2:Y:S01]  /*0920*/  S2UR UR5, SR_CgaCtaId ;  /* 0x00000000000579c3 */ /* 0x000ea20000008800 */
[----:B------:R-:W-:-:S07]  /*0930*/  UMOV UR4, 0x400 ;  /* 0x0000040000047882 */ /* 0x000fce0000000000 */
[----:B------:R-:W-:Y:S06]  /*0940*/  BAR.ARV 0x8, 0x180 ;  /* 0x0206000000007b1d */ /* 0x000fec0000002000 */
[----:B--2---:R-:W-:Y:S01]  /*0950*/  ULEA UR4, UR5, UR4, 0x18 ;  /* 0x0000000405047291 */ /* 0x004fe2000f8ec03f */
[----:B-1----:R-:W-:-:S04]  /*0960*/  LOP3.LUT R0, R2, 0xffffff80, RZ, 0xc0, !PT ;  /* 0xffffff8002007812 */ /* 0x002fc800078ec0ff */
[----:B------:R-:W-:-:S13]  /*0970*/  ISETP.NE.AND P0, PT, R0, 0x80, PT ;  /* 0x000000800000780c */ /* 0x000fda0003f05270 */
[----:B------:R-:W-:Y:S08]  /*0980*/  @!P0 BAR.ARV 0x9, 0x100 ;  /* 0x0244000000008b1d */ /* 0x000ff00000002000 */
[----:B------:R-:W-:Y:S06]  /*0990*/  BAR.SYNC.DEFER_BLOCKING 0x5, 0x180 ;  /* 0x0146000000007b1d */ /* 0x000fec0000010000 */
[----:B------:R-:W1:Y:S01]  /*09a0*/  LDS.128 R8, [UR4+0x334d0] ;  /* 0x0334d004ff087984 */ /* 0x000e620008000c00 */
[----:B------:R-:W-:Y:S01]  /*09b0*/  ULDC UR4, c[0x0][0xc3c] ;  /* 0x00030f0000047ab9 */ /* 0x000fe20000000800 */
[----:B------:R-:W-:Y:S06]  /*09c0*/  BAR.ARV 0x4, 0x180 ;  /* 0x0106000000007b1d */ /* 0x000fec0000002000 */
[----:B-1----:R-:W-:-:S13]  /*09d0*/  ISETP.GE.AND P0, PT, R11, UR4, PT ;  /* 0x000000040b007c0c */ /* 0x002fda000bf06270 */
[----:B------:R-:W-:Y:S05]  /*09e0*/  @P0 EXIT ;  /* 0x000000000000094d */ /* 0x000fea0003800000 */
[----:B0-----:R-:W2:Y:S01]  /*09f0*/  LDL R3, [R1+0x28] ;  /* 0x0000280001037983 */ /* 0x001ea20000100800 */
[----:B------:R-:W-:Y:S01]  /*0a00*/  VIADD R12, R2, 0xffffff80 ;  /* 0xffffff80020c7836 */ /* 0x000fe20000000000 */
[----:B------:R-:W-:Y:S01]  /*0a10*/  R2UR UR6, R9 ;  /* 0x00000000090672ca */ /* 0x000fe200000e0000 */
[----:B------:R-:W-:Y:S01]  /*0a20*/  UMOV UR60, URZ ;  /* 0x0000003f003c7c82 */ /* 0x000fe20008000000 */
[----:B------:R-:W-:Y:S01]  /*0a30*/  R2UR UR5, R10 ;  /* 0x000000000a0572ca */ /* 0x000fe200000e0000 */
[----:B------:R-:W-:Y:S01]  /*0a40*/  UMOV UR41, URZ ;  /* 0x0000003f00297c82 */ /* 0x000fe20008000000 */
[----:B------:R-:W-:Y:S01]  /*0a50*/  SHF.R.S32.HI R0, RZ, 0x1f, R12 ;  /* 0x0000001fff007819 */ /* 0x000fe2000001140c */
[----:B------:R-:W-:Y:S01]  /*0a60*/  UMOV UR38, URZ ;  /* 0x0000003f00267c82 */ /* 0x000fe20008000000 */
[----:B------:R-:W-:Y:S02]  /*0a70*/  R2UR UR7, R11 ;  /* 0x000000000b0772ca */ /* 0x000fe400000e0000 */
[----:B------:R-:W-:-:S02]  /*0a80*/  LEA.HI R2, R0, R12, RZ, 0x7 ;  /* 0x0000000c00027211 */ /* 0x000fc400078f38ff */
[-C--:B------:R-:W-:Y:S02]  /*0a90*/  LEA.HI R4, R0, R12.reuse, RZ, 0x5 ;  /* 0x0000000c00047211 */ /* 0x080fe400078f28ff */
[----:B------:R-:W-:Y:S02]  /*0aa0*/  LOP3.LUT R228, R2, 0xffffff80, RZ, 0xc0, !PT ;  /* 0xffffff8002e47812 */ /* 0x000fe400078ec0ff */
[----:B------:R-:W-:Y:S01]  /*0ab0*/  LEA.HI R11, R0, R12, RZ, 0x2 ;  /* 0x0000000c000b7211 */ /* 0x000fe200078f10ff */
[----:B------:R-:W-:Y:S01]  /*0ac0*/  IMAD.SHL.U32 R5, R4, 0x20, RZ ;  /* 0x0000002004057824 */ /* 0x000fe200078e00ff */
[----:B------:R-:W-:Y:S01]  /*0ad0*/  SHF.R.S32.HI R13, RZ, 0x7, R2 ;  /* 0x00000007ff0d7819 */ /* 0x000fe20000011402 */
[----:B------:R-:W-:Y:S01]  /*0ae0*/  IMAD.IADD R228, R12, 0x1, -R228 ;  /* 0x000000010ce47824 */ /* 0x000fe200078e0ae4 */
[----:B------:R-:W-:Y:S02]  /*0af0*/  LOP3.LUT R11, R11, 0xfffffffc, RZ, 0xc0, !PT ;  /* 0xfffffffc0b0b7812 */ /* 0x000fe400078ec0ff */
[----:B------:R-:W-:-:S02]  /*0b00*/  LEA.HI R2, R2, R13, RZ, 0x1 ;  /* 0x0000000d02027211 */ /* 0x000fc400078f08ff */
[----:B------:R-:W-:Y:S01]  /*0b10*/  SHF.R.S32.HI R7, RZ, 0x1f, R228 ;  /* 0x0000001fff077819 */ /* 0x000fe200000114e4 */
[----:B------:R-:W-:Y:S01]  /*0b20*/  IMAD.IADD R11, R12, 0x1, -R11 ;  /* 0x000000010c0b7824 */ /* 0x000fe200078e0a0b */
[----:B------:R-:W-:Y:S02]  /*0b30*/  LOP3.LUT R5, R5, 0xfffffc00, RZ, 0xc0, !PT ;  /* 0xfffffc0005057812 */ /* 0x000fe400078ec0ff */
[CC--:B------:R-:W-:Y:S02]  /*0b40*/  LEA.HI R8, R7.reuse, R228.reuse, RZ, 0x2 ;  /* 0x000000e407087211 */ /* 0x0c0fe400078f10ff */
[----:B------:R-:W-:Y:S02]  /*0b50*/  LEA.HI R7, R7, R228, RZ, 0x5 ;  /* 0x000000e407077211 */ /* 0x000fe400078f28ff */
[--C-:B------:R-:W-:Y:S02]  /*0b60*/  SHF.R.S32.HI R9, RZ, 0x2, R8.reuse ;  /* 0x00000002ff097819 */ /* 0x100fe40000011408 */
[----:B------:R-:W-:-:S02]  /*0b70*/  SHF.R.S32.HI R10, RZ, 0x1f, R8 ;  /* 0x0000001fff0a7819 */ /* 0x000fc40000011408 */
[----:B------:R-:W-:Y:S02]  /*0b80*/  SHF.R.S32.HI R7, RZ, 0x5, R7 ;  /* 0x00000005ff077819 */ /* 0x000fe40000011407 */
[----:B------:R-:W-:Y:S02]  /*0b90*/  LEA.HI R10, R10, R9, RZ, 0x3 ;  /* 0x000000090a0a7211 */ /* 0x000fe400078f18ff */
[----:B------:R-:W-:Y:S02]  /*0ba0*/  LOP3.LUT R2, R2, 0x3fffffe, RZ, 0xc0, !PT ;  /* 0x03fffffe02027812 */ /* 0x000fe400078ec0ff */
[----:B------:R-:W-:-:S03]  /*0bb0*/  LOP3.LUT R10, R10, 0xfffffff8, RZ, 0xc0, !PT ;  /* 0xfffffff80a0a7812 */ /* 0x000fc600078ec0ff */
[----:B------:R-:W-:Y:S02]  /*0bc0*/  IMAD.IADD R2, R13, 0x1, -R2 ;  /* 0x000000010d027824 */ /* 0x000fe400078e0a02 */
[----:B------:R-:W-:-:S04]  /*0bd0*/  IMAD.IADD R10, R9, 0x1, -R10 ;  /* 0x00000001090a7824 */ /* 0x000fc800078e0a0a */
[----:B------:R-:W-:Y:S01]  /*0be0*/  IMAD R7, R7, 0x10, R10 ;  /* 0x0000001007077824 */ /* 0x000fe200078e020a */
[----:B--2---:R-:W-:Y:S02]  /*0bf0*/  R2UR UR4, R3 ;  /* 0x00000000030472ca */ /* 0x004fe400000e0000 */
[CC--:B------:R-:W-:Y:S02]  /*0c00*/  LEA.HI R3, R0.reuse, R12.reuse, RZ, 0x4 ;  /* 0x0000000c00037211 */ /* 0x0c0fe400078f20ff */
[----:B------:R-:W-:Y:S02]  /*0c10*/  LEA.HI R0, R0, R12, RZ, 0x3 ;  /* 0x0000000c00007211 */ /* 0x000fe400078f18ff */
[----:B------:R-:W-:Y:S02]  /*0c20*/  SHF.R.S32.HI R6, RZ, 0x4, R3 ;  /* 0x00000004ff067819 */ /* 0x000fe40000011403 */
[C---:B------:R-:W-:Y:S02]  /*0c30*/  LOP3.LUT R4, R3.reuse, 0x3fffff0, RZ, 0xc0, !PT ;  /* 0x03fffff003047812 */ /* 0x040fe400078ec0ff */
[----:B------:R-:W-:-:S02]  /*0c40*/  LEA.HI R3, R3, R6, RZ, 0x1 ;  /* 0x0000000603037211 */ /* 0x000fc400078f08ff */
[----:B------:R-:W-:Y:S01]  /*0c50*/  LOP3.LUT R18, R0, 0xfffffff8, RZ, 0xc0, !PT ;  /* 0xfffffff800127812 */ /* 0x000fe200078ec0ff */
[----:B------:R-:W-:Y:S01]  /*0c60*/  IMAD.IADD R4, R12, 0x1, -R4 ;  /* 0x000000010c047824 */ /* 0x000fe200078e0a04 */
[----:B------:R-:W-:Y:S01]  /*0c70*/  LOP3.LUT R3, R3, 0x1ffffffe, RZ, 0xc0, !PT ;  /* 0x1ffffffe03037812 */ /* 0x000fe200078ec0ff */
[----:B------:R-:W-:Y:S01]  /*0c80*/  ULOP3.LUT UR61, UR4, 0x1, URZ, 0xfc, !UPT ;  /* 0x00000001043d7892 */ /* 0x000fe2000f8efc3f */
[----:B------:R-:W-:Y:S01]  /*0c90*/  SHF.R.S32.HI R227, RZ, 0x3, R0 ;  /* 0x00000003ffe37819 */ /* 0x000fe20000011400 */
[----:B------:R-:W-:Y:S01]  /*0ca0*/  IMAD R4, R4, 0x40, R5 ;  /* 0x0000004004047824 */ /* 0x000fe200078e0205 */
[----:B------:R-:W-:Y:S01]  /*0cb0*/  LEA.HI R5, R11, R11, RZ, 0x1 ;  /* 0x0000000b0b057211 */ /* 0x000fe200078f08ff */
[----:B------:R-:W-:Y:S02]  /*0cc0*/  IMAD.IADD R3, R6, 0x1, -R3 ;  /* 0x0000000106037824 */ /* 0x000fe400078e0a03 */
[----:B------:R-:W-:Y:S02]  /*0cd0*/  IMAD.IADD R18, R12, 0x1, -R18 ;  /* 0x000000010c127824 */ /* 0x000fe400078e0a12 */
[----:B------:R-:W-:Y:S01]  /*0ce0*/  IMAD R3, R3, 0x8, R4 ;  /* 0x0000000803037824 */ /* 0x000fe200078e0204 */
[----:B------:R-:W-:Y:S01]  /*0cf0*/  LOP3.LUT R4, R5, 0x1ffffffe, RZ, 0xc0, !PT ;  /* 0x1ffffffe05047812 */ /* 0x000fe200078ec0ff */
[----:B------:R-:W-:-:S03]  /*0d00*/  IMAD R5, R2, 0x40, R7 ;  /* 0x0000004002057824 */ /* 0x000fc600078e0207 */
[----:B------:R0:W-:Y:S01]  /*0d10*/  STL [R1+0x24], R3 ;  /* 0x0000240301007387 */ /* 0x0001e20000100800 */
[----:B------:R-:W-:-:S03]  /*0d20*/  IMAD.IADD R4, R11, 0x1, -R4 ;  /* 0x000000010b047824 */ /* 0x000fc600078e0a04 */
[----:B------:R1:W-:Y:S01]  /*0d30*/  STL [R1+0x20], R5 ;  /* 0x0000200501007387 */ /* 0x0003e20000100800 */
[----:B------:R-:W-:Y:S01]  /*0d40*/  IMAD R17, R4, 0x8, R5 ;  /* 0x0000000804117824 */ /* 0x000fe200078e0205 */
[----:B0-----:R-:W-:-:S05]  /*0d50*/  LOP3.LUT R3, R8, 0x7ffffffc, RZ, 0xc0, !PT ;  /* 0x7ffffffc08037812 */ /* 0x001fca00078ec0ff */
[----:B------:R-:W-:-:S04]  /*0d60*/  IMAD.IADD R3, R228, 0x1, -R3 ;  /* 0x00000001e4037824 */ /* 0x000fc800078e0a03 */
[----:B------:R-:W-:-:S04]  /*0d70*/  IMAD.SHL.U32 R16, R3, 0x2, RZ ;  /* 0x0000000203107824 */ /* 0x000fc800078e00ff */
[C---:B------:R-:W-:Y:S02]  /*0d80*/  VIADD R226, R16.reuse, 0x8 ;  /* 0x0000000810e27836 */ /* 0x040fe40000000000 */
        /* <DEDUP_REMOVED lines=17> */
[----:B-1----:R-:W-:-:S07]  /*0ea0*/  SHF.R.S32.HI R229, RZ, 0x1f, R22 ;  /* 0x0000001fffe57819 */ /* 0x002fce0000011416 */
.L_x_2551:
[----:B------:R-:W-:Y:S01]  /*0eb0*/  ULDC.64 UR8, c[0x0][0xc88] ;  /* 0x0003220000087ab9 */ /* 0x000fe20000000a00 */
[----:B------:R-:W-:Y:S01]  /*0ec0*/  ULDC.64 UR10, c[0x0][0xa18] ;  /* 0x00028600000a7ab9 */ /* 0x000fe20000000a00 */
[----:B------:R-:W-:Y:S02]  /*0ed0*/  UIMAD.WIDE UR8, UR7, 0x4, UR8 ;  /* 0x00000004070878a5 */ /* 0x000fe4000f8e0208 */
[----:B------:R-:W-:Y:S01]  /*0ee0*/  UISETP.NE.U32.AND UP1, UPT, UR10, URZ, UPT ;  /* 0x0000003f0a00728c */ /* 0x000fe2000bf25070 */
[----:B------:R-:W-:Y:S01]  /*0ef0*/  ULDC UR4, c[0x0][0x424] ;  /* 0x0001090000047ab9 */ /* 0x000fe20000000800 */
[----:B------:R-:W-:Y:S02]  /*0f00*/  ULDC UR7, c[0x0][0x2f0] ;  /* 0x0000bc0000077ab9 */ /* 0x000fe40000000800 */
[----:B012---:R-:W-:Y:S02]  /*0f10*/  IMAD.U32 R2, RZ, RZ, UR8 ;  /* 0x00000008ff027e24 */ /* 0x007fe4000f8e00ff */
[----:B------:R-:W-:Y:S01]  /*0f20*/  IMAD.U32 R3, RZ, RZ, UR9 ;  /* 0x00000009ff037e24 */ /* 0x000fe2000f8e00ff */
[----:B------:R-:W-:-:S04]  /*0f30*/  ULDC.64 UR8, c[0x0][0xa28] ;  /* 0x00028a0000087ab9 */ /* 0x000fc80000000a00 */
[----:B------:R-:W2:Y:S01]  /*0f40*/  LDG.E R2, desc[UR36][R2.64] ;  /* 0x0000002402027981 */ /* 0x000ea2000c1e1900 */
[----:B------:R-:W-:Y:S02]  /*0f50*/  UISETP.NE.U32.AND UP0, UPT, UR8, URZ, UPT ;  /* 0x0000003f0800728c */ /* 0x000fe4000bf05070 */
[----:B------:R-:W-:Y:S02]  /*0f60*/  UISETP.NE.AND.EX UP1, UPT, UR11, URZ, UPT, UP1 ;  /* 0x0000003f0b00728c */ /* 0x000fe4000bf25310 */
[----:B------:R-:W-:-:S04]  /*0f70*/  UISETP.NE.AND.EX UP0, UPT, UR9, URZ, UPT, UP0 ;  /* 0x0000003f0900728c */ /* 0x000fc8000bf05300 */
[----:B------:R-:W-:Y:S02]  /*0f80*/  PLOP3.LUT P2, PT, PT, PT, UP1, 0x80, 0x0 ;  /* 0x000000000000781c */ /* 0x000fe40003f4f018 */
[----:B------:R-:W-:Y:S02]  /*0f90*/  PLOP3.LUT P0, PT, PT, PT, UP0, 0x80, 0x0 ;  /* 0x000000000000781c */ /* 0x000fe40003f0f008 */
[----:B--2---:R-:W-:-:S13]  /*0fa0*/  R2UR UR54, R2 ;  /* 0x00000000023672ca */ /* 0x004fda00000e0000 */
[----:B------:R-:W-:Y:S02]  /*0fb0*/  USHF.R.S32.HI UR58, URZ, 0x1f, UR54 ;  /* 0x0000001f3f3a7899 */ /* 0x000fe40008011436 */
[----:B------:R-:W-:-:S04]  /*0fc0*/  @UP0 ULEA UR8, UP2, UR54, UR8, 0x2 ;  /* 0x0000000836080291 */ /* 0x000fc8000f84103f */
[----:B------:R-:W-:Y:S02]  /*0fd0*/  @UP0 ULEA.HI.X UR9, UR54, UR9, UR58, 0x2, UP2 ;  /* 0x0000000936090291 */ /* 0x000fe400090f143a */
[----:B------:R-:W-:Y:S01]  /*0fe0*/  @UP1 ULEA UR10, UP0, UR54, UR10, 0x2 ;  /* 0x0000000a360a1291 */ /* 0x000fe2000f80103f */
[----:B------:R-:W-:-:S03]  /*0ff0*/  IMAD.U32 R2, RZ, RZ, UR8 ;  /* 0x00000008ff027e24 */ /* 0x000fc6000f8e00ff */
[----:B------:R-:W-:Y:S01]  /*1000*/  @UP1 ULEA.HI.X UR11, UR54, UR11, UR58, 0x2, UP0 ;  /* 0x0000000b360b1291 */ /* 0x000fe200080f143a */
[----:B------:R-:W-:Y:S01]  /*1010*/  IMAD.U32 R3, RZ, RZ, UR9 ;  /* 0x00000009ff037e24 */ /* 0x000fe2000f8e00ff */
[----:B------:R-:W-:Y:S01]  /*1020*/  ULDC.64 UR8, c[0x0][0x418] ;  /* 0x0001060000087ab9 */ /* 0x000fe20000000a00 */
[----:B------:R-:W-:-:S03]  /*1030*/  IMAD.U32 R4, RZ, RZ, UR10 ;  /* 0x0000000aff047e24 */ /* 0x000fc6000f8e00ff */
[----:B----4-:R-:W-:Y:S01]  /*1040*/  IMAD.U32 R5, RZ, RZ, UR11 ;  /* 0x0000000bff057e24 */ /* 0x010fe2000f8e00ff */
[----:B------:R-:W2:Y:S01]  /*1050*/  @P0 LDG.E R2, desc[UR36][R2.64] ;  /* 0x0000002402020981 */ /* 0x000ea2000c1e1900 */
[----:B------:R-:W-:Y:S01]  /*1060*/  UISETP.NE.U32.AND UP0, UPT, UR8, URZ, UPT ;  /* 0x0000003f0800728c */ /* 0x000fe2000bf05070 */
[----:B------:R-:W-:Y:S02]  /*1070*/  ULDC.64 UR10, c[0x0][0xa20] ;  /* 0x00028800000a7ab9 */ /* 0x000fe40000000a00 */
[----:B---3--:R-:W3:Y:S01]  /*1080*/  @P2 LDG.E R4, desc[UR36][R4.64] ;  /* 0x0000002404042981 */ /* 0x008ee2000c1e1900 */
[----:B------:R-:W-:Y:S01]  /*1090*/  UISETP.NE.AND.EX UP0, UPT, UR9, URZ, UPT, UP0 ;  /* 0x0000003f0900728c */ /* 0x000fe2000bf05300 */
[----:B------:R-:W-:Y:S01]  /*10a0*/  ISETP.NE.U32.AND P1, PT, RZ, UR10, PT ;  /* 0x0000000aff007c0c */ /* 0x000fe2000bf25070 */
[----:B------:R-:W-:Y:S01]  /*10b0*/  UMOV UR51, URZ ;  /* 0x0000003f00337c82 */ /* 0x000fe20008000000 */
[----:B------:R-:W-:Y:S02]  /*10c0*/  ULOP3.LUT UR55, UR5, 0xffff, URZ, 0xc0, !UPT ;  /* 0x0000ffff05377892 */ /* 0x000fe4000f8ec03f */
[----:B------:R-:W-:Y:S01]  /*10d0*/  USEL UR4, UR4, 0x1, UP0 ;  /* 0x0000000104047887 */ /* 0x000fe20008000000 */
[----:B------:R-:W-:-:S03]  /*10e0*/  ISETP.NE.AND.EX P1, PT, RZ, UR11, PT, P1 ;  /* 0x0000000bff007c0c */ /* 0x000fc6000bf25310 */
[----:B------:R-:W-:Y:S01]  /*10f0*/  UIMAD UR4, UR4, UR7, URZ ;  /* 0x00000007040472a4 */ /* 0x000fe2000f8e023f */
[----:B--2---:R-:W-:Y:S02]  /*1100*/  @P0 R2UR UR51, R2 ;  /* 0x00000000023302ca */ /* 0x004fe400000e0000 */
[----:B---3--:R-:W-:Y:S01]  /*1110*/  @P2 R2UR UR42, R4 ;  /* 0x00000000042a22ca */ /* 0x008fe200000e0000 */
[----:B-----5:R-:W-:-:S14]  /*1120*/  @P2 BRA `(.L_x_2488) ;  /* 0x0000000000382947 */ /* 0x020fdc0003800000 */
        /* <DEDUP_REMOVED lines=14> */
.L_x_2488:
[----:B------:R-:W-:Y:S05]  /*1210*/  @!P1 BRA `(.L_x_2489) ;  /* 0x00000000001c9947 */ /* 0x000fea0003800000 */
[----:B------:R-:W-:-:S04]  /*1220*/  ULEA UR4, UP0, UR54, UR10, 0x2 ;  /* 0x0000000a36047291 */ /* 0x000fc8000f80103f */
[----:B------:R-:W-:Y:S02]  /*1230*/  ULEA.HI.X UR7, UR54, UR11, UR58, 0x2, UP0 ;  /* 0x0000000b36077291 */ /* 0x000fe400080f143a */
[----:B------:R-:W-:-:S04]  /*1240*/  IMAD.U32 R2, RZ, RZ, UR4 ;  /* 0x00000004ff027e24 */ /* 0x000fc8000f8e00ff */
[----:B------:R-:W-:-:S05]  /*1250*/  IMAD.U32 R3, RZ, RZ, UR7 ;  /* 0x00000007ff037e24 */ /* 0x000fca000f8e00ff */
[----:B------:R-:W2:Y:S02]  /*1260*/  LDG.E R2, desc[UR36][R2.64] ;  /* 0x0000002402027981 */ /* 0x000ea4000c1e1900 */
[----:B--2---:R-:W-:Y:S01]  /*1270*/  R2UR UR4, R2 ;  /* 0x00000000020472ca */ /* 0x004fe200000e0000 */
[----:B------:R-:W-:-:S14]  /*1280*/  BRA `(.L_x_2490) ;  /* 0x0000000000347947 */ /* 0x000fdc0003800000 */
.L_x_2489:
        /* <DEDUP_REMOVED lines=13> */
.L_x_2490:
[----:B------:R-:W-:Y:S01]  /*1360*/  ULDC.64 UR10, c[0x0][0x998] ;  /* 0x00026600000a7ab9 */ /* 0x000fe20000000a00 */
[----:B------:R-:W-:Y:S01]  /*1370*/  ULDC.64 UR8, c[0x0][0x990] ;  /* 0x0002640000087ab9 */ /* 0x000fe20000000a00 */
[----:B------:R-:W-:Y:S01]  /*1380*/  ISETP.NE.U32.AND P1, PT, RZ, UR10, PT ;  /* 0x0000000aff007c0c */ /* 0x000fe2000bf25070 */
[----:B------:R-:W-:Y:S01]  /*1390*/  ULDC UR7, c[0x0][0x448] ;  /* 0x0001120000077ab9 */ /* 0x000fe20000000800 */
[----:B------:R-:W-:Y:S02]  /*13a0*/  ISETP.NE.U32.AND P0, PT, RZ, UR8, PT ;  /* 0x00000008ff007c0c */ /* 0x000fe4000bf05070 */
[----:B------:R-:W-:Y:S02]  /*13b0*/  ISETP.NE.AND.EX P1, PT, RZ, UR11, PT, P1 ;  /* 0x0000000bff007c0c */ /* 0x000fe4000bf25310 */
[----:B------:R-:W-:-:S11]  /*13c0*/  ISETP.NE.AND.EX P0, PT, RZ, UR9, PT, P0 ;  /* 0x00000009ff007c0c */ /* 0x000fd6000bf05300 */
[----:B------:R-:W0:Y:S08]  /*13d0*/  @P1 LDC.64 R8, c[0x0][0x9b8] ;  /* 0x00026e00ff081b82 */ /* 0x000e300000000a00 */
[----:B------:R-:W1:Y:S08]  /*13e0*/  @P0 LDC.64 R6, c[0x0][0x9a8] ;  /* 0x00026a00ff060b82 */ /* 0x000e700000000a00 */
[----:B------:R-:W2:Y:S08]  /*13f0*/  @P0 LDC.64 R10, c[0x0][0x9b0] ;  /* 0x00026c00ff0a0b82 */ /* 0x000eb00000000a00 */
[----:B------:R-:W3:Y:S01]  /*1400*/  @P1 LDC.64 R12, c[0x0][0x9c0] ;  /* 0x00027000ff0c1b82 */ /* 0x000ee20000000a00 */
[----:B0-----:R-:W-:-:S02]  /*1410*/  @P1 IMAD R2, R8, UR58, RZ ;  /* 0x0000003a08021c24 */ /* 0x001fc4000f8e02ff */
[----:B------:R-:W-:-:S04]  /*1420*/  @P1 IMAD.WIDE.U32 R4, R8, UR54, RZ ;  /* 0x0000003608041c25 */ /* 0x000fc8000f8e00ff */
[----:B------:R-:W-:Y:S02]  /*1430*/  @P1 IMAD R9, R9, UR54, R2 ;  /* 0x0000003609091c24 */ /* 0x000fe4000f8e0202 */
[C---:B-1----:R-:W-:Y:S02]  /*1440*/  @P0 IMAD R0, R6.reuse, UR58, RZ ;  /* 0x0000003a06000c24 */ /* 0x042fe4000f8e02ff */
[----:B------:R-:W-:-:S04]  /*1450*/  @P0 IMAD.WIDE.U32 R2, R6, UR54, RZ ;  /* 0x0000003606020c25 */ /* 0x000fc8000f8e00ff */
[----:B------:R-:W-:Y:S02]  /*1460*/  @P0 IMAD R7, R7, UR54, R0 ;  /* 0x0000003607070c24 */ /* 0x000fe4000f8e0200 */
[----:B------:R-:W-:Y:S02]  /*1470*/  @P1 IMAD.IADD R5, R5, 0x1, R9 ;  /* 0x0000000105051824 */ /* 0x000fe400078e0209 */
[----:B------:R-:W-:Y:S02]  /*1480*/  @P0 IMAD.IADD R3, R3, 0x1, R7 ;  /* 0x0000000103030824 */ /* 0x000fe400078e0207 */
[----:B------:R-:W-:Y:S02]  /*1490*/  IMAD.MOV.U32 R0, RZ, RZ, 0x3f800000 ;  /* 0x3f800000ff007424 */ /* 0x000fe400078e00ff */
[----:B--2---:R-:W-:-:S04]  /*14a0*/  @P0 IMAD.WIDE.U32 R2, R10, UR55, R2 ;  /* 0x000000370a020c25 */ /* 0x004fc8000f8e0002 */
[----:B---3--:R-:W-:Y:S01]  /*14b0*/  @P1 IMAD.WIDE.U32 R6, R12, UR55, R4 ;  /* 0x000000370c061c25 */ /* 0x008fe2000f8e0004 */
[----:B------:R-:W-:-:S03]  /*14c0*/  @P0 LEA R4, P2, R2, UR8, 0x2 ;  /* 0x0000000802040c11 */ /* 0x000fc6000f8410ff */
[----:B------:R-:W-:Y:S01]  /*14d0*/  @P0 IMAD R5, R11, UR55, R3 ;  /* 0x000000370b050c24 */ /* 0x000fe2000f8e0203 */
[----:B------:R-:W-:Y:S01]  /*14e0*/  @P1 LEA R8, P3, R6, UR10, 0x2 ;  /* 0x0000000a06081c11 */ /* 0x000fe2000f8610ff */
[----:B------:R-:W-:-:S03]  /*14f0*/  @P1 IMAD R3, R13, UR55, R7 ;  /* 0x000000370d031c24 */ /* 0x000fc6000f8e0207 */
[----:B------:R-:W-:Y:S02]  /*1500*/  @P0 LEA.HI.X R5, R2, UR9, R5, 0x2, P2 ;  /* 0x0000000902050c11 */ /* 0x000fe400090f1405 */
[----:B------:R-:W-:Y:S01]  /*1510*/  @P1 LEA.HI.X R9, R6, UR11, R3, 0x2, P3 ;  /* 0x0000000b06091c11 */ /* 0x000fe200098f1403 */
[----:B------:R-:W-:Y:S01]  /*1520*/  IMAD.MOV.U32 R3, RZ, RZ, 0x3f800000 ;  /* 0x3f800000ff037424 */ /* 0x000fe200078e00ff */
[----:B------:R-:W-:Y:S02]  /*1530*/  UISETP.NE.AND UP0, UPT, UR7, 0x1, UPT ;  /* 0x000000010700788c */ /* 0x000fe4000bf05270 */
[----:B------:R-:W-:Y:S01]  /*1540*/  USHF.L.U32 UR49, UR6, 0x7, URZ ;  /* 0x0000000706317899 */ /* 0x000fe2000800063f */
[----:B------:R-:W2:Y:S01]  /*1550*/  @P1 LDG.E R0, desc[UR36][R8.64] ;  /* 0x0000002408001981 */ /* 0x000ea2000c1e1900 */
[----:B------:R-:W-:Y:S01]  /*1560*/  UIADD3 UR51, -UR51, UR4, URZ ;  /* 0x0000000433337290 */ /* 0x000fe2000fffe13f */
[----:B------:R-:W-:Y:S02]  /*1570*/  ULDC UR11, c[0x0][0x988] ;  /* 0x00026200000b7ab9 */ /* 0x000fe40000000800 */
[----:B------:R-:W2:Y:S01]  /*1580*/  @P0 LDG.E R3, desc[UR36][R4.64] ;  /* 0x0000002404030981 */ /* 0x000ea2000c1e1900 */
[----:B------:R-:W-:-:S03]  /*1590*/  UIADD3 UR8, UR49, 0x7f, URZ ;  /* 0x0000007f31087890 */ /* 0x000fc6000fffe03f */
[----:B------:R-:W-:Y:S01]  /*15a0*/  @UP0 ULDC UR6, c[0x0][0x44c] ;  /* 0x0001130000060ab9 */ /* 0x000fe20000000800 */
[----:B------:R-:W-:Y:S01]  /*15b0*/  @UP0 ULDC UR9, c[0x0][0x450] ;  /* 0x0001140000090ab9 */ /* 0x000fe20000000800 */
[----:B------:R-:W-:Y:S02]  /*15c0*/  UIMAD.WIDE.U32 UR6, UR8, UR6, URZ ;  /* 0x00000006080672a5 */ /* 0x000fe4000f8e003f */
[----:B------:R-:W-:Y:S02]  /*15d0*/  UIADD3 UR4, UR51, 0xa0, -UR42 ;  /* 0x000000a033047890 */ /* 0x000fe4000fffe82a */
[----:B------:R-:W-:Y:S02]  /*15e0*/  @UP0 USHF.R.U32.HI UR8, URZ, UR9, UR7 ;  /* 0x000000093f080299 */ /* 0x000fe40008011607 */
[----:B------:R-:W-:Y:S02]  /*15f0*/  UIADD3 UR6, UR51, 0x9f, URZ ;  /* 0x0000009f33067890 */ /* 0x000fe4000fffe03f */
[----:B------:R-:W-:-:S02]  /*1600*/  UIADD3 UR8, UR4, UR8, URZ ;  /* 0x0000000804087290 */ /* 0x000fc4000fffe03f */
[----:B------:R-:W-:Y:S02]  /*1610*/  UIMAD.WIDE UR6, UR6, 0x66666667, URZ ;  /* 0x66666667060678a5 */ /* 0x000fe4000f8e023f */
[----:B------:R-:W-:Y:S02]  /*1620*/  UIMAD.WIDE UR8, UR8, 0x66666667, URZ ;  /* 0x66666667080878a5 */ /* 0x000fe4000f8e023f */
[----:B------:R-:W-:Y:S02]  /*1630*/  USHF.R.U32.HI UR4, URZ, 0x1f, UR7 ;  /* 0x0000001f3f047899 */ /* 0x000fe40008011607 */
[----:B------:R-:W-:Y:S02]  /*1640*/  USHF.R.U32.HI UR6, URZ, 0x1f, UR9 ;  /* 0x0000001f3f067899 */ /* 0x000fe40008011609 */
[----:B------:R-:W-:Y:S02]  /*1650*/  ULEA.HI.SX32 UR7, UR7, UR4, 0x1a ;  /* 0x0000000407077291 */ /* 0x000fe4000f8fd23f */
[----:B------:R-:W-:-:S02]  /*1660*/  ULEA.HI.SX32 UR6, UR9, UR6, 0x1a ;  /* 0x0000000609067291 */ /* 0x000fc4000f8fd23f */
[----:B------:R-:W-:Y:S02]  /*1670*/  UP2UR UR52, UPR, URZ, 0x1 ;  /* 0x000000013f347883 */ /* 0x000fe40008000000 */
[----:B------:R-:W-:-:S04]  /*1680*/  UISETP.LT.AND UP0, UPT, UR7, UR6, UPT ;  /* 0x000000060700728c */ /* 0x000fc8000bf01270 */
[----:B------:R-:W-:-:S04]  /*1690*/  USEL UR9, UR7, UR6, UP0 ;  /* 0x0000000607097287 */ /* 0x000fc80008000000 */
[----:B------:R-:W-:Y:S02]  /*16a0*/  UISETP.GE.AND UP0, UPT, UR9, 0x1, UPT ;  /* 0x000000010900788c */ /* 0x000fe4000bf06270 */
[----:B------:R-:W-:-:S04]  /*16b0*/  ULOP3.LUT UR4, UR5, 0xff000000, URZ, 0xc0, !UPT ;  /* 0xff00000005047892 */ /* 0x000fc8000f8ec03f */
[----:B------:R-:W-:Y:S01]  /*16c0*/  PLOP3.LUT P0, PT, PT, PT, UP0, 0x80, 0x0 ;  /* 0x000000000000781c */ /* 0x000fe20003f0f008 */
[----:B------:R-:W-:Y:S02]  /*16d0*/  ULOP3.LUT UR5, UR5, 0xff0000, URZ, 0xc0, !UPT ;  /* 0x00ff000005057892 */ /* 0x000fe4000f8ec03f */
[----:B------:R-:W-:-:S04]  /*16e0*/  USHF.R.U32.HI UR4, URZ, 0x8, UR4 ;  /* 0x000000083f047899 */ /* 0x000fc80008011604 */
[----:B------:R-:W-:-:S03]  /*16f0*/  ULEA.HI UR5, UR5, UR4, URZ, 0x10 ;  /* 0x0000000405057291 */ /* 0x000fc6000f8f803f */
[----:B------:R-:W-:Y:S01]  /*1700*/  UMOV UR4, URZ ;  /* 0x0000003f00047c82 */ /* 0x000fe20008000000 */
[----:B------:R-:W-:Y:S02]  /*1710*/  ULOP3.LUT UR59, UR5, 0xff, URZ, 0xc0, !UPT ;  /* 0x000000ff053b7892 */ /* 0x000fe4000f8ec03f */
[----:B------:R-:W-:Y:S01]  /*1720*/  USHF.R.U32.HI UR57, URZ, 0x10, UR5 ;  /* 0x000000103f397899 */ /* 0x000fe20008011605 */
[----:B--2---:R-:W-:Y:S01]  /*1730*/  FMUL.FTZ R0, R3, R0 ;  /* 0x0000000003007220 */ /* 0x004fe20000410000 */
[----:B------:R-:W-:Y:S10]  /*1740*/  @!P0 BRA `(.L_x_2491) ;  /* 0x0000000000908947 */ /* 0x000ff40003800000 */
        /* <DEDUP_REMOVED lines=36> */
.L_x_2491:
[----:B------:R-:W-:Y:S01]  /*1990*/  UIMAD UR53, UR59, UR4, URZ ;  /* 0x000000043b3572a4 */ /* 0x000fe2000f8e023f */
[----:B------:R-:W-:Y:S02]  /*19a0*/  IMAD.U32 R2, RZ, RZ, UR9 ;  /* 0x00000009ff027e24 */ /* 0x000fe4000f8e00ff */
[----:B------:R-:W-:Y:S01]  /*19b0*/  FMUL.FTZ R0, R0, UR11 ;  /* 0x0000000b00007c20 */ /* 0x000fe20008410000 */
[----:B------:R-:W-:Y:S01]  /*19c0*/  IMAD.U32 R3, RZ, RZ, UR4 ;  /* 0x00000004ff037e24 */ /* 0x000fe2000f8e00ff */
[----:B------:R-:W-:Y:S01]  /*19d0*/  PLOP3.LUT P0, PT, PT, PT, PT, 0x80, 0x0 ;  /* 0x000000000000781c */ /* 0x000fe20003f0f070 */
[----:B------:R-:W-:Y:S01]  /*19e0*/  IMAD.MOV.U32 R96, RZ, RZ, RZ ;  /* 0x000000ffff607224 */ /* 0x000fe200078e00ff */
[----:B------:R-:W-:Y:S02]  /*19f0*/  CS2R R20, SRZ ;  /* 0x0000000000147805 */ /* 0x000fe4000001ff00 */
[----:B------:R-:W-:Y:S02]  /*1a00*/  R2UR UR40, R0 ;  /* 0x00000000002872ca */ /* 0x000fe400000e0000 */
[----:B------:R-:W-:-:S02]  /*1a10*/  CS2R R126, SRZ ;  /* 0x00000000007e7805 */ /* 0x000fc4000001ff00 */
[----:B------:R-:W-:Y:S01]  /*1a20*/  VIADDMNMX R2, R3, UR53, R2, PT ;  /* 0x0000003503027c46 */ /* 0x000fe2000b800102 */
[----:B------:R-:W-:Y:S01]  /*1a30*/  IMAD.MOV.U32 R63, RZ, RZ, RZ ;  /* 0x000000ffff3f7224 */ /* 0x000fe200078e00ff */
[----:B------:R-:W-:Y:S02]  /*1a40*/  CS2R R92, SRZ ;  /* 0x00000000005c7805 */ /* 0x000fe4000001ff00 */
[----:B------:R-:W-:Y:S02]  /*1a50*/  CS2R R124, SRZ ;  /* 0x00000000007c7805 */ /* 0x000fe4000001ff00 */
[----:B------:R-:W-:Y:S02]  /*1a60*/  R2UR UR43, R2 ;  /* 0x00000000022b72ca */ /* 0x000fe400000e0000 */
[----:B------:R-:W-:Y:S01]  /*1a70*/  CS2R R2, SRZ ;  /* 0x0000000000027805 */ /* 0x000fe2000001ff00 */
[----:B------:R-:W-:Y:S01]  /*1a80*/  IMAD.MOV.U32 R29, RZ, RZ, RZ ;  /* 0x000000ffff1d7224 */ /* 0x000fe200078e00ff */
[----:B------:R-:W-:Y:S01]  /*1a90*/  CS2R R138, SRZ ;  /* 0x00000000008a7805 */ /* 0x000fe2000001ff00 */
[----:B------:R-:W-:Y:S01]  /*1aa0*/  IMAD.MOV.U32 R84, RZ, RZ, RZ ;  /* 0x000000ffff547224 */ /* 0x000fe200078e00ff */
[----:B------:R-:W-:Y:S01]  /*1ab0*/  CS2R R76, SRZ ;  /* 0x00000000004c7805 */ /* 0x000fe2000001ff00 */
[----:B------:R-:W-:Y:S01]  /*1ac0*/  IMAD.MOV.U32 R55, RZ, RZ, RZ ;  /* 0x000000ffff377224 */ /* 0x000fe200078e00ff */
[----:B------:R-:W-:-:S02]  /*1ad0*/  CS2R R32, SRZ ;  /* 0x0000000000207805 */ /* 0x000fc4000001ff00 */
[----:B------:R-:W-:Y:S01]  /*1ae0*/  CS2R R68, SRZ ;  /* 0x0000000000447805 */ /* 0x000fe2000001ff00 */
[----:B------:R-:W-:Y:S01]  /*1af0*/  IMAD.MOV.U32 R141, RZ, RZ, RZ ;  /* 0x000000ffff8d7224 */ /* 0x000fe200078e00ff */
[----:B------:R-:W-:Y:S02]  /*1b00*/  CS2R R100, SRZ ;  /* 0x0000000000647805 */ /* 0x000fe4000001ff00 */
[----:B------:R-:W-:Y:S01]  /*1b10*/  CS2R R122, SRZ ;  /* 0x00000000007a7805 */ /* 0x000fe2000001ff00 */
[----:B------:R-:W-:Y:S01]  /*1b20*/  IMAD.MOV.U32 R143, RZ, RZ, RZ ;  /* 0x000000ffff8f7224 */ /* 0x000fe200078e00ff */
[----:B------:R-:W-:Y:S01]  /*1b30*/  UISETP.GT.AND UP0, UPT, UR43, UR53, UPT ;  /* 0x000000352b00728c */ /* 0x000fe2000bf04270 */
[----:B------:R-:W-:Y:S02]  /*1b40*/  CS2R R60, SRZ ;  /* 0x00000000003c7805 */ /* 0x000fe4000001ff00 */
[----:B------:R-:W-:Y:S02]  /*1b50*/  CS2R R36, SRZ ;  /* 0x0000000000247805 */ /* 0x000fe4000001ff00 */
[----:B------:R-:W-:Y:S01]  /*1b60*/  CS2R R52, SRZ ;  /* 0x0000000000347805 */ /* 0x000fe2000001ff00 */
[----:B------:R-:W-:Y:S01]  /*1b70*/  IMAD.MOV.U32 R149, RZ, RZ, RZ ;  /* 0x000000ffff957224 */ /* 0x000fe200078e00ff */
[----:B------:R-:W-:-:S02]  /*1b80*/  CS2R R40, SRZ ;  /* 0x0000000000287805 */ /* 0x000fc4000001ff00 */
[----:B------:R-:W-:Y:S02]  /*1b90*/  PLOP3.LUT P1, PT, PT, PT, UP0, 0x80, 0x0 ;  /* 0x000000000000781c */ /* 0x000fe40003f2f008 */
[----:B------:R-:W-:Y:S01]  /*1ba0*/  CS2R R120, SRZ ;  /* 0x0000000000787805 */ /* 0x000fe2000001ff00 */
[----:B------:R-:W-:Y:S01]  /*1bb0*/  IMAD.MOV.U32 R155, RZ, RZ, RZ ;  /* 0x000000ffff9b7224 */ /* 0x000fe200078e00ff */
        /* <DEDUP_REMOVED lines=74> */
.L_x_2493:
        /* <DEDUP_REMOVED lines=9> */
.L_x_2656:
[----:B------:R-:W-:Y:S05]  /*20f0*/  @!P1 BRA `(.L_x_2495) ;  /* 0x0000000000049947 */ /* 0x000fea0003800000 */
[----:B------:R-:W-:Y:S01]  /*2100*/  BPT.TRAP 0x1 ;  /* 0x000000040000795c */ /* 0x000fe20000300000 */
.L_x_2495:
[----:B0-----:R-:W-:Y:S02]  /*2110*/  IMAD.U32 R3, RZ, RZ, UR38 ;  /* 0x00000026ff037e24 */ /* 0x001fe4000f8e00ff */
[----:B------:R-:W-:-:S03]  /*2120*/  IMAD.U32 R0, RZ, RZ, UR41 ;  /* 0x00000029ff007e24 */ /* 0x000fc6000f8e00ff */
[----:B------:R-:W-:Y:S02]  /*2130*/  LEA R3, R3, UR39, 0x3 ;  /* 0x0000002703037c11 */ /* 0x000fe4000f8e18ff */
[----:B------:R-:W-:-:S04]  /*2140*/  SHF.L.U32 R0, R0, 0x1f, RZ ;  /* 0x0000001f00007819 */ /* 0x000fc800000006ff */
[----:B------:R0:W1:Y:S01]  /*2150*/  SYNCS.PHASECHK.TRANS64.TRYWAIT P0, [R3+URZ+0x33430], R0 ;  /* 0x03343000030075a7 */ /* 0x000062000800017f */
[----:B------:R-:W-:Y:S05]  /*2160*/  @!P1 BRA `(.L_x_2496) ;  /* 0x0000000000049947 */ /* 0x000fea0003800000 */
[----:B------:R-:W-:Y:S01]  /*2170*/  BPT.TRAP 0x1 ;  /* 0x000000040000795c */ /* 0x000fe20000300000 */
.L_x_2496:
[----:B-1----:R-:W-:Y:S05]  /*2180*/  @P0 BRA `(.L_x_2497) ;  /* 0x0000000000080947 */ /* 0x002fea0003800000 */
[----:B------:R-:W1:Y:S02]  /*2190*/  SYNCS.PHASECHK.TRANS64.TRYWAIT P0, [R3+URZ+0x33430], R0 ;  /* 0x03343000030075a7 */ /* 0x000e64000800017f */
[----:B-1----:R-:W-:Y:S05]  /*21a0*/  @!P0 BRA `(.L_x_2498) ;  /* 0x00000178000c8947 */ /* 0x002fea0003800000 */
.L_x_2497:
        /* <DEDUP_REMOVED lines=11> */
[----:B------:R-:W-:Y:S02]  /*2260*/  UMOV UR7, 0x80000020 ;  /* 0x8000002000077882 */ /* 0x000fe40000000000 */
[----:B------:R-:W-:Y:S01]  /*2270*/  UMOV UR4, UR28 ;  /* 0x0000001c00047c82 */ /* 0x000fe20008000000 */
[----:B------:R-:W-:Y:S01]  /*2280*/  UIMAD UR30, UR38, 0x780, UR48 ;  /* 0x00000780261e78a4 */ /* 0x000fe2000f8e0230 */
[----:B------:R-:W-:Y:S01]  /*2290*/  UMOV UR8, UR28 ;  /* 0x0000001c00087c82 */ /* 0x000fe20008000000 */
[----:B------:R-:W-:-:S02]  /*22a0*/  UMOV UR9, UR29 ;  /* 0x0000001d00097c82 */ /* 0x000fc40008000000 */
[----:B------:R-:W-:Y:S02]  /*22b0*/  UIADD3 UR6, UR30, 0x80, URZ ;  /* 0x000000801e067890 */ /* 0x000fe4000fffe03f */
[----:B------:R-:W-:Y:S01]  /*22c0*/  UIADD3 UR10, UR30, 0x100, URZ ;  /* 0x000001001e0a7890 */ /* 0x000fe2000fffe03f */
[----:B------:R-:W-:Y:S02]  /*22d0*/  UMOV UR11, 0x80000020 ;  /* 0x80000020000b7882 */ /* 0x000fe40000000000 */
[----:B------:R-:W-:Y:S01]  /*22e0*/  QGMMA.64x32x32.F32.E4M3.E4M3 R88, gdesc[UR28], RZ, !UPT, gsb0 ;  /* 0x006000001c5879f3 */ /* 0x000fe2000c0008ff */
[----:B------:R-:W-:Y:S02]  /*22f0*/  UIADD3 UR12, UR30, 0x180, URZ ;  /* 0x000001801e0c7890 */ /* 0x000fe4000fffe03f */
[----:B------:R-:W-:Y:S02]  /*2300*/  UIADD3 UR13, UR30, 0x200, URZ ;  /* 0x000002001e0d7890 */ /* 0x000fe4000fffe03f */
[----:B------:R-:W-:Y:S01]  /*2310*/  UIADD3 UR14, UR30, 0x202, URZ ;  /* 0x000002021e0e7890 */ /* 0x000fe2000fffe03f */
        /* <DEDUP_REMOVED lines=16> */
[----:B------:R-:W-:Y:S01]  /*2420*/  UMOV UR5, UR29 ;  /* 0x0000001d00057c82 */ /* 0x000fe20008000000 */
[----:B------:R-:W-:Y:S01]  /*2430*/  UMOV UR6, UR12 ;  /* 0x0000000c00067c82 */ /* 0x000fe20008000000 */
[----:B------:R-:W-:Y:S01]  /*2440*/  UMOV UR7, 0x80000020 ;  /* 0x8000002000077882 */ /* 0x000fe20000000000 */
[----:B------:R-:W-:Y:S01]  /*2450*/  UIADD3 UR12, UR30, 0x102, URZ ;  /* 0x000001021e0c7890 */ /* 0x000fe2000fffe03f */
[----:B------:R-:W-:Y:S02]  /*2460*/  WARPGROUP.DEPBAR.LE gsb0, 0x0 ;  /* 0x00008000000079c5 */ /* 0x000fe40000010000 */
[----:B------:R-:W-:-:S06]  /*2470*/  WARPGROUP.ARRIVE ;  /* 0x00000000000079c5 */ /* 0x000fcc0000000000 */
[----:B------:R-:W-:Y:S01]  /*2480*/  QGMMA.64x32x32.F32.E4M3.E4M3 R56, gdesc[UR8], RZ, !UPT, gsb0 ;  /* 0x00600000083879f3 */ /* 0x000fe2000c0008ff */
[----:B------:R-:W-:Y:S02]  /*2490*/  UIADD3 UR8, UR24, 0x2, URZ ;  /* 0x0000000218087890 */ /* 0x000fe4000fffe03f */
[----:B------:R-:W-:Y:S01]  /*24a0*/  UIADD3 UR10, UR30, 0x2, URZ ;  /* 0x000000021e0a7890 */ /* 0x000fe2000fffe03f */
[----:B------:R-:W-:Y:S01]  /*24b0*/  UMOV UR9, 0x80000020 ;  /* 0x8000002000097882 */ /* 0x000fe20000000000 */
[----:B------:R-:W-:Y:S01]  /*24c0*/  UMOV UR11, 0x80000020 ;  /* 0x80000020000b7882 */ /* 0x000fe20000000000 */
[----:B------:R-:W-:Y:S02]  /*24d0*/  WARPGROUP.DEPBAR.LE gsb0, 0x0 ;  /* 0x00008000000079c5 */ /* 0x000fe40000010000 */
        /* <DEDUP_REMOVED lines=27> */
[----:B------:R-:W-:Y:S01]  /*2690*/  UMOV UR13, 0x80000020 ;  /* 0x80000020000d7882 */ /* 0x000fe20000000000 */
        /* <DEDUP_REMOVED lines=42> */
[----:B------:R-:W-:Y:S01]  /*2940*/  UMOV UR5, UR13 ;  /* 0x0000000d00057c82 */ /* 0x000fe20008000000 */
[----:B------:R-:W-:Y:S01]  /*2950*/  UMOV UR6, UR16 ;  /* 0x0000001000067c82 */ /* 0x000fe20008000000 */
[----:B------:R-:W-:Y:S01]  /*2960*/  UMOV UR7, 0x80000020 ;  /* 0x8000002000077882 */ /* 0x000fe20000000000 */
[----:B------:R-:W-:Y:S02]  /*2970*/  UIADD3 UR16, UR24, 0x202, URZ ;  /* 0x0000020218107890 */ /* 0x000fe4000fffe03f */
        /* <DEDUP_REMOVED lines=100> */
.L_x_2499:
[----:B------:R-:W-:Y:S01]  /*2fc0*/  UISETP.NE.AND UP0, UPT, UR52, URZ, UPT ;  /* 0x0000003f3400728c */ /* 0x000fe2000bf05270 */
[----:B------:R-:W-:Y:S01]  /*2fd0*/  VIADD R2, R17, UR49 ;  /* 0x0000003111027c36 */ /* 0x000fe20008000000 */
[----:B------:R-:W-:Y:S01]  /*2fe0*/  UIMAD UR5, UR43, -0xa0, UR51 ;  /* 0xffffff602b0578a4 */ /* 0x000fe2000f8e0233 */
[----:B------:R-:W-:Y:S01]  /*2ff0*/  IMAD.U32 R7, RZ, RZ, UR42 ;  /* 0x0000002aff077e24 */ /* 0x000fe2000f8e00ff */
[----:B------:R-:W-:Y:S01]  /*3000*/  R2UR UR10, R3 ;  /* 0x00000000030a72ca */ /* 0x000fe200000e0000 */
[----:B------:R-:W-:Y:S01]  /*3010*/  IMAD.U32 R135, RZ, RZ, UR40 ;  /* 0x00000028ff877e24 */ /* 0x000fe2000f8e00ff */
[----:B------:R-:W-:Y:S01]  /*3020*/  PLOP3.LUT P0, PT, PT, PT, UP0, 0x80, 0x0 ;  /* 0x000000000000781c */ /* 0x000fe20003f0f008 */
[----:B------:R-:W-:Y:S01]  /*3030*/  UMOV UR7, UR49 ;  /* 0x0000003100077c82 */ /* 0x000fe20008000000 */
[----:B------:R-:W-:Y:S01]  /*3040*/  PLOP3.LUT P2, PT, PT, PT, UP0, 0x80, 0x0 ;  /* 0x000000000000781c */ /* 0x000fe20003f4f008 */
[----:B------:R-:W-:Y:S01]  /*3050*/  IMAD.U32 R9, RZ, RZ, UR5 ;  /* 0x00000005ff097e24 */ /* 0x000fe2000f8e00ff */
[----:B------:R-:W-:Y:S01]  /*3060*/  UIADD3 UR6, UR43, -0x2, URZ ;  /* 0xfffffffe2b067890 */ /* 0x000fe2000fffe03f */
[----:B------:R-:W-:Y:S01]  /*3070*/  @UP0 ULDC UR4, c[0x0][0x44c] ;  /* 0x0001130000040ab9 */ /* 0x000fe20000000800 */
[----:B------:R-:W-:-:S02]  /*3080*/  @UP0 ULDC UR11, c[0x0][0x450] ;  /* 0x00011400000b0ab9 */ /* 0x000fc40000000800 */
[----:B------:R-:W-:-:S05]  /*3090*/  IADD3 R9, -R16, 0xa0, R9 ;  /* 0x000000a010097810 */ /* 0x000fca0007ffe109 */
[----:B01----:R-:W-:Y:S01]  /*30a0*/  @P0 IMAD.HI.U32 R0, R2, UR4, RZ ;  /* 0x0000000402000c27 */ /* 0x003fe2000f8e00ff */
[----:B------:R-:W-:-:S04]  /*30b0*/  @UP0 ULDC UR4, c[0x0][0x450] ;  /* 0x0001140000040ab9 */ /* 0x000fc80000000800 */
[----:B------:R-:W-:Y:S01]  /*30c0*/  @P2 SHF.R.U32.HI R2, RZ, UR4, R0 ;  /* 0x00000004ff022c19 */ /* 0x000fe20008011600 */
[----:B------:R-:W-:-:S04]  /*30d0*/  UIMAD UR4, UR43, -0xa0, URZ ;  /* 0xffffff602b0478a4 */ /* 0x000fc8000f8e023f */
[----:B------:R-:W0:Y:S02]  /*30e0*/  SHFL.IDX PT, R4, R2, 0x1, 0x1c1f ;  /* 0x003c1f0002047f89 */ /* 0x000e2400000e0000 */
[----:B------:R-:W-:Y:S01]  /*30f0*/  IMAD.U32 R5, RZ, RZ, UR4 ;  /* 0x00000004ff057e24 */ /* 0x000fe2000f8e00ff */
[----:B------:R-:W-:Y:S01]  /*3100*/  @UP0 ULDC UR4, c[0x0][0x44c] ;  /* 0x0001130000040ab9 */ /* 0x000fe20000000800 */
[----:B------:R-:W1:Y:S01]  /*3110*/  SHFL.IDX PT, R2, R2, RZ, 0x1c1f ;  /* 0x001c1fff02027589 */ /* 0x000e6200000e0000 */
[----:B------:R-:W-:Y:S02]  /*3120*/  UIMAD.WIDE.U32 UR4, UR49, UR4, URZ ;  /* 0x00000004310472a5 */ /* 0x000fe4000f8e003f */
[----:B------:R-:W-:Y:S02]  /*3130*/  IADD3 R0, -R16, 0xa1, R5 ;  /* 0x000000a110007810 */ /* 0x000fe40007ffe105 */
[----:B------:R-:W-:Y:S02]  /*3140*/  @UP0 USHF.R.U32.HI UR7, URZ, UR11, UR5 ;  /* 0x0000000b3f070299 */ /* 0x000fe40008011605 */
[----:B------:R-:W-:-:S02]  /*3150*/  IADD3 R10, -R7, UR51, R0 ;  /* 0x00000033070a7c10 */ /* 0x000fc4000fffe100 */
[----:B------:R-:W-:-:S04]  /*3160*/  UIADD3 UR4, UR7, UR51, -UR42 ;  /* 0x0000003307047290 */ /* 0x000fc8000fffe82a */
[----:B------:R-:W-:-:S04]  /*3170*/  UIMAD.WIDE UR4, UR4, 0x66666667, URZ ;  /* 0x66666667040478a5 */ /* 0x000fc8000f8e023f */
[----:B------:R-:W-:Y:S01]  /*3180*/  USHF.R.U32.HI UR4, URZ, 0x1f, UR5 ;  /* 0x0000001f3f047899 */ /* 0x000fe20008011605 */
[----:B0-----:R-:W-:-:S03]  /*3190*/  VIADDMNMX R4, R4, R10, R9, PT ;  /* 0x0000000a04047246 */ /* 0x001fc60003800109 */
[----:B------:R-:W-:Y:S02]  /*31a0*/  ULEA.HI.SX32 UR5, UR5, UR4, 0x1a ;  /* 0x0000000405057291 */ /* 0x000fe4000f8fd23f */
[----:B------:R-:W-:Y:S01]  /*31b0*/  UIADD3 UR4, UR10, 0x33440, URZ ;  /* 0x000334400a047890 */ /* 0x000fe2000fffe03f */
[C---:B------:R-:W-:Y:S01]  /*31c0*/  ISETP.GT.AND P0, PT, R4.reuse, RZ, PT ;  /* 0x000000ff0400720c */ /* 0x040fe20003f04270 */
[----:B------:R-:W-:Y:S01]  /*31d0*/  UISETP.LT.AND UP0, UPT, UR53, UR5, UPT ;  /* 0x000000053500728c */ /* 0x000fe2000bf01270 */
[C---:B------:R-:W-:Y:S01]  /*31e0*/  ISETP.GT.AND P2, PT, R4.reuse, 0x1, PT ;  /* 0x000000010400780c */ /* 0x040fe20003f44270 */
[----:B------:R-:W-:Y:S01]  /*31f0*/  UPRMT UR4, UR56, 0x654, UR4 ;  /* 0x0000065438047896 */ /* 0x000fe20008000004 */
[----:B------:R-:W-:Y:S01]  /*3200*/  ISETP.GT.AND P3, PT, R4, 0x8, PT ;  /* 0x000000080400780c */ /* 0x000fe20003f64270 */
[----:B------:R-:W-:Y:S01]  /*3210*/  USEL UR43, UR53, UR5, !UP0 ;  /* 0x00000005352b7287 */ /* 0x000fe2000c000000 */
[----:B------:R-:W-:Y:S02]  /*3220*/  FSEL R5, R90, -INF , P0 ;  /* 0xff8000005a057808 */ /* 0x000fe40000000000 */
[----:B------:R-:W-:Y:S01]  /*3230*/  FSEL R7, R91, -INF , P2 ;  /* 0xff8000005b077808 */ /* 0x000fe20001000000 */
[----:B------:R-:W-:Y:S01]  /*3240*/  UISETP.GE.AND UP0, UPT, UR6, UR43, UPT ;  /* 0x0000002b0600728c */ /* 0x000fe2000bf06270 */
[----:B------:R-:W-:-:S02]  /*3250*/  ISETP.GT.AND P0, PT, R4, 0x9, PT ;  /* 0x000000090400780c */ /* 0x000fc40003f04270 */
[----:B------:R-:W-:Y:S01]  /*3260*/  FSEL R105, R94, -INF , P3 ;  /* 0xff8000005e697808 */ /* 0x000fe20001800000 */
[----:B------:R-:W-:Y:S01]  /*3270*/  SYNCS.ARRIVE.TRANS64.RED.A1T0 RZ, [UR4], RZ ;  /* 0x000000ffffff79a7 */ /* 0x000fe20008100404 */
[----:B------:R-:W-:Y:S02]  /*3280*/  FMNMX.FTZ R0, R5, R7, !PT ;  /* 0x0000000705007209 */ /* 0x000fe40007810000 */
[C---:B------:R-:W-:Y:S02]  /*3290*/  ISETP.GT.AND P2, PT, R4.reuse, 0x10, PT ;  /* 0x000000100400780c */ /* 0x040fe40003f44270 */
[----:B------:R-:W-:Y:S02]  /*32a0*/  FSEL R117, R95, -INF , P0 ;  /* 0xff8000005f757808 */ /* 0x000fe40000000000 */
[----:B------:R-:W-:Y:S02]  /*32b0*/  FMNMX.FTZ R0, R105, R0, !PT ;  /* 0x0000000069007209 */ /* 0x000fe40007810000 */
[----:B------:R-:W-:-:S02]  /*32c0*/  ISETP.GT.AND P0, PT, R4, 0x11, PT ;  /* 0x000000110400780c */ /* 0x000fc40003f04270 */
[----:B------:R-:W-:Y:S02]  /*32d0*/  FSEL R119, R98, -INF , P2 ;  /* 0xff80000062777808 */ /* 0x000fe40001000000 */
        /* <DEDUP_REMOVED lines=103> */
[----:B------:R-:W-:Y:S02]  /*3950*/  FSEL R39, R39, -INF , P0 ;  /* 0xff80000027277808 */ /* 0x000fe40000000000 */
[----:B------:R-:W-:Y:S02]  /*3960*/  FMNMX.FTZ R0, R31, R0, !PT ;  /* 0x000000001f007209 */ /* 0x000fe40007810000 */
[----:B-1----:R-:W-:Y:S02]  /*3970*/  VIADDMNMX R78, R2, R10, R9, PT ;  /* 0x0000000a024e7246 */ /* 0x002fe40003800109 */
[----:B------:R-:W-:-:S02]  /*3980*/  FMNMX.FTZ R6, R39, R0, !PT ;  /* 0x0000000027067209 */ /* 0x000fc40007810000 */
[C---:B------:R-:W-:Y:S02]  /*3990*/  ISETP.GT.AND P2, PT, R78.reuse, 0x1, PT ;  /* 0x000000014e00780c */ /* 0x040fe40003f44270 */
[----:B------:R-:W-:Y:S01]  /*39a0*/  ISETP.GT.AND P3, PT, R78, 0x8, PT ;  /* 0x000000084e00780c */ /* 0x000fe20003f64270 */
[----:B------:R-:W0:Y:S03]  /*39b0*/  SHFL.BFLY PT, R133, R6, 0x2, 0x1f ;  /* 0x0c401f0006857f89 */ /* 0x000e2600000e0000 */
[----:B------:R-:W-:Y:S02]  /*39c0*/  FSEL R92, R92, -INF , P3 ;  /* 0xff8000005c5c7808 */ /* 0x000fe40001800000 */
[----:B0-----:R-:W-:-:S05]  /*39d0*/  FMNMX.FTZ R133, R6, R133, !PT ;  /* 0x0000008506857209 */ /* 0x001fca0007810000 */
[----:B------:R-:W0:Y:S02]  /*39e0*/  SHFL.BFLY PT, R0, R133, 0x1, 0x1f ;  /* 0x0c201f0085007f89 */ /* 0x000e2400000e0000 */
[----:B0-----:R-:W-:-:S04]  /*39f0*/  FMNMX.FTZ R0, R133, R0, !PT ;  /* 0x0000000085007209 */ /* 0x001fc80007810000 */
[C---:B------:R-:W-:Y:S01]  /*3a00*/  FSETP.NEU.FTZ.AND P0, PT, R0.reuse, -INF , PT ;  /* 0xff8000000000780b */ /* 0x040fe20003f1d000 */
[----:B------:R-:W-:-:S05]  /*3a10*/  FFMA.FTZ R4, R0, R135, -8 ;  /* 0xc100000000047423 */ /* 0x000fca0000010087 */
[----:B------:R-:W-:Y:S02]  /*3a20*/  FSEL R4, R4, RZ, P0 ;  /* 0x000000ff04047208 */ /* 0x000fe40000000000 */
[----:B------:R-:W-:-:S03]  /*3a30*/  ISETP.GT.AND P0, PT, R78, RZ, PT ;  /* 0x000000ff4e00720c */ /* 0x000fc60003f04270 */
[--C-:B------:R-:W-:Y:S01]  /*3a40*/  FFMA.FTZ R6, R7, UR40, -R4.reuse ;  /* 0x0000002807067c23 */ /* 0x100fe20008010804 */
[----:B------:R-:W-:-:S01]  /*3a50*/  FFMA.FTZ R7, R105, UR40, -R4 ;  /* 0x0000002869077c23 */ /* 0x000fc20008010804 */
[----:B------:R-:W-:Y:S01]  /*3a60*/  FSEL R88, R88, -INF , P0 ;  /* 0xff80000058587808 */ /* 0x000fe20000000000 */
[----:B------:R-:W-:-:S01]  /*3a70*/  FFMA.FTZ R8, R117, UR40, -R4 ;  /* 0x0000002875087c23 */ /* 0x000fc20008010804 */
[----:B------:R-:W-:Y:S01]  /*3a80*/  FSEL R105, R89, -INF , P2 ;  /* 0xff80000059697808 */ /* 0x000fe20001000000 */
[----:B------:R-:W-:-:S01]  /*3a90*/  FFMA.FTZ R30, R113, UR40, -R4 ;  /* 0x00000028711e7c23 */ /* 0x000fc20008010804 */
[----:B------:R-:W-:Y:S01]  /*3aa0*/  ISETP.GT.AND P0, PT, R78, 0x9, PT ;  /* 0x000000094e00780c */ /* 0x000fe20003f04270 */
[----:B------:R-:W-:-:S01]  /*3ab0*/  FFMA.FTZ R42, R103, UR40, -R4 ;  /* 0x00000028672a7c23 */ /* 0x000fc20008010804 */
[----:B------:R-:W-:Y:S01]  /*3ac0*/  FMNMX.FTZ R89, R88, R105, !PT ;  /* 0x0000006958597209 */ /* 0x000fe20007810000 */
[----:B------:R-:W-:-:S01]  /*3ad0*/  FFMA.FTZ R82, R55, UR40, -R4 ;  /* 0x0000002837527c23 */ /* 0x000fc20008010804 */
[----:B------:R-:W-:Y:S01]  /*3ae0*/  ISETP.GT.AND P2, PT, R78, 0x10, PT ;  /* 0x000000104e00780c */ /* 0x000fe20003f44270 */
[----:B------:R-:W-:Y:S01]  /*3af0*/  IMAD.U32 R55, RZ, RZ, UR40 ;  /* 0x00000028ff377e24 */ /* 0x000fe2000f8e00ff */
[----:B------:R-:W-:Y:S01]  /*3b00*/  FSEL R93, R93, -INF , P0 ;  /* 0xff8000005d5d7808 */ /* 0x000fe20000000000 */
[----:B------:R-:W-:-:S01]  /*3b10*/  FFMA.FTZ R94, R35, UR40, -R4 ;  /* 0x00000028235e7c23 */ /* 0x000fc20008010804 */
[----:B------:R-:W-:Y:S01]  /*3b20*/  FMNMX.FTZ R2, R92, R89, !PT ;  /* 0x000000595c027209 */ /* 0x000fe20007810000 */
[----:B------:R-:W-:-:S01]  /*3b30*/  FFMA.FTZ R5, R5, UR40, -R4 ;  /* 0x0000002805057c23 */ /* 0x000fc20008010804 */
[----:B------:R-:W-:Y:S01]  /*3b40*/  ISETP.GT.AND P0, PT, R78, 0x11, PT ;  /* 0x000000114e00780c */ /* 0x000fe20003f04270 */
[----:B------:R-:W-:Y:S01]  /*3b50*/  MUFU.EX2 R6, R6 ;  /* 0x0000000600067308 */ /* 0x000fe20000000800 */
[----:B------:R-:W-:Y:S01]  /*3b60*/  FSEL R96, R96, -INF , P2 ;  /* 0xff80000060607808 */ /* 0x000fe20001000000 */
[--C-:B------:R-:W-:Y:S01]  /*3b70*/  FFMA.FTZ R90, R83, UR40, -R4.reuse ;  /* 0x00000028535a7c23 */ /* 0x100fe20008010804 */
[----:B------:R-:W-:Y:S01]  /*3b80*/  FMNMX.FTZ R89, R93, R2, !PT ;  /* 0x000000025d597209 */ /* 0x000fe20007810000 */
[--C-:B------:R-:W-:Y:S01]  /*3b90*/  FFMA.FTZ R9, R119, UR40, -R4.reuse ;  /* 0x0000002877097c23 */ /* 0x100fe20008010804 */
[----:B------:R-:W-:Y:S01]  /*3ba0*/  ISETP.GT.AND P2, PT, R78, 0x18, PT ;  /* 0x000000184e00780c */ /* 0x000fe20003f44270 */
[--C-:B------:R-:W-:Y:S01]  /*3bb0*/  FFMA.FTZ R10, R121, UR40, -R4.reuse ;  /* 0x00000028790a7c23 */ /* 0x100fe20008010804 */
[----:B------:R-:W-:Y:S01]  /*3bc0*/  FSEL R97, R97, -INF , P0 ;  /* 0xff80000061617808 */ /* 0x000fe20000000000 */
[----:B------:R-:W-:Y:S01]  /*3bd0*/  MUFU.EX2 R5, R5 ;  /* 0x0000000500057308 */ /* 0x000fe20000000800 */
[----:B------:R-:W-:Y:S01]  /*3be0*/  FMNMX.FTZ R2, R96, R89, !PT ;  /* 0x0000005960027209 */ /* 0x000fe20007810000 */
[--C-:B------:R-:W-:Y:S01]  /*3bf0*/  FFMA.FTZ R12, R123, UR40, -R4.reuse ;  /* 0x000000287b0c7c23 */ /* 0x100fe20008010804 */
[----:B------:R-:W-:Y:S01]  /*3c00*/  ISETP.GT.AND P0, PT, R78, 0x19, PT ;  /* 0x000000194e00780c */ /* 0x000fe20003f04270 */
[--C-:B------:R-:W-:Y:S01]  /*3c10*/  FFMA.FTZ R63, R63, UR40, -R4.reuse ;  /* 0x000000283f3f7c23 */ /* 0x100fe20008010804 */
[----:B------:R-:W-:Y:S01]  /*3c20*/  FSEL R100, R100, -INF , P2 ;  /* 0xff80000064647808 */ /* 0x000fe20001000000 */
[--C-:B------:R-:W-:Y:S01]  /*3c30*/  FFMA.FTZ R125, R125, UR40, -R4.reuse ;  /* 0x000000287d7d7c23 */ /* 0x100fe20008010804 */
[----:B------:R-:W-:Y:S01]  /*3c40*/  FMNMX.FTZ R117, R97, R2, !PT ;  /* 0x0000000261757209 */ /* 0x000fe20007810000 */
[----:B------:R-:W-:Y:S01]  /*3c50*/  MUFU.EX2 R7, R7 ;  /* 0x0000000700077308 */ /* 0x000fe20000000800 */
[----:B------:R-:W-:Y:S01]  /*3c60*/  FSEL R101, R101, -INF , P0 ;  /* 0xff80000065657808 */ /* 0x000fe20000000000 */
[--C-:B------:R-:W-:Y:S01]  /*3c70*/  FFMA.FTZ R14, R127, UR40, -R4.reuse ;  /* 0x000000287f0e7c23 */ /* 0x100fe20008010804 */
[----:B------:R-:W-:Y:S01]  /*3c80*/  ISETP.GT.AND P0, PT, R78, 0x20, PT ;  /* 0x000000204e00780c */ /* 0x000fe20003f04270 */
[--C-:B------:R-:W-:Y:S01]  /*3c90*/  FFMA.FTZ R20, R131, UR40, -R4.reuse ;  /* 0x0000002883147c23 */ /* 0x100fe20008010804 */
[----:B------:R-:W-:Y:S01]  /*3ca0*/  FMNMX.FTZ R2, R100, R117, !PT ;  /* 0x0000007564027209 */ /* 0x000fe20007810000 */
[--C-:B------:R-:W-:Y:S01]  /*3cb0*/  FFMA.FTZ R38, R109, UR40, -R4.reuse ;  /* 0x000000286d267c23 */ /* 0x100fe20008010804 */
[----:B------:R-:W-:Y:S01]  /*3cc0*/  ISETP.GT.AND P2, PT, R78, 0x21, PT ;  /* 0x000000214e00780c */ /* 0x000fe20003f44270 */
[----:B------:R-:W0:Y:S01]  /*3cd0*/  MUFU.EX2 R8, R8 ;  /* 0x0000000800087308 */ /* 0x000e220000000800 */
        /* <DEDUP_REMOVED lines=16> */
[----:B------:R-:W-:Y:S01]  /*3de0*/  ISETP.GT.AND P0, PT, R78, 0x30, PT ;  /* 0x000000304e00780c */ /* 0x000fe20003f04270 */
[--C-:B------:R-:W-:Y:S01]  /*3df0*/  FFMA.FTZ R31, R31, UR40, -R4.reuse ;  /* 0x000000281f1f7c23 */ /* 0x100fe20008010804 */
[----:B------:R-:W-:Y:S01]  /*3e00*/  FSEL R77, R77, -INF , P2 ;  /* 0xff8000004d4d7808 */ /* 0x000fe20001000000 */
[----:B------:R-:W-:Y:S01]  /*3e10*/  FFMA.FTZ R39, R39, UR40, -R4 ;  /* 0x0000002827277c23 */ /* 0x000fe20008010804 */
[----:B------:R-:W-:-:S02]  /*3e20*/  FMNMX.FTZ R2, R76, R117, !PT ;  /* 0x000000754c027209 */ /* 0x000fc40007810000 */
[----:B------:R-:W-:Y:S02]  /*3e30*/  CS2R R108, SRZ ;  /* 0x00000000006c7805 */ /* 0x000fe4000001ff00 */
[----:B------:R-:W-:Y:S01]  /*3e40*/  ISETP.GT.AND P2, PT, R78, 0x31, PT ;  /* 0x000000314e00780c */ /* 0x000fe20003f44270 */
[----:B------:R-:W-:Y:S01]  /*3e50*/  MUFU.EX2 R12, R12 ;  /* 0x0000000c000c7308 */ /* 0x000fe20000000800 */
[----:B------:R-:W-:Y:S02]  /*3e60*/  FSEL R80, R80, -INF , P0 ;  /* 0xff80000050507808 */ /* 0x000fe40000000000 */
[----:B------:R-:W-:Y:S02]  /*3e70*/  CS2R R118, SRZ ;  /* 0x0000000000767805 */ /* 0x000fe4000001ff00 */
[----:B------:R-:W-:Y:S02]  /*3e80*/  FMNMX.FTZ R117, R77, R2, !PT ;  /* 0x000000024d757209 */ /* 0x000fe40007810000 */
[----:B------:R-:W-:-:S02]  /*3e90*/  ISETP.GT.AND P0, PT, R78, 0x38, PT ;  /* 0x000000384e00780c */ /* 0x000fc40003f04270 */
[----:B------:R-:W-:Y:S01]  /*3ea0*/  FSEL R34, R81, -INF , P2 ;  /* 0xff80000051227808 */ /* 0x000fe20001000000 */
[----:B------:R-:W-:Y:S01]  /*3eb0*/  MUFU.EX2 R89, R125 ;  /* 0x0000007d00597308 */ /* 0x000fe20000000800 */
[----:B------:R-:W-:Y:S01]  /*3ec0*/  FMNMX.FTZ R117, R80, R117, !PT ;  /* 0x0000007550757209 */ /* 0x000fe20007810000 */
[----:B------:R-:W-:Y:S01]  /*3ed0*/  FFMA.FTZ R81, R115, UR40, -R4 ;  /* 0x0000002873517c23 */ /* 0x000fe20008010804 */
[----:B------:R-:W-:Y:S02]  /*3ee0*/  ISETP.GT.AND P2, PT, R78, 0x39, PT ;  /* 0x000000394e00780c */ /* 0x000fe40003f44270 */
[----:B------:R-:W-:Y:S02]  /*3ef0*/  CS2R R114, SRZ ;  /* 0x0000000000727805 */ /* 0x000fe4000001ff00 */
[----:B------:R-:W-:Y:S02]  /*3f00*/  FSEL R84, R84, -INF , P0 ;  /* 0xff80000054547808 */ /* 0x000fe40000000000 */
[----:B------:R-:W-:Y:S01]  /*3f10*/  FMNMX.FTZ R117, R34, R117, !PT ;  /* 0x0000007522757209 */ /* 0x000fe20007810000 */
[----:B------:R-:W-:Y:S01]  /*3f20*/  MUFU.EX2 R14, R14 ;  /* 0x0000000e000e7308 */ /* 0x000fe20000000800 */
[----:B------:R-:W-:-:S02]  /*3f30*/  FSEL R85, R85, -INF , P2 ;  /* 0xff80000055557808 */ /* 0x000fc40001000000 */
[----:B------:R-:W-:Y:S02]  /*3f40*/  ISETP.GT.AND P0, PT, R78, 0x40, PT ;  /* 0x000000404e00780c */ /* 0x000fe40003f04270 */
[----:B------:R-:W-:Y:S02]  /*3f50*/  FMNMX.FTZ R2, R84, R117, !PT ;  /* 0x0000007554027209 */ /* 0x000fe40007810000 */
[----:B------:R-:W-:Y:S02]  /*3f60*/  CS2R R116, SRZ ;  /* 0x0000000000747805 */ /* 0x000fe4000001ff00 */
[----:B------:R-:W-:Y:S01]  /*3f70*/  ISETP.GT.AND P2, PT, R78, 0x41, PT ;  /* 0x000000414e00780c */ /* 0x000fe20003f44270 */
[----:B------:R-:W-:Y:S01]  /*3f80*/  MUFU.EX2 R73, R73 ;  /* 0x0000004900497308 */ /* 0x000fe20000000800 */
[----:B------:R-:W-:Y:S02]  /*3f90*/  FSEL R56, R56, -INF , P0 ;  /* 0xff80000038387808 */ /* 0x000fe40000000000 */
[----:B------:R-:W-:-:S02]  /*3fa0*/  FMNMX.FTZ R113, R85, R2, !PT ;  /* 0x0000000255717209 */ /* 0x000fc40007810000 */
[----:B------:R-:W-:Y:S02]  /*3fb0*/  ISETP.GT.AND P0, PT, R78, 0x48, PT ;  /* 0x000000484e00780c */ /* 0x000fe40003f04270 */
[----:B------:R-:W-:Y:S01]  /*3fc0*/  FSEL R46, R57, -INF , P2 ;  /* 0xff800000392e7808 */ /* 0x000fe20001000000 */
[----:B------:R-:W-:Y:S01]  /*3fd0*/  MUFU.EX2 R20, R20 ;  /* 0x0000001400147308 */ /* 0x000fe20000000800 */
[----:B------:R-:W-:Y:S01]  /*3fe0*/  FMNMX.FTZ R113, R56, R113, !PT ;  /* 0x0000007138717209 */ /* 0x000fe20007810000 */
[----:B------:R-:W-:Y:S01]  /*3ff0*/  FFMA.FTZ R57, R111, UR40, -R4 ;  /* 0x000000286f397c23 */ /* 0x000fe20008010804 */
[----:B------:R-:W-:Y:S02]  /*4000*/  ISETP.GT.AND P2, PT, R78, 0x49, PT ;  /* 0x000000494e00780c */ /* 0x000fe40003f44270 */
[----:B------:R-:W-:Y:S02]  /*4010*/  CS2R R110, SRZ ;  /* 0x00000000006e7805 */ /* 0x000fe4000001ff00 */
[----:B------:R-:W-:-:S02]  /*4020*/  FSEL R60, R60, -INF , P0 ;  /* 0xff8000003c3c7808 */ /* 0x000fc40000000000 */
[----:B------:R-:W-:Y:S01]  /*4030*/  FMNMX.FTZ R113, R46, R113, !PT ;  /* 0x000000712e717209 */ /* 0x000fe20007810000 */
[----:B------:R-:W-:Y:S01]  /*4040*/  MUFU.EX2 R81, R81 ;  /* 0x0000005100517308 */ /* 0x000fe20000000800 */
[----:B------:R-:W-:Y:S02]  /*4050*/  ISETP.GT.AND P0, PT, R78, 0x50, PT ;  /* 0x000000504e00780c */ /* 0x000fe40003f04270 */
[----:B------:R-:W-:Y:S01]  /*4060*/  FSEL R50, R61, -INF , P2 ;  /* 0xff8000003d327808 */ /* 0x000fe20001000000 */
[----:B------:R-:W-:-:S01]  /*4070*/  FFMA.FTZ R61, R107, UR40, -R4 ;  /* 0x000000286b3d7c23 */ /* 0x000fc20008010804 */
        /* <DEDUP_REMOVED lines=9> */
[----:B------:R-:W-:Y:S02]  /*4110*/  CS2R R112, SRZ ;  /* 0x0000000000707805 */ /* 0x000fe4000001ff00 */
[----:B------:R-:W-:-:S02]  /*4120*/  ISETP.GT.AND P2, PT, R78, 0x59, PT ;  /* 0x000000594e00780c */ /* 0x000fc40003f44270 */
[----:B------:R-:W-:Y:S02]  /*4130*/  FSEL R68, R68, -INF , P0 ;  /* 0xff80000044447808 */ /* 0x000fe40000000000 */
[----:B------:R-:W-:Y:S01]  /*4140*/  FMNMX.FTZ R107, R65, R2, !PT ;  /* 0x00000002416b7209 */ /* 0x000fe20007810000 */
[----:B------:R-:W-:Y:S01]  /*4150*/  MUFU.EX2 R38, R38 ;  /* 0x0000002600267308 */ /* 0x000fe20000000800 */
[----:B------:R-:W-:Y:S02]  /*4160*/  FSEL R69, R69, -INF , P2 ;  /* 0xff80000045457808 */ /* 0x000fe40001000000 */
[----:B------:R-:W-:Y:S02]  /*4170*/  ISETP.GT.AND P0, PT, R78, 0x60, PT ;  /* 0x000000604e00780c */ /* 0x000fe40003f04270 */
[----:B------:R-:W-:Y:S02]  /*4180*/  FMNMX.FTZ R2, R68, R107, !PT ;  /* 0x0000006b44027209 */ /* 0x000fe40007810000 */
[----:B------:R-:W-:-:S02]  /*4190*/  CS2R R106, SRZ ;  /* 0x00000000006a7805 */ /* 0x000fc4000001ff00 */
[----:B------:R-:W-:Y:S01]  /*41a0*/  ISETP.GT.AND P2, PT, R78, 0x61, PT ;  /* 0x000000614e00780c */ /* 0x000fe20003f44270 */
[----:B------:R-:W1:Y:S01]  /*41b0*/  MUFU.EX2 R61, R61 ;  /* 0x0000003d003d7308 */ /* 0x000e620000000800 */
[----:B------:R-:W-:Y:S02]  /*41c0*/  FSEL R54, R40, -INF , P0 ;  /* 0xff80000028367808 */ /* 0x000fe40000000000 */
[----:B------:R-:W-:Y:S02]  /*41d0*/  FMNMX.FTZ R103, R69, R2, !PT ;  /* 0x0000000245677209 */ /* 0x000fe40007810000 */
[----:B------:R-:W-:Y:S02]  /*41e0*/  ISETP.GT.AND P0, PT, R78, 0x68, PT ;  /* 0x000000684e00780c */ /* 0x000fe40003f04270 */
[----:B------:R-:W-:Y:S01]  /*41f0*/  FSEL R58, R41, -INF , P2 ;  /* 0xff800000293a7808 */ /* 0x000fe20001000000 */
[----:B------:R2:W-:Y:S01]  /*4200*/  MUFU.EX2 R40, R42 ;  /* 0x0000002a00287308 */ /* 0x0005e20000000800 */
[----:B------:R-:W-:Y:S01]  /*4210*/  FMNMX.FTZ R103, R54, R103, !PT ;  /* 0x0000006736677209 */ /* 0x000fe20007810000 */
[----:B------:R-:W-:Y:S01]  /*4220*/  FFMA.FTZ R41, R99, UR40, -R4 ;  /* 0x0000002863297c23 */ /* 0x000fe20008010804 */
[----:B------:R-:W-:-:S02]  /*4230*/  ISETP.GT.AND P2, PT, R78, 0x69, PT ;  /* 0x000000694e00780c */ /* 0x000fc40003f44270 */
[----:B------:R-:W-:Y:S02]  /*4240*/  FSEL R44, R44, -INF , P0 ;  /* 0xff8000002c2c7808 */ /* 0x000fe40000000000 */
[----:B------:R-:W-:Y:S01]  /*4250*/  FMNMX.FTZ R103, R58, R103, !PT ;  /* 0x000000673a677209 */ /* 0x000fe20007810000 */
[----:B------:R-:W-:Y:S01]  /*4260*/  MUFU.EX2 R41, R41 ;  /* 0x0000002900297308 */ /* 0x000fe20000000800 */
[----:B------:R-:W-:Y:S01]  /*4270*/  ISETP.GT.AND P0, PT, R78, 0x70, PT ;  /* 0x000000704e00780c */ /* 0x000fe20003f04270 */
[--C-:B--2---:R-:W-:Y:S01]  /*4280*/  FFMA.FTZ R42, R95, UR40, -R4.reuse ;  /* 0x000000285f2a7c23 */ /* 0x104fe20008010804 */
[----:B------:R-:W-:Y:S01]  /*4290*/  FSEL R62, R45, -INF , P2 ;  /* 0xff8000002d3e7808 */ /* 0x000fe20001000000 */
[----:B------:R-:W-:Y:S01]  /*42a0*/  FFMA.FTZ R45, R75, UR40, -R4 ;  /* 0x000000284b2d7c23 */ /* 0x000fe20008010804 */
        /* <DEDUP_REMOVED lines=17> */
[----:B------:R-:W-:Y:S01]  /*43c0*/  ISETP.GT.AND P2, PT, R78, 0x81, PT ;  /* 0x000000814e00780c */ /* 0x000fe20003f44270 */
[----:B------:R-:W-:Y:S01]  /*43d0*/  MUFU.EX2 R13, R13 ;  /* 0x0000000d000d7308 */ /* 0x000fe20000000800 */
[----:B------:R-:W-:Y:S01]  /*43e0*/  FSEL R66, R24, -INF , P0 ;  /* 0xff80000018427808 */ /* 0x000fe20000000000 */
[----:B------:R-:W-:Y:S01]  /*43f0*/  FFMA.FTZ R24, R67, UR40, -R4 ;  /* 0x0000002843187c23 */ /* 0x000fe20008010804 */
[----:B------:R-:W-:-:S02]  /*4400*/  FMNMX.FTZ R75, R53, R2, !PT ;  /* 0x00000002354b7209 */ /* 0x000fc40007810000 */
[----:B------:R-:W-:Y:S02]  /*4410*/  ISETP.GT.AND P0, PT, R78, 0x88, PT ;  /* 0x000000884e00780c */ /* 0x000fe40003f04270 */
[----:B------:R-:W-:Y:S01]  /*4420*/  FSEL R25, R25, -INF , P2 ;  /* 0xff80000019197808 */ /* 0x000fe20001000000 */
[----:B------:R-:W-:Y:S01]  /*4430*/  MUFU.EX2 R24, R24 ;  /* 0x0000001800187308 */ /* 0x000fe20000000800 */
[----:B------:R-:W-:Y:S02]  /*4440*/  FMNMX.FTZ R2, R66, R75, !PT ;  /* 0x0000004b42027209 */ /* 0x000fe40007810000 */
[----:B------:R-:W-:Y:S02]  /*4450*/  ISETP.GT.AND P2, PT, R78, 0x89, PT ;  /* 0x000000894e00780c */ /* 0x000fe40003f44270 */
[----:B------:R-:W-:Y:S01]  /*4460*/  FSEL R67, R28, -INF , P0 ;  /* 0xff8000001c437808 */ /* 0x000fe20000000000 */
[----:B------:R-:W-:Y:S01]  /*4470*/  FFMA.FTZ R28, R43, UR40, -R4 ;  /* 0x000000282b1c7c23 */ /* 0x000fe20008010804 */
[----:B------:R-:W-:Y:S01]  /*4480*/  FMNMX.FTZ R2, R25, R2, !PT ;  /* 0x0000000219027209 */ /* 0x000fe20007810000 */
[----:B------:R-:W-:Y:S01]  /*4490*/  MUFU.EX2 R11, R11 ;  /* 0x0000000b000b7308 */ /* 0x000fe20000000800 */
[----:B------:R-:W-:-:S02]  /*44a0*/  ISETP.GT.AND P0, PT, R78, 0x90, PT ;  /* 0x000000904e00780c */ /* 0x000fc40003f04270 */
[----:B------:R-:W-:Y:S02]  /*44b0*/  FSEL R29, R29, -INF , P2 ;  /* 0xff8000001d1d7808 */ /* 0x000fe40001000000 */
[----:B------:R-:W-:Y:S02]  /*44c0*/  FMNMX.FTZ R2, R67, R2, !PT ;  /* 0x0000000243027209 */ /* 0x000fe40007810000 */
[----:B------:R-:W-:Y:S01]  /*44d0*/  ISETP.GT.AND P2, PT, R78, 0x91, PT ;  /* 0x000000914e00780c */ /* 0x000fe20003f44270 */
[----:B------:R-:W-:Y:S01]  /*44e0*/  MUFU.EX2 R28, R28 ;  /* 0x0000001c001c7308 */ /* 0x000fe20000000800 */
[----:B------:R-:W-:Y:S01]  /*44f0*/  FSEL R70, R32, -INF , P0 ;  /* 0xff80000020467808 */ /* 0x000fe20000000000 */
[----:B------:R-:W-:Y:S01]  /*4500*/  FFMA.FTZ R32, R71, UR40, -R4 ;  /* 0x0000002847207c23 */ /* 0x000fe20008010804 */
[----:B------:R-:W-:Y:S02]  /*4510*/  FMNMX.FTZ R75, R29, R2, !PT ;  /* 0x000000021d4b7209 */ /* 0x000fe40007810000 */
[----:B------:R-:W-:-:S02]  /*4520*/  ISETP.GT.AND P0, PT, R78, 0x98, PT ;  /* 0x000000984e00780c */ /* 0x000fc40003f04270 */
        /* <DEDUP_REMOVED lines=11> */
[----:B------:R-:W-:Y:S01]  /*45e0*/  FFMA.FTZ R51, R87, UR40, -R4 ;  /* 0x0000002857337c23 */ /* 0x000fe20008010804 */
[----:B------:R-:W-:Y:S01]  /*45f0*/  FMNMX.FTZ R2, R71, R2, !PT ;  /* 0x0000000247027209 */ /* 0x000fe20007810000 */
[----:B------:R-:W-:Y:S01]  /*4600*/  MUFU.EX2 R32, R32 ;  /* 0x0000002000207308 */ /* 0x000fe20000000800 */
[----:B0-----:R-:W-:-:S02]  /*4610*/  F2FP.SATFINITE.E4M3.F32.PACK_AB_MERGE_C R217, R8, R7, RZ ;  /* 0x0000000708d9723e */ /* 0x001fc400048070ff */
[----:B------:R-:W-:Y:S02]  /*4620*/  FMNMX.FTZ R2, R37, R2, !PT ;  /* 0x0000000225027209 */ /* 0x000fe40007810000 */
[----:B-1----:R-:W-:Y:S02]  /*4630*/  F2FP.SATFINITE.E4M3.F32.PACK_AB_MERGE_C R215, R61, R38, RZ ;  /* 0x000000263dd7723e */ /* 0x002fe400048070ff */
[----:B------:R-:W-:Y:S01]  /*4640*/  F2FP.SATFINITE.E4M3.F32.PACK_AB_MERGE_C R217, R6, R5, R217 ;  /* 0x0000000506d9723e */ /* 0x000fe200048070d9 */
[----:B------:R-:W0:Y:S01]  /*4650*/  SHFL.BFLY PT, R43, R2, 0x2, 0x1f ;  /* 0x0c401f00022b7f89 */ /* 0x000e2200000e0000 */
[----:B------:R-:W-:Y:S01]  /*4660*/  MUFU.EX2 R33, R33 ;  /* 0x0000002100217308 */ /* 0x000fe20000000800 */
[----:B------:R-:W-:Y:S02]  /*4670*/  F2FP.SATFINITE.E4M3.F32.PACK_AB_MERGE_C R219, R89, R12, RZ ;  /* 0x0000000c59db723e */ /* 0x000fe400048070ff */
[----:B------:R-:W-:Y:S02]  /*4680*/  F2FP.SATFINITE.E4M3.F32.PACK_AB_MERGE_C R213, R81, R20, RZ ;  /* 0x0000001451d5723e */ /* 0x000fe400048070ff */
[----:B------:R-:W-:-:S02]  /*4690*/  F2FP.SATFINITE.E4M3.F32.PACK_AB_MERGE_C R219, R10, R9, R219 ;  /* 0x000000090adb723e */ /* 0x000fc400048070db */
[----:B------:R-:W-:Y:S01]  /*46a0*/  F2FP.SATFINITE.E4M3.F32.PACK_AB_MERGE_C R213, R73, R14, R213 ;  /* 0x0000000e49d5723e */ /* 0x000fe200048070d5 */
[----:B------:R-:W-:Y:S01]  /*46b0*/  MUFU.EX2 R78, R78 ;  /* 0x0000004e004e7308 */ /* 0x000fe20000000800 */
[----:B------:R-:W-:-:S07]  /*46c0*/  F2FP.SATFINITE.E4M3.F32.PACK_AB_MERGE_C R215, R57, R30, R215 ;  /* 0x0000001e39d7723e */ /* 0x000fce00048070d7 */
[----:B------:R-:W-:Y:S01]  /*46d0*/  MUFU.EX2 R15, R15 ;  /* 0x0000000f000f7308 */ /* 0x000fe20000000800 */
[----:B0-----:R-:W-:-:S07]  /*46e0*/  FMNMX.FTZ R59, R2, R43, !PT ;  /* 0x0000002b023b7209 */ /* 0x001fce0007810000 */
[----:B------:R-:W-:Y:S01]  /*46f0*/  MUFU.EX2 R36, R36 ;  /* 0x0000002400247308 */ /* 0x000fe20000000800 */
[----:B------:R-:W0:Y:S07]  /*4700*/  SHFL.BFLY PT, R2, R59, 0x1, 0x1f ;  /* 0x0c201f003b027f89 */ /* 0x000e2e00000e0000 */
[----:B------:R1:W-:Y:S08]  /*4710*/  MUFU.EX2 R43, R63 ;  /* 0x0000003f002b7308 */ /* 0x0003f00000000800 */
        /* <DEDUP_REMOVED lines=20> */
[----:B------:R-:W-:Y:S01]  /*4860*/  FADD.FTZ R54, R5, R6 ;  /* 0x0000000605367221 */ /* 0x000fe20000010000 */
[----:B------:R-:W-:-:S01]  /*4870*/  FFMA.FTZ R101, R101, UR40, -R79 ;  /* 0x0000002865657c23 */ /* 0x000fc2000801084f */
[--C-:B-1----:R-:W-:Y:S01]  /*4880*/  FFMA.FTZ R63, R72, UR40, -R79.reuse ;  /* 0x00000028483f7c23 */ /* 0x102fe2000801084f */
[----:B------:R-:W-:-:S01]  /*4890*/  FFMA.FTZ R72, R26, UR40, -R79 ;  /* 0x000000281a487c23 */ /* 0x000fc2000801084f */
[----:B------:R-:W-:Y:S01]  /*48a0*/  MUFU.EX2 R88, R88 ;  /* 0x0000005800587308 */ /* 0x000fe20000000800 */
[----:B------:R-:W-:-:S01]  /*48b0*/  FADD.FTZ R95, R7, R54 ;  /* 0x00000036075f7221 */ /* 0x000fc20000010000 */
[--C-:B------:R-:W-:Y:S01]  /*48c0*/  FFMA.FTZ R76, R76, UR40, -R79.reuse ;  /* 0x000000284c4c7c23 */ /* 0x100fe2000801084f */
[----:B------:R-:W-:-:S01]  /*48d0*/  FFMA.FTZ R77, R77, UR40, -R79 ;  /* 0x000000284d4d7c23 */ /* 0x000fc2000801084f */
[----:B------:R-:W-:Y:S01]  /*48e0*/  FFMA.FTZ R26, R80, UR40, -R79 ;  /* 0x00000028501a7c23 */ /* 0x000fe2000801084f */
[----:B------:R-:W-:-:S01]  /*48f0*/  FADD.FTZ R54, R8, R95 ;  /* 0x0000005f08367221 */ /* 0x000fc20000010000 */
[--C-:B------:R-:W-:Y:S01]  /*4900*/  FFMA.FTZ R84, R84, UR40, -R79.reuse ;  /* 0x0000002854547c23 */ /* 0x100fe2000801084f */
[----:B------:R-:W-:-:S01]  /*4910*/  FFMA.FTZ R85, R85, UR40, -R79 ;  /* 0x0000002855557c23 */ /* 0x000fc2000801084f */
[----:B------:R0:W-:Y:S01]  /*4920*/  MUFU.EX2 R83, R59 ;  /* 0x0000003b00537308 */ /* 0x0001e20000000800 */
        /* <DEDUP_REMOVED lines=8> */
[----:B0-----:R-:W-:-:S01]  /*49b0*/  FFMA.FTZ R59, R34, UR40, -R79 ;  /* 0x00000028223b7c23 */ /* 0x001fc2000801084f */
        /* <DEDUP_REMOVED lines=16> */
[----:B-1----:R-:W-:-:S02]  /*4ac0*/  F2FP.SATFINITE.E4M3.F32.PACK_AB_MERGE_C R216, R98, R83, RZ ;  /* 0x0000005362d8723e */ /* 0x002fc400048070ff */
[----:B------:R-:W-:Y:S02]  /*4ad0*/  CS2R R96, SRZ ;  /* 0x0000000000607805 */ /* 0x000fe4000001ff00 */
[----:B------:R-:W-:Y:S02]  /*4ae0*/  CS2R R104, SRZ ;  /* 0x0000000000687805 */ /* 0x000fe4000001ff00 */
[----:B------:R-:W-:Y:S01]  /*4af0*/  F2FP.SATFINITE.E4M3.F32.PACK_AB_MERGE_C R216, R88, R35, R216 ;  /* 0x0000002358d8723e */ /* 0x000fe200048070d8 */
[----:B------:R1:W-:Y:S08]  /*4b00*/  MUFU.EX2 R87, R50 ;  /* 0x0000003200577308 */ /* 0x0003f00000000800 */
[----:B------:R-:W3:Y:S01]  /*4b10*/  MUFU.EX2 R100, R100 ;  /* 0x0000006400647308 */ /* 0x000ee20000000800 */
[----:B-1----:R-:W-:-:S04]  /*4b20*/  FADD.FTZ R50, R35, R88 ;  /* 0x0000005823327221 */ /* 0x002fc80000010000 */
[----:B------:R-:W-:-:S03]  /*4b30*/  FADD.FTZ R93, R83, R50 ;  /* 0x00000032535d7221 */ /* 0x000fc60000010000 */
[----:B------:R-:W1:Y:S01]  /*4b40*/  MUFU.EX2 R101, R101 ;  /* 0x0000006500657308 */ /* 0x000e620000000800 */
[----:B------:R-:W-:-:S01]  /*4b50*/  FADD.FTZ R50, R98, R93 ;  /* 0x0000005d62327221 */ /* 0x000fc20000010000 */
[----:B------:R-:W-:Y:S01]  /*4b60*/  FADD.FTZ R93, R9, R54 ;  /* 0x00000036095d7221 */ /* 0x000fe20000010000 */
[----:B------:R-:W-:Y:S02]  /*4b70*/  CS2R R98, SRZ ;  /* 0x0000000000627805 */ /* 0x000fe4000001ff00 */
[----:B0-----:R-:W-:Y:S01]  /*4b80*/  FADD.FTZ R3, R55, R50 ;  /* 0x0000003237037221 */ /* 0x001fe20000010000 */
[----:B------:R-:W-:-:S02]  /*4b90*/  FADD.FTZ R93, R10, R93 ;  /* 0x0000005d0a5d7221 */ /* 0x000fc40000010000 */
[----:B------:R-:W0:Y:S01]  /*4ba0*/  MUFU.EX2 R63, R63 ;  /* 0x0000003f003f7308 */ /* 0x000e220000000800 */
[----:B--2---:R-:W-:-:S01]  /*4bb0*/  FADD.FTZ R3, R92, R3 ;  /* 0x000000035c037221 */ /* 0x004fc20000010000 */
[----:B------:R-:W-:-:S03]  /*4bc0*/  FADD.FTZ R50, R12, R93 ;  /* 0x0000005d0c327221 */ /* 0x000fc60000010000 */
[----:B---3--:R-:W-:Y:S01]  /*4bd0*/  FADD.FTZ R4, R100, R3 ;  /* 0x0000000364047221 */ /* 0x008fe20000010000 */
[----:B------:R-:W-:-:S01]  /*4be0*/  FADD.FTZ R93, R89, R50 ;  /* 0x00000032595d7221 */ /* 0x000fc20000010000 */
[----:B------:R-:W-:Y:S01]  /*4bf0*/  CS2R R88, SRZ ;  /* 0x0000000000587805 */ /* 0x000fe2000001ff00 */
[----:B------:R-:W2:Y:S01]  /*4c00*/  MUFU.EX2 R72, R72 ;  /* 0x0000004800487308 */ /* 0x000ea20000000800 */
[----:B-1----:R-:W-:-:S01]  /*4c10*/  FADD.FTZ R4, R101, R4 ;  /* 0x0000000465047221 */ /* 0x002fc20000010000 */
[----:B------:R-:W-:Y:S01]  /*4c20*/  FADD.FTZ R50, R14, R93 ;  /* 0x0000005d0e327221 */ /* 0x000fe20000010000 */
[----:B------:R-:W-:Y:S02]  /*4c30*/  F2FP.SATFINITE.E4M3.F32.PACK_AB_MERGE_C R218, R101, R100, RZ ;  /* 0x0000006465da723e */ /* 0x000fe400048070ff */
[----:B------:R-:W-:Y:S01]  /*4c40*/  CS2R R100, SRZ ;  /* 0x0000000000647805 */ /* 0x000fe2000001ff00 */
[----:B------:R-:W-:-:S01]  /*4c50*/  FADD.FTZ R95, R73, R50 ;  /* 0x00000032495f7221 */ /* 0x000fc20000010000 */
[----:B------:R-:W-:Y:S01]  /*4c60*/  F2FP.SATFINITE.E4M3.F32.PACK_AB_MERGE_C R218, R92, R55, R218 ;  /* 0x000000375cda723e */ /* 0x000fe200048070da */
[----:B------:R-:W1:Y:S01]  /*4c70*/  MUFU.EX2 R76, R76 ;  /* 0x0000004c004c7308 */ /* 0x000e620000000800 */
[----:B0-----:R-:W-:-:S01]  /*4c80*/  FADD.FTZ R93, R63, R4 ;  /* 0x000000043f5d7221 */ /* 0x001fc20000010000 */
[----:B------:R-:W-:Y:S01]  /*4c90*/  FADD.FTZ R50, R20, R95 ;  /* 0x0000005f14327221 */ /* 0x000fe20000010000 */
[----:B------:R-:W-:-:S03]  /*4ca0*/  CS2R R54, SRZ ;  /* 0x0000000000367805 */ /* 0x000fc6000001ff00 */
[----:B------:R-:W-:Y:S01]  /*4cb0*/  FADD.FTZ R95, R81, R50 ;  /* 0x00000032515f7221 */ /* 0x000fe20000010000 */
[----:B------:R-:W-:Y:S01]  /*4cc0*/  CS2R R80, SRZ ;  /* 0x0000000000507805 */ /* 0x000fe2000001ff00 */
        /* <DEDUP_REMOVED lines=10> */
[----:B------:R-:W-:Y:S01]  /*4d70*/  FADD.FTZ R8, R40, R79 ;  /* 0x0000004f28087221 */ /* 0x000fe20000010000 */
[----:B------:R-:W-:Y:S02]  /*4d80*/  F2FP.SATFINITE.E4M3.F32.PACK_AB_MERGE_C R212, R77, R76, RZ ;  /* 0x0000004c4dd4723e */ /* 0x000fe400048070ff */
[----:B------:R-:W-:Y:S01]  /*4d90*/  CS2R R76, SRZ ;  /* 0x00000000004c7805 */ /* 0x000fe2000001ff00 */
[----:B------:R-:W-:-:S01]  /*4da0*/  FADD.FTZ R79, R41, R8 ;  /* 0x00000008294f7221 */ /* 0x000fc20000010000 */
[----:B------:R-:W-:Y:S01]  /*4db0*/  F2FP.SATFINITE.E4M3.F32.PACK_AB_MERGE_C R212, R72, R63, R212 ;  /* 0x0000003f48d4723e */ /* 0x000fe200048070d4 */
[----:B------:R-:W0:Y:S01]  /*4dc0*/  MUFU.EX2 R84, R84 ;  /* 0x0000005400547308 */ /* 0x000e220000000800 */
[----:B--2---:R-:W-:-:S01]  /*4dd0*/  FADD.FTZ R4, R26, R93 ;  /* 0x0000005d1a047221 */ /* 0x004fc20000010000 */
[----:B------:R-:W-:Y:S01]  /*4de0*/  FADD.FTZ R8, R42, R79 ;  /* 0x0000004f2a087221 */ /* 0x000fe20000010000 */
[----:B------:R-:W-:-:S02]  /*4df0*/  F2FP.SATFINITE.E4M3.F32.PACK_AB_MERGE_C R42, R45, R42, RZ ;  /* 0x0000002a2d2a723e */ /* 0x000fc400048070ff */
[----:B------:R-:W-:Y:S01]  /*4e00*/  CS2R R72, SRZ ;  /* 0x0000000000487805 */ /* 0x000fe2000001ff00 */
[----:B------:R-:W-:-:S01]  /*4e10*/  FADD.FTZ R8, R45, R8 ;  /* 0x000000082d087221 */ /* 0x000fc20000010000 */
[----:B------:R-:W-:Y:S01]  /*4e20*/  F2FP.SATFINITE.E4M3.F32.PACK_AB_MERGE_C R209, R41, R40, R42 ;  /* 0x0000002829d1723e */ /* 0x000fe2000480702a */
[----:B------:R-:W2:Y:S01]  /*4e30*/  MUFU.EX2 R85, R85 ;  /* 0x0000005500557308 */ /* 0x000ea20000000800 */
[----:B-1----:R-:W-:-:S01]  /*4e40*/  FADD.FTZ R93, R59, R4 ;  /* 0x000000043b5d7221 */ /* 0x002fc20000010000 */
[----:B------:R-:W-:Y:S01]  /*4e50*/  FADD.FTZ R61, R21, R8 ;  /* 0x00000008153d7221 */ /* 0x000fe20000010000 */
[----:B------:R-:W-:-:S03]  /*4e60*/  CS2R R40, SRZ ;  /* 0x0000000000287805 */ /* 0x000fc6000001ff00 */
[----:B------:R-:W-:Y:S02]  /*4e70*/  FADD.FTZ R8, R24, R61 ;  /* 0x0000003d18087221 */ /* 0x000fe40000010000 */
[----:B------:R-:W1:Y:S01]  /*4e80*/  MUFU.EX2 R56, R56 ;  /* 0x0000003800387308 */ /* 0x000e620000000800 */
[----:B0-----:R-:W-:-:S01]  /*4e90*/  FADD.FTZ R4, R84, R93 ;  /* 0x0000005d54047221 */ /* 0x001fc20000010000 */
[----:B------:R-:W-:-:S06]  /*4ea0*/  CS2R R92, SRZ ;  /* 0x00000000005c7805 */ /* 0x000fcc000001ff00 */
[----:B------:R-:W0:Y:S01]  /*4eb0*/  MUFU.EX2 R75, R75 ;  /* 0x0000004b004b7308 */ /* 0x000e220000000800 */
[----:B--2---:R-:W-:-:S01]  /*4ec0*/  FADD.FTZ R7, R85, R4 ;  /* 0x0000000455077221 */ /* 0x004fc20000010000 */
[----:B------:R-:W-:Y:S02]  /*4ed0*/  F2FP.SATFINITE.E4M3.F32.PACK_AB_MERGE_C R214, R85, R84, RZ ;  /* 0x0000005455d6723e */ /* 0x000fe400048070ff */
[----:B------:R-:W-:Y:S02]  /*4ee0*/  CS2R R84, SRZ ;  /* 0x0000000000547805 */ /* 0x000fe4000001ff00 */
[----:B------:R-:W-:Y:S02]  /*4ef0*/  F2FP.SATFINITE.E4M3.F32.PACK_AB_MERGE_C R214, R59, R26, R214 ;  /* 0x0000001a3bd6723e */ /* 0x000fe400048070d6 */
[----:B------:R-:W-:Y:S01]  /*4f00*/  CS2R R58, SRZ ;  /* 0x00000000003a7805 */ /* 0x000fe2000001ff00 */
[----:B------:R-:W2:Y:S01]  /*4f10*/  MUFU.EX2 R60, R60 ;  /* 0x0000003c003c7308 */ /* 0x000ea20000000800 */
[----:B-1----:R-:W-:-:S07]  /*4f20*/  FADD.FTZ R4, R56, R7 ;  /* 0x0000000738047221 */ /* 0x002fce0000010000 */
[----:B------:R-:W1:Y:S01]  /*4f30*/  MUFU.EX2 R34, R34 ;  /* 0x0000002200227308 */ /* 0x000e620000000800 */
[----:B0-----:R-:W-:-:S07]  /*4f40*/  FADD.FTZ R7, R75, R4 ;  /* 0x000000044b077221 */ /* 0x001fce0000010000 */
[----:B------:R-:W0:Y:S01]  /*4f50*/  MUFU.EX2 R65, R65 ;  /* 0x0000004100417308 */ /* 0x000e220000000800 */
[----:B--2---:R-:W-:-:S01]  /*4f60*/  FADD.FTZ R4, R60, R7 ;  /* 0x000000073c047221 */ /* 0x004fc20000010000 */
[----:B------:R-:W-:-:S03]  /*4f70*/  F2FP.SATFINITE.E4M3.F32.PACK_AB_MERGE_C R60, R87, R60, RZ ;  /* 0x0000003c573c723e */ /* 0x000fc600048070ff */
[----:B------:R-:W-:Y:S01]  /*4f80*/  FADD.FTZ R7, R87, R4 ;  /* 0x0000000457077221 */ /* 0x000fe20000010000 */
[----:B------:R-:W-:Y:S02]  /*4f90*/  F2FP.SATFINITE.E4M3.F32.PACK_AB_MERGE_C R208, R75, R56, R60 ;  /* 0x000000384bd0723e */ /* 0x000fe4000480703c */
[----:B------:R-:W-:Y:S01]  /*4fa0*/  CS2R R56, SRZ ;  /* 0x0000000000387805 */ /* 0x000fe2000001ff00 */
[----:B------:R-:W2:Y:S01]  /*4fb0*/  MUFU.EX2 R68, R68 ;  /* 0x0000004400447308 */ /* 0x000ea20000000800 */
[----:B-1----:R-:W-:-:S01]  /*4fc0*/  FADD.FTZ R4, R34, R7 ;  /* 0x0000000722047221 */ /* 0x002fc20000010000 */
[----:B------:R-:W-:Y:S01]  /*4fd0*/  FADD.FTZ R7, R13, R8 ;  /* 0x000000080d077221 */ /* 0x000fe20000010000 */
[C---:B------:R-:W-:Y:S02]  /*4fe0*/  F2FP.SATFINITE.E4M3.F32.PACK_AB_MERGE_C R13, R32.reuse, R13, RZ ;  /* 0x0000000d200d723e */ /* 0x040fe400048070ff */
[----:B------:R-:W-:Y:S01]  /*4ff0*/  CS2R R60, SRZ ;  /* 0x00000000003c7805 */ /* 0x000fe2000001ff00 */
[----:B------:R-:W-:-:S01]  /*5000*/  FADD.FTZ R32, R32, R7 ;  /* 0x0000000720207221 */ /* 0x000fc20000010000 */
[----:B------:R-:W-:Y:S01]  /*5010*/  F2FP.SATFINITE.E4M3.F32.PACK_AB_MERGE_C R211, R24, R21, R13 ;  /* 0x0000001518d3723e */ /* 0x000fe2000480700d */
[----:B------:R-:W1:Y:S01]  /*5020*/  MUFU.EX2 R91, R64 ;  /* 0x00000040005b7308 */ /* 0x000e620000000800 */
[----:B0-----:R-:W-:-:S07]  /*5030*/  FADD.FTZ R5, R65, R4 ;  /* 0x0000000441057221 */ /* 0x001fce0000010000 */
[----:B------:R-:W0:Y:S01]  /*5040*/  MUFU.EX2 R46, R46 ;  /* 0x0000002e002e7308 */ /* 0x000e220000000800 */
[----:B--2---:R-:W-:-:S01]  /*5050*/  FADD.FTZ R4, R68, R5 ;  /* 0x0000000544047221 */ /* 0x004fc20000010000 */
[----:B------:R-:W-:-:S04]  /*5060*/  FADD.FTZ R5, R11, R32 ;  /* 0x000000200b057221 */ /* 0x000fc80000010000 */
[----:B------:R-:W-:Y:S02]  /*5070*/  FADD.FTZ R8, R28, R5 ;  /* 0x000000051c087221 */ /* 0x000fe40000010000 */
[----:B------:R-:W2:Y:S01]  /*5080*/  MUFU.EX2 R69, R69 ;  /* 0x0000004500457308 */ /* 0x000ea20000000800 */
[C---:B-1----:R-:W-:Y:S01]  /*5090*/  F2FP.SATFINITE.E4M3.F32.PACK_AB_MERGE_C R68, R91.reuse, R68, RZ ;  /* 0x000000445b44723e */ /* 0x042fe200048070ff */
[----:B------:R-:W-:Y:S01]  /*50a0*/  FADD.FTZ R91, R91, R4 ;  /* 0x000000045b5b7221 */ /* 0x000fe20000010000 */
[----:B------:R-:W-:-:S01]  /*50b0*/  FADD.FTZ R7, R33, R8 ;  /* 0x0000000821077221 */ /* 0x000fc20000010000 */
[C---:B------:R-:W-:Y:S02]  /*50c0*/  F2FP.SATFINITE.E4M3.F32.PACK_AB_MERGE_C R33, R78.reuse, R33, RZ ;  /* 0x000000214e21723e */ /* 0x040fe400048070ff */
[----:B------:R-:W-:Y:S01]  /*50d0*/  F2FP.SATFINITE.E4M3.F32.PACK_AB_MERGE_C R210, R65, R34, R68 ;  /* 0x0000002241d2723e */ /* 0x000fe20004807044 */
[----:B------:R-:W-:Y:S01]  /*50e0*/  FADD.FTZ R78, R78, R7 ;  /* 0x000000074e4e7221 */ /* 0x000fe20000010000 */
[----:B------:R-:W1:Y:S01]  /*50f0*/  MUFU.EX2 R44, R44 ;  /* 0x0000002c002c7308 */ /* 0x000e620000000800 */
[----:B0-----:R-:W-:-:S01]  /*5100*/  FADD.FTZ R6, R46, R91 ;  /* 0x0000005b2e067221 */ /* 0x001fc20000010000 */
[----:B------:R-:W-:Y:S01]  /*5110*/  F2FP.SATFINITE.E4M3.F32.PACK_AB_MERGE_C R205, R28, R11, R33 ;  /* 0x0000000b1ccd723e */ /* 0x000fe20004807021 */
[----:B------:R-:W-:-:S01]  /*5120*/  FADD.FTZ R7, R15, R78 ;  /* 0x0000004e0f077221 */ /* 0x000fc20000010000 */
[----:B------:R-:W-:-:S02]  /*5130*/  CS2R R32, SRZ ;  /* 0x0000000000207805 */ /* 0x000fc4000001ff00 */
[----:B------:R-:W-:Y:S02]  /*5140*/  CS2R R34, SRZ ;  /* 0x0000000000227805 */ /* 0x000fe4000001ff00 */
[----:B------:R-:W-:Y:S01]  /*5150*/  CS2R R64, SRZ ;  /* 0x0000000000407805 */ /* 0x000fe2000001ff00 */
[----:B------:R-:W-:-:S01]  /*5160*/  FADD.FTZ R8, R36, R7 ;  /* 0x0000000724087221 */ /* 0x000fc20000010000 */
[----:B------:R0:W3:Y:S01]  /*5170*/  MUFU.EX2 R3, R62 ;  /* 0x0000003e00037308 */ /* 0x0000e20000000800 */
[----:B--2---:R-:W-:-:S01]  /*5180*/  FADD.FTZ R5, R69, R6 ;  /* 0x0000000645057221 */ /* 0x004fc20000010000 */
[----:B------:R-:W-:Y:S01]  /*5190*/  CS2R R78, SRZ ;  /* 0x00000000004e7805 */ /* 0x000fe2000001ff00 */
[----:B------:R-:W-:-:S01]  /*51a0*/  FADD.FTZ R7, R43, R8 ;  /* 0x000000082b077221 */ /* 0x000fc20000010000 */
[----:B------:R-:W-:-:S03]  /*51b0*/  F2FP.SATFINITE.E4M3.F32.PACK_AB_MERGE_C R43, R82, R43, RZ ;  /* 0x0000002b522b723e */ /* 0x000fc600048070ff */
[----:B------:R-:W-:Y:S01]  /*51c0*/  FADD.FTZ R82, R82, R7 ;  /* 0x0000000752527221 */ /* 0x000fe20000010000 */
[----:B------:R-:W2:Y:S01]  /*51d0*/  MUFU.EX2 R48, R48 ;  /* 0x0000003000307308 */ /* 0x000ea20000000800 */
[----:B-1----:R-:W-:-:S01]  /*51e0*/  FADD.FTZ R6, R44, R5 ;  /* 0x000000052c067221 */ /* 0x002fc20000010000 */
[----:B------:R-:W-:Y:S02]  /*51f0*/  F2FP.SATFINITE.E4M3.F32.PACK_AB_MERGE_C R207, R36, R15, R43 ;  /* 0x0000000f24cf723e */ /* 0x000fe4000480702b */
[----:B------:R-:W-:Y:S02]  /*5200*/  CS2R R42, SRZ ;  /* 0x00000000002a7805 */ /* 0x000fe4000001ff00 */
[----:B0-----:R-:W-:Y:S02]  /*5210*/  CS2R R62, SRZ ;  /* 0x00000000003e7805 */ /* 0x001fe4000001ff00 */
[----:B------:R-:W0:Y:S01]  /*5220*/  MUFU.EX2 R49, R49 ;  /* 0x0000003100317308 */ /* 0x000e220000000800 */
[----:B---3--:R-:W-:-:S01]  /*5230*/  FADD.FTZ R5, R3, R6 ;  /* 0x0000000603057221 */ /* 0x008fc20000010000 */
[----:B------:R-:W-:-:S04]  /*5240*/  F2FP.SATFINITE.E4M3.F32.PACK_AB_MERGE_C R44, R3, R44, RZ ;  /* 0x0000002c032c723e */ /* 0x000fc800048070ff */
[----:B------:R-:W-:Y:S02]  /*5250*/  F2FP.SATFINITE.E4M3.F32.PACK_AB_MERGE_C R204, R69, R46, R44 ;  /* 0x0000002e45cc723e */ /* 0x000fe4000480702c */
[----:B------:R-:W-:Y:S01]  /*5260*/  CS2R R44, SRZ ;  /* 0x00000000002c7805 */ /* 0x000fe2000001ff00 */
[----:B------:R-:W1:Y:S01]  /*5270*/  MUFU.EX2 R52, R52 ;  /* 0x0000003400347308 */ /* 0x000e620000000800 */
[----:B--2---:R-:W-:-:S01]  /*5280*/  FADD.FTZ R6, R48, R5 ;  /* 0x0000000530067221 */ /* 0x004fc20000010000 */
[----:B------:R-:W-:-:S06]  /*5290*/  CS2R R68, SRZ ;  /* 0x0000000000447805 */ /* 0x000fcc000001ff00 */
[----:B------:R-:W2:Y:S01]  /*52a0*/  MUFU.EX2 R53, R53 ;  /* 0x0000003500357308 */ /* 0x000ea20000000800 */
[----:B0-----:R-:W-:-:S07]  /*52b0*/  FADD.FTZ R5, R49, R6 ;  /* 0x0000000631057221 */ /* 0x001fce0000010000 */
[----:B------:R-:W0:Y:S01]  /*52c0*/  MUFU.EX2 R66, R66 ;  /* 0x0000004200427308 */ /* 0x000e220000000800 */
[----:B-1----:R-:W-:-:S01]  /*52d0*/  FADD.FTZ R6, R52, R5 ;  /* 0x0000000534067221 */ /* 0x002fc20000010000 */
[----:B------:R-:W-:Y:S01]  /*52e0*/  FADD.FTZ R5, R47, R82 ;  /* 0x000000522f057221 */ /* 0x000fe20000010000 */
[----:B------:R-:W-:-:S03]  /*52f0*/  CS2R R82, SRZ ;  /* 0x0000000000527805 */ /* 0x000fc6000001ff00 */
[----:B------:R-:W-:Y:S02]  /*5300*/  FADD.FTZ R12, R86, R5 ;  /* 0x00000005560c7221 */ /* 0x000fe40000010000 */
[----:B------:R-:W1:Y:S01]  /*5310*/  MUFU.EX2 R25, R25 ;  /* 0x0000001900197308 */ /* 0x000e620000000800 */
[C---:B--2---:R-:W-:Y:S01]  /*5320*/  F2FP.SATFINITE.E4M3.F32.PACK_AB_MERGE_C R52, R53.reuse, R52, RZ ;  /* 0x000000343534723e */ /* 0x044fe200048070ff */
[----:B------:R-:W-:Y:S01]  /*5330*/  FADD.FTZ R53, R53, R6 ;  /* 0x0000000635357221 */ /* 0x000fe20000010000 */
[----:B------:R-:W-:-:S02]  /*5340*/  FADD.FTZ R7, R51, R12 ;  /* 0x0000000c33077221 */ /* 0x000fc40000010000 */
[----:B------:R-:W-:Y:S02]  /*5350*/  F2FP.SATFINITE.E4M3.F32.PACK_AB_MERGE_C R206, R49, R48, R52 ;  /* 0x0000003031ce723e */ /* 0x000fe40004807034 */
[----:B------:R-:W-:Y:S01]  /*5360*/  CS2R R48, SRZ ;  /* 0x0000000000307805 */ /* 0x000fe2000001ff00 */
[----:B------:R-:W2:Y:S01]  /*5370*/  MUFU.EX2 R67, R67 ;  /* 0x0000004300437308 */ /* 0x000ea20000000800 */
[----:B0-----:R-:W-:-:S01]  /*5380*/  FADD.FTZ R8, R66, R53 ;  /* 0x0000003542087221 */ /* 0x001fc20000010000 */
[----:B------:R-:W-:-:S06]  /*5390*/  CS2R R52, SRZ ;  /* 0x0000000000347805 */ /* 0x000fcc000001ff00 */
[----:B------:R-:W0:Y:S01]  /*53a0*/  MUFU.EX2 R90, R90 ;  /* 0x0000005a005a7308 */ /* 0x000e220000000800 */
[----:B-1----:R-:W-:-:S07]  /*53b0*/  FADD.FTZ R10, R25, R8 ;  /* 0x00000008190a7221 */ /* 0x002fce0000010000 */
[----:B------:R1:W3:Y:S01]  /*53c0*/  MUFU.EX2 R4, R29 ;  /* 0x0000001d00047308 */ /* 0x0002e20000000800 */
[----:B--2---:R-:W-:-:S07]  /*53d0*/  FADD.FTZ R5, R67, R10 ;  /* 0x0000000a43057221 */ /* 0x004fce0000010000 */
[----:B------:R-:W2:Y:S01]  /*53e0*/  MUFU.EX2 R27, R27 ;  /* 0x0000001b001b7308 */ /* 0x000ea20000000800 */
[C---:B0-----:R-:W-:Y:S01]  /*53f0*/  F2FP.SATFINITE.E4M3.F32.PACK_AB_MERGE_C R51, R90.reuse, R51, RZ ;  /* 0x000000335a33723e */ /* 0x041fe200048070ff */
[----:B------:R-:W-:Y:S01]  /*5400*/  FADD.FTZ R90, R90, R7 ;  /* 0x000000075a5a7221 */ /* 0x000fe20000010000 */
[----:B-1----:R-:W-:Y:S02]  /*5410*/  CS2R R28, SRZ ;  /* 0x00000000001c7805 */ /* 0x002fe4000001ff00 */
[----:B------:R-:W-:Y:S02]  /*5420*/  F2FP.SATFINITE.E4M3.F32.PACK_AB_MERGE_C R201, R86, R47, R51 ;  /* 0x0000002f56c9723e */ /* 0x000fe40004807033 */
[----:B------:R-:W-:Y:S02]  /*5430*/  CS2R R46, SRZ ;  /* 0x00000000002e7805 */ /* 0x000fe4000001ff00 */
[----:B------:R-:W-:Y:S01]  /*5440*/  CS2R R50, SRZ ;  /* 0x0000000000327805 */ /* 0x000fe2000001ff00 */
[----:B------:R-:W0:Y:S01]  /*5450*/  MUFU.EX2 R70, R70 ;  /* 0x0000004600467308 */ /* 0x000e220000000800 */
[----:B---3--:R-:W-:-:S01]  /*5460*/  FADD.FTZ R5, R4, R5 ;  /* 0x0000000504057221 */ /* 0x008fc20000010000 */
[----:B------:R-:W-:-:S02]  /*5470*/  F2FP.SATFINITE.E4M3.F32.PACK_AB_MERGE_C R67, R4, R67, RZ ;  /* 0x000000430443723e */ /* 0x000fc400048070ff */
[----:B------:R-:W-:Y:S02]  /*5480*/  CS2R R86, SRZ ;  /* 0x0000000000567805 */ /* 0x000fe4000001ff00 */
[----:B------:R-:W-:Y:S02]  /*5490*/  F2FP.SATFINITE.E4M3.F32.PACK_AB_MERGE_C R200, R25, R66, R67 ;  /* 0x0000004219c8723e */ /* 0x000fe40004807043 */
[----:B------:R-:W-:Y:S01]  /*54a0*/  CS2R R24, SRZ ;  /* 0x0000000000187805 */ /* 0x000fe2000001ff00 */
[----:B------:R-:W1:Y:S01]  /*54b0*/  MUFU.EX2 R94, R94 ;  /* 0x0000005e005e7308 */ /* 0x000e620000000800 */
[----:B--2---:R-:W-:-:S01]  /*54c0*/  FADD.FTZ R7, R27, R90 ;  /* 0x0000005a1b077221 */ /* 0x004fc20000010000 */
[----:B------:R-:W-:Y:S02]  /*54d0*/  CS2R R66, SRZ ;  /* 0x0000000000427805 */ /* 0x000fe4000001ff00 */
[----:B------:R-:W-:-:S04]  /*54e0*/  CS2R R90, SRZ ;  /* 0x00000000005a7805 */ /* 0x000fc8000001ff00 */
[----:B------:R2:W3:Y:S01]  /*54f0*/  MUFU.EX2 R3, R74 ;  /* 0x0000004a00037308 */ /* 0x0004e20000000800 */
[----:B0-----:R-:W-:-:S07]  /*5500*/  FADD.FTZ R4, R70, R5 ;  /* 0x0000000546047221 */ /* 0x001fce0000010000 */
[----:B------:R-:W-:Y:S01]  /*5510*/  MUFU.EX2 R31, R31 ;  /* 0x0000001f001f7308 */ /* 0x000fe20000000800 */
[----:B-1----:R-:W-:-:S01]  /*5520*/  FADD.FTZ R10, R94, R7 ;  /* 0x000000075e0a7221 */ /* 0x002fc20000010000 */
[----:B--2---:R-:W-:-:S06]  /*5530*/  CS2R R74, SRZ ;  /* 0x00000000004a7805 */ /* 0x004fcc000001ff00 */
[----:B------:R-:W-:Y:S01]  /*5540*/  MUFU.EX2 R71, R71 ;  /* 0x0000004700477308 */ /* 0x000fe20000000800 */
[----:B---3--:R-:W-:-:S07]  /*5550*/  FADD.FTZ R4, R3, R4 ;  /* 0x0000000403047221 */ /* 0x008fce0000010000 */
[----:B------:R0:W1:Y:S08]  /*5560*/  MUFU.EX2 R6, R37 ;  /* 0x0000002500067308 */ /* 0x0000700000000800 */
[----:B------:R2:W3:Y:S01]  /*5570*/  MUFU.EX2 R8, R39 ;  /* 0x0000002700087308 */ /* 0x0004e20000000800 */
[----:B0-----:R-:W-:Y:S02]  /*5580*/  CS2R R36, SRZ ;  /* 0x0000000000247805 */ /* 0x001fe4000001ff00 */
[----:B-1----:R-:W-:Y:S01]  /*5590*/  F2FP.SATFINITE.E4M3.F32.PACK_AB_MERGE_C R5, R6, R71, RZ ;  /* 0x000000470605723e */ /* 0x002fe200048070ff */
[----:B------:R-:W-:-:S01]  /*55a0*/  FADD.FTZ R71, R71, R4 ;  /* 0x0000000447477221 */ /* 0x000fc20000010000 */
[----:B--2---:R-:W-:-:S02]  /*55b0*/  CS2R R38, SRZ ;  /* 0x0000000000267805 */ /* 0x004fc4000001ff00 */
[----:B------:R-:W-:Y:S01]  /*55c0*/  F2FP.SATFINITE.E4M3.F32.PACK_AB_MERGE_C R202, R3, R70, R5 ;  /* 0x0000004603ca723e */ /* 0x000fe20004807005 */
[----:B------:R-:W-:Y:S01]  /*55d0*/  FADD.FTZ R4, R6, R71 ;  /* 0x0000004706047221 */ /* 0x000fe20000010000 */
[----:B------:R-:W-:Y:S02]  /*55e0*/  CS2R R70, SRZ ;  /* 0x0000000000467805 */ /* 0x000fe4000001ff00 */
[----:B---3--:R-:W-:Y:S01]  /*55f0*/  F2FP.SATFINITE.E4M3.F32.PACK_AB_MERGE_C R7, R8, R31, RZ ;  /* 0x0000001f0807723e */ /* 0x008fe200048070ff */
[----:B------:R-:W-:-:S03]  /*5600*/  FADD.FTZ R31, R31, R10 ;  /* 0x0000000a1f1f7221 */ /* 0x000fc60000010000 */
[----:B------:R-:W-:Y:S01]  /*5610*/  F2FP.SATFINITE.E4M3.F32.PACK_AB_MERGE_C R203, R94, R27, R7 ;  /* 0x0000001b5ecb723e */ /* 0x000fe20004807007 */
[----:B------:R-:W-:-:S01]  /*5620*/  FADD.FTZ R3, R8, R31 ;  /* 0x0000001f08037221 */ /* 0x000fc20000010000 */
        /* <DEDUP_REMOVED lines=56> */
.L_x_2511:
[----:B------:R-:W-:Y:S01]  /*59b0*/  ISETP.NE.AND P2, PT, RZ, UR50, PT ;  /* 0x00000032ff007c0c */ /* 0x000fe2000bf45270 */
[----:B------:R-:W-:-:S04]  /*59c0*/  UISETP.NE.AND UP0, UPT, UR4, 0x1, UPT ;  /* 0x000000010400788c */ /* 0x000fc8000bf05270 */
[----:B------:R-:W-:-:S04]  /*59d0*/  USEL UR41, URZ, 0x1, UP0 ;  /* 0x000000013f297887 */ /* 0x000fc80008000000 */
[----:B------:R-:W-:-:S04]  /*59e0*/  ULOP3.LUT UR41, UR7, UR41, URZ, 0x3c, !UPT ;  /* 0x0000002907297292 */ /* 0x000fc8000f8e3c3f */
[----:B------:R-:W-:Y:S08]  /*59f0*/  @P2 BRA `(.L_x_2501) ;  /* 0x0000000000382947 */ /* 0x000ff00003800000 */
[----:B------:R-:W-:Y:S05]  /*5a00*/  @!P1 BRA `(.L_x_2502) ;  /* 0x0000000000049947 */ /* 0x000fea0003800000 */
[----:B------:R-:W-:Y:S01]  /*5a10*/  BPT.TRAP 0x1 ;  /* 0x000000040000795c */ /* 0x000fe20000300000 */
.L_x_2502:
        /* <DEDUP_REMOVED lines=9> */
.L_x_2503:
[----:B-1----:R-:W-:Y:S05]  /*5ab0*/  @P0 BRA `(.L_x_2501) ;  /* 0x0000000000080947 */ /* 0x002fea0003800000 */
[----:B------:R-:W1:Y:S02]  /*5ac0*/  SYNCS.PHASECHK.TRANS64.TRYWAIT P0, [UR5+0x33430], R0 ;  /* 0x03343000ff0075a7 */ /* 0x000e640008000145 */
[----:B-1----:R-:W-:Y:S05]  /*5ad0*/  @!P0 BRA `(.L_x_2504) ;  /* 0x0000013c00d48947 */ /* 0x002fea0003800000 */
.L_x_2501:
[----:B------:R-:W2:Y:S01]  /*5ae0*/  S2R R2, SR_TID.X ;  /* 0x0000000000027919 */ /* 0x000ea20000002100 */
        /* <DEDUP_REMOVED lines=21> */
[----:B--2---:R-:W-:Y:S01]  /*5c40*/  SHF.R.U32.HI R2, RZ, 0x7, R2 ;  /* 0x00000007ff027819 */ /* 0x004fe20000011602 */
[----:B------:R-:W-:Y:S01]  /*5c50*/  UMOV UR23, 0x80000020 ;  /* 0x8000002000177882 */ /* 0x000fe20000000000 */
[----:B------:R-:W-:Y:S01]  /*5c60*/  UIADD3 UR26, UR5, 0x502, URZ ;  /* 0x00000502051a7890 */ /* 0x000fe2000fffe03f */
[----:B------:R-:W-:-:S02]  /*5c70*/  UMOV UR27, 0x80000020 ;  /* 0x80000020001b7882 */ /* 0x000fc40000000000 */
[----:B01----:R-:W-:-:S05]  /*5c80*/  VIADD R0, R2, 0x8 ;  /* 0x0000000802007836 */ /* 0x003fca0000000000 */
        /* <DEDUP_REMOVED lines=165> */
.L_x_2506:
[----:B------:R-:W-:Y:S01]  /*66e0*/  ULEA UR5, UR4, UR39, 0x3 ;  /* 0x0000002704057291 */ /* 0x000fe2000f8e183f */
[----:B------:R-:W-:-:S05]  /*66f0*/  IMAD.U32 R0, RZ, RZ, UR7 ;  /* 0x00000007ff007e24 */ /* 0x000fca000f8e00ff */
[----:B------:R-:W-:-:S04]  /*6700*/  SHF.L.U32 R0, R0, 0x1f, RZ ;  /* 0x0000001f00007819 */ /* 0x000fc800000006ff */
[----:B------:R0:W1:Y:S01]  /*6710*/  SYNCS.PHASECHK.TRANS64.TRYWAIT P0, [UR5+0x33450], R0 ;  /* 0x03345000ff0075a7 */ /* 0x0000620008000145 */
[----:B------:R-:W-:Y:S05]  /*6720*/  @!P1 BRA `(.L_x_2507) ;  /* 0x0000000000049947 */ /* 0x000fea0003800000 */
[----:B------:R-:W-:Y:S01]  /*6730*/  BPT.TRAP 0x1 ;  /* 0x000000040000795c */ /* 0x000fe20000300000 */
.L_x_2507:
[----:B-1----:R-:W-:Y:S05]  /*6740*/  @P0 BRA `(.L_x_2505) ;  /* 0x0000000000080947 */ /* 0x002fea0003800000 */
[----:B------:R-:W1:Y:S02]  /*6750*/  SYNCS.PHASECHK.TRANS64.TRYWAIT P0, [UR5+0x33450], R0 ;  /* 0x03345000ff0075a7 */ /* 0x000e640008000145 */
[----:B-1----:R-:W-:Y:S05]  /*6760*/  @!P0 BRA `(.L_x_2508) ;  /* 0x0000013000c88947 */ /* 0x002fea0003800000 */
.L_x_2505:
        /* <DEDUP_REMOVED lines=36> */
.L_x_2509:
[----:B------:R-:W-:Y:S01]  /*69b0*/  UISETP.NE.AND UP0, UPT, UR52, URZ, UPT ;  /* 0x0000003f3400728c */ /* 0x000fe2000bf05270 */
[----:B------:R-:W-:-:S05]  /*69c0*/  VIADD R8, R17, UR49 ;  /* 0x0000003111087c36 */ /* 0x000fca0008000000 */
[----:B------:R-:W-:Y:S02]  /*69d0*/  PLOP3.LUT P0, PT, PT, PT, UP0, 0x80, 0x0 ;  /* 0x000000000000781c */ /* 0x000fe40003f0f008 */
[----:B------:R-:W-:-:S03]  /*69e0*/  PLOP3.LUT P2, PT, PT, PT, UP0, 0x80, 0x0 ;  /* 0x000000000000781c */ /* 0x000fc60003f4f008 */
[----:B------:R-:W-:-:S08]  /*69f0*/  @UP0 ULDC UR5, c[0x0][0x44c] ;  /* 0x0001130000050ab9 */ /* 0x000fd00000000800 */
[----:B0-----:R-:W-:Y:S01]  /*6a00*/  @P0 IMAD.HI.U32 R0, R8, UR5, RZ ;  /* 0x0000000508000c27 */ /* 0x001fe2000f8e00ff */
[----:B------:R-:W-:-:S04]  /*6a10*/  @UP0 ULDC UR5, c[0x0][0x450] ;  /* 0x0001140000050ab9 */ /* 0x000fc80000000800 */
[----:B------:R-:W-:Y:S01]  /*6a20*/  @P2 SHF.R.U32.HI R8, RZ, UR5, R0 ;  /* 0x00000005ff082c19 */ /* 0x000fe20008011600 */
[----:B------:R-:W-:-:S04]  /*6a30*/  UIMAD UR5, UR6, -0xa0, URZ ;  /* 0xffffff60060578a4 */ /* 0x000fc8000f8e023f */
[----:B------:R-:W0:Y:S02]  /*6a40*/  SHFL.IDX PT, R7, R8, RZ, 0x1c1f ;  /* 0x001c1fff08077589 */ /* 0x000e2400000e0000 */
[----:B------:R-:W-:Y:S01]  /*6a50*/  IMAD.U32 R9, RZ, RZ, UR5 ;  /* 0x00000005ff097e24 */ /* 0x000fe2000f8e00ff */
[----:B------:R-:W-:-:S04]  /*6a60*/  ULEA UR5, UR38, UR39, 0x3 ;  /* 0x0000002726057291 */ /* 0x000fc8000f8e183f */
[----:B------:R-:W-:Y:S01]  /*6a70*/  IADD3 R2, -R16, 0x1, R9 ;  /* 0x0000000110027810 */ /* 0x000fe20007ffe109 */
[----:B------:R-:W-:Y:S01]  /*6a80*/  IMAD.U32 R9, RZ, RZ, UR42 ;  /* 0x0000002aff097e24 */ /* 0x000fe2000f8e00ff */
[----:B------:R-:W-:-:S04]  /*6a90*/  UIADD3 UR5, UR5, 0x33440, URZ ;  /* 0x0003344005057890 */ /* 0x000fc8000fffe03f */
[----:B------:R-:W-:Y:S01]  /*6aa0*/  IADD3 R2, -R9, UR51, R2 ;  /* 0x0000003309027c10 */ /* 0x000fe2000fffe102 */
[----:B------:R-:W-:-:S09]  /*6ab0*/  UPRMT UR5, UR56, 0x654, UR5 ;  /* 0x0000065438057896 */ /* 0x000fd20008000005 */
[----:B------:R-:W-:Y:S01]  /*6ac0*/  SYNCS.ARRIVE.TRANS64.RED.A1T0 RZ, [UR5], RZ ;  /* 0x000000ffffff79a7 */ /* 0x000fe20008100405 */
[----:B0-----:R-:W-:-:S05]  /*6ad0*/  IMAD.IADD R0, R2, 0x1, R7 ;  /* 0x0000000102007824 */ /* 0x001fca00078e0207 */
        /* <DEDUP_REMOVED lines=100> */
[C---:B------:R-:W-:Y:S02]  /*7120*/  ISETP.GT.AND P3, PT, R0.reuse, 0x88, PT ;  /* 0x000000880000780c */ /* 0x040fe40003f64270 */
[----:B------:R-:W-:-:S02]  /*7130*/  ISETP.GT.AND P4, PT, R0, 0x89, PT ;  /* 0x000000890000780c */ /* 0x000fc40003f84270 */
[C---:B------:R-:W-:Y:S02]  /*7140*/  ISETP.GT.AND P6, PT, R0.reuse, 0x90, PT ;  /* 0x000000900000780c */ /* 0x040fe40003fc4270 */
[C---:B------:R-:W-:Y:S02]  /*7150*/  ISETP.GT.AND P5, PT, R0.reuse, 0x91, PT ;  /* 0x000000910000780c */ /* 0x040fe40003fa4270 */
[C---:B------:R-:W-:Y:S02]  /*7160*/  ISETP.GT.AND P0, PT, R0.reuse, 0x98, PT ;  /* 0x000000980000780c */ /* 0x040fe40003f04270 */
[----:B------:R-:W-:Y:S02]  /*7170*/  ISETP.GT.AND P2, PT, R0, 0x99, PT ;  /* 0x000000990000780c */ /* 0x000fe40003f44270 */
[----:B------:R-:W-:Y:S02]  /*7180*/  FMNMX.FTZ R0, R120, R9, !PT ;  /* 0x0000000978007209 */ /* 0x000fe40007810000 */
[----:B------:R-:W-:-:S02]  /*7190*/  FSEL R124, R124, -INF , P3 ;  /* 0xff8000007c7c7808 */ /* 0x000fc40001800000 */
[----:B------:R-:W-:Y:S02]  /*71a0*/  FMNMX.FTZ R9, R121, R0, !PT ;  /* 0x0000000079097209 */ /* 0x000fe40007810000 */
[----:B------:R-:W-:Y:S02]  /*71b0*/  FSEL R125, R125, -INF , P4 ;  /* 0xff8000007d7d7808 */ /* 0x000fe40002000000 */
[----:B------:R-:W-:Y:S02]  /*71c0*/  FMNMX.FTZ R0, R124, R9, !PT ;  /* 0x000000097c007209 */ /* 0x000fe40007810000 */
[----:B------:R-:W-:Y:S02]  /*71d0*/  FSEL R128, R128, -INF , P6 ;  /* 0xff80000080807808 */ /* 0x000fe40003000000 */
[----:B------:R-:W-:Y:S02]  /*71e0*/  FMNMX.FTZ R9, R125, R0, !PT ;  /* 0x000000007d097209 */ /* 0x000fe40007810000 */
[----:B------:R-:W-:-:S02]  /*71f0*/  FSEL R129, R129, -INF , P5 ;  /* 0xff80000081817808 */ /* 0x000fc40002800000 */
[----:B------:R-:W-:Y:S02]  /*7200*/  FMNMX.FTZ R0, R128, R9, !PT ;  /* 0x0000000980007209 */ /* 0x000fe40007810000 */
[----:B------:R-:W-:Y:S02]  /*7210*/  FSEL R132, R132, -INF , P0 ;  /* 0xff80000084847808 */ /* 0x000fe40000000000 */
[----:B------:R-:W-:Y:S02]  /*7220*/  FMNMX.FTZ R9, R129, R0, !PT ;  /* 0x0000000081097209 */ /* 0x000fe40007810000 */
[----:B------:R-:W-:Y:S02]  /*7230*/  FSEL R133, R133, -INF , P2 ;  /* 0xff80000085857808 */ /* 0x000fe40001000000 */
[----:B------:R-:W-:-:S04]  /*7240*/  FMNMX.FTZ R0, R132, R9, !PT ;  /* 0x0000000984007209 */ /* 0x000fc80007810000 */
[----:B------:R-:W-:-:S05]  /*7250*/  FMNMX.FTZ R10, R133, R0, !PT ;  /* 0x00000000850a7209 */ /* 0x000fca0007810000 */
[----:B------:R-:W0:Y:S02]  /*7260*/  SHFL.BFLY PT, R9, R10, 0x2, 0x1f ;  /* 0x0c401f000a097f89 */ /* 0x000e2400000e0000 */
[----:B0-----:R-:W-:Y:S02]  /*7270*/  FMNMX.FTZ R11, R10, R9, !PT ;  /* 0x000000090a0b7209 */ /* 0x001fe40007810000 */
[----:B------:R-:W0:Y:S04]  /*7280*/  SHFL.IDX PT, R9, R8, 0x1, 0x1c1f ;  /* 0x003c1f0008097f89 */ /* 0x000e2800000e0000 */
[----:B------:R-:W1:Y:S01]  /*7290*/  SHFL.BFLY PT, R12, R11, 0x1, 0x1f ;  /* 0x0c201f000b0c7f89 */ /* 0x000e6200000e0000 */
[----:B0-----:R-:W-:Y:S02]  /*72a0*/  IMAD.IADD R0, R2, 0x1, R9 ;  /* 0x0000000102007824 */ /* 0x001fe400078e0209 */
[----:B------:R-:W-:Y:S01]  /*72b0*/  IMAD.U32 R9, RZ, RZ, UR40 ;  /* 0x00000028ff097e24 */ /* 0x000fe2000f8e00ff */
[----:B-1----:R-:W-:-:S02]  /*72c0*/  FMNMX.FTZ R2, R11, R12, !PT ;  /* 0x0000000c0b027209 */ /* 0x002fc40007810000 */
[C---:B------:R-:W-:Y:S02]  /*72d0*/  ISETP.GT.AND P6, PT, R0.reuse, RZ, PT ;  /* 0x000000ff0000720c */ /* 0x040fe40003fc4270 */
[----:B------:R-:W-:Y:S01]  /*72e0*/  ISETP.GT.AND P5, PT, R0, 0x11, PT ;  /* 0x000000110000780c */ /* 0x000fe20003fa4270 */
[----:B------:R-:W-:-:S01]  /*72f0*/  FFMA.FTZ R8, R2, R9, -8 ;  /* 0xc100000002087423 */ /* 0x000fc20000010009 */
[----:B------:R-:W-:Y:S02]  /*7300*/  FSEL R186, R186, -INF , P6 ;  /* 0xff800000baba7808 */ /* 0x000fe40003000000 */
[----:B------:R-:W-:Y:S02]  /*7310*/  ISETP.GT.AND P6, PT, R0, 0x18, PT ;  /* 0x000000180000780c */ /* 0x000fe40003fc4270 */
[----:B------:R-:W-:Y:S02]  /*7320*/  FSEL R195, R195, -INF , P5 ;  /* 0xff800000c3c37808 */ /* 0x000fe40002800000 */
[----:B------:R-:W-:-:S02]  /*7330*/  FSEL R198, R198, -INF , P6 ;  /* 0xff800000c6c67808 */ /* 0x000fc40003000000 */
[C---:B------:R-:W-:Y:S02]  /*7340*/  ISETP.GT.AND P3, PT, R0.reuse, 0x9, PT ;  /* 0x000000090000780c */ /* 0x040fe40003f64270 */
[C---:B------:R-:W-:Y:S02]  /*7350*/  ISETP.GT.AND P5, PT, R0.reuse, 0x20, PT ;  /* 0x000000200000780c */ /* 0x040fe40003fa4270 */
[----:B------:R-:W-:Y:S02]  /*7360*/  ISETP.GT.AND P6, PT, R0, 0x28, PT ;  /* 0x000000280000780c */ /* 0x000fe40003fc4270 */
[----:B------:R-:W-:Y:S02]  /*7370*/  FSEL R191, R191, -INF , P3 ;  /* 0xff800000bfbf7808 */ /* 0x000fe40001800000 */
        /* <DEDUP_REMOVED lines=16> */
[C---:B------:R-:W-:Y:S02]  /*7480*/  ISETP.GT.AND P3, PT, R0.reuse, 0x51, PT ;  /* 0x000000510000780c */ /* 0x040fe40003f64270 */
[C---:B------:R-:W-:Y:S02]  /*7490*/  ISETP.GT.AND P6, PT, R0.reuse, 0x58, PT ;  /* 0x000000580000780c */ /* 0x040fe40003fc4270 */
[----:B------:R-:W-:Y:S02]  /*74a0*/  ISETP.GT.AND P5, PT, R0, 0x59, PT ;  /* 0x000000590000780c */ /* 0x000fe40003fa4270 */
[----:B------:R-:W-:-:S02]  /*74b0*/  FSEL R190, R190, -INF , P2 ;  /* 0xff800000bebe7808 */ /* 0x000fc40001000000 */
[----:B------:R-:W-:Y:S02]  /*74c0*/  FSEL R194, R194, -INF , P4 ;  /* 0xff800000c2c27808 */ /* 0x000fe40002000000 */
[----:B------:R-:W-:Y:S02]  /*74d0*/  FSEL R163, R163, -INF , P3 ;  /* 0xff800000a3a37808 */ /* 0x000fe40001800000 */
[----:B------:R-:W-:Y:S02]  /*74e0*/  FSEL R166, R166, -INF , P6 ;  /* 0xff800000a6a67808 */ /* 0x000fe40003000000 */
[----:B------:R-:W-:Y:S02]  /*74f0*/  FSEL R167, R167, -INF , P5 ;  /* 0xff800000a7a77808 */ /* 0x000fe40002800000 */
[C---:B------:R-:W-:Y:S02]  /*7500*/  ISETP.GT.AND P2, PT, R0.reuse, 0x29, PT ;  /* 0x000000290000780c */ /* 0x040fe40003f44270 */
[----:B------:R-:W-:-:S02]  /*7510*/  ISETP.GT.AND P4, PT, R0, 0x31, PT ;  /* 0x000000310000780c */ /* 0x000fc40003f84270 */
[C---:B------:R-:W-:Y:S02]  /*7520*/  ISETP.GT.AND P3, PT, R0.reuse, 0x60, PT ;  /* 0x000000600000780c */ /* 0x040fe40003f64270 */
[C---:B------:R-:W-:Y:S02]  /*7530*/  ISETP.GT.AND P6, PT, R0.reuse, 0x61, PT ;  /* 0x000000610000780c */ /* 0x040fe40003fc4270 */
[----:B------:R-:W-:Y:S02]  /*7540*/  ISETP.GT.AND P5, PT, R0, 0x68, PT ;  /* 0x000000680000780c */ /* 0x000fe40003fa4270 */
[----:B------:R-:W-:Y:S02]  /*7550*/  FSEL R175, R175, -INF , P2 ;  /* 0xff800000afaf7808 */ /* 0x000fe40001000000 */
[----:B------:R-:W-:Y:S02]  /*7560*/  FSEL R179, R179, -INF , P4 ;  /* 0xff800000b3b37808 */ /* 0x000fe40002000000 */
[----:B------:R-:W-:-:S02]  /*7570*/  FSEL R138, R138, -INF , P3 ;  /* 0xff8000008a8a7808 */ /* 0x000fc40001800000 */
[----:B------:R-:W-:Y:S02]  /*7580*/  FSEL R139, R139, -INF , P6 ;  /* 0xff8000008b8b7808 */ /* 0x000fe40003000000 */
[----:B------:R-:W-:Y:S02]  /*7590*/  FSEL R142, R142, -INF , P5 ;  /* 0xff8000008e8e7808 */ /* 0x000fe40002800000 */
[C---:B------:R-:W-:Y:S02]  /*75a0*/  ISETP.GT.AND P0, PT, R0.reuse, 0x1, PT ;  /* 0x000000010000780c */ /* 0x040fe40003f04270 */
[C---:B------:R-:W-:Y:S02]  /*75b0*/  ISETP.GT.AND P2, PT, R0.reuse, 0x49, PT ;  /* 0x000000490000780c */ /* 0x040fe40003f44270 */
[C---:B------:R-:W-:Y:S02]  /*75c0*/  ISETP.GT.AND P4, PT, R0.reuse, 0x50, PT ;  /* 0x000000500000780c */ /* 0x040fe40003f84270 */
[----:B------:R-:W-:-:S02]  /*75d0*/  ISETP.GT.AND P3, PT, R0, 0x71, PT ;  /* 0x000000710000780c */ /* 0x000fc40003f64270 */
[C---:B------:R-:W-:Y:S02]  /*75e0*/  ISETP.GT.AND P6, PT, R0.reuse, 0x78, PT ;  /* 0x000000780000780c */ /* 0x040fe40003fc4270 */
[----:B------:R-:W-:Y:S02]  /*75f0*/  ISETP.GT.AND P5, PT, R0, 0x79, PT ;  /* 0x000000790000780c */ /* 0x000fe40003fa4270 */
[----:B------:R-:W-:Y:S02]  /*7600*/  FSEL R187, R187, -INF , P0 ;  /* 0xff800000bbbb7808 */ /* 0x000fe40000000000 */
        /* <DEDUP_REMOVED lines=23> */
[----:B------:R-:W-:Y:S02]  /*7780*/  FMNMX.FTZ R0, R186, R5, !PT ;  /* 0x00000005ba007209 */ /* 0x000fe40007810000 */
[----:B------:R-:W-:Y:S02]  /*7790*/  FSEL R171, R171, -INF , P0 ;  /* 0xff800000abab7808 */ /* 0x000fe40000000000 */
[----:B------:R-:W-:Y:S02]  /*77a0*/  FMNMX.FTZ R15, R187, R0, !PT ;  /* 0x00000000bb0f7209 */ /* 0x000fe40007810000 */
[----:B------:R-:W-:-:S02]  /*77b0*/  FSETP.NEU.FTZ.AND P0, PT, R2, -INF , PT ;  /* 0xff8000000200780b */ /* 0x000fc40003f1d000 */
[----:B------:R-:W-:Y:S02]  /*77c0*/  FMNMX.FTZ R0, R190, R15, !PT ;  /* 0x0000000fbe007209 */ /* 0x000fe40007810000 */
[----:B------:R-:W-:Y:S02]  /*77d0*/  FSEL R8, R8, RZ, P0 ;  /* 0x000000ff08087208 */ /* 0x000fe40000000000 */
[----:B------:R-:W-:Y:S02]  /*77e0*/  FMNMX.FTZ R21, R191, R0, !PT ;  /* 0x00000000bf157209 */ /* 0x000fe40007810000 */
[----:B------:R-:W-:Y:S01]  /*77f0*/  FSEL R127, R127, -INF , P2 ;  /* 0xff8000007f7f7808 */ /* 0x000fe20001000000 */
[--C-:B------:R-:W-:Y:S01]  /*7800*/  FFMA.FTZ R184, R168, UR40, -R8.reuse ;  /* 0x00000028a8b87c23 */ /* 0x100fe20008010808 */
[----:B------:R-:W-:Y:S01]  /*7810*/  FMNMX.FTZ R0, R194, R21, !PT ;  /* 0x00000015c2007209 */ /* 0x000fe20007810000 */
[--C-:B------:R-:W-:Y:S01]  /*7820*/  FFMA.FTZ R168, R169, UR40, -R8.reuse ;  /* 0x00000028a9a87c23 */ /* 0x100fe20008010808 */
[----:B------:R-:W-:-:S01]  /*7830*/  FFMA.FTZ R10, R185, UR40, -R8 ;  /* 0x00000028b90a7c23 */ /* 0x000fc20008010808 */
[--C-:B------:R-:W-:Y:S01]  /*7840*/  FFMA.FTZ R185, R172, UR40, -R8.reuse ;  /* 0x00000028acb97c23 */ /* 0x100fe20008010808 */
[----:B------:R-:W-:Y:S01]  /*7850*/  FMNMX.FTZ R21, R195, R0, !PT ;  /* 0x00000000c3157209 */ /* 0x000fe20007810000 */
[--C-:B------:R-:W-:Y:S01]  /*7860*/  FFMA.FTZ R172, R173, UR40, -R8.reuse ;  /* 0x00000028adac7c23 */ /* 0x100fe20008010808 */
[----:B------:R0:W-:Y:S01]  /*7870*/  MUFU.EX2 R15, R184 ;  /* 0x000000b8000f7308 */ /* 0x0001e20000000800 */
        /* <DEDUP_REMOVED lines=8> */
[----:B0-----:R-:W-:-:S01]  /*7900*/  FFMA.FTZ R184, R176, UR40, -R8 ;  /* 0x00000028b0b87c23 */ /* 0x001fc20008010808 */
[--C-:B------:R-:W-:Y:S01]  /*7910*/  FFMA.FTZ R176, R177, UR40, -R8.reuse ;  /* 0x00000028b1b07c23 */ /* 0x100fe20008010808 */
[----:B------:R-:W-:Y:S01]  /*7920*/  FMNMX.FTZ R0, R170, R169, !PT ;  /* 0x000000a9aa007209 */ /* 0x000fe20007810000 */
[--C-:B------:R-:W-:Y:S01]  /*7930*/  FFMA.FTZ R11, R192, UR40, -R8.reuse ;  /* 0x00000028c00b7c23 */ /* 0x100fe20008010808 */
[----:B------:R-:W-:Y:S01]  /*7940*/  FSEL R135, R135, -INF , P5 ;  /* 0xff80000087877808 */ /* 0x000fe20002800000 */
[--C-:B------:R-:W-:Y:S01]  /*7950*/  FFMA.FTZ R14, R193, UR40, -R8.reuse ;  /* 0x00000028c10e7c23 */ /* 0x100fe20008010808 */
[----:B------:R-:W-:Y:S01]  /*7960*/  FMNMX.FTZ R169, R171, R0, !PT ;  /* 0x00000000aba97209 */ /* 0x000fe20007810000 */
[--C-:B------:R-:W-:Y:S01]  /*7970*/  FFMA.FTZ R13, R196, UR40, -R8.reuse ;  /* 0x00000028c40d7c23 */ /* 0x100fe20008010808 */
[----:B-1----:R-:W-:-:S01]  /*7980*/  FFMA.FTZ R185, R180, UR40, -R8 ;  /* 0x00000028b4b97c23 */ /* 0x002fc20008010808 */
[--C-:B------:R-:W-:Y:S01]  /*7990*/  FFMA.FTZ R180, R181, UR40, -R8.reuse ;  /* 0x00000028b5b47c23 */ /* 0x100fe20008010808 */
[----:B------:R-:W-:Y:S01]  /*79a0*/  FMNMX.FTZ R0, R174, R169, !PT ;  /* 0x000000a9ae007209 */ /* 0x000fe20007810000 */
[--C-:B------:R-:W-:Y:S01]  /*79b0*/  FFMA.FTZ R181, R136, UR40, -R8.reuse ;  /* 0x0000002888b57c23 */ /* 0x100fe20008010808 */
[----:B------:R-:W-:Y:S01]  /*79c0*/  FSEL R136, R130, -INF , P4 ;  /* 0xff80000082887808 */ /* 0x000fe20002000000 */
[--C-:B------:R-:W-:Y:S01]  /*79d0*/  FFMA.FTZ R20, R197, UR40, -R8.reuse ;  /* 0x00000028c5147c23 */ /* 0x100fe20008010808 */
[----:B------:R-:W-:Y:S01]  /*79e0*/  FMNMX.FTZ R173, R175, R0, !PT ;  /* 0x00000000afad7209 */ /* 0x000fe20007810000 */
[--C-:B------:R-:W-:Y:S01]  /*79f0*/  FFMA.FTZ R152, R152, UR40, -R8.reuse ;  /* 0x0000002898987c23 */ /* 0x100fe20008010808 */
[----:B------:R-:W-:Y:S01]  /*7a00*/  FSEL R189, R2, RZ, P0 ;  /* 0x000000ff02bd7208 */ /* 0x000fe20000000000 */
[--C-:B------:R-:W-:Y:S01]  /*7a10*/  FFMA.FTZ R153, R153, UR40, -R8.reuse ;  /* 0x0000002899997c23 */ /* 0x100fe20008010808 */
[----:B------:R-:W-:Y:S01]  /*7a20*/  FMNMX.FTZ R0, R178, R173, !PT ;  /* 0x000000adb2007209 */ /* 0x000fe20007810000 */
[--C-:B------:R-:W-:Y:S01]  /*7a30*/  FFMA.FTZ R156, R156, UR40, -R8.reuse ;  /* 0x000000289c9c7c23 */ /* 0x100fe20008010808 */
[----:B------:R-:W-:-:S01]  /*7a40*/  FFMA.FTZ R157, R157, UR40, -R8 ;  /* 0x000000289d9d7c23 */ /* 0x000fc20008010808 */
[----:B------:R-:W-:Y:S01]  /*7a50*/  FADD.FTZ R189, -R189, R6 ;  /* 0x00000006bdbd7221 */ /* 0x000fe20000010100 */
        /* <DEDUP_REMOVED lines=25> */
[----:B------:R-:W-:Y:S01]  /*7bf0*/  FFMA.FTZ R133, R133, UR40, -R8 ;  /* 0x0000002885857c23 */ /* 0x000fe20008010808 */
[----:B------:R0:W-:Y:S02]  /*7c00*/  MUFU.EX2 R169, R184 ;  /* 0x000000b800a97308 */ /* 0x0001e40000000800 */
[----:B------:R-:W-:-:S04]  /*7c10*/  FMNMX.FTZ R0, R162, R177, !PT ;  /* 0x000000b1a2007209 */ /* 0x000fc80007810000 */
[----:B------:R-:W-:Y:S02]  /*7c20*/  FMNMX.FTZ R177, R163, R0, !PT ;  /* 0x00000000a3b17209 */ /* 0x000fe40007810000 */
[----:B------:R-:W-:Y:S02]  /*7c30*/  MUFU.EX2 R7, R7 ;  /* 0x0000000700077308 */ /* 0x000fe40000000800 */
[----:B------:R-:W-:-:S04]  /*7c40*/  FMNMX.FTZ R0, R166, R177, !PT ;  /* 0x000000b1a6007209 */ /* 0x000fc80007810000 */
[----:B------:R-:W-:Y:S02]  /*7c50*/  FMNMX.FTZ R177, R167, R0, !PT ;  /* 0x00000000a7b17209 */ /* 0x000fe40007810000 */
[----:B------:R1:W-:Y:S02]  /*7c60*/  MUFU.EX2 R130, R181 ;  /* 0x000000b500827308 */ /* 0x0003e40000000800 */
[----:B------:R-:W-:-:S04]  /*7c70*/  FMNMX.FTZ R0, R138, R177, !PT ;  /* 0x000000b18a007209 */ /* 0x000fc80007810000 */
[----:B------:R-:W-:Y:S02]  /*7c80*/  FMNMX.FTZ R177, R139, R0, !PT ;  /* 0x000000008bb17209 */ /* 0x000fe40007810000 */
[----:B------:R-:W-:Y:S02]  /*7c90*/  MUFU.EX2 R10, R10 ;  /* 0x0000000a000a7308 */ /* 0x000fe40000000800 */
        /* <DEDUP_REMOVED lines=20> */
[----:B------:R-:W-:Y:S03]  /*7de0*/  MUFU.EX2 R20, R20 ;  /* 0x0000001400147308 */ /* 0x000fe60000000800 */
[----:B------:R-:W3:Y:S05]  /*7df0*/  SHFL.BFLY PT, R177, R0, 0x2, 0x1f ;  /* 0x0c401f0000b17f89 */ /* 0x000eea00000e0000 */
[----:B------:R-:W-:Y:S08]  /*7e00*/  MUFU.EX2 R168, R168 ;  /* 0x000000a800a87308 */ /* 0x000ff00000000800 */
[----:B------:R-:W-:Y:S08]  /*7e10*/  MUFU.EX2 R172, R172 ;  /* 0x000000ac00ac7308 */ /* 0x000ff00000000800 */
[----:B------:R-:W-:Y:S01]  /*7e20*/  MUFU.EX2 R176, R176 ;  /* 0x000000b000b07308 */ /* 0x000fe20000000800 */
[----:B---3--:R-:W-:-:S05]  /*7e30*/  FMNMX.FTZ R177, R0, R177, !PT ;  /* 0x000000b100b17209 */ /* 0x008fca0007810000 */
[----:B------:R-:W3:Y:S02]  /*7e40*/  SHFL.BFLY PT, R0, R177, 0x1, 0x1f ;  /* 0x0c201f00b1007f89 */ /* 0x000ee400000e0000 */
[----:B------:R-:W-:Y:S08]  /*7e50*/  MUFU.EX2 R180, R180 ;  /* 0x000000b400b47308 */ /* 0x000ff00000000800 */
[----:B------:R-:W-:Y:S08]  /*7e60*/  MUFU.EX2 R152, R152 ;  /* 0x0000009800987308 */ /* 0x000ff00000000800 */
[----:B------:R-:W-:Y:S01]  /*7e70*/  MUFU.EX2 R153, R153 ;  /* 0x0000009900997308 */ /* 0x000fe20000000800 */
[----:B---3--:R-:W-:Y:S01]  /*7e80*/  FMNMX.FTZ R0, R177, R0, !PT ;  /* 0x00000000b1007209 */ /* 0x008fe20007810000 */
[----:B------:R-:W-:-:S06]  /*7e90*/  IMAD.U32 R177, RZ, RZ, UR40 ;  /* 0x00000028ffb17e24 */ /* 0x000fcc000f8e00ff */
[----:B------:R-:W-:Y:S01]  /*7ea0*/  MUFU.EX2 R156, R156 ;  /* 0x0000009c009c7308 */ /* 0x000fe20000000800 */
[C---:B------:R-:W-:Y:S01]  /*7eb0*/  FSETP.NEU.FTZ.AND P2, PT, R0.reuse, -INF , PT ;  /* 0xff8000000000780b */ /* 0x040fe20003f5d000 */
[----:B------:R-:W-:-:S03]  /*7ec0*/  FFMA.FTZ R177, R0, R177, -8 ;  /* 0xc100000000b17423 */ /* 0x000fc600000100b1 */
[----:B------:R-:W-:Y:S02]  /*7ed0*/  FSEL R6, R0, RZ, P2 ;  /* 0x000000ff00067208 */ /* 0x000fe40001000000 */
[----:B------:R-:W-:Y:S01]  /*7ee0*/  FSEL R8, R177, RZ, P2 ;  /* 0x000000ffb1087208 */ /* 0x000fe20001000000 */
[----:B------:R-:W-:Y:S02]  /*7ef0*/  MUFU.EX2 R157, R157 ;  /* 0x0000009d009d7308 */ /* 0x000fe40000000800 */
[----:B------:R-:W-:-:S01]  /*7f00*/  FADD.FTZ R5, -R6, R5 ;  /* 0x0000000506057221 */ /* 0x000fc20000010100 */
[----:B------:R-:W-:Y:S01]  /*7f10*/  FMUL.FTZ R6, R189, UR40 ;  /* 0x00000028bd067c20 */ /* 0x000fe20008410000 */
[----:B0-----:R-:W-:-:S01]  /*7f20*/  FFMA.FTZ R184, R186, UR40, -R8 ;  /* 0x00000028bab87c23 */ /* 0x001fc20008010808 */
[--C-:B------:R-:W-:Y:S01]  /*7f30*/  FFMA.FTZ R177, R187, UR40, -R8.reuse ;  /* 0x00000028bbb17c23 */ /* 0x100fe20008010808 */
[----:B------:R-:W-:Y:S01]  /*7f40*/  FMUL.FTZ R5, R5, UR40 ;  /* 0x0000002805057c20 */ /* 0x000fe20008410000 */
[--C-:B-1----:R-:W-:Y:S01]  /*7f50*/  FFMA.FTZ R181, R190, UR40, -R8.reuse ;  /* 0x00000028beb57c23 */ /* 0x102fe20008010808 */
[----:B------:R-:W-:-:S01]  /*7f60*/  FFMA.FTZ R186, R191, UR40, -R8 ;  /* 0x00000028bfba7c23 */ /* 0x000fc20008010808 */
[----:B------:R-:W0:Y:S01]  /*7f70*/  MUFU.EX2 R6, R6 ;  /* 0x0000000600067308 */ /* 0x000e220000000800 */
[----:B--2---:R-:W-:-:S01]  /*7f80*/  FFMA.FTZ R185, R194, UR40, -R8 ;  /* 0x00000028c2b97c23 */ /* 0x004fc20008010808 */
        /* <DEDUP_REMOVED lines=28> */
[--C-:B------:R-:W-:Y:S01]  /*8150*/  FFMA.FTZ R150, R150, UR40, -R8.reuse ;  /* 0x0000002896967c23 */ /* 0x100fe20008010808 */
[----:B------:R-:W-:-:S01]  /*8160*/  FFMA.FTZ R151, R151, UR40, -R8 ;  /* 0x0000002897977c23 */ /* 0x000fc20008010808 */
[----:B------:R-:W3:Y:S01]  /*8170*/  MUFU.EX2 R181, R181 ;  /* 0x000000b500b57308 */ /* 0x000ee20000000800 */
[----:B------:R-:W-:-:S01]  /*8180*/  FFMA.FTZ R122, R122, UR40, -R8 ;  /* 0x000000287a7a7c23 */ /* 0x000fc20008010808 */
[--C-:B------:R-:W-:Y:S01]  /*8190*/  FFMA.FTZ R123, R123, UR40, -R8.reuse ;  /* 0x000000287b7b7c23 */ /* 0x100fe20008010808 */
[----:B------:R-:W-:-:S01]  /*81a0*/  FFMA.FTZ R126, R126, UR40, -R8 ;  /* 0x000000287e7e7c23 */ /* 0x000fc20008010808 */
[--C-:B------:R-:W-:Y:S01]  /*81b0*/  FFMA.FTZ R127, R127, UR40, -R8.reuse ;  /* 0x000000287f7f7c23 */ /* 0x100fe20008010808 */
[----:B------:R-:W-:-:S01]  /*81c0*/  FFMA.FTZ R136, R136, UR40, -R8 ;  /* 0x0000002888887c23 */ /* 0x000fc20008010808 */
[--C-:B------:R-:W-:Y:S01]  /*81d0*/  FFMA.FTZ R131, R131, UR40, -R8.reuse ;  /* 0x0000002883837c23 */ /* 0x100fe20008010808 */
[----:B------:R-:W-:-:S01]  /*81e0*/  FFMA.FTZ R134, R134, UR40, -R8 ;  /* 0x0000002886867c23 */ /* 0x000fc20008010808 */
[----:B------:R-:W4:Y:S01]  /*81f0*/  MUFU.EX2 R186, R186 ;  /* 0x000000ba00ba7308 */ /* 0x000f220000000800 */
[----:B------:R-:W-:-:S01]  /*8200*/  FFMA.FTZ R8, R135, UR40, -R8 ;  /* 0x0000002887087c23 */ /* 0x000fc20008010808 */
[----:B0-----:R-:W-:Y:S01]  /*8210*/  FFMA.FTZ R135, R6, R4, R7 ;  /* 0x0000000406877223 */ /* 0x001fe20000010007 */
[----:B-1----:R-:W-:-:S03]  /*8220*/  FFMA.FTZ R4, R5, R3, R184 ;  /* 0x0000000305047223 */ /* 0x002fc600000100b8 */
[----:B------:R-:W-:Y:S01]  /*8230*/  FADD.FTZ R192, R10, R135 ;  /* 0x000000870ac07221 */ /* 0x000fe20000010000 */
[----:B--2---:R-:W-:-:S01]  /*8240*/  FADD.FTZ R4, R177, R4 ;  /* 0x00000004b1047221 */ /* 0x004fc20000010000 */
[----:B------:R-:W0:Y:S02]  /*8250*/  MUFU.EX2 R185, R185 ;  /* 0x000000b900b97308 */ /* 0x000e240000000800 */
[----:B------:R-:W-:-:S01]  /*8260*/  FADD.FTZ R3, R9, R192 ;  /* 0x000000c009037221 */ /* 0x000fc20000010000 */
[----:B---3--:R-:W-:-:S03]  /*8270*/  FADD.FTZ R135, R181, R4 ;  /* 0x00000004b5877221 */ /* 0x008fc60000010000 */
[----:B------:R-:W-:Y:S02]  /*8280*/  FADD.FTZ R4, R12, R3 ;  /* 0x000000030c047221 */ /* 0x000fe40000010000 */
[----:B------:R-:W1:Y:S01]  /*8290*/  MUFU.EX2 R188, R188 ;  /* 0x000000bc00bc7308 */ /* 0x000e620000000800 */
[----:B----4-:R-:W-:-:S01]  /*82a0*/  FADD.FTZ R192, R186, R135 ;  /* 0x00000087bac07221 */ /* 0x010fc20000010000 */
        /* <DEDUP_REMOVED lines=10> */
[----:B--2---:R-:W-:-:S01]  /*8350*/  FADD.FTZ R135, R187, R192 ;  /* 0x000000c0bb877221 */ /* 0x004fc20000010000 */
[----:B------:R-:W-:-:S06]  /*8360*/  FADD.FTZ R192, R168, R3 ;  /* 0x00000003a8c07221 */ /* 0x000fcc0000010000 */
[----:B------:R-:W2:Y:S01]  /*8370*/  MUFU.EX2 R171, R171 ;  /* 0x000000ab00ab7308 */ /* 0x000ea20000000800 */
[----:B0-----:R-:W-:-:S07]  /*8380*/  FADD.FTZ R135, R190, R135 ;  /* 0x00000087be877221 */ /* 0x001fce0000010000 */
        /* <DEDUP_REMOVED lines=22> */
[----:B------:R-:W-:-:S06]  /*84f0*/  FADD.FTZ R4, R152, R135 ;  /* 0x0000008798047221 */ /* 0x000fcc0000010000 */
        /* <DEDUP_REMOVED lines=24> */
[----:B-1----:R-:W-:-:S04]  /*8680*/  FADD.FTZ R3, R165, R4 ;  /* 0x00000004a5037221 */ /* 0x002fc80000010000 */
[----:B------:R-:W-:-:S03]  /*8690*/  FADD.FTZ R4, R130, R3 ;  /* 0x0000000382047221 */ /* 0x000fc60000010000 */
        /* <DEDUP_REMOVED lines=64> */
.L_x_2510:
        /* <DEDUP_REMOVED lines=148> */
.L_x_2500:
[----:B------:R-:W-:-:S06]  /*93e0*/  UISETP.GE.AND UP0, UPT, UR6, UR53, UPT ;  /* 0x000000350600728c */ /* 0x000fcc000bf06270 */
[----:B------:R-:W-:-:S13]  /*93f0*/  PLOP3.LUT P0, PT, PT, PT, UP0, 0x80, 0x0 ;  /* 0x000000000000781c */ /* 0x000fda0003f0f008 */
[----:B------:R-:W-:Y:S05]  /*9400*/  @!P0 BRA `(.L_x_2512) ;  /* 0x0000002c00b08947 */ /* 0x000fea0003800000 */
[----:B------:R-:W-:Y:S01]  /*9410*/  IMAD.MOV.U32 R5, RZ, RZ, R0 ;  /* 0x000000ffff057224 */ /* 0x000fe200078e0000 */
[----:B------:R-:W-:Y:S01]  /*9420*/  UMOV UR7, UR41 ;  /* 0x0000002900077c82 */ /* 0x000fe20008000000 */
[----:B------:R-:W-:Y:S01]  /*9430*/  IMAD.MOV.U32 R6, RZ, RZ, R2 ;  /* 0x000000ffff067224 */ /* 0x000fe200078e0002 */
[----:B------:R-:W-:-:S06]  /*9440*/  UMOV UR4, UR38 ;  /* 0x0000002600047c82 */ /* 0x000fcc0008000000 */
.L_x_2523:
        /* <DEDUP_REMOVED lines=9> */
.L_x_2514:
[----:B------:R-:W-:Y:S01]  /*94e0*/  ULEA UR5, UR38, UR39, 0x3 ;  /* 0x0000002726057291 */ /* 0x000fe2000f8e183f */
[----:B------:R-:W-:-:S05]  /*94f0*/  IMAD.U32 R0, RZ, RZ, UR41 ;  /* 0x00000029ff007e24 */ /* 0x000fca000f8e00ff */
[----:B------:R-:W-:-:S04]  /*9500*/  SHF.L.U32 R0, R0, 0x1f, RZ ;  /* 0x0000001f00007819 */ /* 0x000fc800000006ff */
[----:B------:R0:W1:Y:S01]  /*9510*/  SYNCS.PHASECHK.TRANS64.TRYWAIT P0, [UR5+0x33430], R0 ;  /* 0x03343000ff0075a7 */ /* 0x0000620008000145 */
[----:B------:R-:W-:Y:S05]  /*9520*/  @!P1 BRA `(.L_x_2515) ;  /* 0x0000000000049947 */ /* 0x000fea0003800000 */
[----:B------:R-:W-:Y:S01]  /*9530*/  BPT.TRAP 0x1 ;  /* 0x000000040000795c */ /* 0x000fe20000300000 */
.L_x_2515:
[----:B-1----:R-:W-:Y:S05]  /*9540*/  @P0 BRA `(.L_x_2513) ;  /* 0x0000000000080947 */ /* 0x002fea0003800000 */
[----:B------:R-:W1:Y:S02]  /*9550*/  SYNCS.PHASECHK.TRANS64.TRYWAIT P0, [UR5+0x33430], R0 ;  /* 0x03343000ff0075a7 */ /* 0x000e640008000145 */
[----:B-1----:R-:W-:Y:S05]  /*9560*/  @!P0 BRA `(.L_x_2516) ;  /* 0x0000010400608947 */ /* 0x002fea0003800000 */
.L_x_2513:
[----:B------:R-:W2:Y:S01]  /*9570*/  S2R R2, SR_TID.X ;  /* 0x0000000000027919 */ /* 0x000ea20000002100 */
[----:B------:R-:W-:Y:S01]  /*9580*/  UIMAD UR5, UR38, 0x780, UR48 ;  /* 0x00000780260578a4 */ /* 0x000fe2000f8e0230 */
[----:B------:R-:W-:Y:S01]  /*9590*/  UMOV UR31, 0x80000020 ;  /* 0x80000020001f7882 */ /* 0x000fe20000000000 */
[----:B------:R-:W-:Y:S02]  /*95a0*/  UMOV UR32, UR28 ;  /* 0x0000001c00207c82 */ /* 0x000fe40008000000 */
[----:B------:R-:W-:Y:S01]  /*95b0*/  UIADD3 UR34, UR5, 0x80, URZ ;  /* 0x0000008005227890 */ /* 0x000fe2000fffe03f */
[----:B------:R-:W-:Y:S02]  /*95c0*/  UMOV UR33, UR29 ;  /* 0x0000001d00217c82 */ /* 0x000fe40008000000 */
[----:B------:R-:W-:Y:S01]  /*95d0*/  UMOV UR30, UR5 ;  /* 0x00000005001e7c82 */ /* 0x000fe20008000000 */
[----:B------:R-:W-:Y:S01]  /*95e0*/  UMOV UR35, 0x80000020 ;  /* 0x8000002000237882 */ /* 0x000fe20000000000 */
[----:B------:R-:W-:Y:S01]  /*95f0*/  UIADD3 UR46, UR5, 0x100, URZ ;  /* 0x00000100052e7890 */ /* 0x000fe2000fffe03f */
[----:B------:R-:W-:Y:S01]  /*9600*/  UMOV UR44, UR28 ;  /* 0x0000001c002c7c82 */ /* 0x000fe20008000000 */
[----:B------:R-:W-:Y:S01]  /*9610*/  UMOV UR45, UR29 ;  /* 0x0000001d002d7c82 */ /* 0x000fe20008000000 */
        /* <DEDUP_REMOVED lines=178> */
.L_x_2518:
[----:B------:R-:W-:Y:S01]  /*a140*/  ULEA UR5, UR4, UR39, 0x3 ;  /* 0x0000002704057291 */ /* 0x000fe2000f8e183f */
[----:B------:R-:W-:-:S05]  /*a150*/  IMAD.U32 R0, RZ, RZ, UR7 ;  /* 0x00000007ff007e24 */ /* 0x000fca000f8e00ff */
[----:B------:R-:W-:-:S04]  /*a160*/  SHF.L.U32 R0, R0, 0x1f, RZ ;  /* 0x0000001f00007819 */ /* 0x000fc800000006ff */
[----:B------:R0:W1:Y:S01]  /*a170*/  SYNCS.PHASECHK.TRANS64.TRYWAIT P0, [UR5+0x33450], R0 ;  /* 0x03345000ff0075a7 */ /* 0x0000620008000145 */
[----:B------:R-:W-:Y:S05]  /*a180*/  @!P1 BRA `(.L_x_2519) ;  /* 0x0000000000049947 */ /* 0x000fea0003800000 */
[----:B------:R-:W-:Y:S01]  /*a190*/  BPT.TRAP 0x1 ;  /* 0x000000040000795c */ /* 0x000fe20000300000 */
.L_x_2519:
[----:B-1----:R-:W-:Y:S05]  /*a1a0*/  @P0 BRA `(.L_x_2517) ;  /* 0x0000000000080947 */ /* 0x002fea0003800000 */
[----:B------:R-:W1:Y:S02]  /*a1b0*/  SYNCS.PHASECHK.TRANS64.TRYWAIT P0, [UR5+0x33450], R0 ;  /* 0x03345000ff0075a7 */ /* 0x000e640008000145 */
[----:B-1----:R-:W-:Y:S05]  /*a1c0*/  @!P0 BRA `(.L_x_2520) ;  /* 0x000000f800608947 */ /* 0x002fea0003800000 */
.L_x_2517:
        /* <DEDUP_REMOVED lines=36> */
.L_x_2521:
[----:B0-----:R-:W-:Y:S01]  /*a410*/  FMNMX.FTZ R0, R184, R6, !PT ;  /* 0x00000006b8007209 */ /* 0x001fe20007810000 */
        /* <DEDUP_REMOVED lines=92> */
[C---:B------:R-:W-:Y:S01]  /*a9e0*/  FADD.FTZ R6, -R2.reuse, R6 ;  /* 0x0000000602067221 */ /* 0x040fe20000010100 */
[----:B------:R-:W-:-:S03]  /*a9f0*/  FFMA.FTZ R7, R2, R7, -8 ;  /* 0xc100000002077423 */ /* 0x000fc60000010007 */
[----:B------:R-:W-:Y:S01]  /*aa00*/  FMUL.FTZ R12, R6, UR40 ;  /* 0x00000028060c7c20 */ /* 0x000fe20008410000 */
[----:B------:R-:W-:-:S01]  /*aa10*/  FFMA.FTZ R20, R168, UR40, -R7 ;  /* 0x00000028a8147c23 */ /* 0x000fc20008010807 */
[----:B------:R-:W-:Y:S01]  /*aa20*/  FFMA.FTZ R21, R169, UR40, -R7 ;  /* 0x00000028a9157c23 */ /* 0x000fe20008010807 */
[----:B------:R-:W-:-:S01]  /*aa30*/  FADD.FTZ R6, -R0, R5 ;  /* 0x0000000500067221 */ /* 0x000fc20000010100 */
        /* <DEDUP_REMOVED lines=11> */
[----:B0-----:R-:W-:-:S01]  /*aaf0*/  FFMA.FTZ R12, R192, UR40, -R7 ;  /* 0x00000028c00c7c23 */ /* 0x001fc20008010807 */
        /* <DEDUP_REMOVED lines=26> */
[----:B------:R-:W-:Y:S01]  /*aca0*/  FFMA.FTZ R7, R133, UR40, -R7 ;  /* 0x0000002885077c23 */ /* 0x000fe20008010807 */
[----:B------:R-:W-:-:S02]  /*acb0*/  IMAD.U32 R133, RZ, RZ, UR40 ;  /* 0x00000028ff857e24 */ /* 0x000fc4000f8e00ff */
[----:B------:R-:W-:Y:S01]  /*acc0*/  FMUL.FTZ R6, R6, UR40 ;  /* 0x0000002806067c20 */ /* 0x000fe20008410000 */
[----:B------:R-:W0:Y:S01]  /*acd0*/  MUFU.EX2 R8, R8 ;  /* 0x0000000800087308 */ /* 0x000e220000000800 */
[----:B------:R-:W-:-:S04]  /*ace0*/  FFMA.FTZ R133, R0, R133, -8 ;  /* 0xc100000000857423 */ /* 0x000fc80000010085 */
[--C-:B------:R-:W-:Y:S01]  /*acf0*/  FFMA.FTZ R181, R186, UR40, -R133.reuse ;  /* 0x00000028bab57c23 */ /* 0x100fe20008010885 */
[----:B------:R-:W-:-:S02]  /*ad00*/  FFMA.FTZ R180, R187, UR40, -R133 ;  /* 0x00000028bbb47c23 */ /* 0x000fc40008010885 */
        /* <DEDUP_REMOVED lines=46> */
[----:B0-----:R-:W-:Y:S01]  /*aff0*/  FADD.FTZ R135, R9, R4 ;  /* 0x0000000409877221 */ /* 0x001fe20000010000 */
[----:B--2---:R-:W-:-:S01]  /*b000*/  FADD.FTZ R3, R180, R3 ;  /* 0x00000003b4037221 */ /* 0x004fc20000010000 */
[----:B------:R-:W0:Y:S02]  /*b010*/  MUFU.EX2 R11, R11 ;  /* 0x0000000b000b7308 */ /* 0x000e240000000800 */
[----:B-1----:R-:W-:-:S06]  /*b020*/  FADD.FTZ R4, R10, R135 ;  /* 0x000000870a047221 */ /* 0x002fcc0000010000 */
[----:B------:R-:W1:Y:S08]  /*b030*/  MUFU.EX2 R185, R185 ;  /* 0x000000b900b97308 */ /* 0x000e700000000800 */
[----:B------:R-:W2:Y:S08]  /*b040*/  MUFU.EX2 R12, R12 ;  /* 0x0000000c000c7308 */ /* 0x000eb00000000800 */
[----:B------:R-:W4:Y:S08]  /*b050*/  MUFU.EX2 R186, R186 ;  /* 0x000000ba00ba7308 */ /* 0x000f300000000800 */
[----:B------:R-:W5:Y:S08]  /*b060*/  MUFU.EX2 R13, R13 ;  /* 0x0000000d000d7308 */ /* 0x000f700000000800 */
[----:B------:R-:W5:Y:S08]  /*b070*/  MUFU.EX2 R187, R187 ;  /* 0x000000bb00bb7308 */ /* 0x000f700000000800 */
[----:B------:R-:W5:Y:S08]  /*b080*/  MUFU.EX2 R14, R14 ;  /* 0x0000000e000e7308 */ /* 0x000f700000000800 */
[----:B------:R-:W5:Y:S08]  /*b090*/  MUFU.EX2 R188, R188 ;  /* 0x000000bc00bc7308 */ /* 0x000f700000000800 */
[----:B------:R3:W-:Y:S08]  /*b0a0*/  MUFU.EX2 R146, R190 ;  /* 0x000000be00927308 */ /* 0x0007f00000000800 */
[----:B------:R-:W5:Y:S01]  /*b0b0*/  MUFU.EX2 R15, R15 ;  /* 0x0000000f000f7308 */ /* 0x000f620000000800 */
[----:B---3--:R-:W-:-:S01]  /*b0c0*/  FADD.FTZ R190, R184, R3 ;  /* 0x00000003b8be7221 */ /* 0x008fc20000010000 */
[----:B0-----:R-:W-:-:S03]  /*b0d0*/  FADD.FTZ R3, R11, R4 ;  /* 0x000000040b037221 */ /* 0x001fc60000010000 */
[----:B-1----:R-:W-:Y:S01]  /*b0e0*/  FADD.FTZ R135, R185, R190 ;  /* 0x000000beb9877221 */ /* 0x002fe20000010000 */
[----:B--2---:R-:W-:-:S02]  /*b0f0*/  FADD.FTZ R4, R12, R3 ;  /* 0x000000030c047221 */ /* 0x004fc40000010000 */
[----:B------:R-:W0:Y:S01]  /*b100*/  MUFU.EX2 R189, R189 ;  /* 0x000000bd00bd7308 */ /* 0x000e220000000800 */
[----:B----4-:R-:W-:-:S01]  /*b110*/  FADD.FTZ R190, R186, R135 ;  /* 0x00000087babe7221 */ /* 0x010fc20000010000 */
[----:B-----5:R-:W-:-:S03]  /*b120*/  FADD.FTZ R3, R13, R4 ;  /* 0x000000040d037221 */ /* 0x020fc60000010000 */
[----:B------:R-:W-:Y:S01]  /*b130*/  FADD.FTZ R135, R187, R190 ;  /* 0x000000bebb877221 */ /* 0x000fe20000010000 */
[----:B------:R-:W-:-:S02]  /*b140*/  FADD.FTZ R4, R14, R3 ;  /* 0x000000030e047221 */ /* 0x000fc40000010000 */
[----:B------:R-:W1:Y:S01]  /*b150*/  MUFU.EX2 R20, R20 ;  /* 0x0000001400147308 */ /* 0x000e620000000800 */
[----:B------:R-:W-:-:S01]  /*b160*/  FADD.FTZ R190, R188, R135 ;  /* 0x00000087bcbe7221 */ /* 0x000fc20000010000 */
        /* <DEDUP_REMOVED lines=130> */
.L_x_2522:
        /* <DEDUP_REMOVED lines=148> */
.L_x_2512:
[----:B------:R-:W-:Y:S06]  /*c2d0*/  BAR.ARV 0x8, 0x180 ;  /* 0x0206000000007b1d */ /* 0x000fec0000002000 */
[----:B------:R-:W-:Y:S05]  /*c2e0*/  @!P1 BRA `(.L_x_2524) ;  /* 0x0000000000049947 */ /* 0x000fea0003800000 */
[----:B------:R-:W-:Y:S01]  /*c2f0*/  BPT.TRAP 0x1 ;  /* 0x000000040000795c */ /* 0x000fe20000300000 */
.L_x_2524:
[----:B------:R-:W-:Y:S01]  /*c300*/  ULEA UR5, UR38, UR39, 0x3 ;  /* 0x0000002726057291 */ /* 0x000fe2000f8e183f */
[----:B------:R-:W-:-:S05]  /*c310*/  IMAD.U32 R5, RZ, RZ, UR41 ;  /* 0x00000029ff057e24 */ /* 0x000fca000f8e00ff */
[----:B------:R-:W-:-:S04]  /*c320*/  SHF.L.U32 R5, R5, 0x1f, RZ ;  /* 0x0000001f05057819 */ /* 0x000fc800000006ff */
[----:B------:R0:W1:Y:S01]  /*c330*/  SYNCS.PHASECHK.TRANS64.TRYWAIT P0, [UR5+0x33450], R5 ;  /* 0x03345005ff0075a7 */ /* 0x0000620008000145 */
[----:B------:R-:W-:Y:S05]  /*c340*/  @!P1 BRA `(.L_x_2525) ;  /* 0x0000000000049947 */ /* 0x000fea0003800000 */
[----:B------:R-:W-:Y:S01]  /*c350*/  BPT.TRAP 0x1 ;  /* 0x000000040000795c */ /* 0x000fe20000300000 */
.L_x_2525:
[----:B-1----:R-:W-:Y:S05]  /*c360*/  @P0 BRA `(.L_x_2526) ;  /* 0x0000000000080947 */ /* 0x002fea0003800000 */
[----:B------:R-:W1:Y:S02]  /*c370*/  SYNCS.PHASECHK.TRANS64.TRYWAIT P0, [UR5+0x33450], R5 ;  /* 0x03345005ff0075a7 */ /* 0x000e640008000145 */
[----:B-1----:R-:W-:Y:S05]  /*c380*/  @!P0 BRA `(.L_x_2527) ;  /* 0x000000d800088947 */ /* 0x002fea0003800000 */
.L_x_2526:
        /* <DEDUP_REMOVED lines=22> */
[----:B------:R-:W1:Y:S08]  /*c4f0*/  @P0 LDC.64 R8, c[0x0][0x9c8] ;  /* 0x00027200ff080b82 */ /* 0x000e700000000a00 */
[----:B------:R-:W2:Y:S01]  /*c500*/  @P0 LDC.64 R10, c[0x0][0x9d0] ;  /* 0x00027400ff0a0b82 */ /* 0x000ea20000000a00 */
[----:B-1----:R-:W-:-:S04]  /*c510*/  @P0 IMAD R6, R8, UR58, RZ ;  /* 0x0000003a08060c24 */ /* 0x002fc8000f8e02ff */
[----:B0-----:R-:W-:Y:S02]  /*c520*/  @P0 IMAD R5, R9, UR54, R6 ;  /* 0x0000003609050c24 */ /* 0x001fe4000f8e0206 */
        /* <DEDUP_REMOVED lines=14> */
[----:B------:R-:W-:Y:S01]  /*c610*/  UMOV UR7, 0xc0000010 ;  /* 0xc000001000077882 */ /* 0x000fe20000000000 */
[----:B------:R-:W1:Y:S04]  /*c620*/  SHFL.BFLY PT, R7, R4, 0x2, 0x1f ;  /* 0x0c401f0004077f89 */ /* 0x000e6800000e0000 */
[----:B------:R-:W3:Y:S01]  /*c630*/  SHFL.BFLY PT, R10, R3, 0x2, 0x1f ;  /* 0x0c401f00030a7f89 */ /* 0x000ee200000e0000 */
[----:B-1----:R-:W-:-:S01]  /*c640*/  FADD.FTZ R7, R7, R4 ;  /* 0x0000000407077221 */ /* 0x002fc20000010000 */
        /* <DEDUP_REMOVED lines=35> */
.L_x_2528:
[----:B------:R-:W-:Y:S01]  /*c880*/  UIADD3 UR4, UR5, 0x33460, URZ ;  /* 0x0003346005047890 */ /* 0x000fe2000fffe03f */
[-C--:B------:R-:W-:Y:S01]  /*c890*/  FMUL.FTZ R125, R29, R129.reuse ;  /* 0x000000811d7d7220 */ /* 0x080fe20000410000 */
[----:B------:R-:W-:Y:S01]  /*c8a0*/  UIADD3 UR38, UR38, 0x1, URZ ;  /* 0x0000000126267890 */ /* 0x000fe2000fffe03f */
[-C--:B------:R-:W-:Y:S01]  /*c8b0*/  FMUL.FTZ R123, R40, R129.reuse ;  /* 0x00000081287b7220 */ /* 0x080fe20000410000 */
[----:B------:R-:W-:Y:S01]  /*c8c0*/  UPRMT UR4, UR56, 0x654, UR4 ;  /* 0x0000065438047896 */ /* 0x000fe20008000004 */
[-C--:B------:R-:W-:Y:S01]  /*c8d0*/  FMUL.FTZ R9, R77, R129.reuse ;  /* 0x000000814d097220 */ /* 0x080fe20000410000 */
[-C--:B------:R-:W-:Y:S01]  /*c8e0*/  FMUL.FTZ R6, R93, R129.reuse ;  /* 0x000000815d067220 */ /* 0x080fe20000410000 */
        /* <DEDUP_REMOVED lines=8> */
[----:B------:R-:W-:Y:S01]  /*c970*/  FMUL.FTZ R49, R92, R129 ;  /* 0x000000815c317220 */ /* 0x000fe20000410000 */
        /* <DEDUP_REMOVED lines=83> */
[----:B------:R-:W-:Y:S01]  /*ceb0*/  FMUL.FTZ R27, R118, R137 ;  /* 0x00000089761b7220 */ /* 0x000fe20000410000 */
[----:B------:R-:W-:Y:S01]  /*cec0*/  FMUL.FTZ R129, R113, R129 ;  /* 0x0000008171817220 */ /* 0x000fe20000410000 */
[----:B------:R-:W-:Y:S01]  /*ced0*/  PLOP3.LUT P0, PT, PT, PT, PT, 0x8, 0x0 ;  /* 0x000000000000781c */ /* 0x000fe20003f0e170 */
[----:B------:R-:W-:Y:S01]  /*cee0*/  FMUL.FTZ R137, R115, R137 ;  /* 0x0000008973897220 */ /* 0x000fe20000410000 */
[----:B------:R-:W-:-:S02]  /*cef0*/  UIADD3 UR60, UR60, 0x1, URZ ;  /* 0x000000013c3c7890 */ /* 0x000fc4000fffe03f */
[----:B------:R-:W-:Y:S02]  /*cf00*/  USEL UR38, UR38, URZ, UP0 ;  /* 0x0000003f26267287 */ /* 0x000fe40008000000 */
[----:B------:R-:W-:-:S12]  /*cf10*/  ULOP3.LUT UR41, UR41, UR4, URZ, 0x3c, !UPT ;  /* 0x0000000429297292 */ /* 0x000fd8000f8e3c3f */
.L_x_2492:
        /* <DEDUP_REMOVED lines=27> */
[----:B------:R-:W-:Y:S01]  /*d0d0*/  IMAD.MOV.U32 R12, RZ, RZ, 0x2 ;  /* 0x00000002ff0c7424 */ /* 0x000fe200078e00ff */
[----:B------:R-:W-:Y:S01]  /*d0e0*/  UMOV UR10, UR8 ;  /* 0x00000008000a7c82 */ /* 0x000fe20008000000 */
[----:B-1----:R-:W-:Y:S01]  /*d0f0*/  UMOV UR11, UR4 ;  /* 0x00000004000b7c82 */ /* 0x002fe20008000000 */
[----:B------:R-:W-:Y:S01]  /*d100*/  UIMAD.WIDE UR12, UR54, 0x4, UR12 ;  /* 0x00000004360c78a5 */ /* 0x000fe2000f8e020c */
        /* <DEDUP_REMOVED lines=96> */
[----:B--2---:R-:W-:Y:S01]  /*d710*/  LOP3.LUT R94, R28, 0x2, RZ, 0x3c, !PT ;  /* 0x000000021c5e7812 */ /* 0x004fe200078e3cff */
[----:B------:R-:W-:Y:S04]  /*d720*/  SHFL.IDX PT, R102, R133, R28, 0x1c1f ;  /* 0x001c1f1c85667589 */ /* 0x000fe800000e0000 */
[----:B------:R-:W-:Y:S04]  /*d730*/  SHFL.IDX PT, R132, R83, R28, 0x1c1f ;  /* 0x001c1f1c53847589 */ /* 0x000fe800000e0000 */
[----:B------:R-:W-:Y:S01]  /*d740*/  SHFL.IDX PT, R131, R131, R28, 0x1c1f ;  /* 0x001c1f1c83837589 */ /* 0x000fe200000e0000 */
[----:B---3--:R-:W-:-:S03]  /*d750*/  IMAD.WIDE R12, R10, R12, UR10 ;  /* 0x0000000a0a0c7e25 */ /* 0x008fc6000f8e020c */
[----:B------:R-:W-:Y:S01]  /*d760*/  SHFL.IDX PT, R120, R135, R28, 0x1c1f ;  /* 0x001c1f1c87787589 */ /* 0x000fe200000e0000 */
[C---:B------:R-:W-:Y:S02]  /*d770*/  IADD3 R201, P6, R12.reuse, 0x8020, RZ ;  /* 0x000080200cc97810 */ /* 0x040fe40007fde0ff */
[C---:B------:R-:W-:Y:S01]  /*d780*/  IADD3 R205, P4, R12.reuse, 0x8060, RZ ;  /* 0x000080600ccd7810 */ /* 0x040fe20007f9e0ff */
[----:B------:R-:W0:Y:S01]  /*d790*/  SHFL.IDX PT, R133, R29, R94, 0x1c1f ;  /* 0x001c1f5e1d857589 */ /* 0x000e2200000e0000 */
[----:B------:R-:W-:Y:S01]  /*d7a0*/  LOP3.LUT R0, R201, 0x380, RZ, 0xc0, !PT ;  /* 0x00000380c9007812 */ /* 0x000fe200078ec0ff */
[--C-:B------:R-:W-:Y:S01]  /*d7b0*/  IMAD.X R15, RZ, RZ, R13.reuse, P6 ;  /* 0x000000ffff0f7224 */ /* 0x100fe200030e060d */
[----:B------:R-:W-:Y:S01]  /*d7c0*/  IADD3 R199, P5, R12, 0x8000, RZ ;  /* 0x000080000cc77810 */ /* 0x000fe20007fbe0ff */
[--C-:B------:R-:W-:Y:S01]  /*d7d0*/  IMAD.X R27, RZ, RZ, R13.reuse, P4 ;  /* 0x000000ffff1b7224 */ /* 0x100fe200020e060d */
[----:B------:R-:W-:Y:S01]  /*d7e0*/  SHF.R.U64 R0, R0, 0x3, RZ ;  /* 0x0000000300007819 */ /* 0x000fe200000012ff */
[----:B------:R-:W1:Y:S01]  /*d7f0*/  SHFL.IDX PT, R128, R55, R94, 0x1c1f ;  /* 0x001c1f5e37807589 */ /* 0x000e6200000e0000 */
[C---:B------:R-:W-:Y:S01]  /*d800*/  IADD3 R203, P3, R12.reuse, 0x8040, RZ ;  /* 0x000080400ccb7810 */ /* 0x040fe20007f7e0ff */
[--C-:B------:R-:W-:Y:S01]  /*d810*/  IMAD.X R137, RZ, RZ, R13.reuse, P5 ;  /* 0x000000ffff897224 */ /* 0x100fe200028e060d */
[----:B------:R-:W-:Y:S01]  /*d820*/  IADD3 R193, P4, R12, 0x4020, RZ ;  /* 0x000040200cc17810 */ /* 0x000fe20007f9e0ff */
[----:B------:R-:W-:Y:S01]  /*d830*/  SHFL.IDX PT, R100, R99, R28, 0x1c1f ;  /* 0x001c1f1c63647589 */ /* 0x000fe200000e0000 */
[----:B------:R-:W-:Y:S01]  /*d840*/  LOP3.LUT R4, R205, 0x380, RZ, 0xc0, !PT ;  /* 0x00000380cd047812 */ /* 0x000fe200078ec0ff */
[--C-:B------:R-:W-:Y:S01]  /*d850*/  IMAD.X R25, RZ, RZ, R13.reuse, P3 ;  /* 0x000000ffff197224 */ /* 0x100fe200018e060d */
[----:B------:R-:W-:Y:S01]  /*d860*/  LOP3.LUT R14, R0, R201, RZ, 0x3c, !PT ;  /* 0x000000c9000e7212 */ /* 0x000fe200078e3cff */
[----:B------:R-:W-:Y:S01]  /*d870*/  SHFL.IDX PT, R92, R103, R28, 0x1c1f ;  /* 0x001c1f1c675c7589 */ /* 0x000fe200000e0000 */
[----:B------:R-:W-:Y:S01]  /*d880*/  LOP3.LUT R6, R199, 0x380, RZ, 0xc0, !PT ;  /* 0x00000380c7067812 */ /* 0x000fe200078ec0ff */
[----:B------:R-:W-:Y:S01]  /*d890*/  IMAD.X R9, RZ, RZ, R13, P4 ;  /* 0x000000ffff097224 */ /* 0x000fe200020e060d */
[----:B------:R-:W-:Y:S01]  /*d8a0*/  LOP3.LUT R2, R203, 0x380, RZ, 0xc0, !PT ;  /* 0x00000380cb027812 */ /* 0x000fe200078ec0ff */
[----:B------:R-:W-:Y:S01]  /*d8b0*/  SHFL.IDX PT, R86, R85, R28, 0x1c1f ;  /* 0x001c1f1c55567589 */ /* 0x000fe200000e0000 */
[----:B------:R-:W-:-:S02]  /*d8c0*/  LOP3.LUT R0, R193, 0x380, RZ, 0xc0, !PT ;  /* 0x00000380c1007812 */ /* 0x000fc400078ec0ff */
[----:B------:R-:W-:Y:S01]  /*d8d0*/  SHF.R.U64 R4, R4, 0x3, RZ ;  /* 0x0000000304047819 */ /* 0x000fe200000012ff */
[----:B------:R-:W-:Y:S01]  /*d8e0*/  SHFL.IDX PT, R90, R145, R28, 0x1c1f ;  /* 0x001c1f1c915a7589 */ /* 0x000fe200000e0000 */
[----:B------:R-:W-:Y:S02]  /*d8f0*/  SHF.R.U64 R6, R6, 0x3, RZ ;  /* 0x0000000306067819 */ /* 0x000fe400000012ff */
[C---:B------:R-:W-:Y:S01]  /*d900*/  IADD3 R197, P2, R12.reuse, 0x4060, RZ ;  /* 0x000040600cc57810 */ /* 0x040fe20007f5e0ff */
[----:B------:R-:W-:Y:S01]  /*d910*/  SHFL.IDX PT, R99, R30, R94, 0x1c1f ;  /* 0x001c1f5e1e637589 */ /* 0x000fe200000e0000 */
[----:B------:R-:W-:Y:S02]  /*d920*/  IADD3 R191, P3, R12, 0x4000, RZ ;  /* 0x000040000cbf7810 */ /* 0x000fe40007f7e0ff */
[----:B------:R-:W-:Y:S01]  /*d930*/  SHF.R.U64 R2, R2, 0x3, RZ ;  /* 0x0000000302027819 */ /* 0x000fe200000012ff */
[--C-:B------:R-:W-:Y:S01]  /*d940*/  IMAD.X R11, RZ, RZ, R13.reuse, P2 ;  /* 0x000000ffff0b7224 */ /* 0x100fe200010e060d */
[----:B------:R-:W-:Y:S01]  /*d950*/  SHF.R.U64 R0, R0, 0x3, RZ ;  /* 0x0000000300007819 */ /* 0x000fe200000012ff */
[----:B------:R-:W-:Y:S01]  /*d960*/  IMAD.X R141, RZ, RZ, R13, P3 ;  /* 0x000000ffff8d7224 */ /* 0x000fe200018e060d */
[C---:B------:R-:W-:Y:S01]  /*d970*/  IADD3 R195, P1, R12.reuse, 0x4040, RZ ;  /* 0x000040400cc37810 */ /* 0x040fe20007f3e0ff */
[----:B------:R-:W-:Y:S01]  /*d980*/  SHFL.IDX PT, R103, R56, R94, 0x1c1f ;  /* 0x001c1f5e38677589 */ /* 0x000fe200000e0000 */
[----:B------:R-:W-:-:S02]  /*d990*/  IADD3 R37, P6, R12, 0x20, RZ ;  /* 0x000000200c257810 */ /* 0x000fc40007fde0ff */
[----:B------:R-:W-:Y:S01]  /*d9a0*/  LOP3.LUT R26, R4, R205, RZ, 0x3c, !PT ;  /* 0x000000cd041a7212 */ /* 0x000fe200078e3cff */
[--C-:B------:R-:W-:Y:S01]  /*d9b0*/  IMAD.X R139, RZ, RZ, R13.reuse, P1 ;  /* 0x000000ffff8b7224 */ /* 0x100fe200008e060d */
[----:B------:R-:W-:Y:S01]  /*d9c0*/  LOP3.LUT R136, R6, R199, RZ, 0x3c, !PT ;  /* 0x000000c706887212 */ /* 0x000fe200078e3cff */
[----:B------:R-:W-:Y:S01]  /*d9d0*/  IMAD.X R7, RZ, RZ, R13, P6 ;  /* 0x000000ffff077224 */ /* 0x000fe200030e060d */
[----:B------:R-:W-:Y:S01]  /*d9e0*/  LOP3.LUT R24, R2, R203, RZ, 0x3c, !PT ;  /* 0x000000cb02187212 */ /* 0x000fe200078e3cff */
[----:B------:R-:W-:Y:S01]  /*d9f0*/  SHFL.IDX PT, R59, R59, R94, 0x1c1f ;  /* 0x001c1f5e3b3b7589 */ /* 0x000fe200000e0000 */
[----:B------:R-:W-:Y:S02]  /*da00*/  LOP3.LUT R4, R197, 0x380, RZ, 0xc0, !PT ;  /* 0x00000380c5047812 */ /* 0x000fe400078ec0ff */
[----:B------:R-:W-:Y:S01]  /*da10*/  LOP3.LUT R8, R0, R193, RZ, 0x3c, !PT ;  /* 0x000000c100087212 */ /* 0x000fe200078e3cff */
[----:B------:R-:W-:Y:S01]  /*da20*/  SHFL.IDX PT, R95, R95, R28, 0x1c1f ;  /* 0x001c1f1c5f5f7589 */ /* 0x000fe200000e0000 */
[----:B------:R-:W-:-:S02]  /*da30*/  LOP3.LUT R6, R191, 0x380, RZ, 0xc0, !PT ;  /* 0x00000380bf067812 */ /* 0x000fc400078ec0ff */
[----:B------:R-:W-:Y:S01]  /*da40*/  LOP3.LUT R2, R195, 0x380, RZ, 0xc0, !PT ;  /* 0x00000380c3027812 */ /* 0x000fe200078ec0ff */
[----:B------:R-:W-:Y:S01]  /*da50*/  SHFL.IDX PT, R97, R97, R28, 0x1c1f ;  /* 0x001c1f1c61617589 */ /* 0x000fe200000e0000 */
[----:B------:R-:W-:Y:S02]  /*da60*/  LOP3.LUT R0, R37, 0x380, RZ, 0xc0, !PT ;  /* 0x0000038025007812 */ /* 0x000fe400078ec0ff */
[----:B------:R-:W-:Y:S01]  /*da70*/  SHF.R.U64 R4, R4, 0x3, RZ ;  /* 0x0000000304047819 */ /* 0x000fe200000012ff */
[----:B------:R-:W-:Y:S01]  /*da80*/  SHFL.IDX PT, R88, R159, R28, 0x1c1f ;  /* 0x001c1f1c9f587589 */ /* 0x000fe200000e0000 */
[----:B------:R-:W-:Y:S02]  /*da90*/  SHF.R.U64 R6, R6, 0x3, RZ ;  /* 0x0000000306067819 */ /* 0x000fe400000012ff */
[----:B------:R-:W-:Y:S01]  /*daa0*/  IADD3 R189, P5, R12, 0x60, RZ ;  /* 0x000000600cbd7810 */ /* 0x000fe20007fbe0ff */
[----:B------:R-:W-:Y:S01]  /*dab0*/  SHFL.IDX PT, R36, R36, R94, 0x1c1f ;  /* 0x001c1f5e24247589 */ /* 0x000fe200000e0000 */
[----:B------:R-:W-:-:S02]  /*dac0*/  SHF.R.U64 R2, R2, 0x3, RZ ;  /* 0x0000000302027819 */ /* 0x000fc400000012ff */
[----:B------:R-:W-:Y:S01]  /*dad0*/  SHF.R.U64 R0, R0, 0x3, RZ ;  /* 0x0000000300007819 */ /* 0x000fe200000012ff */
[--C-:B------:R-:W-:Y:S01]  /*dae0*/  IMAD.X R5, RZ, RZ, R13.reuse, P5 ;  /* 0x000000ffff057224 */ /* 0x100fe200028e060d */
[----:B------:R-:W-:Y:S01]  /*daf0*/  IADD3 R187, P2, R12, 0x40, RZ ;  /* 0x000000400cbb7810 */ /* 0x000fe20007f5e0ff */
[----:B------:R-:W-:Y:S01]  /*db00*/  SHFL.IDX PT, R108, R35, R94, 0x1c1f ;  /* 0x001c1f5e236c7589 */ /* 0x000fe200000e0000 */
[----:B------:R-:W-:Y:S02]  /*db10*/  LOP3.LUT R10, R4, R197, RZ, 0x3c, !PT ;  /* 0x000000c5040a7212 */ /* 0x000fe400078e3cff */
[----:B------:R-:W-:Y:S01]  /*db20*/  LOP3.LUT R140, R6, R191, RZ, 0x3c, !PT ;  /* 0x000000bf068c7212 */ /* 0x000fe200078e3cff */
[----:B------:R-:W-:Y:S01]  /*db30*/  IMAD.X R143, RZ, RZ, R13, P2 ;  /* 0x000000ffff8f7224 */ /* 0x000fe200010e060d */
[----:B------:R-:W-:Y:S01]  /*db40*/  LOP3.LUT R21, R12, 0x380, RZ, 0xc0, !PT ;  /* 0x000003800c157812 */ /* 0x000fe200078ec0ff */
[----:B------:R-:W-:Y:S01]  /*db50*/  SHFL.IDX PT, R67, R67, R94, 0x1c1f ;  /* 0x001c1f5e43437589 */ /* 0x000fe200000e0000 */
[----:B------:R-:W-:-:S02]  /*db60*/  LOP3.LUT R138, R2, R195, RZ, 0x3c, !PT ;  /* 0x000000c3028a7212 */ /* 0x000fc400078e3cff */
[----:B------:R-:W-:Y:S01]  /*db70*/  LOP3.LUT R4, R189, 0x380, RZ, 0xc0, !PT ;  /* 0x00000380bd047812 */ /* 0x000fe200078ec0ff */
[----:B------:R-:W-:Y:S01]  /*db80*/  SHFL.IDX PT, R93, R93, R28, 0x1c1f ;  /* 0x001c1f1c5d5d7589 */ /* 0x000fe200000e0000 */
[----:B------:R-:W-:Y:S02]  /*db90*/  LOP3.LUT R6, R0, R37, RZ, 0x3c, !PT ;  /* 0x0000002500067212 */ /* 0x000fe400078e3cff */
[----:B------:R-:W-:Y:S01]  /*dba0*/  LOP3.LUT R2, R187, 0x380, RZ, 0xc0, !PT ;  /* 0x00000380bb027812 */ /* 0x000fe200078ec0ff */
[----:B------:R-:W-:Y:S01]  /*dbb0*/  SHFL.IDX PT, R153, R153, R28, 0x1c1f ;  /* 0x001c1f1c99997589 */ /* 0x000fe200000e0000 */
[----:B------:R-:W-:Y:S02]  /*dbc0*/  SHF.R.U64 R21, R21, 0x3, RZ ;  /* 0x0000000315157819 */ /* 0x000fe400000012ff */
[----:B------:R-:W-:Y:S01]  /*dbd0*/  SHF.R.U64 R4, R4, 0x3, RZ ;  /* 0x0000000304047819 */ /* 0x000fe200000012ff */
[----:B------:R-:W-:Y:S01]  /*dbe0*/  SHFL.IDX PT, R157, R157, R28, 0x1c1f ;  /* 0x001c1f1c9d9d7589 */ /* 0x000fe200000e0000 */
[----:B------:R-:W-:-:S02]  /*dbf0*/  MOV R37, R6 ;  /* 0x0000000600257202 */ /* 0x000fc40000000f00 */
[----:B------:R-:W-:Y:S01]  /*dc00*/  SHF.R.U64 R2, R2, 0x3, RZ ;  /* 0x0000000302027819 */ /* 0x000fe200000012ff */
[----:B------:R-:W-:Y:S01]  /*dc10*/  SHFL.IDX PT, R7, R121, R28, 0x1c1f ;  /* 0x001c1f1c79077589 */ /* 0x000fe200000e0000 */
[----:B------:R-:W-:Y:S02]  /*dc20*/  MOV R0, R26 ;  /* 0x0000001a00007202 */ /* 0x000fe40000000f00 */
[----:B------:R-:W-:Y:S01]  /*dc30*/  LOP3.LUT R12, R21, R12, RZ, 0x3c, !PT ;  /* 0x0000000c150c7212 */ /* 0x000fe200078e3cff */
[----:B------:R-:W2:Y:S01]  /*dc40*/  SHFL.IDX PT, R121, R58, R94, 0x1c1f ;  /* 0x001c1f5e3a797589 */ /* 0x000ea200000e0000 */
[----:B------:R-:W-:Y:S02]  /*dc50*/  LOP3.LUT R4, R4, R189, RZ, 0x3c, !PT ;  /* 0x000000bd04047212 */ /* 0x000fe400078e3cff */
[----:B------:R-:W-:Y:S01]  /*dc60*/  LOP3.LUT R142, R2, R187, RZ, 0x3c, !PT ;  /* 0x000000bb028e7212 */ /* 0x000fe200078e3cff */
[----:B------:R-:W-:Y:S01]  /*dc70*/  SHFL.IDX PT, R27, R101, R28, 0x1c1f ;  /* 0x001c1f1c651b7589 */ /* 0x000fe200000e0000 */
[----:B------:R-:W-:-:S02]  /*dc80*/  MOV R2, R24 ;  /* 0x0000001800027202 */ /* 0x000fc40000000f00 */
[----:B------:R-:W-:Y:S01]  /*dc90*/  MOV R136, R136 ;  /* 0x0000008800887202 */ /* 0x000fe20000000f00 */
[----:B------:R-:W-:Y:S01]  /*dca0*/  SHFL.IDX PT, R101, R38, R94, 0x1c1f ;  /* 0x001c1f5e26657589 */ /* 0x000fe200000e0000 */
[----:B------:R-:W-:Y:S02]  /*dcb0*/  MOV R138, R138 ;  /* 0x0000008a008a7202 */ /* 0x000fe40000000f00 */
[----:B------:R-:W-:Y:S01]  /*dcc0*/  MOV R140, R140 ;  /* 0x0000008c008c7202 */ /* 0x000fe20000000f00 */
[----:B------:R-:W-:Y:S01]  /*dcd0*/  SHFL.IDX PT, R34, R34, R94, 0x1c1f ;  /* 0x001c1f5e22227589 */ /* 0x000fe200000e0000 */
[----:B------:R-:W-:Y:S02]  /*dce0*/  MOV R13, R12 ;  /* 0x0000000c000d7202 */ /* 0x000fe40000000f00 */
[----:B------:R-:W-:Y:S01]  /*dcf0*/  MOV R21, R14 ;  /* 0x0000000e00157202 */ /* 0x000fe20000000f00 */
[----:B------:R-:W-:Y:S01]  /*dd00*/  SHFL.IDX PT, R30, R53, R94, 0x1c1f ;  /* 0x001c1f5e351e7589 */ /* 0x000fe200000e0000 */
[----:B------:R-:W-:-:S02]  /*dd10*/  MOV R137, R10 ;  /* 0x0000000a00897202 */ /* 0x000fc40000000f00 */
[----:B------:R-:W-:Y:S01]  /*dd20*/  MOV R139, R8 ;  /* 0x00000008008b7202 */ /* 0x000fe20000000f00 */
[----:B------:R-:W3:Y:S01]  /*dd30*/  SHFL.IDX PT, R64, R64, R94, 0x1c1f ;  /* 0x001c1f5e40407589 */ /* 0x000ee200000e0000 */
[----:B------:R-:W-:Y:S02]  /*dd40*/  MOV R141, R4 ;  /* 0x00000004008d7202 */ /* 0x000fe40000000f00 */
[----:B------:R-:W-:Y:S01]  /*dd50*/  MOV R142, R142 ;  /* 0x0000008e008e7202 */ /* 0x000fe20000000f00 */
[----:B------:R-:W4:Y:S01]  /*dd60*/  SHFL.IDX PT, R66, R66, R94, 0x1c1f ;  /* 0x001c1f5e42427589 */ /* 0x000f2200000e0000 */
[----:B0-----:R-:W-:Y:S02]  /*dd70*/  SEL R134, R132, R133, P0 ;  /* 0x0000008584867207 */ /* 0x001fe40000000000 */
[----:B-1----:R-:W-:Y:S01]  /*dd80*/  SEL R130, R131, R128, P0 ;  /* 0x0000008083827207 */ /* 0x002fe20000000000 */
[----:B------:R-:W-:Y:S01]  /*dd90*/  SHFL.IDX PT, R87, R87, R28, 0x1c1f ;  /* 0x001c1f1c57577589 */ /* 0x000fe200000e0000 */
[----:B--2---:R-:W-:-:S02]  /*dda0*/  SEL R122, R120, R121, P0 ;  /* 0x00000079787a7207 */ /* 0x004fc40000000000 */
[----:B------:R-:W-:Y:S01]  /*ddb0*/  SEL R132, R133, R132, P0 ;  /* 0x0000008485847207 */ /* 0x000fe20000000000 */
[----:B------:R3:W-:Y:S01]  /*ddc0*/  SHFL.IDX PT, R25, R105, R28, 0x1c1f ;  /* 0x001c1f1c69197589 */ /* 0x0007e200000e0000 */
        /* <DEDUP_REMOVED lines=11> */
[----:B------:R-:W0:Y:S01]  /*de80*/  SHFL.IDX PT, R124, R31, R94, 0x1c1f ;  /* 0x001c1f5e1f7c7589 */ /* 0x000e2200000e0000 */
[----:B---3--:R-:W-:Y:S02]  /*de90*/  SEL R105, R64, R153, P0 ;  /* 0x0000009940697207 */ /* 0x008fe40000000000 */
[----:B----4-:R-:W-:Y:S01]  /*dea0*/  SEL R99, R157, R66, P0 ;  /* 0x000000429d637207 */ /* 0x010fe20000000000 */
[----:B------:R-:W-:Y:S04]  /*deb0*/  SHFL.IDX PT, R98, R39, R94, 0x1c1f ;  /* 0x001c1f5e27627589 */ /* 0x000fe800000e0000 */
[----:B------:R-:W1:Y:S04]  /*dec0*/  SHFL.IDX PT, R150, R41, R94, 0x1c1f ;  /* 0x001c1f5e29967589 */ /* 0x000e6800000e0000 */
[----:B------:R-:W2:Y:S04]  /*ded0*/  SHFL.IDX PT, R82, R82, R94, 0x1c1f ;  /* 0x001c1f5e52527589 */ /* 0x000ea800000e0000 */
[----:B------:R-:W-:Y:S04]  /*dee0*/  SHFL.IDX PT, R53, R75, R94, 0x1c1f ;  /* 0x001c1f5e4b357589 */ /* 0x000fe800000e0000 */
[----:B------:R-:W-:Y:S04]  /*def0*/  SHFL.IDX PT, R55, R74, R94, 0x1c1f ;  /* 0x001c1f5e4a377589 */ /* 0x000fe800000e0000 */
[----:B------:R-:W-:Y:S01]  /*df00*/  SHFL.IDX PT, R89, R89, R28, 0x1c1f ;  /* 0x001c1f1c59597589 */ /* 0x000fe200000e0000 */
[----:B0-----:R-:W-:-:S02]  /*df10*/  SEL R126, R87, R124, P0 ;  /* 0x0000007c577e7207 */ /* 0x001fc40000000000 */
[----:B------:R-:W-:Y:S01]  /*df20*/  SEL R124, R124, R87, P0 ;  /* 0x000000577c7c7207 */ /* 0x000fe20000000000 */
[----:B------:R-:W-:Y:S04]  /*df30*/  SHFL.IDX PT, R91, R91, R28, 0x1c1f ;  /* 0x001c1f1c5b5b7589 */ /* 0x000fe800000e0000 */
[----:B------:R-:W-:Y:S01]  /*df40*/  SHFL.IDX PT, R147, R147, R28, 0x1c1f ;  /* 0x001c1f1c93937589 */ /* 0x000fe200000e0000 */
[----:B-1----:R-:W-:-:S03]  /*df50*/  SEL R95, R25, R150, P0 ;  /* 0x00000096195f7207 */ /* 0x002fc60000000000 */
[----:B------:R-:W-:Y:S01]  /*df60*/  SHFL.IDX PT, R85, R161, R28, 0x1c1f ;  /* 0x001c1f1ca1557589 */ /* 0x000fe200000e0000 */
[----:B--2---:R-:W-:-:S03]  /*df70*/  SEL R41, R82, R185, P0 ;  /* 0x000000b952297207 */ /* 0x004fc60000000000 */
[----:B------:R-:W-:Y:S04]  /*df80*/  SHFL.IDX PT, R83, R163, R28, 0x1c1f ;  /* 0x001c1f1ca3537589 */ /* 0x000fe800000e0000 */
[----:B------:R-:W-:Y:S04]  /*df90*/  SHFL.IDX PT, R96, R32, R94, 0x1c1f ;  /* 0x001c1f5e20607589 */ /* 0x000fe800000e0000 */
[----:B------:R-:W0:Y:S04]  /*dfa0*/  SHFL.IDX PT, R116, R33, R94, 0x1c1f ;  /* 0x001c1f5e21747589 */ /* 0x000e2800000e0000 */
[----:B------:R1:W2:Y:S04]  /*dfb0*/  SHFL.IDX PT, R112, R61, R94, 0x1c1f ;  /* 0x001c1f5e3d707589 */ /* 0x0002a800000e0000 */
[----:B------:R-:W-:Y:S04]  /*dfc0*/  SHFL.IDX PT, R70, R70, R94, 0x1c1f ;  /* 0x001c1f5e46467589 */ /* 0x000fe800000e0000 */
[----:B------:R3:W-:Y:S01]  /*dfd0*/  SHFL.IDX PT, R76, R111, R28, 0x1c1f ;  /* 0x001c1f1c6f4c7589 */ /* 0x0007e200000e0000 */
[----:B-1----:R-:W-:-:S03]  /*dfe0*/  SEL R61, R30, R7, P0 ;  /* 0x000000071e3d7207 */ /* 0x002fc60000000000 */
[----:B------:R-:W-:Y:S04]  /*dff0*/  SHFL.IDX PT, R68, R115, R28, 0x1c1f ;  /* 0x001c1f1c73447589 */ /* 0x000fe800000e0000 */
[----:B------:R-:W-:Y:S01]  /*e000*/  SHFL.IDX PT, R149, R149, R28, 0x1c1f ;  /* 0x001c1f1c95957589 */ /* 0x000fe200000e0000 */
[----:B---3--:R-:W-:-:S03]  /*e010*/  SEL R111, R97, R36, P0 ;  /* 0x00000024616f7207 */ /* 0x008fc60000000000 */
[----:B------:R-:W-:Y:S01]  /*e020*/  SHFL.IDX PT, R151, R151, R28, 0x1c1f ;  /* 0x001c1f1c97977589 */ /* 0x000fe200000e0000 */
[----:B0-----:R-:W-:Y:S02]  /*e030*/  SEL R118, R91, R116, P0 ;  /* 0x000000745b767207 */ /* 0x001fe40000000000 */
[----:B------:R-:W-:Y:S01]  /*e040*/  SEL R116, R116, R91, P0 ;  /* 0x0000005b74747207 */ /* 0x000fe20000000000 */
[----:B------:R-:W-:Y:S01]  /*e050*/  SHFL.IDX PT, R163, R40, R94, 0x1c1f ;  /* 0x001c1f5e28a37589 */ /* 0x000fe200000e0000 */
[----:B--2---:R-:W-:Y:S02]  /*e060*/  SEL R114, R147, R112, P0 ;  /* 0x0000007093727207 */ /* 0x004fe40000000000 */
[----:B------:R-:W-:Y:S01]  /*e070*/  SEL R112, R112, R147, P0 ;  /* 0x0000009370707207 */ /* 0x000fe20000000000 */
[----:B------:R-:W-:Y:S04]  /*e080*/  SHFL.IDX PT, R161, R42, R94, 0x1c1f ;  /* 0x001c1f5e2aa17589 */ /* 0x000fe800000e0000 */
[----:B------:R-:W-:Y:S04]  /*e090*/  SHFL.IDX PT, R45, R45, R94, 0x1c1f ;  /* 0x001c1f5e2d2d7589 */ /* 0x000fe800000e0000 */
[----:B------:R-:W-:Y:S04]  /*e0a0*/  SHFL.IDX PT, R47, R47, R94, 0x1c1f ;  /* 0x001c1f5e2f2f7589 */ /* 0x000fe800000e0000 */
[----:B------:R-:W0:Y:S04]  /*e0b0*/  SHFL.IDX PT, R62, R62, R94, 0x1c1f ;  /* 0x001c1f5e3e3e7589 */ /* 0x000e2800000e0000 */
[----:B------:R1:W2:Y:S04]  /*e0c0*/  SHFL.IDX PT, R104, R63, R94, 0x1c1f ;  /* 0x001c1f5e3f687589 */ /* 0x0002a800000e0000 */
[----:B------:R3:W4:Y:S04]  /*e0d0*/  SHFL.IDX PT, R84, R107, R28, 0x1c1f ;  /* 0x001c1f1c6b547589 */ /* 0x00072800000e0000 */
[----:B------:R0:W-:Y:S01]  /*e0e0*/  SHFL.IDX PT, R15, R109, R28, 0x1c1f ;  /* 0x001c1f1c6d0f7589 */ /* 0x0001e200000e0000 */
[----:B-1----:R-:W-:-:S03]  /*e0f0*/  SEL R63, R7, R30, P0 ;  /* 0x0000001e073f7207 */ /* 0x002fc60000000000 */
[----:B------:R-:W-:Y:S01]  /*e100*/  SHFL.IDX PT, R12, R113, R28, 0x1c1f ;  /* 0x001c1f1c710c7589 */ /* 0x000fe200000e0000 */
[----:B------:R-:W-:Y:S02]  /*e110*/  F2FP.BF16.F32.PACK_AB R7, R121, R120 ;  /* 0x000000787907723e */ /* 0x000fe400000010ff */
[----:B---3--:R-:W-:Y:S01]  /*e120*/  SEL R107, R153, R64, P0 ;  /* 0x00000040996b7207 */ /* 0x008fe20000000000 */
[----:B------:R1:W-:Y:S01]  /*e130*/  SHFL.IDX PT, R10, R117, R28, 0x1c1f ;  /* 0x001c1f1c750a7589 */ /* 0x0003e200000e0000 */
[----:B------:R-:W-:Y:S02]  /*e140*/  SEL R64, R55, R26, P0 ;  /* 0x0000001a37407207 */ /* 0x000fe40000000000 */
[----:B0-----:R-:W-:Y:S01]  /*e150*/  SEL R109, R36, R97, P0 ;  /* 0x00000061246d7207 */ /* 0x001fe20000000000 */
[----:B------:R0:W-:Y:S01]  /*e160*/  SHFL.IDX PT, R60, R119, R28, 0x1c1f ;  /* 0x001c1f1c773c7589 */ /* 0x0001e200000e0000 */
[----:B------:R-:W-:Y:S02]  /*e170*/  SEL R97, R66, R157, P0 ;  /* 0x0000009d42617207 */ /* 0x000fe40000000000 */
[----:B------:R-:W-:Y:S01]  /*e180*/  SEL R66, R26, R55, P0 ;  /* 0x000000371a427207 */ /* 0x000fe20000000000 */
[----:B------:R3:W-:Y:S01]  /*e190*/  SHFL.IDX PT, R52, R123, R28, 0x1c1f ;  /* 0x001c1f1c7b347589 */ /* 0x0007e200000e0000 */
[----:B------:R-:W-:-:S02]  /*e1a0*/  F2FP.BF16.F32.PACK_AB R26, R133, R132 ;  /* 0x00000084851a723e */ /* 0x000fc400000010ff */
[----:B-1----:R-:W-:Y:S01]  /*e1b0*/  SEL R117, R34, R93, P0 ;  /* 0x0000005d22757207 */ /* 0x002fe20000000000 */
[----:B------:R-:W-:Y:S01]  /*e1c0*/  SHFL.IDX PT, R5, R125, R28, 0x1c1f ;  /* 0x001c1f1c7d057589 */ /* 0x000fe200000e0000 */
[----:B------:R-:W-:Y:S02]  /*e1d0*/  SEL R115, R149, R62, P0 ;  /* 0x0000003e95737207 */ /* 0x000fe40000000000 */
[----:B0-----:R-:W-:Y:S01]  /*e1e0*/  SEL R119, R93, R34, P0 ;  /* 0x000000225d777207 */ /* 0x001fe20000000000 */
[----:B------:R0:W-:Y:S01]  /*e1f0*/  SHFL.IDX PT, R44, R127, R28, 0x1c1f ;  /* 0x001c1f1c7f2c7589 */ /* 0x0001e200000e0000 */
[----:B------:R-:W-:Y:S02]  /*e200*/  SEL R93, R150, R25, P0 ;  /* 0x00000019965d7207 */ /* 0x000fe40000000000 */
[----:B---3--:R-:W-:Y:S01]  /*e210*/  SEL R123, R90, R59, P0 ;  /* 0x0000003b5a7b7207 */ /* 0x008fe20000000000 */
[----:B------:R1:W-:Y:S01]  /*e220*/  SHFL.IDX PT, R4, R129, R28, 0x1c1f ;  /* 0x001c1f1c81047589 */ /* 0x0003e200000e0000 */
[----:B------:R-:W-:-:S02]  /*e230*/  SEL R90, R88, R67, P0 ;  /* 0x00000043585a7207 */ /* 0x000fc40000000000 */
[----:B------:R-:W-:Y:S01]  /*e240*/  SEL R88, R67, R88, P0 ;  /* 0x0000005843587207 */ /* 0x000fe20000000000 */
[----:B------:R-:W-:Y:S01]  /*e250*/  SHFL.IDX PT, R155, R155, R28, 0x1c1f ;  /* 0x001c1f1c9b9b7589 */ /* 0x000fe200000e0000 */
[----:B------:R-:W-:Y:S02]  /*e260*/  SEL R67, R24, R53, P0 ;  /* 0x0000003518437207 */ /* 0x000fe40000000000 */
[----:B0-----:R-:W-:Y:S01]  /*e270*/  SEL R127, R89, R96, P0 ;  /* 0x00000060597f7207 */ /* 0x001fe20000000000 */
[----:B------:R-:W-:Y:S01]  /*e280*/  SHFL.IDX PT, R146, R165, R28, 0x1c1f ;  /* 0x001c1f1ca5927589 */ /* 0x000fe200000e0000 */
[----:B------:R-:W-:Y:S02]  /*e290*/  SEL R125, R96, R89, P0 ;  /* 0x00000059607d7207 */ /* 0x000fe40000000000 */
[----:B-1----:R-:W-:Y:S01]  /*e2a0*/  SEL R129, R103, R102, P0 ;  /* 0x0000006667817207 */ /* 0x002fe20000000000 */
[----:B------:R-:W-:Y:S01]  /*e2b0*/  SHFL.IDX PT, R144, R167, R28, 0x1c1f ;  /* 0x001c1f1ca7907589 */ /* 0x000fe200000e0000 */
[----:B------:R-:W-:-:S02]  /*e2c0*/  SEL R102, R100, R101, P0 ;  /* 0x0000006564667207 */ /* 0x000fc40000000000 */
[----:B------:R-:W-:Y:S01]  /*e2d0*/  SEL R100, R101, R100, P0 ;  /* 0x0000006465647207 */ /* 0x000fe20000000000 */
[----:B------:R-:W-:Y:S01]  /*e2e0*/  SHFL.IDX PT, R143, R169, R28, 0x1c1f ;  /* 0x001c1f1ca98f7589 */ /* 0x000fe200000e0000 */
[----:B------:R-:W-:Y:S02]  /*e2f0*/  SEL R103, R27, R98, P0 ;  /* 0x000000621b677207 */ /* 0x000fe40000000000 */
[----:B------:R-:W-:Y:S01]  /*e300*/  SEL R101, R98, R27, P0 ;  /* 0x0000001b62657207 */ /* 0x000fe20000000000 */
[----:B------:R-:W-:Y:S01]  /*e310*/  SHFL.IDX PT, R14, R175, R28, 0x1c1f ;  /* 0x001c1f1caf0e7589 */ /* 0x000fe200000e0000 */
[----:B------:R-:W-:Y:S02]  /*e320*/  F2FP.BF16.F32.PACK_AB R25, R131, R130 ;  /* 0x000000828319723e */ /* 0x000fe400000010ff */
[----:B------:R-:W-:Y:S01]  /*e330*/  F2FP.BF16.F32.PACK_AB R27, R129, R128 ;  /* 0x00000080811b723e */ /* 0x000fe200000010ff */
[----:B------:R-:W-:Y:S01]  /*e340*/  SHFL.IDX PT, R11, R177, R28, 0x1c1f ;  /* 0x001c1f1cb10b7589 */ /* 0x000fe200000e0000 */
[----:B------:R-:W-:-:S02]  /*e350*/  SEL R113, R62, R149, P0 ;  /* 0x000000953e717207 */ /* 0x000fc40000000000 */
[----:B--2---:R-:W-:Y:S01]  /*e360*/  SEL R106, R151, R104, P0 ;  /* 0x00000068976a7207 */ /* 0x004fe20000000000 */
[----:B------:R-:W-:Y:S01]  /*e370*/  SHFL.IDX PT, R9, R179, R28, 0x1c1f ;  /* 0x001c1f1cb3097589 */ /* 0x000fe200000e0000 */
[----:B------:R-:W-:Y:S02]  /*e380*/  SEL R104, R104, R151, P0 ;  /* 0x0000009768687207 */ /* 0x000fe40000000000 */
[----:B----4-:R-:W-:Y:S01]  /*e390*/  SEL R86, R84, R161, P0 ;  /* 0x000000a154567207 */ /* 0x010fe20000000000 */
[----:B------:R-:W-:Y:S01]  /*e3a0*/  SHFL.IDX PT, R8, R183, R28, 0x1c1f ;  /* 0x001c1f1cb7087589 */ /* 0x000fe200000e0000 */
[----:B------:R-:W-:-:S03]  /*e3b0*/  SEL R84, R161, R84, P0 ;  /* 0x00000054a1547207 */ /* 0x000fc60000000000 */
[----:B------:R-:W-:Y:S04]  /*e3c0*/  SHFL.IDX PT, R6, R181, R28, 0x1c1f ;  /* 0x001c1f1cb5067589 */ /* 0x000fe800000e0000 */
[----:B------:R-:W0:Y:S04]  /*e3d0*/  SHFL.IDX PT, R35, R48, R94, 0x1c1f ;  /* 0x001c1f5e30237589 */ /* 0x000e2800000e0000 */
[----:B------:R-:W-:Y:S04]  /*e3e0*/  SHFL.IDX PT, R29, R57, R94, 0x1c1f ;  /* 0x001c1f5e391d7589 */ /* 0x000fe800000e0000 */
[----:B------:R-:W-:Y:S04]  /*e3f0*/  SHFL.IDX PT, R31, R51, R94, 0x1c1f ;  /* 0x001c1f5e331f7589 */ /* 0x000fe800000e0000 */
[----:B------:R-:W1:Y:S04]  /*e400*/  SHFL.IDX PT, R40, R69, R94, 0x1c1f ;  /* 0x001c1f5e45287589 */ /* 0x000e6800000e0000 */
[----:B------:R-:W-:Y:S04]  /*e410*/  SHFL.IDX PT, R71, R71, R94, 0x1c1f ;  /* 0x001c1f5e47477589 */ /* 0x000fe800000e0000 */
[----:B------:R-:W2:Y:S04]  /*e420*/  SHFL.IDX PT, R42, R73, R94, 0x1c1f ;  /* 0x001c1f5e492a7589 */ /* 0x000ea800000e0000 */
[----:B------:R-:W3:Y:S01]  /*e430*/  SHFL.IDX PT, R49, R49, R94, 0x1c1f ;  /* 0x001c1f5e31317589 */ /* 0x000ee200000e0000 */
[----:B0-----:R-:W-:-:S02]  /*e440*/  SEL R62, R60, R35, P0 ;  /* 0x000000233c3e7207 */ /* 0x001fc40000000000 */
[----:B------:R-:W-:Y:S01]  /*e450*/  SEL R60, R35, R60, P0 ;  /* 0x0000003c233c7207 */ /* 0x000fe20000000000 */
[----:B------:R-:W0:Y:S04]  /*e460*/  SHFL.IDX PT, R28, R54, R94, 0x1c1f ;  /* 0x001c1f5e361c7589 */ /* 0x000e2800000e0000 */
[----:B------:R4:W0:Y:S04]  /*e470*/  SHFL.IDX PT, R38, R65, R94, 0x1c1f ;  /* 0x001c1f5e41267589 */ /* 0x00082800000e0000 */
[----:B------:R-:W0:Y:S01]  /*e480*/  SHFL.IDX PT, R51, R72, R94, 0x1c1f ;  /* 0x001c1f5e48337589 */ /* 0x000e2200000e0000 */
[----:B-1----:R-:W-:-:S02]  /*e490*/  SEL R91, R85, R40, P0 ;  /* 0x00000028555b7207 */ /* 0x002fc40000000000 */
[----:B------:R-:W-:Y:S01]  /*e4a0*/  SEL R89, R40, R85, P0 ;  /* 0x0000005528597207 */ /* 0x000fe20000000000 */
[----:B------:R-:W1:Y:S01]  /*e4b0*/  SHFL.IDX PT, R57, R77, R94, 0x1c1f ;  /* 0x001c1f5e4d397589 */ /* 0x000e6200000e0000 */
[----:B----4-:R-:W-:-:S03]  /*e4c0*/  SEL R65, R53, R24, P0 ;  /* 0x0000001835417207 */ /* 0x010fc60000000000 */
[----:B------:R-:W4:Y:S01]  /*e4d0*/  SHFL.IDX PT, R48, R79, R94, 0x1c1f ;  /* 0x001c1f5e4f307589 */ /* 0x000f2200000e0000 */
[----:B------:R-:W-:Y:S02]  /*e4e0*/  F2FP.BF16.F32.PACK_AB R24, R135, R134 ;  /* 0x000000868718723e */ /* 0x000fe400000010ff */
[----:B--2---:R-:W-:Y:S01]  /*e4f0*/  SEL R75, R143, R42, P0 ;  /* 0x0000002a8f4b7207 */ /* 0x004fe20000000000 */
[----:B------:R2:W4:Y:S01]  /*e500*/  SHFL.IDX PT, R39, R80, R94, 0x1c1f ;  /* 0x001c1f5e50277589 */ /* 0x00052200000e0000 */
[----:B------:R-:W-:Y:S02]  /*e510*/  SEL R73, R42, R143, P0 ;  /* 0x0000008f2a497207 */ /* 0x000fe40000000000 */
[----:B---3--:R-:W-:Y:S01]  /*e520*/  SEL R69, R49, R10, P0 ;  /* 0x0000000a31457207 */ /* 0x008fe20000000000 */
[----:B------:R3:W4:Y:S01]  /*e530*/  SHFL.IDX PT, R32, R78, R94, 0x1c1f ;  /* 0x001c1f5e4e207589 */ /* 0x00072200000e0000 */
[----:B0-----:R-:W-:Y:S02]  /*e540*/  SEL R55, R5, R28, P0 ;  /* 0x0000001c05377207 */ /* 0x001fe40000000000 */
[----:B------:R-:W-:Y:S01]  /*e550*/  SEL R53, R28, R5, P0 ;  /* 0x000000051c357207 */ /* 0x000fe20000000000 */
[----:B------:R0:W4:Y:S01]  /*e560*/  SHFL.IDX PT, R159, R81, R94, 0x1c1f ;  /* 0x001c1f5e519f7589 */ /* 0x00012200000e0000 */
[----:B------:R-:W-:-:S02]  /*e570*/  SEL R98, R155, R38, P0 ;  /* 0x000000269b627207 */ /* 0x000fc40000000000 */
[----:B--2---:R-:W-:Y:S01]  /*e580*/  SEL R80, R70, R83, P0 ;  /* 0x0000005346507207 */ /* 0x004fe20000000000 */
[----:B------:R2:W4:Y:S01]  /*e590*/  SHFL.IDX PT, R148, R43, R94, 0x1c1f ;  /* 0x001c1f5e2b947589 */ /* 0x00052200000e0000 */
[----:B------:R-:W-:Y:S02]  /*e5a0*/  SEL R96, R38, R155, P0 ;  /* 0x0000009b26607207 */ /* 0x000fe40000000000 */
[----:B---3--:R-:W-:Y:S01]  /*e5b0*/  SEL R78, R76, R45, P0 ;  /* 0x0000002d4c4e7207 */ /* 0x008fe20000000000 */
[----:B------:R-:W3:Y:S01]  /*e5c0*/  SHFL.IDX PT, R145, R46, R94, 0x1c1f ;  /* 0x001c1f5e2e917589 */ /* 0x000ee200000e0000 */
[----:B------:R-:W-:Y:S02]  /*e5d0*/  SEL R76, R45, R76, P0 ;  /* 0x0000004c2d4c7207 */ /* 0x000fe40000000000 */
[----:B0-----:R-:W-:Y:S01]  /*e5e0*/  SEL R81, R71, R146, P0 ;  /* 0x0000009247517207 */ /* 0x001fe20000000000 */
[----:B------:R0:W3:Y:S01]  /*e5f0*/  SHFL.IDX PT, R33, R50, R94, 0x1c1f ;  /* 0x001c1f5e32217589 */ /* 0x0000e200000e0000 */
[----:B------:R-:W-:-:S02]  /*e600*/  SEL R74, R144, R51, P0 ;  /* 0x00000033904a7207 */ /* 0x000fc40000000000 */
[----:B--2---:R-:W-:Y:S01]  /*e610*/  SEL R43, R185, R82, P0 ;  /* 0x00000052b92b7207 */ /* 0x004fe20000000000 */
[----:B------:R2:W-:Y:S01]  /*e620*/  STSM.16.M88.4 [R13], R24 ;  /* 0x000000180d007844 */ /* 0x0005e20000000200 */
[----:B------:R-:W-:Y:S02]  /*e630*/  SEL R82, R83, R70, P0 ;  /* 0x0000004653527207 */ /* 0x000fe40000000000 */
[----:B------:R-:W-:Y:S02]  /*e640*/  SEL R70, R68, R47, P0 ;  /* 0x0000002f44467207 */ /* 0x000fe40000000000 */
[----:B------:R-:W-:Y:S02]  /*e650*/  SEL R83, R146, R71, P0 ;  /* 0x0000004792537207 */ /* 0x000fe40000000000 */
[----:B------:R-:W-:Y:S02]  /*e660*/  SEL R68, R47, R68, P0 ;  /* 0x000000442f447207 */ /* 0x000fe40000000000 */
[----:B0-----:R-:W-:-:S02]  /*e670*/  SEL R94, R92, R163, P0 ;  /* 0x000000a35c5e7207 */ /* 0x001fc40000000000 */
[----:B------:R-:W-:Y:S02]  /*e680*/  SEL R72, R51, R144, P0 ;  /* 0x0000009033487207 */ /* 0x000fe40000000000 */
[----:B------:R-:W-:Y:S02]  /*e690*/  SEL R71, R10, R49, P0 ;  /* 0x000000310a477207 */ /* 0x000fe40000000000 */
[----:B-1----:R-:W-:Y:S02]  /*e6a0*/  SEL R58, R14, R57, P0 ;  /* 0x000000390e3a7207 */ /* 0x002fe40000000000 */
[----:B------:R-:W-:Y:S02]  /*e6b0*/  SEL R56, R57, R14, P0 ;  /* 0x0000000e39387207 */ /* 0x000fe40000000000 */
[----:B----4-:R-:W-:Y:S02]  /*e6c0*/  SEL R50, R9, R48, P0 ;  /* 0x0000003009327207 */ /* 0x010fe40000000000 */
        /* <DEDUP_REMOVED lines=13> */
[----:B------:R-:W-:Y:S02]  /*e7a0*/  SEL R87, R15, R148, P0 ;  /* 0x000000940f577207 */ /* 0x000fe40000000000 */
[----:B------:R-:W-:Y:S01]  /*e7b0*/  SEL R85, R148, R15, P0 ;  /* 0x0000000f94557207 */ /* 0x000fe20000000000 */
[----:B------:R0:W-:Y:S01]  /*e7c0*/  STSM.16.M88.4 [R37], R4 ;  /* 0x0000000425007844 */ /* 0x0001e20000000200 */
[----:B---3--:R-:W-:Y:S02]  /*e7d0*/  SEL R79, R12, R145, P0 ;  /* 0x000000910c4f7207 */ /* 0x008fe40000000000 */
[----:B------:R-:W-:Y:S02]  /*e7e0*/  SEL R77, R145, R12, P0 ;  /* 0x0000000c914d7207 */ /* 0x000fe40000000000 */
[----:B------:R-:W-:Y:S02]  /*e7f0*/  F2FP.BF16.F32.PACK_AB R8, R119, R118 ;  /* 0x000000767708723e */ /* 0x000fe400000010ff */
[----:B------:R-:W-:-:S02]  /*e800*/  F2FP.BF16.F32.PACK_AB R10, R117, R116 ;  /* 0x00000074750a723e */ /* 0x000fc400000010ff */
[----:B------:R-:W-:Y:S02]  /*e810*/  F2FP.BF16.F32.PACK_AB R11, R113, R112 ;  /* 0x00000070710b723e */ /* 0x000fe400000010ff */
[----:B------:R-:W-:Y:S02]  /*e820*/  F2FP.BF16.F32.PACK_AB R9, R115, R114 ;  /* 0x000000727309723e */ /* 0x000fe400000010ff */
[----:B------:R-:W-:Y:S02]  /*e830*/  SEL R46, R44, R31, P0 ;  /* 0x0000001f2c2e7207 */ /* 0x000fe40000000000 */
[----:B------:R-:W-:Y:S01]  /*e840*/  F2FP.BF16.F32.PACK_AB R12, R111, R110 ;  /* 0x0000006e6f0c723e */ /* 0x000fe200000010ff */
[----:B------:R-:W-:Y:S01]  /*e850*/  STSM.16.M88.4 [R142], R8 ;  /* 0x000000088e007844 */ /* 0x000fe20000000200 */
[----:B------:R-:W-:Y:S02]  /*e860*/  F2FP.BF16.F32.PACK_AB R14, R109, R108 ;  /* 0x0000006c6d0e723e */ /* 0x000fe400000010ff */
[----:B------:R-:W-:-:S02]  /*e870*/  F2FP.BF16.F32.PACK_AB R15, R105, R104 ;  /* 0x00000068690f723e */ /* 0x000fc400000010ff */
[----:B--2---:R-:W-:Y:S02]  /*e880*/  F2FP.BF16.F32.PACK_AB R13, R107, R106 ;  /* 0x0000006a6b0d723e */ /* 0x004fe400000010ff */
[----:B------:R-:W-:Y:S02]  /*e890*/  SEL R54, R52, R33, P0 ;  /* 0x0000002134367207 */ /* 0x000fe40000000000 */
[----:B------:R-:W-:Y:S01]  /*e8a0*/  SEL R44, R31, R44, P0 ;  /* 0x0000002c1f2c7207 */ /* 0x000fe20000000000 */
[----:B------:R-:W-:Y:S01]  /*e8b0*/  STSM.16.M88.4 [R141], R12 ;  /* 0x0000000c8d007844 */ /* 0x000fe20000000200 */
[----:B------:R-:W-:Y:S02]  /*e8c0*/  F2FP.BF16.F32.PACK_AB R24, R103, R102 ;  /* 0x000000666718723e */ /* 0x000fe400000010ff */
[----:B------:R-:W-:Y:S02]  /*e8d0*/  F2FP.BF16.F32.PACK_AB R26, R101, R100 ;  /* 0x00000064651a723e */ /* 0x000fe400000010ff */
[----:B------:R-:W-:-:S02]  /*e8e0*/  F2FP.BF16.F32.PACK_AB R27, R97, R96 ;  /* 0x00000060611b723e */ /* 0x000fc400000010ff */
[----:B------:R-:W-:Y:S02]  /*e8f0*/  F2FP.BF16.F32.PACK_AB R25, R99, R98 ;  /* 0x000000626319723e */ /* 0x000fe400000010ff */
        /* <DEDUP_REMOVED lines=15> */
[----:B0-----:R-:W-:Y:S02]  /*e9f0*/  F2FP.BF16.F32.PACK_AB R37, R75, R74 ;  /* 0x0000004a4b25723e */ /* 0x001fe400000010ff */
[----:B------:R-:W-:Y:S02]  /*ea00*/  F2FP.BF16.F32.PACK_AB R4, R71, R70 ;  /* 0x000000464704723e */ /* 0x000fe400000010ff */
[----:B------:R-:W-:Y:S01]  /*ea10*/  F2FP.BF16.F32.PACK_AB R6, R69, R68 ;  /* 0x000000444506723e */ /* 0x000fe200000010ff */
[----:B------:R-:W-:Y:S01]  /*ea20*/  STSM.16.M88.4 [R137], R36 ;  /* 0x0000002489007844 */ /* 0x000fe20000000200 */
[----:B------:R-:W-:Y:S01]  /*ea30*/  F2FP.BF16.F32.PACK_AB R7, R65, R64 ;  /* 0x000000404107723e */ /* 0x000fe200000010ff */
[----:B-1----:R-:W-:Y:S01]  /*ea40*/  IMAD.U32 R28, RZ, RZ, UR12 ;  /* 0x0000000cff1c7e24 */ /* 0x002fe2000f8e00ff */
        /* <DEDUP_REMOVED lines=15> */
[----:B------:R0:W-:Y:S01]  /*eb40*/  STSM.16.M88.4 [R2], R12 ;  /* 0x0000000c02007844 */ /* 0x0001e20000000200 */
[----:B------:R-:W-:Y:S02]  /*eb50*/  F2FP.BF16.F32.PACK_AB R27, R41, R40 ;  /* 0x00000028291b723e */ /* 0x000fe400000010ff */
[----:B------:R-:W-:Y:S02]  /*eb60*/  F2FP.BF16.F32.PACK_AB R24, R47, R46 ;  /* 0x0000002e2f18723e */ /* 0x000fe400000010ff */
[----:B------:R-:W-:-:S03]  /*eb70*/  ISETP.NE.U32.AND P0, PT, RZ, UR14, PT ;  /* 0x0000000eff007c0c */ /* 0x000fc6000bf05070 */
[----:B------:R1:W-:Y:S01]  /*eb80*/  STSM.16.M88.4 [R0], R24 ;  /* 0x0000001800007844 */ /* 0x0003e20000000200 */
[----:B------:R-:W-:Y:S01]  /*eb90*/  BAR.SYNC.DEFER_BLOCKING 0x1, 0x100 ;  /* 0x0044000000007b1d */ /* 0x000fe20000010000 */
[----:B------:R-:W-:-:S07]  /*eba0*/  ISETP.NE.AND.EX P0, PT, RZ, UR15, PT, P0 ;  /* 0x0000000fff007c0c */ /* 0x000fce000bf05300 */
[----:B0-----:R-:W0:Y:S06]  /*ebb0*/  LDC R2, c[0x0][0xbe8] ;  /* 0x0002fa00ff027b82 */ /* 0x001e2c0000000800 */
[----:B------:R-:W2:Y:S01]  /*ebc0*/  @P0 LDG.E R30, desc[UR36][R28.64] ;  /* 0x000000241c1e0981 */ /* 0x000ea2000c1e1900 */
[----:B------:R-:W-:Y:S01]  /*ebd0*/  UISETP.NE.U32.AND UP0, UPT, UR12, URZ, UPT ;  /* 0x0000003f0c00728c */ /* 0x000fe2000bf05070 */
[----:B------:R-:W-:Y:S01]  /*ebe0*/  UMOV UR20, 0x9b8 ;  /* 0x000009b800147882 */ /* 0x000fe20000000000 */
[----:B------:R-:W-:Y:S02]  /*ebf0*/  ULDC UR4, c[0x0][0xa88] ;  /* 0x0002a20000047ab9 */ /* 0x000fe40000000800 */
[----:B------:R-:W-:Y:S01]  /*ec00*/  UISETP.NE.AND.EX UP0, UPT, UR13, URZ, UPT, UP0 ;  /* 0x0000003f0d00728c */ /* 0x000fe2000bf05300 */
[----:B0-----:R-:W-:Y:S01]  /*ec10*/  ISETP.NE.AND P1, PT, R2, 0x1, PT ;  /* 0x000000010200780c */ /* 0x001fe20003f25270 */
[----:B------:R-:W-:-:S04]  /*ec20*/  IMAD.U32 R9, RZ, RZ, UR4 ;  /* 0x00000004ff097e24 */ /* 0x000fc8000f8e00ff */
[----:B------:R-:W-:-:S05]  /*ec30*/  PLOP3.LUT P4, PT, PT, PT, UP0, 0x80, 0x0 ;  /* 0x000000000000781c */ /* 0x000fca0003f8f008 */
[----:B------:R-:W-:-:S03]  /*ec40*/  @UP0 ULEA UR12, UP1, UR54, UR12, 0x2 ;  /* 0x0000000c360c0291 */ /* 0x000fc6000f82103f */
[----:B-1----:R-:W0:Y:S01]  /*ec50*/  @P1 LDC R0, c[0x0][0xbec] ;  /* 0x0002fb00ff001b82 */ /* 0x002e220000000800 */
[----:B------:R-:W-:Y:S02]  /*ec60*/  @UP0 ULEA.HI.X UR13, UR54, UR13, UR58, 0x2, UP1 ;  /* 0x0000000d360d0291 */ /* 0x000fe400088f143a */
[----:B------:R-:W-:Y:S01]  /*ec70*/  UISETP.GT.AND UP1, UPT, UR57, 0x1, UPT ;  /* 0x000000013900788c */ /* 0x000fe2000bf24270 */
[----:B------:R-:W-:-:S04]  /*ec80*/  VIADD R13, R17, UR49 ;  /* 0x00000031110d7c36 */ /* 0x000fc80008000000 */
[----:B------:R-:W1:Y:S01]  /*ec90*/  @P1 LDC R11, c[0x0][0xbf0] ;  /* 0x0002fc00ff0b1b82 */ /* 0x000e620000000800 */
[----:B------:R-:W-:Y:S01]  /*eca0*/  USEL UR20, UR20, 0x978, UP1 ;  /* 0x0000097814147887 */ /* 0x000fe20008800000 */
[----:B------:R-:W-:Y:S01]  /*ecb0*/  IMAD.U32 R4, RZ, RZ, UR12 ;  /* 0x0000000cff047e24 */ /* 0x000fe2000f8e00ff */
[----:B------:R-:W-:Y:S01]  /*ecc0*/  UISETP.NE.U32.AND UP0, UPT, UR14, URZ, UPT ;  /* 0x0000003f0e00728c */ /* 0x000fe2000bf05070 */
[----:B------:R-:W-:Y:S01]  /*ecd0*/  IMAD.U32 R5, RZ, RZ, UR13 ;  /* 0x0000000dff057e24 */ /* 0x000fe2000f8e00ff */
[----:B------:R-:W-:Y:S02]  /*ece0*/  UMOV UR4, URZ ;  /* 0x0000003f00047c82 */ /* 0x000fe40008000000 */
[----:B------:R-:W-:Y:S02]  /*ecf0*/  UISETP.NE.AND.EX UP0, UPT, UR15, URZ, UPT, UP0 ;  /* 0x0000003f0f00728c */ /* 0x000fe4000bf05300 */
[----:B------:R-:W-:Y:S01]  /*ed00*/  USEL UR9, UR59, URZ, UP1 ;  /* 0x0000003f3b097287 */ /* 0x000fe20008800000 */
[----:B------:R-:W-:Y:S01]  /*ed10*/  IMAD.MOV.U32 R7, RZ, RZ, R13 ;  /* 0x000000ffff077224 */ /* 0x000fe200078e000d */
[----:B------:R-:W-:Y:S01]  /*ed20*/  USEL UR54, UR54, URZ, !UP0 ;  /* 0x0000003f36367287 */ /* 0x000fe2000c000000 */
[----:B------:R3:W5:Y:S01]  /*ed30*/  @P4 LDG.E R9, desc[UR36][R4.64] ;  /* 0x0000002404094981 */ /* 0x000762000c1e1900 */
[----:B------:R-:W-:Y:S01]  /*ed40*/  ULDC.64 UR16, c[0x0][UR20+0x218] ;  /* 0x0000860014107abb */ /* 0x000fe20008000a00 */
[----:B------:R-:W-:Y:S01]  /*ed50*/  ULDC.64 UR18, c[0x0][UR20+0x228] ;  /* 0x00008a0014127abb */ /* 0x000fe20008000a00 */
[----:B------:R-:W-:Y:S01]  /*ed60*/  ULDC.64 UR14, c[0x0][UR20+0x220] ;  /* 0x00008800140e7abb */ /* 0x000fe20008000a00 */
[----:B------:R-:W-:Y:S01]  /*ed70*/  UIMAD.WIDE.U32 UR12, UR16, UR55, URZ ;  /* 0x00000037100c72a5 */ /* 0x000fe2000f8e003f */
[----:B0-----:R-:W-:Y:S01]  /*ed80*/  @P1 IMAD.HI.U32 R0, R13, R0, RZ ;  /* 0x000000000d001227 */ /* 0x001fe200078e00ff */
[----:B------:R-:W-:-:S02]  /*ed90*/  UIMAD.WIDE.U32 UR22, UR18, UR9, URZ ;  /* 0x00000009121672a5 */ /* 0x000fc4000f8e003f */
[----:B------:R-:W-:Y:S02]  /*eda0*/  UIMAD UR16, UR17, UR55, URZ ;  /* 0x00000037111072a4 */ /* 0x000fe4000f8e023f */
[----:B------:R-:W-:Y:S02]  /*edb0*/  UIMAD UR18, UR19, UR9, URZ ;  /* 0x00000009131272a4 */ /* 0x000fe4000f8e023f */
[----:B------:R-:W-:Y:S01]  /*edc0*/  USEL UR58, UR58, URZ, !UP0 ;  /* 0x0000003f3a3a7287 */ /* 0x000fe2000c000000 */
[----:B-1----:R-:W-:Y:S01]  /*edd0*/  @P1 SHF.R.U32.HI R7, RZ, R11, R0 ;  /* 0x0000000bff071219 */ /* 0x002fe20000011600 */
[----:B------:R-:W-:Y:S01]  /*ede0*/  UIMAD UR9, UR15, UR54, URZ ;  /* 0x000000360f0972a4 */ /* 0x000fe2000f8e023f */
[----:B---3--:R-:W-:Y:S01]  /*edf0*/  IMAD.U32 R4, RZ, RZ, UR22 ;  /* 0x00000016ff047e24 */ /* 0x008fe2000f8e00ff */
[----:B------:R-:W-:Y:S01]  /*ee00*/  UIADD3 UR13, UR13, UR16, URZ ;  /* 0x000000100d0d7290 */ /* 0x000fe2000fffe03f */
[----:B------:R-:W-:Y:S01]  /*ee10*/  IMAD.U32 R5, RZ, RZ, UR23 ;  /* 0x00000017ff057e24 */ /* 0x000fe2000f8e00ff */
[----:B------:R-:W-:Y:S01]  /*ee20*/  UIMAD.WIDE.U32 UR16, UR14, UR54, URZ ;  /* 0x000000360e1072a5 */ /* 0x000fe2000f8e003f */
[--C-:B------:R-:W-:Y:S01]  /*ee30*/  IMAD.MOV R11, RZ, RZ, -R7.reuse ;  /* 0x000000ffff0b7224 */ /* 0x100fe200078e0a07 */
[----:B------:R-:W-:Y:S01]  /*ee40*/  UIMAD UR9, UR14, UR58, UR9 ;  /* 0x0000003a0e0972a4 */ /* 0x000fe2000f8e0209 */
[----:B------:R-:W-:Y:S01]  /*ee50*/  SHF.R.S32.HI R5, RZ, 0x1f, R7 ;  /* 0x0000001fff057819 */ /* 0x000fe20000011407 */
[----:B------:R-:W-:Y:S01]  /*ee60*/  UIADD3 UR18, UR23, UR18, URZ ;  /* 0x0000001217127290 */ /* 0x000fe2000fffe03f */
[----:B------:R-:W-:Y:S01]  /*ee70*/  IMAD R11, R2, R11, R13 ;  /* 0x0000000b020b7224 */ /* 0x000fe200078e020d */
[----:B------:R-:W-:-:S04]  /*ee80*/  UIADD3 UR9, UR17, UR9, URZ ;  /* 0x0000000911097290 */ /* 0x000fc8000fffe03f */
[----:B------:R-:W-:Y:S01]  /*ee90*/  IMAD.U32 R6, RZ, RZ, UR18 ;  /* 0x00000012ff067e24 */ /* 0x000fe2000f8e00ff */
        /* <DEDUP_REMOVED lines=22> */
.L_x_2531:
[----:B------:R-:W2:Y:S01]  /*f000*/  LDL R0, [R1+0x20] ;  /* 0x0000200001007983 */ /* 0x000ea20000100800 */
[----:B------:R-:W-:Y:S02]  /*f010*/  LOP3.LUT P0, RZ, R228, 0x3, RZ, 0xc0, !PT ;  /* 0x00000003e4ff7812 */ /* 0x000fe4000780c0ff */
[----:B------:R-:W-:Y:S01]  /*f020*/  PLOP3.LUT P3, PT, PT, PT, UP1, 0x80, 0x0 ;  /* 0x000000000000781c */ /* 0x000fe20003f6f018 */
[----:B------:R-:W-:Y:S04]  /*f030*/  SHFL.IDX PT, R4, R8, RZ, 0x1c1f ;  /* 0x001c1fff08047589 */ /* 0x000fe800000e0000 */
[----:B------:R-:W0:Y:S04]  /*f040*/  SHFL.IDX PT, R5, R10, RZ, 0x1c1f ;  /* 0x001c1fff0a057589 */ /* 0x000e2800000e0000 */
[----:B------:R-:W-:Y:S04]  /*f050*/  SHFL.IDX PT, R6, R8, 0x1, 0x1c1f ;  /* 0x003c1f0008067f89 */ /* 0x000fe800000e0000 */
[----:B------:R-:W1:Y:S01]  /*f060*/  SHFL.IDX PT, R7, R10, 0x1, 0x1c1f ;  /* 0x003c1f000a077f89 */ /* 0x000e6200000e0000 */
[----:B--2---:R-:W-:-:S02]  /*f070*/  VIADD R11, R0, UR49 ;  /* 0x00000031000b7c36 */ /* 0x004fc40008000000 */
[----:B-----5:R-:W-:Y:S02]  /*f080*/  IMAD R0, R9, R2, RZ ;  /* 0x0000000209007224 */ /* 0x020fe400078e02ff */
        /* <DEDUP_REMOVED lines=14> */
[----:B------:R-:W0:Y:S02]  /*f170*/  @P1 LDC R61, c[0x0][0xbf0] ;  /* 0x0002fc00ff3d1b82 */ /* 0x000e240000000800 */
[C---:B------:R-:W-:Y:S01]  /*f180*/  IADD3 R33, P2, R4.reuse, 0x5000, RZ ;  /* 0x0000500004217810 */ /* 0x040fe20007f5e0ff */
[----:B------:R-:W-:Y:S01]  /*f190*/  UIMAD UR9, UR14, UR12, URZ ;  /* 0x0000000c0e0972a4 */ /* 0x000fe2000f8e023f */
[C---:B------:R-:W-:Y:S02]  /*f1a0*/  IADD3 R9, P4, R4.reuse, 0x1000, RZ ;  /* 0x0000100004097810 */ /* 0x040fe40007f9e0ff */
[----:B------:R-:W-:Y:S01]  /*f1b0*/  LOP3.LUT R32, R33, 0x380, RZ, 0xc0, !PT ;  /* 0x0000038021207812 */ /* 0x000fe200078ec0ff */
[----:B------:R-:W-:Y:S01]  /*f1c0*/  UIMAD.WIDE.U32 UR10, UR4, UR12, URZ ;  /* 0x0000000c040a72a5 */ /* 0x000fe2000f8e003f */
[----:B------:R-:W-:Y:S02]  /*f1d0*/  IADD3 R13, P3, R4, 0x2000, RZ ;  /* 0x00002000040d7810 */ /* 0x000fe40007f7e0ff */
[----:B------:R-:W-:Y:S01]  /*f1e0*/  SHF.R.U64 R32, R32, 0x3, RZ ;  /* 0x0000000320207819 */ /* 0x000fe200000012ff */
[----:B------:R-:W-:Y:S01]  /*f1f0*/  UIMAD UR9, UR4, UR13, UR9 ;  /* 0x0000000d040972a4 */ /* 0x000fe2000f8e0209 */
[----:B------:R-:W-:-:S02]  /*f200*/  IADD3 R25, P6, R4, 0x3000, RZ ;  /* 0x0000300004197810 */ /* 0x000fc40007fde0ff */
[----:B------:R-:W-:Y:S01]  /*f210*/  LOP3.LUT R32, R32, R33, RZ, 0x3c, !PT ;  /* 0x0000002120207212 */ /* 0x000fe200078e3cff */
[--C-:B------:R-:W-:Y:S01]  /*f220*/  IMAD.X R33, RZ, RZ, R5.reuse, P2 ;  /* 0x000000ffff217224 */ /* 0x100fe200010e0605 */
[C---:B------:R-:W-:Y:S02]  /*f230*/  IADD3 R6, P2, R4.reuse, 0xb000, RZ ;  /* 0x0000b00004067810 */ /* 0x040fe40007f5e0ff */
[----:B------:R-:W-:Y:S01]  /*f240*/  IADD3 R29, P5, R4, 0x4000, RZ ;  /* 0x00004000041d7810 */ /* 0x000fe20007fbe0ff */
[----:B------:R-:W-:Y:S01]  /*f250*/  ULDC.64 UR12, c[0x0][0xae8] ;  /* 0x0002ba00000c7ab9 */ /* 0x000fe20000000a00 */
[----:B------:R-:W-:Y:S01]  /*f260*/  LOP3.LUT R3, R6, 0x380, RZ, 0xc0, !PT ;  /* 0x0000038006037812 */ /* 0x000fe200078ec0ff */
[----:B------:R-:W-:Y:S01]  /*f270*/  UIADD3 UR11, UR11, UR9, URZ ;  /* 0x000000090b0b7290 */ /* 0x000fe2000fffe03f */
[----:B------:R-:W-:Y:S02]  /*f280*/  LOP3.LUT R8, R9, 0x380, RZ, 0xc0, !PT ;  /* 0x0000038009087812 */ /* 0x000fe400078ec0ff */
[----:B------:R-:W-:Y:S01]  /*f290*/  LOP3.LUT R12, R13, 0x380, RZ, 0xc0, !PT ;  /* 0x000003800d0c7812 */ /* 0x000fe200078ec0ff */
[----:B------:R-:W-:Y:S01]  /*f2a0*/  USHF.R.S32.HI UR4, URZ, 0x1f, UR54 ;  /* 0x0000001f3f047899 */ /* 0x000fe20008011436 */
[----:B------:R-:W-:Y:S01]  /*f2b0*/  SHF.R.U64 R3, R3, 0x3, RZ ;  /* 0x0000000303037819 */ /* 0x000fe200000012ff */
[----:B------:R-:W-:Y:S01]  /*f2c0*/  IMAD.X R53, RZ, RZ, R5, P2 ;  /* 0x000000ffff357224 */ /* 0x000fe200010e0605 */
[----:B------:R-:W-:Y:S01]  /*f2d0*/  LOP3.LUT R24, R25, 0x380, RZ, 0xc0, !PT ;  /* 0x0000038019187812 */ /* 0x000fe200078ec0ff */
[----:B------:R-:W5:Y:S01]  /*f2e0*/  LD.E.128 R32, desc[UR36][R32.64] ;  /* 0x0000002420207980 */ /* 0x000f62000c101d00 */
[----:B------:R-:W-:-:S02]  /*f2f0*/  LOP3.LUT R28, R29, 0x380, RZ, 0xc0, !PT ;  /* 0x000003801d1c7812 */ /* 0x000fc400078ec0ff */
[----:B------:R-:W-:Y:S01]  /*f300*/  LOP3.LUT R52, R3, R6, RZ, 0x3c, !PT ;  /* 0x0000000603347212 */ /* 0x000fe200078e3cff */
[----:B------:R-:W-:Y:S01]  /*f310*/  IMAD R3, R18, 0x20, R227 ;  /* 0x0000002012037824 */ /* 0x000fe200078e02e3 */
[----:B------:R-:W-:Y:S01]  /*f320*/  SHF.R.U64 R8, R8, 0x3, RZ ;  /* 0x0000000308087819 */ /* 0x000fe200000012ff */
[----:B------:R-:W-:Y:S01]  /*f330*/  UIMAD.WIDE.U32 UR10, UR55, UR12, UR10 ;  /* 0x0000000c370a72a5 */ /* 0x000fe2000f8e000a */
[----:B------:R-:W-:Y:S02]  /*f340*/  SHF.R.U64 R12, R12, 0x3, RZ ;  /* 0x000000030c0c7819 */ /* 0x000fe400000012ff */
[----:B------:R-:W-:Y:S02]  /*f350*/  SHF.R.U64 R24, R24, 0x3, RZ ;  /* 0x0000000318187819 */ /* 0x000fe400000012ff */
[----:B------:R-:W-:Y:S01]  /*f360*/  SHF.R.U64 R28, R28, 0x3, RZ ;  /* 0x000000031c1c7819 */ /* 0x000fe200000012ff */
[----:B------:R-:W-:Y:S01]  /*f370*/  VIADD R62, R3, UR49 ;  /* 0x00000031033e7c36 */ /* 0x000fe20008000000 */
[----:B------:R-:W-:Y:S01]  /*f380*/  LOP3.LUT R8, R8, R9, RZ, 0x3c, !PT ;  /* 0x0000000908087212 */ /* 0x000fe200078e3cff */
[----:B------:R-:W-:Y:S01]  /*f390*/  UIMAD UR11, UR55, UR13, UR11 ;  /* 0x0000000d370b72a4 */ /* 0x000fe2000f8e020b */
[----:B------:R-:W-:Y:S01]  /*f3a0*/  LOP3.LUT R12, R12, R13, RZ, 0x3c, !PT ;  /* 0x0000000d0c0c7212 */ /* 0x000fe200078e3cff */
[--C-:B------:R-:W-:Y:S01]  /*f3b0*/  IMAD.X R9, RZ, RZ, R5.reuse, P4 ;  /* 0x000000ffff097224 */ /* 0x100fe200020e0605 */
[----:B------:R-:W-:Y:S01]  /*f3c0*/  LOP3.LUT R24, R24, R25, RZ, 0x3c, !PT ;  /* 0x0000001918187212 */ /* 0x000fe200078e3cff */
[--C-:B------:R-:W-:Y:S01]  /*f3d0*/  IMAD.X R13, RZ, RZ, R5.reuse, P3 ;  /* 0x000000ffff0d7224 */ /* 0x100fe200018e0605 */
[----:B------:R-:W-:Y:S01]  /*f3e0*/  LOP3.LUT R28, R28, R29, RZ, 0x3c, !PT ;  /* 0x0000001d1c1c7212 */ /* 0x000fe200078e3cff */
[--C-:B------:R-:W-:Y:S01]  /*f3f0*/  IMAD.X R25, RZ, RZ, R5.reuse, P6 ;  /* 0x000000ffff197224 */ /* 0x100fe200030e0605 */
[----:B------:R-:W-:Y:S01]  /*f400*/  ULDC.64 UR12, c[0x0][0xaf0] ;  /* 0x0002bc00000c7ab9 */ /* 0x000fe20000000a00 */
[----:B------:R-:W-:Y:S01]  /*f410*/  IMAD.X R29, RZ, RZ, R5, P5 ;  /* 0x000000ffff1d7224 */ /* 0x000fe200028e0605 */
[C---:B------:R-:W-:Y:S01]  /*f420*/  IADD3 R37, P0, R4.reuse, 0x6000, RZ ;  /* 0x0000600004257810 */ /* 0x040fe20007f1e0ff */
[----:B------:R-:W-:Y:S01]  /*f430*/  UIMAD UR4, UR4, UR12, URZ ;  /* 0x0000000c040472a4 */ /* 0x000fe2000f8e023f */
[----:B------:R-:W-:Y:S01]  /*f440*/  IADD3 R41, P4, R4, 0x7000, RZ ;  /* 0x0000700004297810 */ /* 0x000fe20007f9e0ff */
[----:B-1----:R-:W-:Y:S01]  /*f450*/  @P1 IMAD.HI.U32 R20, R62, R21, RZ ;  /* 0x000000153e141227 */ /* 0x002fe200078e00ff */
[C---:B------:R-:W-:Y:S01]  /*f460*/  IADD3 R57, P3, R4.reuse, 0x8000, RZ ;  /* 0x0000800004397810 */ /* 0x040fe20007f7e0ff */
[----:B------:R-:W5:Y:S01]  /*f470*/  LD.E.128 R8, desc[UR36][R8.64] ;  /* 0x0000002408087980 */ /* 0x000f62000c101d00 */
[----:B------:R-:W-:-:S02]  /*f480*/  IADD3 R45, P6, R4, 0x9000, RZ ;  /* 0x00009000042d7810 */ /* 0x000fc40007fde0ff */
[C---:B------:R-:W-:Y:S01]  /*f490*/  IADD3 R49, P5, R4.reuse, 0xa000, RZ ;  /* 0x0000a00004317810 */ /* 0x040fe20007fbe0ff */
[----:B------:R-:W-:Y:S01]  /*f4a0*/  UIMAD UR4, UR54, UR13, UR4 ;  /* 0x0000000d360472a4 */ /* 0x000fe2000f8e0204 */
[----:B------:R-:W-:Y:S01]  /*f4b0*/  LOP3.LUT R36, R37, 0x380, RZ, 0xc0, !PT ;  /* 0x0000038025247812 */ /* 0x000fe200078ec0ff */
[----:B------:R-:W-:Y:S01]  /*f4c0*/  IMAD.MOV.U32 R3, RZ, RZ, R62 ;  /* 0x000000ffff037224 */ /* 0x000fe200078e003e */
[----:B------:R-:W-:Y:S01]  /*f4d0*/  LOP3.LUT R40, R41, 0x380, RZ, 0xc0, !PT ;  /* 0x0000038029287812 */ /* 0x000fe200078ec0ff */
[----:B------:R-:W5:Y:S01]  /*f4e0*/  LD.E.128 R12, desc[UR36][R12.64] ;  /* 0x000000240c0c7980 */ /* 0x000f62000c101d00 */
[----:B------:R-:W-:Y:S02]  /*f4f0*/  LOP3.LUT R56, R57, 0x380, RZ, 0xc0, !PT ;  /* 0x0000038039387812 */ /* 0x000fe400078ec0ff */
[----:B------:R-:W-:Y:S01]  /*f500*/  LOP3.LUT R44, R45, 0x380, RZ, 0xc0, !PT ;  /* 0x000003802d2c7812 */ /* 0x000fe200078ec0ff */
[----:B------:R-:W5:Y:S01]  /*f510*/  LD.E.128 R24, desc[UR36][R24.64] ;  /* 0x0000002418187980 */ /* 0x000f62000c101d00 */
[----:B------:R-:W-:Y:S01]  /*f520*/  LOP3.LUT R48, R49, 0x380, RZ, 0xc0, !PT ;  /* 0x0000038031307812 */ /* 0x000fe200078ec0ff */
[----:B------:R-:W-:Y:S01]  /*f530*/  UIMAD.WIDE.U32 UR54, UR54, UR12, UR10 ;  /* 0x0000000c363672a5 */ /* 0x000fe2000f8e000a */
[----:B------:R-:W-:Y:S01]  /*f540*/  LOP3.LUT R7, R4, 0x380, RZ, 0xc0, !PT ;  /* 0x0000038004077812 */ /* 0x000fe200078ec0ff */
[----:B------:R-:W5:Y:S01]  /*f550*/  LD.E.128 R28, desc[UR36][R28.64] ;  /* 0x000000241c1c7980 */ /* 0x000f62000c101d00 */
[----:B0-----:R-:W-:-:S02]  /*f560*/  @P1 SHF.R.U32.HI R3, RZ, R61, R20 ;  /* 0x0000003dff031219 */ /* 0x001fc40000011614 */
[----:B------:R-:W-:Y:S01]  /*f570*/  SHF.R.U64 R36, R36, 0x3, RZ ;  /* 0x0000000324247819 */ /* 0x000fe200000012ff */
[----:B------:R-:W5:Y:S01]  /*f580*/  LD.E.128 R52, desc[UR36][R52.64] ;  /* 0x0000002434347980 */ /* 0x000f62000c101d00 */
[----:B------:R-:W-:Y:S02]  /*f590*/  SHF.R.U64 R40, R40, 0x3, RZ ;  /* 0x0000000328287819 */ /* 0x000fe400000012ff */
[----:B------:R-:W-:Y:S02]  /*f5a0*/  SHF.R.U64 R56, R56, 0x3, RZ ;  /* 0x0000000338387819 */ /* 0x000fe400000012ff */
[----:B------:R-:W-:Y:S02]  /*f5b0*/  SHF.R.U64 R44, R44, 0x3, RZ ;  /* 0x000000032c2c7819 */ /* 0x000fe400000012ff */
[----:B------:R-:W-:Y:S01]  /*f5c0*/  SHF.R.U64 R48, R48, 0x3, RZ ;  /* 0x0000000330307819 */ /* 0x000fe200000012ff */
[----:B------:R-:W-:Y:S01]  /*f5d0*/  UIADD3 UR4, UR55, UR4, URZ ;  /* 0x0000000437047290 */ /* 0x000fe2000fffe03f */
[----:B------:R-:W-:Y:S01]  /*f5e0*/  SHF.R.U64 R7, R7, 0x3, RZ ;  /* 0x0000000307077819 */ /* 0x000fe200000012ff */
[----:B------:R-:W-:Y:S01]  /*f5f0*/  ULDC.64 UR10, c[0x0][0xae0] ;  /* 0x0002b800000a7ab9 */ /* 0x000fe20000000a00 */
[--C-:B------:R-:W-:Y:S01]  /*f600*/  SHF.R.S32.HI R60, RZ, 0x1f, R3.reuse ;  /* 0x0000001fff3c7819 */ /* 0x100fe20000011403 */
        /* <DEDUP_REMOVED lines=12> */
[----:B------:R-:W-:Y:S01]  /*f6d0*/  IMAD.U32 R21, RZ, RZ, UR55 ;  /* 0x00000037ff157e24 */ /* 0x000fe2000f8e00ff */
[----:B------:R-:W5:Y:S01]  /*f6e0*/  LD.E.128 R36, desc[UR36][R36.64] ;  /* 0x0000002424247980 */ /* 0x000f62000c101d00 */
[----:B------:R-:W-:-:S02]  /*f6f0*/  IMAD R60, R60, UR10, RZ ;  /* 0x0000000a3c3c7c24 */ /* 0x000fc4000f8e02ff */
[----:B------:R-:W-:Y:S01]  /*f700*/  IMAD.U32 R20, RZ, RZ, UR54 ;  /* 0x00000036ff147e24 */ /* 0x000fe2000f8e00ff */
[----:B------:R-:W5:Y:S01]  /*f710*/  LD.E.128 R4, desc[UR36][R4.64] ;  /* 0x0000002404047980 */ /* 0x000f62000c101d00 */
[----:B------:R-:W-:Y:S02]  /*f720*/  IMAD.U32 R21, RZ, RZ, UR4 ;  /* 0x00000004ff157e24 */ /* 0x000fe4000f8e00ff */
[----:B------:R-:W-:Y:S01]  /*f730*/  IMAD R61, R2, R61, R62 ;  /* 0x0000003d023d7224 */ /* 0x000fe200078e023e */
[----:B------:R-:W5:Y:S01]  /*f740*/  LD.E.128 R40, desc[UR36][R40.64] ;  /* 0x0000002428287980 */ /* 0x000f62000c101d00 */
[C---:B------:R-:W-:Y:S02]  /*f750*/  IMAD R63, R3.reuse, UR11, R60 ;  /* 0x0000000b033f7c24 */ /* 0x040fe4000f8e023c */
[----:B------:R-:W-:Y:S01]  /*f760*/  IMAD.WIDE.U32 R2, R3, UR10, R20 ;  /* 0x0000000a03027c25 */ /* 0x000fe2000f8e0014 */
[----:B------:R-:W5:Y:S01]  /*f770*/  LD.E.128 R56, desc[UR36][R56.64] ;  /* 0x0000002438387980 */ /* 0x000f62000c101d00 */
[----:B------:R-:W-:Y:S01]  /*f780*/  SHF.R.S32.HI R20, RZ, 0x1f, R61 ;  /* 0x0000001fff147819 */ /* 0x000fe2000001143d */
[----:B------:R-:W-:-:S02]  /*f790*/  ULDC.64 UR10, c[0x0][0xad8] ;  /* 0x0002b600000a7ab9 */ /* 0x000fc40000000a00 */
        /* <DEDUP_REMOVED lines=8> */
[----:B------:R-:W-:-:S02]  /*f820*/  IMAD.IADD R3, R3, 0x1, R63 ;  /* 0x0000000103037824 */ /* 0x000fc400078e023f */
[----:B------:R-:W-:Y:S02]  /*f830*/  IMAD R20, R20, UR10, RZ ;  /* 0x0000000a14147c24 */ /* 0x000fe4000f8e02ff */
[----:B------:R-:W-:Y:S01]  /*f840*/  VIADD R65, R227, UR49 ;  /* 0x00000031e3417c36 */ /* 0x000fe20008000000 */
[----:B------:R-:W-:Y:S01]  /*f850*/  UIADD3 UR8, UR8, 0x33420, URZ ;  /* 0x0003342008087890 */ /* 0x000fe2000fffe03f */
[C---:B------:R-:W-:Y:S02]  /*f860*/  IMAD R63, R61.reuse, UR11, R20 ;  /* 0x0000000b3d3f7c24 */ /* 0x040fe4000f8e0214 */
[----:B------:R-:W-:Y:S01]  /*f870*/  IMAD.WIDE.U32 R2, R61, UR10, R2 ;  /* 0x0000000a3d027c25 */ /* 0x000fe2000f8e0002 */
[----:B------:R-:W-:Y:S01]  /*f880*/  ISETP.GE.AND P2, PT, R65, R0, PT ;  /* 0x000000004100720c */ /* 0x000fe20003f46270 */
[----:B------:R-:W-:Y:S01]  /*f890*/  ULDC.64 UR10, c[0x0][0xa80] ;  /* 0x0002a000000a7ab9 */ /* 0x000fe20000000a00 */
[----:B------:R-:W-:Y:S01]  /*f8a0*/  UPRMT UR8, URZ, 0x654, UR8 ;  /* 0x000006543f087896 */ /* 0x000fe20008000008 */
[----:B------:R-:W-:Y:S01]  /*f8b0*/  IMAD.IADD R3, R3, 0x1, R63 ;  /* 0x0000000103037824 */ /* 0x000fe200078e023f */
[----:B------:R-:W-:Y:S01]  /*f8c0*/  LEA R62, P3, R2, UR10, 0x1 ;  /* 0x0000000a023e7c11 */ /* 0x000fe2000f8608ff */
[----:B------:R-:W-:-:S03]  /*f8d0*/  VIADD R61, R65, 0x40 ;  /* 0x00000040413d7836 */ /* 0x000fc60000000000 */
[----:B------:R-:W-:Y:S01]  /*f8e0*/  LEA.HI.X R63, R2, UR11, R3, 0x1, P3 ;  /* 0x0000000b023f7c11 */ /* 0x000fe200098f0c03 */
[----:B------:R-:W-:Y:S01]  /*f8f0*/  VIADD R21, R65, 0x20 ;  /* 0x0000002041157836 */ /* 0x000fe20000000000 */
[-C--:B------:R-:W-:Y:S01]  /*f900*/  ISETP.GE.AND P1, PT, R61, R0.reuse, PT ;  /* 0x000000003d00720c */ /* 0x080fe20003f26270 */
[C---:B------:R-:W-:Y:S02]  /*f910*/  VIADD R67, R64.reuse, 0x40 ;  /* 0x0000004040437836 */ /* 0x040fe40000000000 */
[----:B------:R-:W-:Y:S01]  /*f920*/  VIADD R69, R64, 0x80 ;  /* 0x0000008040457836 */ /* 0x000fe20000000000 */
[----:B0-----:R-:W-:Y:S01]  /*f930*/  SYNCS.ARRIVE.TRANS64.RED.A1T0 RZ, [UR8], RZ ;  /* 0x000000ffffff79a7 */ /* 0x001fe20008100408 */
[----:B------:R0:W1:Y:S01]  /*f940*/  SHFL.IDX PT, R60, R62, RZ, 0x181f ;  /* 0x00181fff3e3c7589 */ /* 0x00006200000e0000 */
[----:B------:R-:W-:Y:S03]  /*f950*/  BSSY B1, `(.L_x_2533) ;  /* 0x0000014000017945 */ /* 0x000fe60003800000 */
[----:B------:R0:W2:Y:S01]  /*f960*/  SHFL.IDX PT, R61, R63, RZ, 0x181f ;  /* 0x00181fff3f3d7589 */ /* 0x0000a200000e0000 */
[----:B------:R-:W-:-:S02]  /*f970*/  ISETP.GE.AND P0, PT, R21, R0, PT ;  /* 0x000000001500720c */ /* 0x000fc40003f06270 */
[----:B------:R-:W-:Y:S02]  /*f980*/  SHF.R.S32.HI R66, RZ, 0x1f, R64 ;  /* 0x0000001fff427819 */ /* 0x000fe40000011440 */
[----:B------:R-:W-:Y:S02]  /*f990*/  SHF.R.S32.HI R68, RZ, 0x1f, R67 ;  /* 0x0000001fff447819 */ /* 0x000fe40000011443 */
[----:B------:R-:W-:Y:S01]  /*f9a0*/  SHF.R.S32.HI R70, RZ, 0x1f, R69 ;  /* 0x0000001fff467819 */ /* 0x000fe20000011445 */
[----:B0-----:R-:W-:Y:S06]  /*f9b0*/  @P2 BRA `(.L_x_2534) ;  /* 0x0000000000342947 */ /* 0x001fec0003800000 */
[----:B------:R-:W-:Y:S02]  /*f9c0*/  ULDC UR4, c[0x0][0xac8] ;  /* 0x0002b20000047ab9 */ /* 0x000fe40000000800 */
[----:B------:R-:W-:Y:S02]  /*f9d0*/  ISETP.GE.AND P4, PT, R64, UR4, PT ;  /* 0x0000000440007c0c */ /* 0x000fe4000bf86270 */
[----:B------:R-:W-:Y:S02]  /*f9e0*/  ISETP.GE.AND P3, PT, R67, UR4, PT ;  /* 0x0000000443007c0c */ /* 0x000fe4000bf66270 */
[----:B------:R-:W-:-:S09]  /*f9f0*/  ISETP.GE.AND P2, PT, R69, UR4, PT ;  /* 0x0000000445007c0c */ /* 0x000fd2000bf46270 */
[CC--:B-1----:R-:W-:Y:S02]  /*fa00*/  @!P4 LEA R2, P6, R64.reuse, R60.reuse, 0x1 ;  /* 0x0000003c4002c211 */ /* 0x0c2fe400078c08ff */
[-C--:B------:R-:W-:Y:S02]  /*fa10*/  @!P3 LEA R20, P5, R67, R60.reuse, 0x1 ;  /* 0x0000003c4314b211 */ /* 0x080fe400078a08ff */
[-C--:B--2---:R-:W-:Y:S02]  /*fa20*/  @!P4 LEA.HI.X R3, R64, R61.reuse, R66, 0x1, P6 ;  /* 0x0000003d4003c211 */ /* 0x084fe400030f0c42 */
[----:B------:R-:W-:Y:S02]  /*fa30*/  @!P2 LEA R60, P6, R69, R60, 0x1 ;  /* 0x0000003c453ca211 */ /* 0x000fe400078c08ff */
[-C--:B------:R-:W-:Y:S01]  /*fa40*/  @!P3 LEA.HI.X R21, R67, R61.reuse, R68, 0x1, P5 ;  /* 0x0000003d4315b211 */ /* 0x080fe200028f0c44 */
[----:B-----5:R0:W-:Y:S01]  /*fa50*/  @!P4 ST.E.128 desc[UR36][R2.64], R4 ;  /* 0x000000040200c985 */ /* 0x0201e2000c101d24 */
[----:B------:R-:W-:-:S03]  /*fa60*/  @!P2 LEA.HI.X R61, R69, R61, R70, 0x1, P6 ;  /* 0x0000003d453da211 */ /* 0x000fc600030f0c46 */
[----:B------:R0:W-:Y:S04]  /*fa70*/  @!P3 ST.E.128 desc[UR36][R20.64], R28 ;  /* 0x0000001c1400b985 */ /* 0x0001e8000c101d24 */
[----:B------:R0:W-:Y:S02]  /*fa80*/  @!P2 ST.E.128 desc[UR36][R60.64], R56 ;  /* 0x000000383c00a985 */ /* 0x0001e4000c101d24 */
.L_x_2534:
[----:B------:R-:W-:Y:S05]  /*fa90*/  BSYNC B1 ;  /* 0x0000000000017941 */ /* 0x000fea0003800000 */
.L_x_2533:
[----:B0----5:R0:W3:Y:S01]  /*faa0*/  SHFL.IDX PT, R7, R63, 0x1, 0x181f ;  /* 0x00381f003f077f89 */ /* 0x0210e200000e0000 */
[----:B------:R-:W-:Y:S03]  /*fab0*/  BSSY B1, `(.L_x_2535) ;  /* 0x0000010000017945 */ /* 0x000fe60003800000 */
[----:B------:R0:W4:Y:S01]  /*fac0*/  SHFL.IDX PT, R6, R62, 0x1, 0x181f ;  /* 0x00381f003e067f89 */ /* 0x00012200000e0000 */
[----:B------:R-:W-:Y:S05]  /*fad0*/  @P0 BRA `(.L_x_2536) ;  /* 0x0000000000340947 */ /* 0x000fea0003800000 */
[----:B------:R-:W-:Y:S02]  /*fae0*/  ULDC UR4, c[0x0][0xac8] ;  /* 0x0002b20000047ab9 */ /* 0x000fe40000000800 */
[----:B------:R-:W-:Y:S02]  /*faf0*/  ISETP.GE.AND P4, PT, R64, UR4, PT ;  /* 0x0000000440007c0c */ /* 0x000fe4000bf86270 */
[----:B------:R-:W-:Y:S02]  /*fb00*/  ISETP.GE.AND P5, PT, R67, UR4, PT ;  /* 0x0000000443007c0c */ /* 0x000fe4000bfa6270 */
[----:B------:R-:W-:-:S09]  /*fb10*/  ISETP.GE.AND P6, PT, R69, UR4, PT ;  /* 0x0000000445007c0c */ /* 0x000fd2000bfc6270 */
[CC--:B----4-:R-:W-:Y:S02]  /*fb20*/  @!P4 LEA R2, P0, R64.reuse, R6.reuse, 0x1 ;  /* 0x000000064002c211 */ /* 0x0d0fe400078008ff */
        /* <DEDUP_REMOVED lines=8> */
.L_x_2536:
[----:B------:R-:W-:Y:S05]  /*fbb0*/  BSYNC B1 ;  /* 0x0000000000017941 */ /* 0x000fea0003800000 */
.L_x_2535:
[----:B---3--:R3:W0:Y:S01]  /*fbc0*/  SHFL.IDX PT, R7, R63, 0x2, 0x181f ;  /* 0x00581f003f077f89 */ /* 0x00862200000e0000 */
[----:B------:R-:W-:Y:S03]  /*fbd0*/  BSSY B1, `(.L_x_2537) ;  /* 0x0000010000017945 */ /* 0x000fe60003800000 */
[----:B----4-:R3:W4:Y:S01]  /*fbe0*/  SHFL.IDX PT, R6, R62, 0x2, 0x181f ;  /* 0x00581f003e067f89 */ /* 0x01072200000e0000 */
        /* <DEDUP_REMOVED lines=14> */
.L_x_2538:
[----:B------:R-:W-:Y:S05]  /*fcd0*/  BSYNC B1 ;  /* 0x0000000000017941 */ /* 0x000fea0003800000 */
.L_x_2537:
[----:B0-----:R-:W-:Y:S01]  /*fce0*/  VIADD R3, R65, 0x60 ;  /* 0x0000006041037836 */ /* 0x001fe20000000000 */
[----:B---3--:R-:W0:Y:S04]  /*fcf0*/  SHFL.IDX PT, R63, R63, 0x3, 0x181f ;  /* 0x00781f003f3f7f89 */ /* 0x008e2800000e0000 */
[----:B------:R-:W-:Y:S01]  /*fd00*/  ISETP.GE.AND P0, PT, R3, R0, PT ;  /* 0x000000000300720c */ /* 0x000fe20003f06270 */
[----:B------:R-:W3:-:S12]  /*fd10*/  SHFL.IDX PT, R62, R62, 0x3, 0x181f ;  /* 0x00781f003e3e7f89 */ /* 0x000ed800000e0000 */
[----:B------:R-:W-:Y:S05]  /*fd20*/  @P0 BRA `(.L_x_2539) ;  /* 0x0000002000800947 */ /* 0x000fea0003800000 */
[----:B------:R-:W-:Y:S02]  /*fd30*/  ULDC UR4, c[0x0][0xac8] ;  /* 0x0002b20000047ab9 */ /* 0x000fe40000000800 */
[----:B------:R-:W-:Y:S02]  /*fd40*/  ISETP.GE.AND P2, PT, R64, UR4, PT ;  /* 0x0000000440007c0c */ /* 0x000fe4000bf46270 */
[----:B------:R-:W-:-:S11]  /*fd50*/  ISETP.GE.AND P3, PT, R67, UR4, PT ;  /* 0x0000000443007c0c */ /* 0x000fd6000bf66270 */
[CC--:B---3--:R-:W-:Y:S02]  /*fd60*/  @!P2 LEA R2, P0, R64.reuse, R62.reuse, 0x1 ;  /* 0x0000003e4002a211 */ /* 0x0c8fe400078008ff */
[C---:B------:R-:W-:Y:S02]  /*fd70*/  @!P3 LEA R4, P1, R67.reuse, R62, 0x1 ;  /* 0x0000003e4304b211 */ /* 0x040fe400078208ff */
        /* <DEDUP_REMOVED lines=10> */
.L_x_2532:
        /* <DEDUP_REMOVED lines=63> */
[C---:B------:R-:W-:Y:S01]  /*10210*/  VIADD R15, R16.reuse, 0x30 ;  /* 0x00000030100f7836 */ /* 0x040fe20000000000 */
[----:B------:R-:W-:Y:S01]  /*10220*/  ISETP.GE.AND P1, PT, R225, UR4, PT ;  /* 0x00000004e1007c0c */ /* 0x000fe2000bf26270 */
[C---:B------:R-:W-:Y:S01]  /*10230*/  VIADD R21, R16.reuse, 0x38 ;  /* 0x0000003810157836 */ /* 0x040fe20000000000 */
[----:B------:R-:W-:Y:S01]  /*10240*/  ISETP.GE.AND P4, PT, R11, UR4, PT ;  /* 0x000000040b007c0c */ /* 0x000fe2000bf86270 */
[----:B------:R-:W-:Y:S01]  /*10250*/  VIADD R25, R16, 0x48 ;  /* 0x0000004810197836 */ /* 0x000fe20000000000 */
[----:B------:R-:W-:-:S02]  /*10260*/  SHF.R.S32.HI R12, RZ, 0x1f, R11 ;  /* 0x0000001fff0c7819 */ /* 0x000fc4000001140b */
[----:B------:R-:W-:-:S03]  /*10270*/  SHF.R.S32.HI R14, RZ, 0x1f, R13 ;  /* 0x0000001fff0e7819 */ /* 0x000fc6000001140d */
[----:B-12---:R-:W-:-:S04]  /*10280*/  @!P3 IMAD.WIDE R4, R16, 0x4, R2 ;  /* 0x000000041004b825 */ /* 0x006fc800078e0202 */
[CC--:B------:R-:W-:Y:S01]  /*10290*/  @!P1 LEA R8, P5, R225.reuse, R2.reuse, 0x2 ;  /* 0x00000002e1089211 */ /* 0x0c0fe200078a10ff */
[----:B------:R1:W-:Y:S01]  /*102a0*/  @!P3 ST.E.64 desc[UR36][R4.64], R134 ;  /* 0x000000860400b985 */ /* 0x0003e2000c101b24 */
[C---:B------:R-:W-:Y:S02]  /*102b0*/  @!P2 LEA R6, P3, R226.reuse, R2, 0x2 ;  /* 0x00000002e206a211 */ /* 0x040fe400078610ff */
[-C--:B------:R-:W-:Y:S02]  /*102c0*/  @!P1 LEA.HI.X R9, R225, R3.reuse, R27, 0x2, P5 ;  /* 0x00000003e1099211 */ /* 0x080fe400028f141b */
[----:B------:R-:W-:Y:S02]  /*102d0*/  @!P2 LEA.HI.X R7, R226, R3, R32, 0x2, P3 ;  /* 0x00000003e207a211 */ /* 0x000fe400018f1420 */
[----:B------:R-:W-:Y:S02]  /*102e0*/  ISETP.GE.AND P3, PT, R13, UR4, PT ;  /* 0x000000040d007c0c */ /* 0x000fe4000bf66270 */
[----:B------:R-:W-:Y:S01]  /*102f0*/  ISETP.GE.AND P5, PT, R19, UR4, PT ;  /* 0x0000000413007c0c */ /* 0x000fe2000bfa6270 */
[----:B------:R2:W-:Y:S01]  /*10300*/  @!P2 ST.E.64 desc[UR36][R6.64], R132 ;  /* 0x000000840600a985 */ /* 0x0005e2000c101b24 */
[----:B------:R-:W-:-:S02]  /*10310*/  ISETP.GE.AND P2, PT, R15, UR4, PT ;  /* 0x000000040f007c0c */ /* 0x000fc4000bf46270 */
[C---:B------:R-:W-:Y:S01]  /*10320*/  @!P4 LEA R10, P6, R11.reuse, R2, 0x2 ;  /* 0x000000020b0ac211 */ /* 0x040fe200078c10ff */
[----:B------:R3:W-:Y:S01]  /*10330*/  @!P1 ST.E.64 desc[UR36][R8.64], R126 ;  /* 0x0000007e08009985 */ /* 0x0007e2000c101b24 */
[----:B-1----:R-:W-:Y:S02]  /*10340*/  SHF.R.S32.HI R5, RZ, 0x1f, R19 ;  /* 0x0000001fff057819 */ /* 0x002fe40000011413 */
[----:B------:R-:W-:-:S03]  /*10350*/  @!P4 LEA.HI.X R11, R11, R3, R12, 0x2, P6 ;  /* 0x000000030b0bc211 */ /* 0x000fc600030f140c */
[-C--:B------:R-:W-:Y:S02]  /*10360*/  @!P3 LEA R12, P6, R13, R2.reuse, 0x2 ;  /* 0x000000020d0cb211 */ /* 0x080fe400078c10ff */
[-C--:B------:R-:W-:Y:S02]  /*10370*/  @!P5 LEA R4, P1, R19, R2.reuse, 0x2 ;  /* 0x000000021304d211 */ /* 0x080fe400078210ff */
[-C--:B------:R-:W-:Y:S02]  /*10380*/  @!P3 LEA.HI.X R13, R13, R3.reuse, R14, 0x2, P6 ;  /* 0x000000030d0db211 */ /* 0x080fe400030f140e */
[----:B--2---:R-:W-:Y:S02]  /*10390*/  SHF.R.S32.HI R7, RZ, 0x1f, R15 ;  /* 0x0000001fff077819 */ /* 0x004fe4000001140f */
[----:B------:R-:W-:Y:S02]  /*103a0*/  @!P2 LEA R6, P6, R15, R2, 0x2 ;  /* 0x000000020f06a211 */ /* 0x000fe400078c10ff */
[----:B------:R-:W-:-:S02]  /*103b0*/  @!P5 LEA.HI.X R5, R19, R3, R5, 0x2, P1 ;  /* 0x000000031305d211 */ /* 0x000fc400008f1405 */
[----:B------:R-:W-:Y:S01]  /*103c0*/  @!P2 LEA.HI.X R7, R15, R3, R7, 0x2, P6 ;  /* 0x000000030f07a211 */ /* 0x000fe200030f1407 */
[----:B------:R-:W-:Y:S01]  /*103d0*/  VIADD R15, R16, 0x40 ;  /* 0x00000040100f7836 */ /* 0x000fe20000000000 */
[----:B------:R-:W-:Y:S01]  /*103e0*/  ISETP.GE.AND P1, PT, R21, UR4, PT ;  /* 0x0000000415007c0c */ /* 0x000fe2000bf26270 */
[----:B------:R1:W-:Y:S01]  /*103f0*/  @!P5 ST.E.64 desc[UR36][R4.64], R124 ;  /* 0x0000007c0400d985 */ /* 0x0003e2000c101b24 */
[----:B---3--:R-:W-:Y:S02]  /*10400*/  SHF.R.S32.HI R9, RZ, 0x1f, R21 ;  /* 0x0000001fff097819 */ /* 0x008fe40000011415 */
[----:B------:R-:W-:Y:S01]  /*10410*/  ISETP.GE.AND P5, PT, R15, UR4, PT ;  /* 0x000000040f007c0c */ /* 0x000fe2000bfa6270 */
[----:B------:R2:W-:Y:S01]  /*10420*/  @!P4 ST.E.64 desc[UR36][R10.64], R118 ;  /* 0x000000760a00c985 */ /* 0x0005e2000c101b24 */
[----:B------:R-:W-:-:S03]  /*10430*/  ISETP.GE.AND P4, PT, R25, UR4, PT ;  /* 0x0000000419007c0c */ /* 0x000fc6000bf86270 */
[----:B------:R3:W-:Y:S04]  /*10440*/  @!P3 ST.E.64 desc[UR36][R12.64], R116 ;  /* 0x000000740c00b985 */ /* 0x0007e8000c101b24 */
[C---:B------:R-:W-:Y:S01]  /*10450*/  @!P1 LEA R8, P6, R21.reuse, R2, 0x2 ;  /* 0x0000000215089211 */ /* 0x040fe200078c10ff */
[----:B------:R4:W-:Y:S01]  /*10460*/  @!P2 ST.E.64 desc[UR36][R6.64], R110 ;  /* 0x0000006e0600a985 */ /* 0x0009e2000c101b24 */
[----:B-1----:R-:W-:Y:S02]  /*10470*/  SHF.R.S32.HI R5, RZ, 0x1f, R25 ;  /* 0x0000001fff057819 */ /* 0x002fe40000011419 */
[----:B------:R-:W-:Y:S02]  /*10480*/  @!P1 LEA.HI.X R9, R21, R3, R9, 0x2, P6 ;  /* 0x0000000315099211 */ /* 0x000fe400030f1409 */
[----:B------:R-:W-:-:S02]  /*10490*/  SHF.R.S32.HI R21, RZ, 0x1f, R15 ;  /* 0x0000001fff157819 */ /* 0x000fc4000001140f */
[CC--:B------:R-:W-:Y:S01]  /*104a0*/  @!P5 LEA R14, P6, R15.reuse, R2.reuse, 0x2 ;  /* 0x000000020f0ed211 */ /* 0x0c0fe200078c10ff */
[----:B------:R1:W-:Y:S03]  /*104b0*/  @!P1 ST.E.64 desc[UR36][R8.64], R108 ;  /* 0x0000006c08009985 */ /* 0x0003e6000c101b24 */
[----:B------:R-:W-:Y:S01]  /*104c0*/  @!P5 LEA.HI.X R15, R15, R3, R21, 0x2, P6 ;  /* 0x000000030f0fd211 */ /* 0x000fe200030f1415 */
[----:B------:R-:W-:Y:S01]  /*104d0*/  VIADD R21, R16, 0x50 ;  /* 0x0000005010157836 */ /* 0x000fe20000000000 */
[----:B------:R-:W-:-:S03]  /*104e0*/  @!P4 LEA R4, P6, R25, R2, 0x2 ;  /* 0x000000021904c211 */ /* 0x000fc600078c10ff */
[----:B------:R5:W-:Y:S01]  /*104f0*/  @!P5 ST.E.64 desc[UR36][R14.64], R102 ;  /* 0x000000660e00d985 */ /* 0x000be2000c101b24 */
[----:B------:R-:W-:Y:S02]  /*10500*/  ISETP.GE.AND P3, PT, R21, UR4, PT ;  /* 0x0000000415007c0c */ /* 0x000fe4000bf66270 */
[----:B------:R-:W-:Y:S01]  /*10510*/  @!P4 LEA.HI.X R5, R25, R3, R5, 0x2, P6 ;  /* 0x000000031905c211 */ /* 0x000fe200030f1405 */
[----:B------:R-:W-:Y:S01]  /*10520*/  VIADD R25, R16, 0x58 ;  /* 0x0000005810197836 */ /* 0x000fe20000000000 */
[----:B--2---:R-:W-:-:S03]  /*10530*/  SHF.R.S32.HI R11, RZ, 0x1f, R21 ;  /* 0x0000001fff0b7819 */ /* 0x004fc60000011415 */
[----:B------:R2:W-:Y:S01]  /*10540*/  @!P4 ST.E.64 desc[UR36][R4.64], R100 ;  /* 0x000000640400c985 */ /* 0x0005e2000c101b24 */
[----:B------:R-:W-:Y:S02]  /*10550*/  ISETP.GE.AND P2, PT, R25, UR4, PT ;  /* 0x0000000419007c0c */ /* 0x000fe4000bf46270 */
[----:B---3--:R-:W-:-:S03]  /*10560*/  SHF.R.S32.HI R13, RZ, 0x1f, R25 ;  /* 0x0000001fff0d7819 */ /* 0x008fc60000011419 */
[----:B------:R-:W-:-:S04]  /*10570*/  @!P3 LEA R10, P6, R21, R2, 0x2 ;  /* 0x00000002150ab211 */ /* 0x000fc800078c10ff */
[----:B------:R-:W-:Y:S01]  /*10580*/  @!P3 LEA.HI.X R11, R21, R3, R11, 0x2, P6 ;  /* 0x00000003150bb211 */ /* 0x000fe200030f140b */
[----:B------:R-:W-:-:S03]  /*10590*/  VIADD R21, R16, 0x60 ;  /* 0x0000006010157836 */ /* 0x000fc60000000000 */
[----:B------:R-:W-:Y:S01]  /*105a0*/  @!P2 LEA R12, P6, R25, R2, 0x2 ;  /* 0x00000002190ca211 */ /* 0x000fe200078c10ff */
[----:B------:R3:W-:Y:S01]  /*105b0*/  @!P3 ST.E.64 desc[UR36][R10.64], R94 ;  /* 0x0000005e0a00b985 */ /* 0x0007e2000c101b24 */
[----:B------:R-:W-:Y:S02]  /*105c0*/  ISETP.GE.AND P1, PT, R21, UR4, PT ;  /* 0x0000000415007c0c */ /* 0x000fe4000bf26270 */
[----:B------:R-:W-:Y:S01]  /*105d0*/  @!P2 LEA.HI.X R13, R25, R3, R13, 0x2, P6 ;  /* 0x00000003190da211 */ /* 0x000fe200030f140d */
[----:B------:R-:W-:Y:S01]  /*105e0*/  VIADD R25, R16, 0x68 ;  /* 0x0000006810197836 */ /* 0x000fe20000000000 */
[----:B----4-:R-:W-:-:S03]  /*105f0*/  SHF.R.S32.HI R7, RZ, 0x1f, R21 ;  /* 0x0000001fff077819 */ /* 0x010fc60000011415 */
[----:B------:R-:W-:Y:S01]  /*10600*/  @!P2 ST.E.64 desc[UR36][R12.64], R92 ;  /* 0x0000005c0c00a985 */ /* 0x000fe2000c101b24 */
[----:B------:R-:W-:Y:S02]  /*10610*/  ISETP.GE.AND P5, PT, R25, UR4, PT ;  /* 0x0000000419007c0c */ /* 0x000fe4000bfa6270 */
[----:B-1----:R-:W-:-:S03]  /*10620*/  SHF.R.S32.HI R9, RZ, 0x1f, R25 ;  /* 0x0000001fff097819 */ /* 0x002fc60000011419 */
        /* <DEDUP_REMOVED lines=8> */
[----:B-----5:R-:W-:Y:S02]  /*106b0*/  SHF.R.S32.HI R15, RZ, 0x1f, R21 ;  /* 0x0000001fff0f7819 */ /* 0x020fe40000011415 */
[----:B------:R-:W-:Y:S01]  /*106c0*/  ISETP.GE.AND P1, PT, R223, UR4, PT ;  /* 0x00000004df007c0c */ /* 0x000fe2000bf26270 */
[----:B------:R4:W-:Y:S01]  /*106d0*/  @!P5 ST.E.64 desc[UR36][R8.64], R84 ;  /* 0x000000540800d985 */ /* 0x0009e2000c101b24 */
[----:B------:R-:W-:-:S02]  /*106e0*/  ISETP.GE.AND P3, PT, R25, UR4, PT ;  /* 0x0000000419007c0c */ /* 0x000fc4000bf66270 */
[----:B--2---:R-:W-:Y:S02]  /*106f0*/  SHF.R.S32.HI R5, RZ, 0x1f, R25 ;  /* 0x0000001fff057819 */ /* 0x004fe40000011419 */
[----:B------:R-:W-:Y:S02]  /*10700*/  ISETP.GE.AND P5, PT, R224, UR4, PT ;  /* 0x00000004e0007c0c */ /* 0x000fe4000bfa6270 */
[----:B------:R-:W-:-:S04]  /*10710*/  @!P4 LEA R14, P6, R21, R2, 0x2 ;  /* 0x00000002150ec211 */ /* 0x000fc800078c10ff */
[-C--:B------:R-:W-:Y:S01]  /*10720*/  @!P4 LEA.HI.X R15, R21, R3.reuse, R15, 0x2, P6 ;  /* 0x00000003150fc211 */ /* 0x080fe200030f140f */
[----:B------:R-:W-:Y:S02]  /*10730*/  VIADD R21, R16, 0x80 ;  /* 0x0000008010157836 */ /* 0x000fe40000000000 */
[----:B------:R-:W-:Y:S02]  /*10740*/  @!P3 LEA R4, P6, R25, R2, 0x2 ;  /* 0x000000021904b211 */ /* 0x000fe400078c10ff */
[----:B------:R-:W-:Y:S01]  /*10750*/  @!P4 ST.E.64 desc[UR36][R14.64], R78 ;  /* 0x0000004e0e00c985 */ /* 0x000fe2000c101b24 */
[----:B------:R-:W-:Y:S02]  /*10760*/  ISETP.GE.AND P2, PT, R21, UR4, PT ;  /* 0x0000000415007c0c */ /* 0x000fe4000bf46270 */
[----:B------:R-:W-:Y:S02]  /*10770*/  @!P3 LEA.HI.X R5, R25, R3, R5, 0x2, P6 ;  /* 0x000000031905b211 */ /* 0x000fe400030f1405 */
[----:B---3--:R-:W-:-:S02]  /*10780*/  SHF.R.S32.HI R11, RZ, 0x1f, R21 ;  /* 0x0000001fff0b7819 */ /* 0x008fc40000011415 */
[C---:B-1----:R-:W-:Y:S01]  /*10790*/  @!P1 LEA R6, P4, R223.reuse, R2, 0x2 ;  /* 0x00000002df069211 */ /* 0x042fe200078810ff */
[----:B------:R1:W-:Y:S01]  /*107a0*/  @!P3 ST.E.64 desc[UR36][R4.64], R76 ;  /* 0x0000004c0400b985 */ /* 0x0003e2000c101b24 */
[----:B------:R-:W-:Y:S02]  /*107b0*/  ISETP.GE.AND P3, PT, R222, UR4, PT ;  /* 0x00000004de007c0c */ /* 0x000fe4000bf66270 */
[----:B------:R-:W-:-:S03]  /*107c0*/  @!P1 LEA.HI.X R7, R223, R3, R30, 0x2, P4 ;  /* 0x00000003df079211 */ /* 0x000fc600020f141e */
[----:B------:R-:W-:-:S04]  /*107d0*/  @!P2 LEA R10, P6, R21, R2, 0x2 ;  /* 0x00000002150aa211 */ /* 0x000fc800078c10ff */
[-C--:B------:R-:W-:Y:S02]  /*107e0*/  @!P2 LEA.HI.X R11, R21, R3.reuse, R11, 0x2, P6 ;  /* 0x00000003150ba211 */ /* 0x080fe400030f140b */
[-C--:B------:R-:W-:Y:S02]  /*107f0*/  @!P5 LEA R12, P6, R224, R2.reuse, 0x2 ;  /* 0x00000002e00cd211 */ /* 0x080fe400078c10ff */
[----:B----4-:R-:W-:Y:S01]  /*10800*/  @!P3 LEA R8, P4, R222, R2, 0x2 ;  /* 0x00000002de08b211 */ /* 0x010fe200078810ff */
[----:B------:R2:W-:Y:S01]  /*10810*/  @!P2 ST.E.64 desc[UR36][R10.64], R70 ;  /* 0x000000460a00a985 */ /* 0x0005e2000c101b24 */
[----:B------:R-:W-:Y:S02]  /*10820*/  ISETP.GE.AND P2, PT, R221, UR4, PT ;  /* 0x00000004dd007c0c */ /* 0x000fe4000bf46270 */
[----:B------:R-:W-:Y:S02]  /*10830*/  @!P5 LEA.HI.X R13, R224, R3, R31, 0x2, P6 ;  /* 0x00000003e00dd211 */ /* 0x000fe400030f141f */
[----:B------:R-:W-:-:S02]  /*10840*/  ISETP.GE.AND P6, PT, R23, UR4, PT ;  /* 0x0000000417007c0c */ /* 0x000fc4000bfc6270 */
[----:B------:R-:W-:Y:S01]  /*10850*/  @!P3 LEA.HI.X R9, R222, R3, R29, 0x2, P4 ;  /* 0x00000003de09b211 */ /* 0x000fe200020f141d */
[----:B------:R3:W-:Y:S01]  /*10860*/  @!P5 ST.E.64 desc[UR36][R12.64], R68 ;  /* 0x000000440c00d985 */ /* 0x0007e2000c101b24 */
[----:B------:R-:W-:-:S03]  /*10870*/  ISETP.GE.AND P5, PT, R220, UR4, PT ;  /* 0x00000004dc007c0c */ /* 0x000fc6000bfa6270 */
[----:B------:R4:W-:Y:S01]  /*10880*/  @!P1 ST.E.64 desc[UR36][R6.64], R62 ;  /* 0x0000003e06009985 */ /* 0x0009e2000c101b24 */
[----:B------:R-:W-:Y:S02]  /*10890*/  ISETP.GE.AND P1, PT, R22, UR4, PT ;  /* 0x0000000416007c0c */ /* 0x000fe4000bf26270 */
[C---:B-1----:R-:W-:Y:S01]  /*108a0*/  @!P2 LEA R4, P4, R221.reuse, R2, 0x2 ;  /* 0x00000002dd04a211 */ /* 0x042fe200078810ff */
[----:B------:R4:W-:Y:S03]  /*108b0*/  @!P3 ST.E.64 desc[UR36][R8.64], R60 ;  /* 0x0000003c0800b985 */ /* 0x0009e6000c101b24 */
[----:B------:R-:W-:-:S03]  /*108c0*/  @!P2 LEA.HI.X R5, R221, R3, R28, 0x2, P4 ;  /* 0x00000003dd05a211 */ /* 0x000fc600020f141c */
[-C--:B--2---:R-:W-:Y:S02]  /*108d0*/  @!P5 LEA R10, P3, R220, R2.reuse, 0x2 ;  /* 0x00000002dc0ad211 */ /* 0x084fe400078610ff */
[----:B------:R4:W-:Y:S01]  /*108e0*/  @!P2 ST.E.64 desc[UR36][R4.64], R54 ;  /* 0x000000360400a985 */ /* 0x0009e2000c101b24 */
[CC--:B---3--:R-:W-:Y:S02]  /*108f0*/  @!P6 LEA R12, P2, R23.reuse, R2.reuse, 0x2 ;  /* 0x00000002170ce211 */ /* 0x0c8fe400078410ff */
[----:B------:R-:W-:Y:S02]  /*10900*/  @!P1 LEA R2, P4, R22, R2, 0x2 ;  /* 0x0000000216029211 */ /* 0x000fe400078810ff */
[-C--:B------:R-:W-:Y:S02]  /*10910*/  @!P5 LEA.HI.X R11, R220, R3.reuse, R26, 0x2, P3 ;  /* 0x00000003dc0bd211 */ /* 0x080fe400018f141a */
[-C--:B------:R-:W-:Y:S02]  /*10920*/  @!P6 LEA.HI.X R13, R23, R3.reuse, R24, 0x2, P2 ;  /* 0x00000003170de211 */ /* 0x080fe400010f1418 */
[----:B------:R-:W-:Y:S01]  /*10930*/  @!P1 LEA.HI.X R3, R22, R3, R229, 0x2, P4 ;  /* 0x0000000316039211 */ /* 0x000fe200020f14e5 */
[----:B------:R4:W-:Y:S04]  /*10940*/  @!P5 ST.E.64 desc[UR36][R10.64], R52 ;  /* 0x000000340a00d985 */ /* 0x0009e8000c101b24 */
[----:B------:R4:W-:Y:S04]  /*10950*/  @!P6 ST.E.64 desc[UR36][R12.64], R46 ;  /* 0x0000002e0c00e985 */ /* 0x0009e8000c101b24 */
[----:B------:R4:W-:Y:S02]  /*10960*/  @!P1 ST.E.64 desc[UR36][R2.64], R44 ;  /* 0x0000002c02009985 */ /* 0x0009e4000c101b24 */
.L_x_2541:
[----:B------:R-:W-:Y:S05]  /*10970*/  BSYNC B1 ;  /* 0x0000000000017941 */ /* 0x000fea0003800000 */
.L_x_2540:
[----:B----4-:R3:W4:Y:S04]  /*10980*/  SHFL.IDX PT, R5, R20, 0x1, 0x1c1f ;  /* 0x003c1f0014057f89 */ /* 0x01072800000e0000 */
[----:B------:R3:W0:Y:S01]  /*10990*/  SHFL.IDX PT, R4, R0, 0x1, 0x1c1f ;  /* 0x003c1f0000047f89 */ /* 0x00062200000e0000 */
[----:B------:R-:W-:Y:S05]  /*109a0*/  @P0 BRA `(.L_x_2539) ;  /* 0x0000001400600947 */ /* 0x000fea0003800000 */
[----:B------:R-:W-:Y:S01]  /*109b0*/  ULDC UR4, c[0x0][0xac8] ;  /* 0x0002b20000047ab9 */ /* 0x000fe20000000800 */
[----:B------:R-:W-:Y:S01]  /*109c0*/  VIADD R11, R16, 0x20 ;  /* 0x00000020100b7836 */ /* 0x000fe20000000000 */
[----:B------:R-:W-:Y:S01]  /*109d0*/  ISETP.GE.AND P2, PT, R226, UR4, PT ;  /* 0x00000004e2007c0c */ /* 0x000fe2000bf46270 */
[C---:B------:R-:W-:Y:S01]  /*109e0*/  VIADD R13, R16.reuse, 0x28 ;  /* 0x00000028100d7836 */ /* 0x040fe20000000000 */
[C---:B------:R-:W-:Y:S01]  /*109f0*/  ISETP.GE.AND P1, PT, R16.reuse, UR4, PT ;  /* 0x0000000410007c0c */ /* 0x040fe2000bf26270 */
[C---:B------:R-:W-:Y:S01]  /*10a00*/  VIADD R15, R16.reuse, 0x30 ;  /* 0x00000030100f7836 */ /* 0x040fe20000000000 */
[----:B------:R-:W-:Y:S01]  /*10a10*/  ISETP.GE.AND P6, PT, R225, UR4, PT ;  /* 0x00000004e1007c0c */ /* 0x000fe2000bfc6270 */
[C---:B------:R-:W-:Y:S01]  /*10a20*/  VIADD R21, R16.reuse, 0x38 ;  /* 0x0000003810157836 */ /* 0x040fe20000000000 */
[----:B------:R-:W-:Y:S01]  /*10a30*/  ISETP.GE.AND P3, PT, R11, UR4, PT ;  /* 0x000000040b007c0c */ /* 0x000fe2000bf66270 */
[----:B------:R-:W-:Y:S01]  /*10a40*/  VIADD R25, R16, 0x50 ;  /* 0x0000005010197836 */ /* 0x000fe20000000000 */
[----:B------:R-:W-:-:S02]  /*10a50*/  ISETP.GE.AND P5, PT, R19, UR4, PT ;  /* 0x0000000413007c0c */ /* 0x000fc4000bfa6270 */
[----:B0--3--:R-:W-:Y:S02]  /*10a60*/  SHF.R.S32.HI R0, RZ, 0x1f, R13 ;  /* 0x0000001fff007819 */ /* 0x009fe4000001140d */
[----:B------:R-:W-:Y:S02]  /*10a70*/  SHF.R.S32.HI R20, RZ, 0x1f, R25 ;  /* 0x0000001fff147819 */ /* 0x000fe40000011419 */
[----:B------:R-:W-:Y:S01]  /*10a80*/  @!P2 LEA R6, P0, R226, R4, 0x2 ;  /* 0x00000004e206a211 */ /* 0x000fe200078010ff */
[----:B-12-4-:R-:W-:-:S03]  /*10a90*/  @!P1 IMAD.WIDE R2, R16, 0x4, R4 ;  /* 0x0000000410029825 */ /* 0x016fc600078e0204 */
[-C--:B------:R-:W-:Y:S02]  /*10aa0*/  @!P2 LEA.HI.X R7, R226, R5.reuse, R32, 0x2, P0 ;  /* 0x00000005e207a211 */ /* 0x080fe400000f1420 */
[----:B------:R0:W-:Y:S01]  /*10ab0*/  @!P1 ST.E.64 desc[UR36][R2.64], R130 ;  /* 0x0000008202009985 */ /* 0x0001e2000c101b24 */
[----:B------:R-:W-:Y:S02]  /*10ac0*/  ISETP.GE.AND P0, PT, R13, UR4, PT ;  /* 0x000000040d007c0c */ /* 0x000fe4000bf06270 */
[----:B------:R-:W-:Y:S01]  /*10ad0*/  ISETP.GE.AND P1, PT, R15, UR4, PT ;  /* 0x000000040f007c0c */ /* 0x000fe2000bf26270 */
[----:B------:R1:W-:Y:S01]  /*10ae0*/  @!P2 ST.E.64 desc[UR36][R6.64], R128 ;  /* 0x000000800600a985 */ /* 0x0003e2000c101b24 */
[-C--:B------:R-:W-:Y:S02]  /*10af0*/  @!P6 LEA R8, P2, R225, R4.reuse, 0x2 ;  /* 0x00000004e108e211 */ /* 0x080fe400078410ff */
[----:B------:R-:W-:Y:S02]  /*10b00*/  @!P3 LEA R10, P4, R11, R4, 0x2 ;  /* 0x000000040b0ab211 */ /* 0x000fe400078810ff */
[----:B------:R-:W-:Y:S01]  /*10b10*/  @!P6 LEA.HI.X R9, R225, R5, R27, 0x2, P2 ;  /* 0x00000005e109e211 */ /* 0x000fe200010f141b */
[----:B------:R-:W-:Y:S01]  /*10b20*/  VIADD R27, R16, 0x40 ;  /* 0x00000040101b7836 */ /* 0x000fe20000000000 */
[----:B------:R-:W-:-:S02]  /*10b30*/  ISETP.GE.AND P2, PT, R21, UR4, PT ;  /* 0x0000000415007c0c */ /* 0x000fc4000bf46270 */
[----:B0-----:R-:W-:Y:S01]  /*10b40*/  SHF.R.S32.HI R2, RZ, 0x1f, R11 ;  /* 0x0000001fff027819 */ /* 0x001fe2000001140b */
[----:B------:R0:W-:Y:S01]  /*10b50*/  @!P6 ST.E.64 desc[UR36][R8.64], R122 ;  /* 0x0000007a0800e985 */ /* 0x0001e2000c101b24 */
[----:B------:R-:W-:Y:S02]  /*10b60*/  SHF.R.S32.HI R3, RZ, 0x1f, R19 ;  /* 0x0000001fff037819 */ /* 0x000fe40000011413 */
[-C--:B------:R-:W-:Y:S02]  /*10b70*/  @!P3 LEA.HI.X R11, R11, R5.reuse, R2, 0x2, P4 ;  /* 0x000000050b0bb211 */ /* 0x080fe400020f1402 */
[-C--:B-1----:R-:W-:Y:S02]  /*10b80*/  @!P0 LEA R6, P6, R13, R4.reuse, 0x2 ;  /* 0x000000040d068211 */ /* 0x082fe400078c10ff */
[----:B------:R-:W-:Y:S02]  /*10b90*/  @!P5 LEA R2, P4, R19, R4, 0x2 ;  /* 0x000000041302d211 */ /* 0x000fe400078810ff */
[----:B------:R-:W-:-:S02]  /*10ba0*/  @!P0 LEA.HI.X R7, R13, R5, R0, 0x2, P6 ;  /* 0x000000050d078211 */ /* 0x000fc400030f1400 */
[-C--:B------:R-:W-:Y:S02]  /*10bb0*/  @!P5 LEA.HI.X R3, R19, R5.reuse, R3, 0x2, P4 ;  /* 0x000000051303d211 */ /* 0x080fe400020f1403 */
[----:B------:R-:W-:Y:S02]  /*10bc0*/  SHF.R.S32.HI R0, RZ, 0x1f, R15 ;  /* 0x0000001fff007819 */ /* 0x000fe4000001140f */
[-C--:B------:R-:W-:Y:S01]  /*10bd0*/  @!P1 LEA R12, P4, R15, R4.reuse, 0x2 ;  /* 0x000000040f0c9211 */ /* 0x080fe200078810ff */
[----:B------:R1:W-:Y:S01]  /*10be0*/  @!P5 ST.E.64 desc[UR36][R2.64], R120 ;  /* 0x000000780200d985 */ /* 0x0003e2000c101b24 */
[----:B0-----:R-:W-:Y:S02]  /*10bf0*/  SHF.R.S32.HI R9, RZ, 0x1f, R21 ;  /* 0x0000001fff097819 */ /* 0x001fe40000011415 */
[----:B------:R-:W-:Y:S01]  /*10c00*/  @!P2 LEA R8, P6, R21, R4, 0x2 ;  /* 0x000000041508a211 */ /* 0x000fe200078c10ff */
[----:B------:R0:W-:Y:S01]  /*10c10*/  @!P3 ST.E.64 desc[UR36][R10.64], R114 ;  /* 0x000000720a00b985 */ /* 0x0001e2000c101b24 */
[----:B------:R-:W-:-:S02]  /*10c20*/  @!P1 LEA.HI.X R13, R15, R5, R0, 0x2, P4 ;  /* 0x000000050f0d9211 */ /* 0x000fc400020f1400 */
[----:B------:R-:W-:Y:S01]  /*10c30*/  @!P2 LEA.HI.X R9, R21, R5, R9, 0x2, P6 ;  /* 0x000000051509a211 */ /* 0x000fe200030f1409 */
[----:B------:R-:W-:Y:S01]  /*10c40*/  VIADD R21, R16, 0x48 ;  /* 0x0000004810157836 */ /* 0x000fe20000000000 */
[----:B------:R-:W-:Y:S01]  /*10c50*/  ISETP.GE.AND P4, PT, R27, UR4, PT ;  /* 0x000000041b007c0c */ /* 0x000fe2000bf86270 */
[----:B------:R2:W-:Y:S01]  /*10c60*/  @!P0 ST.E.64 desc[UR36][R6.64], R112 ;  /* 0x0000007006008985 */ /* 0x0005e2000c101b24 */
[----:B------:R-:W-:Y:S02]  /*10c70*/  ISETP.GE.AND P3, PT, R25, UR4, PT ;  /* 0x0000000419007c0c */ /* 0x000fe4000bf66270 */
[----:B------:R-:W-:Y:S01]  /*10c80*/  ISETP.GE.AND P5, PT, R21, UR4, PT ;  /* 0x0000000415007c0c */ /* 0x000fe2000bfa6270 */
[----:B------:R3:W-:Y:S01]  /*10c90*/  @!P1 ST.E.64 desc[UR36][R12.64], R106 ;  /* 0x0000006a0c009985 */ /* 0x0007e2000c101b24 */
[----:B------:R-:W-:-:S03]  /*10ca0*/  SHF.R.S32.HI R0, RZ, 0x1f, R27 ;  /* 0x0000001fff007819 */ /* 0x000fc6000001141b */
[----:B------:R4:W-:Y:S04]  /*10cb0*/  @!P2 ST.E.64 desc[UR36][R8.64], R104 ;  /* 0x000000680800a985 */ /* 0x0009e8000c101b24 */
[----:B------:R-:W-:-:S04]  /*10cc0*/  @!P4 LEA R14, P6, R27, R4, 0x2 ;  /* 0x000000041b0ec211 */ /* 0x000fc800078c10ff */
[-C--:B------:R-:W-:Y:S01]  /*10cd0*/  @!P4 LEA.HI.X R15, R27, R5.reuse, R0, 0x2, P6 ;  /* 0x000000051b0fc211 */ /* 0x080fe200030f1400 */
[C---:B------:R-:W-:Y:S01]  /*10ce0*/  VIADD R27, R16.reuse, 0x58 ;  /* 0x00000058101b7836 */ /* 0x040fe20000000000 */
[----:B------:R-:W-:Y:S02]  /*10cf0*/  SHF.R.S32.HI R0, RZ, 0x1f, R21 ;  /* 0x0000001fff007819 */ /* 0x000fe40000011415 */
[-C--:B-1----:R-:W-:Y:S01]  /*10d00*/  @!P5 LEA R2, P0, R21, R4.reuse, 0x2 ;  /* 0x000000041502d211 */ /* 0x082fe200078010ff */
[----:B------:R1:W-:Y:S01]  /*10d10*/  @!P4 ST.E.64 desc[UR36][R14.64], R98 ;  /* 0x000000620e00c985 */ /* 0x0003e2000c101b24 */
[----:B0-----:R-:W-:Y:S02]  /*10d20*/  @!P3 LEA R10, P6, R25, R4, 0x2 ;  /* 0x00000004190ab211 */ /* 0x001fe400078c10ff */
[----:B------:R-:W-:Y:S01]  /*10d30*/  @!P5 LEA.HI.X R3, R21, R5, R0, 0x2, P0 ;  /* 0x000000051503d211 */ /* 0x000fe200000f1400 */
[----:B------:R-:W-:Y:S01]  /*10d40*/  VIADD R21, R16, 0x60 ;  /* 0x0000006010157836 */ /* 0x000fe20000000000 */
[----:B------:R-:W-:-:S02]  /*10d50*/  ISETP.GE.AND P0, PT, R27, UR4, PT ;  /* 0x000000041b007c0c */ /* 0x000fc4000bf06270 */
[----:B------:R-:W-:Y:S01]  /*10d60*/  @!P3 LEA.HI.X R11, R25, R5, R20, 0x2, P6 ;  /* 0x00000005190bb211 */ /* 0x000fe200030f1414 */
[----:B------:R-:W-:Y:S01]  /*10d70*/  VIADD R25, R16, 0x68 ;  /* 0x0000006810197836 */ /* 0x000fe20000000000 */
[----:B------:R-:W-:Y:S01]  /*10d80*/  ISETP.GE.AND P2, PT, R21, UR4, PT ;  /* 0x0000000415007c0c */ /* 0x000fe2000bf46270 */
[----:B------:R-:W-:Y:S01]  /*10d90*/  @!P5 ST.E.64 desc[UR36][R2.64], R96 ;  /* 0x000000600200d985 */ /* 0x000fe2000c101b24 */
[----:B------:R-:W-:Y:S02]  /*10da0*/  SHF.R.S32.HI R0, RZ, 0x1f, R27 ;  /* 0x0000001fff007819 */ /* 0x000fe4000001141b */
[----:B------:R-:W-:Y:S01]  /*10db0*/  ISETP.GE.AND P1, PT, R25, UR4, PT ;  /* 0x0000000419007c0c */ /* 0x000fe2000bf26270 */
[----:B------:R0:W-:Y:S01]  /*10dc0*/  @!P3 ST.E.64 desc[UR36][R10.64], R90 ;  /* 0x0000005a0a00b985 */ /* 0x0001e2000c101b24 */
[----:B------:R-:W-:-:S03]  /*10dd0*/  SHF.R.S32.HI R20, RZ, 0x1f, R25 ;  /* 0x0000001fff147819 */ /* 0x000fc60000011419 */
[----:B--2---:R-:W-:-:S04]  /*10de0*/  @!P0 LEA R6, P6, R27, R4, 0x2 ;  /* 0x000000041b068211 */ /* 0x004fc800078c10ff */
[-C--:B------:R-:W-:Y:S01]  /*10df0*/  @!P0 LEA.HI.X R7, R27, R5.reuse, R0, 0x2, P6 ;  /* 0x000000051b078211 */ /* 0x080fe200030f1400 */
[C---:B------:R-:W-:Y:S01]  /*10e00*/  VIADD R27, R16.reuse, 0x70 ;  /* 0x00000070101b7836 */ /* 0x040fe20000000000 */
[----:B------:R-:W-:Y:S02]  /*10e10*/  SHF.R.S32.HI R0, RZ, 0x1f, R21 ;  /* 0x0000001fff007819 */ /* 0x000fe40000011415 */
[-C--:B---3--:R-:W-:Y:S01]  /*10e20*/  @!P2 LEA R12, P4, R21, R4.reuse, 0x2 ;  /* 0x00000004150ca211 */ /* 0x088fe200078810ff */
[----:B------:R2:W-:Y:S01]  /*10e30*/  @!P0 ST.E.64 desc[UR36][R6.64], R88 ;  /* 0x0000005806008985 */ /* 0x0005e2000c101b24 */
[----:B----4-:R-:W-:Y:S02]  /*10e40*/  @!P1 LEA R8, P6, R25, R4, 0x2 ;  /* 0x0000000419089211 */ /* 0x010fe400078c10ff */
        /* <DEDUP_REMOVED lines=12> */
[CC--:B-1----:R-:W-:Y:S02]  /*10f10*/  @!P4 LEA R14, P6, R27.reuse, R4.reuse, 0x2 ;  /* 0x000000041b0ec211 */ /* 0x0c2fe400078c10ff */
[----:B------:R-:W-:Y:S02]  /*10f20*/  ISETP.GE.AND P2, PT, R222, UR4, PT ;  /* 0x00000004de007c0c */ /* 0x000fe4000bf46270 */
[----:B------:R-:W-:Y:S02]  /*10f30*/  @!P4 LEA.HI.X R15, R27, R5, R0, 0x2, P6 ;  /* 0x000000051b0fc211 */ /* 0x000fe400030f1400 */
[----:B------:R-:W-:Y:S02]  /*10f40*/  SHF.R.S32.HI R0, RZ, 0x1f, R21 ;  /* 0x0000001fff007819 */ /* 0x000fe40000011415 */
[-C--:B------:R-:W-:Y:S01]  /*10f50*/  @!P5 LEA R20, P6, R21, R4.reuse, 0x2 ;  /* 0x000000041514d211 */ /* 0x080fe200078c10ff */
[----:B------:R-:W-:Y:S01]  /*10f60*/  @!P4 ST.E.64 desc[UR36][R14.64], R74 ;  /* 0x0000004a0e00c985 */ /* 0x000fe2000c101b24 */
[----:B0-----:R-:W-:-:S02]  /*10f70*/  @!P0 LEA R10, P4, R224, R4, 0x2 ;  /* 0x00000004e00a8211 */ /* 0x001fc400078810ff */
[-C--:B------:R-:W-:Y:S02]  /*10f80*/  @!P5 LEA.HI.X R21, R21, R5.reuse, R0, 0x2, P6 ;  /* 0x000000051515d211 */ /* 0x080fe400030f1400 */
[----:B------:R-:W-:Y:S02]  /*10f90*/  SHF.R.S32.HI R0, RZ, 0x1f, R25 ;  /* 0x0000001fff007819 */ /* 0x000fe40000011419 */
[----:B------:R-:W-:Y:S01]  /*10fa0*/  @!P3 LEA R2, P6, R25, R4, 0x2 ;  /* 0x000000041902b211 */ /* 0x000fe200078c10ff */
[----:B------:R-:W-:Y:S01]  /*10fb0*/  @!P5 ST.E.64 desc[UR36][R20.64], R72 ;  /* 0x000000481400d985 */ /* 0x000fe2000c101b24 */
[----:B------:R-:W-:Y:S02]  /*10fc0*/  ISETP.GE.AND P5, PT, R221, UR4, PT ;  /* 0x00000004dd007c0c */ /* 0x000fe4000bfa6270 */
[-C--:B------:R-:W-:Y:S02]  /*10fd0*/  @!P3 LEA.HI.X R3, R25, R5.reuse, R0, 0x2, P6 ;  /* 0x000000051903b211 */ /* 0x080fe400030f1400 */
[----:B------:R-:W-:-:S02]  /*10fe0*/  @!P0 LEA.HI.X R11, R224, R5, R31, 0x2, P4 ;  /* 0x00000005e00b8211 */ /* 0x000fc400020f141f */
[----:B------:R-:W-:Y:S01]  /*10ff0*/  ISETP.GE.AND P4, PT, R220, UR4, PT ;  /* 0x00000004dc007c0c */ /* 0x000fe2000bf86270 */
[----:B------:R0:W-:Y:S01]  /*11000*/  @!P3 ST.E.64 desc[UR36][R2.64], R66 ;  /* 0x000000420200b985 */ /* 0x0001e2000c101b24 */
[----:B------:R-:W-:Y:S02]  /*11010*/  ISETP.GE.AND P3, PT, R23, UR4, PT ;  /* 0x0000000417007c0c */ /* 0x000fe4000bf66270 */
[-C--:B--2---:R-:W-:Y:S01]  /*11020*/  @!P1 LEA R6, P6, R223, R4.reuse, 0x2 ;  /* 0x00000004df069211 */ /* 0x084fe200078c10ff */
[----:B------:R1:W-:Y:S02]  /*11030*/  @!P0 ST.E.64 desc[UR36][R10.64], R64 ;  /* 0x000000400a008985 */ /* 0x0003e4000c101b24 */
[-C--:B---3--:R-:W-:Y:S02]  /*11040*/  @!P5 LEA R12, P0, R221, R4.reuse, 0x2 ;  /* 0x00000004dd0cd211 */ /* 0x088fe400078010ff */
[----:B------:R-:W-:Y:S02]  /*11050*/  @!P1 LEA.HI.X R7, R223, R5, R30, 0x2, P6 ;  /* 0x00000005df079211 */ /* 0x000fe400030f141e */
[----:B----4-:R-:W-:-:S02]  /*11060*/  @!P2 LEA R8, P6, R222, R4, 0x2 ;  /* 0x00000004de08a211 */ /* 0x010fc400078c10ff */
[-C--:B------:R-:W-:Y:S01]  /*11070*/  @!P5 LEA.HI.X R13, R221, R5.reuse, R28, 0x2, P0 ;  /* 0x00000005dd0dd211 */ /* 0x080fe200000f141c */
[----:B------:R1:W-:Y:S01]  /*11080*/  @!P1 ST.E.64 desc[UR36][R6.64], R58 ;  /* 0x0000003a06009985 */ /* 0x0003e2000c101b24 */
[-C--:B------:R-:W-:Y:S02]  /*11090*/  @!P2 LEA.HI.X R9, R222, R5.reuse, R29, 0x2, P6 ;  /* 0x00000005de09a211 */ /* 0x080fe400030f141d */
[CC--:B0-----:R-:W-:Y:S02]  /*110a0*/  @!P4 LEA R2, P1, R220.reuse, R4.reuse, 0x2 ;  /* 0x00000004dc02c211 */ /* 0x0c1fe400078210ff */
        /* <DEDUP_REMOVED lines=9> */
[----:B-1----:R-:W-:-:S04]  /*11140*/  LEA R2, P0, R22, R4, 0x2 ;  /* 0x0000000416027211 */ /* 0x002fc800078010ff */
[----:B------:R-:W-:-:S05]  /*11150*/  LEA.HI.X R3, R22, R5, R229, 0x2, P0 ;  /* 0x0000000516037211 */ /* 0x000fca00000f14e5 */
[----:B------:R0:W-:Y:S01]  /*11160*/  ST.E.64 desc[UR36][R2.64], R40 ;  /* 0x0000002802007985 */ /* 0x0001e2000c101b24 */
[----:B------:R-:W-:Y:S05]  /*11170*/  BRA `(.L_x_2539) ;  /* 0x0000000c006c7947 */ /* 0x000fea0003800000 */
.L_x_2530:
        /* <DEDUP_REMOVED lines=31> */
.L_x_2542:
[----:B------:R-:W-:Y:S01]  /*11370*/  USEL UR54, UR54, URZ, !UP0 ;  /* 0x0000003f36367287 */ /* 0x000fe2000c000000 */
[----:B------:R-:W-:Y:S01]  /*11380*/  BSSY B1, `(.L_x_2543) ;  /* 0x0000038000017945 */ /* 0x000fe20003800000 */
[----:B------:R-:W-:-:S03]  /*11390*/  USEL UR58, UR58, URZ, !UP0 ;  /* 0x0000003f3a3a7287 */ /* 0x000fc6000c000000 */
[----:B------:R-:W-:Y:S09]  /*113a0*/  @P0 BRA `(.L_x_2544) ;  /* 0x0000000000d40947 */ /* 0x000ff20003800000 */
        /* <DEDUP_REMOVED lines=53> */
.L_x_2544:
[----:B------:R-:W-:Y:S05]  /*11700*/  BSYNC B1 ;  /* 0x0000000000017941 */ /* 0x000fea0003800000 */
.L_x_2543:
        /* <DEDUP_REMOVED lines=34> */
[----:B------:R-:W-:Y:S02]  /*11930*/  IMAD.U32 R2, RZ, RZ, UR54 ;  /* 0x00000036ff027e24 */ /* 0x000fe4000f8e00ff */
[C---:B------:R-:W-:Y:S01]  /*11940*/  IMAD R9, R5.reuse, UR9, R4 ;  /* 0x0000000905097c24 */ /* 0x040fe2000f8e0204 */
[----:B------:R-:W-:Y:S01]  /*11950*/  SHF.R.S32.HI R4, RZ, 0x1f, R7 ;  /* 0x0000001fff047819 */ /* 0x000fe20000011407 */
[----:B------:R-:W-:Y:S01]  /*11960*/  IMAD.WIDE.U32 R2, R5, UR8, R2 ;  /* 0x0000000805027c25 */ /* 0x000fe2000f8e0002 */
[----:B------:R-:W-:-:S03]  /*11970*/  ULDC.64 UR8, c[0x0][0xad8] ;  /* 0x0002b60000087ab9 */ /* 0x000fc60000000a00 */
        /* <DEDUP_REMOVED lines=36> */
.L_x_2546:
[----:B------:R-:W-:Y:S05]  /*11bc0*/  BSYNC B1 ;  /* 0x0000000000017941 */ /* 0x000fea0003800000 */
.L_x_2545:
        /* <DEDUP_REMOVED lines=17> */
.L_x_2548:
[----:B------:R-:W-:Y:S05]  /*11ce0*/  BSYNC B1 ;  /* 0x0000000000017941 */ /* 0x000fea0003800000 */
.L_x_2547:
        /* <DEDUP_REMOVED lines=17> */
.L_x_2550:
[----:B------:R-:W-:Y:S05]  /*11e00*/  BSYNC B1 ;  /* 0x0000000000017941 */ /* 0x000fea0003800000 */
.L_x_2549:
        /* <DEDUP_REMOVED lines=18> */
.L_x_2539:
[----:B------:R-:W-:Y:S05]  /*11f30*/  BSYNC B0 ;  /* 0x0000000000007941 */ /* 0x000fea0003800000 */
.L_x_2529:
[----:B------:R-:W-:Y:S02]  /*11f40*/  ULDC UR4, c[0x0][0xc3c] ;  /* 0x00030f0000047ab9 */ /* 0x000fe40000000800 */
[----:B------:R-:W-:-:S06]  /*11f50*/  UISETP.GE.AND UP0, UPT, UR7, UR4, UPT ;  /* 0x000000040700728c */ /* 0x000fcc000bf06270 */
[----:B------:R-:W-:-:S13]  /*11f60*/  PLOP3.LUT P0, PT, PT, PT, UP0, 0x80, 0x0 ;  /* 0x000000000000781c */ /* 0x000fda0003f0f008 */
[----:B------:R-:W-:Y:S05]  /*11f70*/  @!P0 BRA `(.L_x_2551) ;  /* 0xfffffeec00cc8947 */ /* 0x000fea000383ffff */
[----:B------:R-:W-:Y:S05]  /*11f80*/  EXIT ;  /* 0x000000000000794d */ /* 0x000fea0003800000 */
.L_x_2486:
[----:B------:R-:W-:-:S08]  /*11f90*/  NOP ;  /* 0x0000000000007918 */ /* 0x000fd00000000000 */
[----:B0-----:R-:W0:-:S00]  /*11fa0*/  USETMAXREG.DEALLOC.CTAPOOL 0x28 ;  /* 0x00000028000079c8 */ /* 0x001e0000080e0500 */
        /* <DEDUP_REMOVED lines=60> */
.L_x_2555:
        /* <DEDUP_REMOVED lines=36> */
.L_x_2553:
[----:B------:R-:W-:-:S04]  /*125b0*/  IMAD.IADD R8, R11, 0x1, -R8 ;  /* 0x000000010b087824 */ /* 0x000fc800078e0a08 */
[----:B------:R-:W-:-:S05]  /*125c0*/  IMAD R3, R5, R4, R8 ;  /* 0x0000000405037224 */ /* 0x000fca00078e0208 */
[----:B------:R-:W-:Y:S01]  /*125d0*/  ISETP.GT.AND P0, PT, R3, R6, PT ;  /* 0x000000060300720c */ /* 0x000fe20003f04270 */
[----:B------:R-:W-:-:S12]  /*125e0*/  IMAD.MOV.U32 R3, RZ, RZ, RZ ;  /* 0x000000ffff037224 */ /* 0x000fd800078e00ff */
        /* <DEDUP_REMOVED lines=13> */
.L_x_2556:
[----:B01----:R-:W-:-:S04]  /*126c0*/  IMAD R2, R3, R4, R8 ;  /* 0x0000000403027224 */ /* 0x003fc800078e0208 */
[----:B------:R-:W-:Y:S01]  /*126d0*/  IMAD.IADD R5, R6, 0x1, -R2 ;  /* 0x0000000106057824 */ /* 0x000fe200078e0a02 */
[----:B------:R0:W-:Y:S01]  /*126e0*/  STL [R1], R2 ;  /* 0x0000000201007387 */ /* 0x0001e20000100800 */
[----:B------:R-:W-:Y:S05]  /*126f0*/  @!P1 BRA `(.L_x_2557) ;  /* 0x0000000000ec9947 */ /* 0x000fea0003800000 */
        /* <DEDUP_REMOVED lines=40> */
[----:B------:R-:W-:Y:S02]  /*12980*/  IMAD R3, R2, R6, R3 ;  /* 0x0000000602037224 */ /* 0x000fe400078e0203 */
[----:B------:R-:W-:-:S03]  /*12990*/  IMAD.MOV R6, RZ, RZ, -R8 ;  /* 0x000000ffff067224 */ /* 0x000fc600078e0a08 */
        /* <DEDUP_REMOVED lines=13> */
[----:B------:R-:W-:Y:S02]  /*12a70*/  IMAD R2, R0, R6, R5 ;  /* 0x0000000600027224 */ /* 0x000fe400078e0205 */
[----:B------:R-:W-:-:S05]  /*12a80*/  IMAD R3, R3, 0x10000, R4 ;  /* 0x0001000003037824 */ /* 0x000fca00078e0204 */
[----:B------:R1:W-:Y:S01]  /*12a90*/  STL [R1+0x8], R3 ;  /* 0x0000080301007387 */ /* 0x0003e20000100800 */
[----:B------:R-:W-:Y:S05]  /*12aa0*/  BRA `(.L_x_2558) ;  /* 0x0000000400007947 */ /* 0x000fea0003800000 */
.L_x_2557:
        /* <DEDUP_REMOVED lines=36> */
[-C--:B------:R-:W-:Y:S02]  /*12cf0*/  IABS R8, R13.reuse ;  /* 0x0000000d00087213 */ /* 0x080fe40000000000 */
[----:B------:R-:W-:Y:S02]  /*12d00*/  IABS R10, R13 ;  /* 0x0000000d000a7213 */ /* 0x000fe40000000000 */
[----:B------:R-:W0:Y:S08]  /*12d10*/  I2F.RP R4, R8 ;  /* 0x0000000800047306 */ /* 0x000e300000209400 */
[----:B0-----:R-:W0:Y:S02]  /*12d20*/  MUFU.RCP R4, R4 ;  /* 0x0000000400047308 */ /* 0x001e240000001000 */
[----:B0-----:R-:W-:-:S02]  /*12d30*/  VIADD R3, R4, 0xffffffe ;  /* 0x0ffffffe04037836 */ /* 0x001fc40000000000 */
[----:B------:R-:W-:-:S04]  /*12d40*/  IMAD.MOV R4, RZ, RZ, -R13 ;  /* 0x000000ffff047224 */ /* 0x000fc800078e0a0d */
        /* <DEDUP_REMOVED lines=20> */
[----:B------:R-:W-:-:S05]  /*12e90*/  IMAD R3, R2, R4, R3 ;  /* 0x0000000402037224 */ /* 0x000fca00078e0203 */
[----:B------:R0:W-:Y:S02]  /*12ea0*/  STL [R1+0x8], R3 ;  /* 0x0000080301007387 */ /* 0x0001e40000100800 */
.L_x_2558:
[----:B01----:R-:W-:-:S05]  /*12eb0*/  LOP3.LUT R3, RZ, R2, RZ, 0x33, !PT ;  /* 0x00000002ff037212 */ /* 0x003fca00078e33ff */
[----:B------:R-:W-:-:S05]  /*12ec0*/  IMAD.IADD R0, R0, 0x1, R3 ;  /* 0x0000000100007824 */ /* 0x000fca00078e0203 */
[----:B------:R1:W-:Y:S01]  /*12ed0*/  STL [R1+0x4], R0 ;  /* 0x0000040001007387 */ /* 0x0003e20000100800 */
[----:B------:R-:W-:Y:S05]  /*12ee0*/  BRA `(.L_x_2559) ;  /* 0x0000000000107947 */ /* 0x000fea0003800000 */
.L_x_2554:
[----:B------:R0:W-:Y:S01]  /*12ef0*/  STL [R1], R6 ;  /* 0x0000000601007387 */ /* 0x0001e20000100800 */
[----:B------:R-:W-:-:S03]  /*12f00*/  ULDC UR41, c[0x0][0xc3c] ;  /* 0x00030f0000297ab9 */ /* 0x000fc60000000800 */
[----:B------:R0:W-:Y:S04]  /*12f10*/  STL [R1+0x4], RZ ;  /* 0x000004ff01007387 */ /* 0x0001e80000100800 */
[----:B------:R0:W-:Y:S02]  /*12f20*/  STL [R1+0x8], RZ ;  /* 0x000008ff01007387 */ /* 0x0001e40000100800 */
.L_x_2559:
[----:B------:R-:W2:Y:S04]  /*12f30*/  LDL R8, [R1] ;  /* 0x0000000001087983 */ /* 0x000ea80000100800 */
[----:B------:R-:W2:Y:S04]  /*12f40*/  LDL R9, [R1+0x4] ;  /* 0x0000040001097983 */ /* 0x000ea80000100800 */
[----:B------:R-:W2:Y:S01]  /*12f50*/  LDL R10, [R1+0x8] ;  /* 0x00000800010a7983 */ /* 0x000ea20000100800 */
[----:B------:R-:W-:Y:S01]  /*12f60*/  ISETP.NE.AND P0, PT, R7, RZ, PT ;  /* 0x000000ff0700720c */ /* 0x000fe20003f05270 */
[----:B------:R-:W-:-:S12]  /*12f70*/  IMAD.U32 R2, RZ, RZ, UR41 ;  /* 0x00000029ff027e24 */ /* 0x000fd8000f8e00ff */
[----:B------:R-:W3:Y:S01]  /*12f80*/  @!P0 S2R R3, SR_CgaCtaId ;  /* 0x0000000000038919 */ /* 0x000ee20000008800 */
[----:B-1----:R-:W-:Y:S01]  /*12f90*/  @!P0 MOV R0, 0x400 ;  /* 0x0000040000008802 */ /* 0x002fe20000000f00 */
[----:B------:R-:W-:-:S03]  /*12fa0*/  @!P0 IMAD.MOV.U32 R11, RZ, RZ, R2 ;  /* 0x000000ffff0b8224 */ /* 0x000fc600078e0002 */
[----:B---3--:R-:W-:-:S05]  /*12fb0*/  @!P0 LEA R0, R3, R0, 0x18 ;  /* 0x0000000003008211 */ /* 0x008fca00078ec0ff */
[----:B--2---:R1:W-:Y:S01]  /*12fc0*/  @!P0 STS.128 [R0+0x334d0], R8 ;  /* 0x0334d00800008388 */ /* 0x0043e20000000c00 */
[----:B------:R-:W-:Y:S06]  /*12fd0*/  BAR.ARV 0x5, 0x180 ;  /* 0x0146000000007b1d */ /* 0x000fec0000002000 */
.L_x_2552:
[----:B------:R-:W-:Y:S01]  /*12fe0*/  ULDC UR4, c[0x0][0xc3c] ;  /* 0x00030f0000047ab9 */ /* 0x000fe20000000800 */
[----:B------:R2:W-:Y:S01]  /*12ff0*/  STL [R1+0x1c], RZ ;  /* 0x00001cff01007387 */ /* 0x0005e20000100800 */
[----:B------:R-:W-:Y:S01]  /*13000*/  UISETP.GE.AND UP0, UPT, UR41, UR4, UPT ;  /* 0x000000042900728c */ /* 0x000fe2000bf06270 */
[----:B------:R-:W-:Y:S02]  /*13010*/  IMAD.MOV.U32 R31, RZ, RZ, 0x1 ;  /* 0x00000001ff1f7424 */ /* 0x000fe400078e00ff */
[----:B------:R-:W-:-:S03]  /*13020*/  IMAD.MOV.U32 R28, RZ, RZ, RZ ;  /* 0x000000ffff1c7224 */ /* 0x000fc600078e00ff */
[----:B------:R-:W-:-:S13]  /*13030*/  PLOP3.LUT P0, PT, PT, PT, UP0, 0x80, 0x0 ;  /* 0x000000000000781c */ /* 0x000fda0003f0f008 */
[----:B--2---:R-:W-:Y:S05]  /*13040*/  @P0 BRA `(.L_x_2560) ;  /* 0x00000064003c0947 */ /* 0x004fea0003800000 */
[----:B-1----:R-:W2:Y:S01]  /*13050*/  LDL R0, [R1+0x28] ;  /* 0x0000280001007983 */ /* 0x002ea20000100800 */
[----:B------:R-:W1:Y:S01]  /*13060*/  S2UR UR4, SR_CgaCtaId ;  /* 0x00000000000479c3 */ /* 0x000e620000008800 */
[----:B------:R-:W-:Y:S01]  /*13070*/  MOV R16, 0x400 ;  /* 0x0000040000107802 */ /* 0x000fe20000000f00 */
[----:B------:R-:W-:Y:S01]  /*13080*/  IMAD.MOV.U32 R31, RZ, RZ, 0x1 ;  /* 0x00000001ff1f7424 */ /* 0x000fe200078e00ff */
[----:B------:R-:W3:Y:S01]  /*13090*/  S2R R10, SR_TID.X ;  /* 0x00000000000a7919 */ /* 0x000ee20000002100 */
[----:B------:R-:W-:Y:S01]  /*130a0*/  IMAD.MOV.U32 R28, RZ, RZ, RZ ;  /* 0x000000ffff1c7224 */ /* 0x000fe200078e00ff */
[----:B------:R-:W-:Y:S01]  /*130b0*/  ULDC UR46, c[0x0][0xc] ;  /* 0x00000300002e7ab9 */ /* 0x000fe20000000800 */
[----:B-1----:R-:W-:-:S05]  /*130c0*/  IMAD.U32 R37, RZ, RZ, UR4 ;  /* 0x00000004ff257e24 */ /* 0x002fca000f8e00ff */
[----:B------:R-:W-:Y:S02]  /*130d0*/  LEA R16, R37, R16, 0x18 ;  /* 0x0000001025107211 */ /* 0x000fe400078ec0ff */
[----:B---3--:R-:W-:Y:S01]  /*130e0*/  SHF.R.U32.HI R3, RZ, 0x1, R10 ;  /* 0x00000001ff037819 */ /* 0x008fe2000001160a */
[C---:B0-----:R-:W-:Y:S02]  /*130f0*/  IMAD.SHL.U32 R4, R10.reuse, 0x20, RZ ;  /* 0x000000200a047824 */ /* 0x041fe400078e00ff */
[C---:B------:R-:W-:Y:S02]  /*13100*/  IMAD.SHL.U32 R32, R10.reuse, 0x10, RZ ;  /* 0x000000100a207824 */ /* 0x040fe400078e00ff */
[----:B------:R-:W-:Y:S01]  /*13110*/  IMAD.SHL.U32 R8, R10, 0x4, RZ ;  /* 0x000000040a087824 */ /* 0x000fe200078e00ff */
[----:B------:R-:W-:Y:S01]  /*13120*/  LOP3.LUT R5, R4, 0x80, RZ, 0xc0, !PT ;  /* 0x0000008004057812 */ /* 0x000fe200078ec0ff */
[----:B------:R-:W-:Y:S01]  /*13130*/  IMAD.SHL.U32 R9, R10, 0x2, RZ ;  /* 0x000000020a097824 */ /* 0x000fe200078e00ff */
[----:B------:R-:W-:-:S02]  /*13140*/  LOP3.LUT R7, R32, 0x600, RZ, 0xc0, !PT ;  /* 0x0000060020077812 */ /* 0x000fc400078ec0ff */
[----:B------:R-:W-:Y:S02]  /*13150*/  LOP3.LUT R5, R5, 0x10, R10, 0xf8, !PT ;  /* 0x0000001005057812 */ /* 0x000fe400078ef80a */
[----:B------:R-:W-:Y:S02]  /*13160*/  LOP3.LUT R7, R7, 0x60, R4, 0xf8, !PT ;  /* 0x0000006007077812 */ /* 0x000fe400078ef804 */
[----:B------:R-:W-:Y:S02]  /*13170*/  LOP3.LUT R5, R5, 0x10, R8, 0x78, !PT ;  /* 0x0000001005057812 */ /* 0x000fe400078e7808 */
[----:B------:R-:W-:-:S04]  /*13180*/  LOP3.LUT R6, R32, 0x1b0, RZ, 0xc0, !PT ;  /* 0x000001b020067812 */ /* 0x000fc800078ec0ff */
[----:B------:R-:W-:Y:S02]  /*13190*/  LOP3.LUT R9, R6, 0x30, R9, 0x78, !PT ;  /* 0x0000003006097812 */ /* 0x000fe400078e7809 */
[----:B--2---:R-:W-:Y:S01]  /*131a0*/  R2UR UR5, R0 ;  /* 0x00000000000572ca */ /* 0x004fe200000e0000 */
[----:B------:R-:W-:-:S05]  /*131b0*/  IMAD.SHL.U32 R0, R10, 0x40, RZ ;  /* 0x000000400a007824 */ /* 0x000fca00078e00ff */
[----:B------:R-:W-:-:S04]  /*131c0*/  LOP3.LUT R2, R0, 0x180, RZ, 0xc0, !PT ;  /* 0x0000018000027812 */ /* 0x000fc800078ec0ff */
[----:B------:R-:W-:Y:S01]  /*131d0*/  LOP3.LUT R2, R2, 0x30, R3, 0xf8, !PT ;  /* 0x0000003002027812 */ /* 0x000fe200078ef803 */
[----:B------:R-:W-:Y:S02]  /*131e0*/  IMAD.SHL.U32 R3, R10, 0x8, RZ ;  /* 0x000000080a037824 */ /* 0x000fe400078e00ff */
[----:B------:R-:W-:Y:S02]  /*131f0*/  ULOP3.LUT UR44, UR5, 0x2, URZ, 0xfc, !UPT ;  /* 0x00000002052c7892 */ /* 0x000fe4000f8efc3f */
[----:B------:R-:W-:Y:S01]  /*13200*/  ULOP3.LUT UR45, UR5, 0x1, URZ, 0xfc, !UPT ;  /* 0x00000001052d7892 */ /* 0x000fe2000f8efc3f */
[----:B------:R-:W-:Y:S02]  /*13210*/  LOP3.LUT R3, R2, 0x30, R3, 0x78, !PT ;  /* 0x0000003002037812 */ /* 0x000fe400078e7803 */
[----:B------:R-:W-:Y:S02]  /*13220*/  LOP3.LUT R2, R7, 0x100, R4, 0xf8, !PT ;  /* 0x0000010007027812 */ /* 0x000fe400078ef804 */
[----:B------:R-:W-:-:S02]  /*13230*/  LOP3.LUT R0, R3, 0x640, R0, 0xf8, !PT ;  /* 0x0000064003007812 */ /* 0x000fc400078ef800 */
[----:B------:R-:W-:-:S03]  /*13240*/  LOP3.LUT R2, R2, R5, RZ, 0xfc, !PT ;  /* 0x0000000502027212 */ /* 0x000fc600078efcff */
[----:B------:R0:W-:Y:S04]  /*13250*/  STL [R1+0x14], R0 ;  /* 0x0000140001007387 */ /* 0x0001e80000100800 */
        /* <DEDUP_REMOVED lines=13> */
.L_x_2638:
[----:B------:R-:W-:Y:S01]  /*13330*/  ULDC.64 UR4, c[0x0][0xc88] ;  /* 0x0003220000047ab9 */ /* 0x000fe20000000a00 */
[----:B------:R-:W-:Y:S01]  /*13340*/  ULDC.64 UR6, c[0x0][0xa18] ;  /* 0x0002860000067ab9 */ /* 0x000fe20000000a00 */
[----:B------:R-:W-:Y:S01]  /*13350*/  UIMAD.WIDE UR4, UR41, 0x4, UR4 ;  /* 0x00000004290478a5 */ /* 0x000fe2000f8e0204 */
[----:B------:R-:W-:Y:S01]  /*13360*/  IMAD.MOV.U32 R33, RZ, RZ, RZ ;  /* 0x000000ffff217224 */ /* 0x000fe200078e00ff */
[----:B01----:R-:W1:Y:S04]  /*13370*/  LDC.64 R4, c[0x0][0x418] ;  /* 0x00010600ff047b82 */ /* 0x003e680000000a00 */
[----:B------:R-:W-:Y:S02]  /*13380*/  IMAD.U32 R2, RZ, RZ, UR4 ;  /* 0x00000004ff027e24 */ /* 0x000fe4000f8e00ff */
[----:B---3--:R-:W-:Y:S01]  /*13390*/  IMAD.U32 R3, RZ, RZ, UR5 ;  /* 0x00000005ff037e24 */ /* 0x008fe2000f8e00ff */
        /* <DEDUP_REMOVED lines=44> */
.L_x_2561:
[----:B------:R-:W-:Y:S01]  /*13660*/  ULDC.64 UR4, c[0x0][0xa20] ;  /* 0x0002880000047ab9 */ /* 0x000fe20000000a00 */
[----:B------:R-:W-:Y:S01]  /*13670*/  ISETP.NE.AND.EX P0, PT, R5, RZ, PT, P0 ;  /* 0x000000ff0500720c */ /* 0x000fe20003f05300 */
[----:B------:R-:W-:Y:S01]  /*13680*/  UMOV UR40, URZ ;  /* 0x0000003f00287c82 */ /* 0x000fe20008000000 */
[----:B------:R-:W-:Y:S01]  /*13690*/  ISETP.NE.U32.AND P1, PT, RZ, UR4, PT ;  /* 0x00000004ff007c0c */ /* 0x000fe2000bf25070 */
[----:B------:R-:W-:Y:S01]  /*136a0*/  IMAD.U32 R30, RZ, RZ, UR43 ;  /* 0x0000002bff1e7e24 */ /* 0x000fe2000f8e00ff */
[----:B------:R-:W-:Y:S02]  /*136b0*/  SEL R0, R0, 0x1, P0 ;  /* 0x0000000100007807 */ /* 0x000fe40000000000 */
[----:B------:R-:W-:Y:S02]  /*136c0*/  ISETP.NE.AND.EX P1, PT, RZ, UR5, PT, P1 ;  /* 0x00000005ff007c0c */ /* 0x000fe4000bf25310 */
[----:B-----5:R-:W-:Y:S01]  /*136d0*/  @P2 R2UR UR40, R6 ;  /* 0x00000000062822ca */ /* 0x020fe200000e0000 */
[----:B------:R-:W-:-:S10]  /*136e0*/  IMAD R0, R0, R7, RZ ;  /* 0x0000000700007224 */ /* 0x000fd400078e02ff */
[----:B------:R-:W-:Y:S05]  /*136f0*/  @!P1 BRA `(.L_x_2562) ;  /* 0x0000000000189947 */ /* 0x000fea0003800000 */
[----:B------:R-:W-:-:S04]  /*13700*/  UIADD3 UR4, UP0, UR39, UR4, URZ ;  /* 0x0000000427047290 */ /* 0x000fc8000ff1e03f */
[----:B------:R-:W-:Y:S02]  /*13710*/  UIADD3.X UR5, UR38, UR5, URZ, UP0, !UPT ;  /* 0x0000000526057290 */ /* 0x000fe400087fe43f */
[----:B--2---:R-:W-:-:S04]  /*13720*/  IMAD.U32 R2, RZ, RZ, UR4 ;  /* 0x00000004ff027e24 */ /* 0x004fc8000f8e00ff */
[----:B------:R-:W-:-:S05]  /*13730*/  IMAD.U32 R3, RZ, RZ, UR5 ;  /* 0x00000005ff037e24 */ /* 0x000fca000f8e00ff */
[----:B------:R1:W5:Y:S01]  /*13740*/  LDG.E R0, desc[UR36][R2.64] ;  /* 0x0000002402007981 */ /* 0x000362000c1e1900 */
[----:B------:R-:W-:Y:S05]  /*13750*/  BRA `(.L_x_2563) ;  /* 0x0000000000247947 */ /* 0x000fea0003800000 */
.L_x_2562:
[----:B------:R-:W-:Y:S02]  /*13760*/  ULDC.64 UR4, c[0x0][0xa08] ;  /* 0x0002820000047ab9 */ /* 0x000fe40000000a00 */
[----:B------:R-:W-:-:S04]  /*13770*/  ISETP.NE.U32.AND P0, PT, RZ, UR4, PT ;  /* 0x00000004ff007c0c */ /* 0x000fc8000bf05070 */
[----:B------:R-:W-:-:S13]  /*13780*/  ISETP.NE.AND.EX P0, PT, RZ, UR5, PT, P0 ;  /* 0x00000005ff007c0c */ /* 0x000fda000bf05300 */
[----:B------:R-:W-:Y:S05]  /*13790*/  @!P0 BRA `(.L_x_2563) ;  /* 0x0000000000148947 */ /* 0x000fea0003800000 */
[----:B--2---:R-:W1:Y:S02]  /*137a0*/  LDC.64 R2, c[0x0][0xa08] ;  /* 0x00028200ff027b82 */ /* 0x004e640000000a00 */
[----:B-1----:R-:W-:-:S05]  /*137b0*/  IMAD.WIDE R2, R30, 0x4, R2 ;  /* 0x000000041e027825 */ /* 0x002fca00078e0202 */
[----:B------:R-:W2:Y:S04]  /*137c0*/  LDG.E R0, desc[UR36][R2.64] ;  /* 0x0000002402007981 */ /* 0x000ea8000c1e1900 */
[----:B------:R-:W2:Y:S02]  /*137d0*/  LDG.E R5, desc[UR36][R2.64+0x4] ;  /* 0x0000042402057981 */ /* 0x000ea4000c1e1900 */
[----:B--2---:R-:W-:-:S07]  /*137e0*/  IMAD.IADD R0, R5, 0x1, -R0 ;  /* 0x0000000105007824 */ /* 0x004fce00078e0a00 */
.L_x_2563:
[----:B-12---:R-:W2:Y:S01]  /*137f0*/  LDL R2, [R1+0x4] ;  /* 0x0000040001027983 */ /* 0x006ea20000100800 */
[----:B------:R-:W1:Y:S03]  /*13800*/  LDC R34, c[0x0][0x448] ;  /* 0x00011200ff227b82 */ /* 0x000e660000000800 */
[----:B------:R-:W3:Y:S01]  /*13810*/  LDL R18, [R1+0x8] ;  /* 0x0000080001127983 */ /* 0x000ee20000100800 */
[----:B-----5:R-:W-:Y:S01]  /*13820*/  IMAD.IADD R19, R0, 0x1, -R33 ;  /* 0x0000000100137824 */ /* 0x020fe200078e0a21 */
[----:B------:R-:W-:-:S03]  /*13830*/  LOP3.LUT R17, R17, 0xfffffeff, RZ, 0xc0, !PT ;  /* 0xfffffeff11117812 */ /* 0x000fc600078ec0ff */
[----:B------:R-:W-:-:S04]  /*13840*/  VIADD R0, R19, 0x9f ;  /* 0x0000009f13007836 */ /* 0x000fc80000000000 */
[----:B------:R-:W-:Y:S01]  /*13850*/  IMAD.HI R0, R0, 0x66666667, RZ ;  /* 0x6666666700007827 */ /* 0x000fe200078e02ff */
[----:B-1----:R-:W-:-:S13]  /*13860*/  ISETP.NE.AND P0, PT, R34, 0x1, PT ;  /* 0x000000012200780c */ /* 0x002fda0003f05270 */
[----:B------:R-:W1:Y:S01]  /*13870*/  @P0 LDC R3, c[0x0][0x44c] ;  /* 0x00011300ff030b82 */ /* 0x000e620000000800 */
[----:B------:R-:W-:-:S07]  /*13880*/  @P0 LOP3.LUT R17, R17, 0x100, RZ, 0xfc, !PT ;  /* 0x0000010011110812 */ /* 0x000fce00078efcff */
[----:B------:R-:W4:Y:S01]  /*13890*/  @P0 LDC R4, c[0x0][0x450] ;  /* 0x00011400ff040b82 */ /* 0x000f220000000800 */
[----:B--2---:R-:W-:-:S04]  /*138a0*/  IMAD.SHL.U32 R2, R2, 0x80, RZ ;  /* 0x0000008002027824 */ /* 0x004fc800078e00ff */
[----:B------:R-:W-:-:S04]  /*138b0*/  VIADD R2, R2, 0x7f ;  /* 0x0000007f02027836 */ /* 0x000fc80000000000 */
[----:B-1----:R-:W-:-:S05]  /*138c0*/  @P0 IMAD.HI.U32 R3, R2, R3, RZ ;  /* 0x0000000302030227 */ /* 0x002fca00078e00ff */
[----:B----4-:R-:W-:Y:S02]  /*138d0*/  @P0 SHF.R.U32.HI R2, RZ, R4, R3 ;  /* 0x00000004ff020219 */ /* 0x010fe40000011603 */
[----:B0-----:R-:W-:-:S05]  /*138e0*/  IADD3 R3, R19, 0xa0, -R22 ;  /* 0x000000a013037810 */ /* 0x001fca0007ffe816 */
[----:B------:R-:W-:Y:S01]  /*138f0*/  IMAD.IADD R2, R3, 0x1, R2 ;  /* 0x0000000103027824 */ /* 0x000fe200078e0202 */
[----:B------:R-:W-:-:S03]  /*13900*/  SHF.R.U32.HI R3, RZ, 0x1f, R0 ;  /* 0x0000001fff037819 */ /* 0x000fc60000011600 */
[----:B------:R-:W-:Y:S01]  /*13910*/  IMAD.HI R2, R2, 0x66666667, RZ ;  /* 0x6666666702027827 */ /* 0x000fe200078e02ff */
[----:B------:R-:W-:Y:S02]  /*13920*/  LEA.HI.SX32 R3, R0, R3, 0x1a ;  /* 0x0000000300037211 */ /* 0x000fe400078fd2ff */
[----:B---3--:R-:W-:Y:S02]  /*13930*/  LOP3.LUT R0, R18, 0xff000000, RZ, 0xc0, !PT ;  /* 0xff00000012007812 */ /* 0x008fe400078ec0ff */
[----:B------:R-:W-:Y:S02]  /*13940*/  SHF.R.U32.HI R5, RZ, 0x1f, R2 ;  /* 0x0000001fff057819 */ /* 0x000fe40000011602 */
[----:B------:R-:W-:Y:S02]  /*13950*/  SHF.R.U32.HI R0, RZ, 0x8, R0 ;  /* 0x00000008ff007819 */ /* 0x000fe40000011600 */
[----:B------:R-:W-:-:S04]  /*13960*/  LEA.HI.SX32 R2, R2, R5, 0x1a ;  /* 0x0000000502027211 */ /* 0x000fc800078fd2ff */
[----:B------:R-:W-:Y:S02]  /*13970*/  VIMNMX R5, R3, R2, PT ;  /* 0x0000000203057248 */ /* 0x000fe40003fe0100 */
[----:B------:R-:W-:Y:S02]  /*13980*/  LOP3.LUT R3, R18, 0xff0000, RZ, 0xc0, !PT ;  /* 0x00ff000012037812 */ /* 0x000fe400078ec0ff */
[----:B------:R-:W-:Y:S02]  /*13990*/  ISETP.GE.AND P0, PT, R5, 0x1, PT ;  /* 0x000000010500780c */ /* 0x000fe40003f06270 */
[----:B------:R-:W-:Y:S01]  /*139a0*/  LEA.HI R0, R3, R0, RZ, 0x10 ;  /* 0x0000000003007211 */ /* 0x000fe200078f80ff */
[----:B------:R-:W-:-:S03]  /*139b0*/  IMAD.MOV.U32 R3, RZ, RZ, RZ ;  /* 0x000000ffff037224 */ /* 0x000fc600078e00ff */
[----:B------:R-:W-:-:S07]  /*139c0*/  LOP3.LUT R36, R0, 0xff, RZ, 0xc0, !PT ;  /* 0x000000ff00247812 */ /* 0x000fce00078ec0ff */
[----:B------:R-:W-:Y:S05]  /*139d0*/  @!P0 BRA `(.L_x_2564) ;  /* 0x0000000000748947 */ /* 0x000fea0003800000 */
[----:B------:R-:W-:-:S04]  /*139e0*/  SHF.R.U32.HI R0, RZ, 0x10, R0 ;  /* 0x00000010ff007819 */ /* 0x000fc80000011600 */
[----:B------:R-:W-:-:S13]  /*139f0*/  ISETP.NE.AND P0, PT, R0, RZ, PT ;  /* 0x000000ff0000720c */ /* 0x000fda0003f05270 */
[----:B------:R-:W0:Y:S02]  /*13a00*/  @!P0 LDC R0, c[0x0][0x9f0] ;  /* 0x00027c00ff008b82 */ /* 0x000e240000000800 */
[-C--:B0-----:R-:W-:Y:S02]  /*13a10*/  IABS R4, R0.reuse ;  /* 0x0000000000047213 */ /* 0x081fe40000000000 */
[----:B------:R-:W-:Y:S02]  /*13a20*/  IADD3 R7, R0, -0x1, R5 ;  /* 0xffffffff00077810 */ /* 0x000fe40007ffe005 */
[----:B------:R-:W0:Y:S02]  /*13a30*/  I2F.RP R6, R4 ;  /* 0x0000000400067306 */ /* 0x000e240000209400 */
[----:B------:R-:W-:-:S04]  /*13a40*/  LOP3.LUT R2, R7, R0, RZ, 0x3c, !PT ;  /* 0x0000000007027212 */ /* 0x000fc800078e3cff */
[----:B------:R-:W-:Y:S01]  /*13a50*/  ISETP.GE.AND P2, PT, R2, RZ, PT ;  /* 0x000000ff0200720c */ /* 0x000fe20003f46270 */
[----:B------:R-:W-:Y:S01]  /*13a60*/  IMAD.MOV.U32 R2, RZ, RZ, RZ ;  /* 0x000000ffff027224 */ /* 0x000fe200078e00ff */
[----:B0-----:R-:W0:Y:S02]  /*13a70*/  MUFU.RCP R6, R6 ;  /* 0x0000000600067308 */ /* 0x001e240000001000 */
[----:B0-----:R-:W-:Y:S01]  /*13a80*/  VIADD R3, R6, 0xffffffe ;  /* 0x0ffffffe06037836 */ /* 0x001fe20000000000 */
[----:B------:R-:W-:-:S05]  /*13a90*/  IABS R6, R0 ;  /* 0x0000000000067213 */ /* 0x000fca0000000000 */
[----:B------:R-:W0:Y:S01]  /*13aa0*/  F2I.FTZ.U32.TRUNC.NTZ R3, R3 ;  /* 0x0000000300037305 */ /* 0x000e22000021f000 */
[----:B------:R-:W-:Y:S02]  /*13ab0*/  IMAD.MOV R6, RZ, RZ, -R6 ;  /* 0x000000ffff067224 */ /* 0x000fe400078e0a06 */
[----:B0-----:R-:W-:-:S04]  /*13ac0*/  IMAD.MOV R9, RZ, RZ, -R3 ;  /* 0x000000ffff097224 */ /* 0x001fc800078e0a03 */
[----:B------:R-:W-:-:S04]  /*13ad0*/  IMAD R9, R9, R4, RZ ;  /* 0x0000000409097224 */ /* 0x000fc800078e02ff */
[----:B------:R-:W-:Y:S01]  /*13ae0*/  IMAD.HI.U32 R2, R3, R9, R2 ;  /* 0x0000000903027227 */ /* 0x000fe200078e0002 */
[----:B------:R-:W-:-:S05]  /*13af0*/  IABS R3, R7 ;  /* 0x0000000700037213 */ /* 0x000fca0000000000 */
        /* <DEDUP_REMOVED lines=9> */
[----:B------:R-:W-:-:S05]  /*13b90*/  @!P1 LOP3.LUT R2, RZ, R0, RZ, 0x33, !PT ;  /* 0x00000000ff029212 */ /* 0x000fca00078e33ff */
[----:B------:R-:W-:-:S07]  /*13ba0*/  IMAD.MOV.U32 R3, RZ, RZ, R2 ;  /* 0x000000ffff037224 */ /* 0x000fce00078e0002 */
.L_x_2564:
[-C--:B------:R-:W-:Y:S01]  /*13bb0*/  IMAD R36, R36, R3.reuse, RZ ;  /* 0x0000000324247224 */ /* 0x080fe200078e02ff */
[----:B------:R-:W-:Y:S04]  /*13bc0*/  BSSY B7, `(.L_x_2565) ;  /* 0x000048b000077945 */ /* 0x000fe80003800000 */
[----:B------:R-:W-:-:S04]  /*13bd0*/  VIADDMNMX R3, R36, R3, R5, PT ;  /* 0x0000000324037246 */ /* 0x000fc80003800105 */
[----:B------:R-:W-:-:S13]  /*13be0*/  R2UR UR47, R3 ;  /* 0x00000000032f72ca */ /* 0x000fda00000e0000 */
[----:B------:R-:W-:-:S13]  /*13bf0*/  ISETP.LT.AND P0, PT, R36, UR47, PT ;  /* 0x0000002f24007c0c */ /* 0x000fda000bf01270 */
        /* <DEDUP_REMOVED lines=16> */
[----:B0-----:R-:W-:-:S05]  /*13d00*/  IADD3 R0, R0, UR46, R7 ;  /* 0x0000002e00007c10 */ /* 0x001fca000fffe007 */
[----:B------:R4:W-:Y:S01]  /*13d10*/  STL [R1], R0 ;  /* 0x0000000001007387 */ /* 0x0009e20000100800 */
[----:B------:R-:W-:Y:S05]  /*13d20*/  BRA `(.L_x_2567) ;  /* 0x0000004400d07947 */ /* 0x000fea0003800000 */
.L_x_2566:
        /* <DEDUP_REMOVED lines=20> */
.L_x_2569:
[----:B------:R-:W-:Y:S05]  /*13e70*/  BSYNC B6 ;  /* 0x0000000000067941 */ /* 0x000fea0003800000 */
.L_x_2568:
        /* <DEDUP_REMOVED lines=22> */
.L_x_2571:
[----:B------:R-:W-:Y:S05]  /*13fe0*/  BSYNC B6 ;  /* 0x0000000000067941 */ /* 0x000fea0003800000 */
.L_x_2570:
        /* <DEDUP_REMOVED lines=20> */
.L_x_2573:
[----:B------:R-:W-:Y:S05]  /*14130*/  BSYNC B6 ;  /* 0x0000000000067941 */ /* 0x000fea0003800000 */
.L_x_2572:
        /* <DEDUP_REMOVED lines=19> */
.L_x_2575:
[----:B------:R-:W-:Y:S05]  /*14270*/  BSYNC B6 ;  /* 0x0000000000067941 */ /* 0x000fea0003800000 */
.L_x_2574:
[----:B------:R-:W0:Y:S01]  /*14280*/  LDC R9, c[0x0][0x430] ;  /* 0x00010c00ff097b82 */ /* 0x000e220000000800 */
[----:B------:R-:W-:Y:S02]  /*14290*/  ULDC.64 UR4, c[0x0][0x9f8] ;  /* 0x00027e0000047ab9 */ /* 0x000fe40000000a00 */
[----:B------:R-:W-:-:S04]  /*142a0*/  UISETP.NE.U32.AND UP0, UPT, UR4, URZ, UPT ;  /* 0x0000003f0400728c */ /* 0x000fc8000bf05070 */
[----:B------:R-:W-:-:S06]  /*142b0*/  UISETP.NE.AND.EX UP0, UPT, UR5, URZ, UPT, UP0 ;  /* 0x0000003f0500728c */ /* 0x000fcc000bf05300 */
[----:B------:R-:W-:-:S05]  /*142c0*/  PLOP3.LUT P0, PT, PT, PT, UP0, 0x80, 0x0 ;  /* 0x000000000000781c */ /* 0x000fca0003f0f008 */
[----:B------:R-:W-:-:S04]  /*142d0*/  @UP0 UIADD3 UR4, UP1, UR39, UR4, URZ ;  /* 0x0000000427040290 */ /* 0x000fc8000ff3e03f */
[----:B------:R-:W-:Y:S01]  /*142e0*/  @UP0 UIADD3.X UR5, UR38, UR5, URZ, UP1, !UPT ;  /* 0x0000000526050290 */ /* 0x000fe20008ffe43f */
[----:B0-----:R-:W-:Y:S01]  /*142f0*/  ISETP.NE.AND P1, PT, R9, 0x1, PT ;  /* 0x000000010900780c */ /* 0x001fe20003f25270 */
[----:B------:R-:W-:-:S04]  /*14300*/  IMAD.U32 R2, RZ, RZ, UR4 ;  /* 0x00000004ff027e24 */ /* 0x000fc8000f8e00ff */
[----:B------:R-:W-:-:S05]  /*14310*/  IMAD.U32 R3, RZ, RZ, UR5 ;  /* 0x00000005ff037e24 */ /* 0x000fca000f8e00ff */
[----:B------:R0:W5:Y:S01]  /*14320*/  @P0 LDG.E R30, desc[UR36][R2.64] ;  /* 0x00000024021e0981 */ /* 0x000162000c1e1900 */
[----:B------:R-:W-:Y:S01]  /*14330*/  UMOV UR4, 0xffffffff ;  /* 0xffffffff00047882 */ /* 0x000fe20000000000 */
[----:B------:R-:W-:-:S04]  /*14340*/  LOP3.LUT R17, R17, 0xffffffbf, RZ, 0xc0, !PT ;  /* 0xffffffbf11117812 */ /* 0x000fc800078ec0ff */
[----:B------:R-:W-:Y:S01]  /*14350*/  @P1 LOP3.LUT R17, R17, 0x40, RZ, 0xfc, !PT ;  /* 0x0000004011111812 */ /* 0x000fe200078efcff */
[----:B0-----:R-:W0:Y:S01]  /*14360*/  @P1 LDC R2, c[0x0][0x434] ;  /* 0x00010d00ff021b82 */ /* 0x001e220000000800 */
[----:B------:R-:W-:Y:S05]  /*14370*/  BRA.DIV UR4, `(.L_x_2576) ;  /* 0x0000005a04247947 */ /* 0x000fea000b800000 */
.L_x_2658:
[----:B------:R-:W1:Y:S01]  /*14380*/  S2R R0, SR_TID.X ;  /* 0x0000000000007919 */ /* 0x000e620000002100 */
[----:B------:R-:W2:Y:S01]  /*14390*/  @P1 LDC R3, c[0x0][0x438] ;  /* 0x00010e00ff031b82 */ /* 0x000ea20000000800 */
[----:B------:R-:W-:Y:S01]  /*143a0*/  UMOV UR4, 0xa0 ;  /* 0x000000a000047882 */ /* 0x000fe20000000000 */
[----:B-----5:R-:W-:Y:S01]  /*143b0*/  SHF.R.S32.HI R35, RZ, 0x1f, R30 ;  /* 0x0000001fff237819 */ /* 0x020fe2000001141e */
[----:B------:R-:W3:Y:S01]  /*143c0*/  S2R R4, SR_TID.X ;  /* 0x0000000000047919 */ /* 0x000ee20000002100 */
[----:B------:R-:W-:Y:S01]  /*143d0*/  UIMAD UR4, UR47, UR4, -0xa0 ;  /* 0xffffff602f0474a4 */ /* 0x000fe2000f8e0204 */
[----:B------:R-:W4:Y:S03]  /*143e0*/  S2R R6, SR_TID.X ;  /* 0x0000000000067919 */ /* 0x000f260000002100 */
[----:B------:R-:W2:Y:S01]  /*143f0*/  LDC R13, c[0x0][0x2f4] ;  /* 0x0000bd00ff0d7b82 */ /* 0x000ea20000000800 */
[----:B-1----:R-:W-:-:S04]  /*14400*/  LOP3.LUT R0, R0, 0x7f, RZ, 0xc0, !PT ;  /* 0x0000007f00007812 */ /* 0x002fc800078ec0ff */
[----:B------:R-:W-:Y:S01]  /*14410*/  SHF.R.U32.HI R5, RZ, 0x2, R0 ;  /* 0x00000002ff057819 */ /* 0x000fe20000011600 */
[C---:B---3--:R-:W-:Y:S01]  /*14420*/  IMAD.SHL.U32 R0, R4.reuse, 0x20, RZ ;  /* 0x0000002004007824 */ /* 0x048fe200078e00ff */
[----:B------:R-:W-:Y:S01]  /*14430*/  LOP3.LUT R4, R4, 0x7f, RZ, 0xc0, !PT ;  /* 0x0000007f04047812 */ /* 0x000fe200078ec0ff */
[----:B----4-:R-:W-:-:S03]  /*14440*/  IMAD.SHL.U32 R12, R6, 0x20, RZ ;  /* 0x00000020060c7824 */ /* 0x010fc600078e00ff */
[----:B------:R-:W-:Y:S02]  /*14450*/  LOP3.LUT R0, R5, 0x60, R0, 0xf8, !PT ;  /* 0x0000006005007812 */ /* 0x000fe400078ef800 */
[----:B------:R-:W-:-:S03]  /*14460*/  SHF.R.U32.HI R4, RZ, 0x2, R4 ;  /* 0x00000002ff047819 */ /* 0x000fc60000011604 */
[----:B------:R-:W-:Y:S01]  /*14470*/  VIADD R0, R0, UR4 ;  /* 0x0000000400007c36 */ /* 0x000fe20008000000 */
[----:B------:R-:W-:-:S03]  /*14480*/  LOP3.LUT R12, R4, 0x60, R12, 0xf8, !PT ;  /* 0x00000060040c7812 */ /* 0x000fc600078ef80c */
[----:B------:R-:W-:Y:S01]  /*14490*/  IMAD.IADD R5, R0, 0x1, R33 ;  /* 0x0000000100057824 */ /* 0x000fe200078e0221 */
[----:B------:R-:W-:-:S03]  /*144a0*/  LOP3.LUT R12, R12, 0x80, RZ, 0xfc, !PT ;  /* 0x000000800c0c7812 */ /* 0x000fc600078efcff */
[----:B0-----:R-:W-:-:S04]  /*144b0*/  @P1 IMAD.HI.U32 R2, R5, R2, RZ ;  /* 0x0000000205021227 */ /* 0x001fc800078e00ff */
[----:B------:R-:W-:Y:S01]  /*144c0*/  IMAD.MOV.U32 R10, RZ, RZ, R5 ;  /* 0x000000ffff0a7224 */ /* 0x000fe200078e0005 */
[----:B--2---:R-:W-:Y:S01]  /*144d0*/  @P1 SHF.R.U32.HI R10, RZ, R3, R2 ;  /* 0x00000003ff0a1219 */ /* 0x004fe20000011602 */
[----:B------:R-:W-:Y:S01]  /*144e0*/  VIADD R4, R12, UR4 ;  /* 0x000000040c047c36 */ /* 0x000fe20008000000 */
[----:B------:R-:W0:Y:S03]  /*144f0*/  @P1 LDC R3, c[0x0][0x434] ;  /* 0x00010d00ff031b82 */ /* 0x000e260000000800 */
[----:B------:R-:W-:Y:S01]  /*14500*/  IMAD.MOV R6, RZ, RZ, -R10 ;  /* 0x000000ffff067224 */ /* 0x000fe200078e0a0a */
[C---:B------:R-:W-:Y:S01]  /*14510*/  ISETP.GE.AND P0, PT, R4.reuse, R19, PT ;  /* 0x000000130400720c */ /* 0x040fe20003f06270 */
[----:B------:R-:W-:Y:S02]  /*14520*/  IMAD.IADD R4, R4, 0x1, R33 ;  /* 0x0000000104047824 */ /* 0x000fe400078e0221 */
[----:B------:R-:W-:Y:S01]  /*14530*/  IMAD R6, R9, R6, R5 ;  /* 0x0000000609067224 */ /* 0x000fe200078e0205 */
[----:B------:R-:W1:Y:S01]  /*14540*/  @P1 LDC R2, c[0x0][0x438] ;  /* 0x00010e00ff021b82 */ /* 0x000e620000000800 */
[----:B------:R-:W-:Y:S01]  /*14550*/  ISETP.GT.U32.OR P0, PT, R12, 0x9f, P0 ;  /* 0x0000009f0c00780c */ /* 0x000fe20000704470 */
[----:B------:R-:W-:-:S02]  /*14560*/  IMAD.MOV.U32 R8, RZ, RZ, R4 ;  /* 0x000000ffff087224 */ /* 0x000fc400078e0004 */
[----:B0-----:R-:W-:-:S05]  /*14570*/  @P1 IMAD.HI.U32 R3, R4, R3, RZ ;  /* 0x0000000304031227 */ /* 0x001fca00078e00ff */
[----:B-1----:R-:W-:-:S05]  /*14580*/  @P1 SHF.R.U32.HI R8, RZ, R2, R3 ;  /* 0x00000002ff081219 */ /* 0x002fca0000011603 */
        /* <DEDUP_REMOVED lines=17> */
[----:B0-----:R-:W-:-:S04]  /*146a0*/  @!P1 IMAD R0, R35, R2, RZ ;  /* 0x0000000223009224 */ /* 0x001fc800078e02ff */
[C---:B------:R-:W-:Y:S02]  /*146b0*/  @!P1 IMAD R0, R30.reuse, R3, R0 ;  /* 0x000000031e009224 */ /* 0x040fe400078e0200 */
[----:B------:R-:W-:-:S04]  /*146c0*/  @!P1 IMAD.WIDE.U32 R2, R30, R2, R10 ;  /* 0x000000021e029225 */ /* 0x000fc800078e000a */
[----:B------:R-:W-:Y:S01]  /*146d0*/  @!P1 IMAD.IADD R0, R3, 0x1, R0 ;  /* 0x0000000103009824 */ /* 0x000fe200078e0200 */
[----:B-1----:R-:W-:-:S04]  /*146e0*/  @!P1 LEA R10, P0, R2, R4, 0x2 ;  /* 0x00000004020a9211 */ /* 0x002fc800078010ff */
[----:B------:R-:W-:Y:S01]  /*146f0*/  @!P1 LEA.HI.X R11, R2, R5, R0, 0x2, P0 ;  /* 0x00000005020b9211 */ /* 0x000fe200000f1400 */
[----:B------:R-:W-:Y:S01]  /*14700*/  IMAD.U32 R0, RZ, RZ, UR44 ;  /* 0x0000002cff007e24 */ /* 0x000fe2000f8e00ff */
[----:B------:R-:W-:Y:S01]  /*14710*/  LOP3.LUT R17, R17, 0xffffffef, RZ, 0xc0, !PT ;  /* 0xffffffef11117812 */ /* 0x000fe200078ec0ff */
[----:B------:R-:W-:-:S03]  /*14720*/  IMAD.MOV.U32 R5, RZ, RZ, RZ ;  /* 0x000000ffff057224 */ /* 0x000fc600078e00ff */
[----:B------:R-:W-:Y:S02]  /*14730*/  ISETP.NE.AND P3, PT, R0, 0x3, PT ;  /* 0x000000030000780c */ /* 0x000fe40003f65270 */
[----:B------:R-:W-:Y:S01]  /*14740*/  ISETP.GT.U32.AND P0, PT, R12, 0x9f, PT ;  /* 0x0000009f0c00780c */ /* 0x000fe20003f04070 */
[----:B------:R0:W5:Y:S01]  /*14750*/  @!P1 LDG.E R5, desc[UR36][R10.64] ;  /* 0x000000240a059981 */ /* 0x000162000c1e1900 */
[CC--:B------:R-:W-:Y:S01]  /*14760*/  ISETP.GE.AND P2, PT, R32.reuse, R13.reuse, PT ;  /* 0x0000000d2000720c */ /* 0x0c0fe20003f46270 */
[----:B------:R-:W-:Y:S01]  /*14770*/  IMAD.U32 R9, RZ, RZ, UR47 ;  /* 0x0000002fff097e24 */ /* 0x000fe2000f8e00ff */
[C---:B------:R-:W-:Y:S02]  /*14780*/  LOP3.LUT R14, R32.reuse, 0x40, RZ, 0xfc, !PT ;  /* 0x00000040200e7812 */ /* 0x040fe400078efcff */
[----:B------:R-:W-:Y:S01]  /*14790*/  LOP3.LUT R12, R32, 0x80, RZ, 0xfc, !PT ;  /* 0x00000080200c7812 */ /* 0x000fe200078efcff */
[----:B------:R-:W-:Y:S01]  /*147a0*/  VIADD R9, R9, 0xffffffff ;  /* 0xffffffff09097836 */ /* 0x000fe20000000000 */
[----:B------:R-:W-:-:S02]  /*147b0*/  ISETP.GE.AND P1, PT, R14, R13, PT ;  /* 0x0000000d0e00720c */ /* 0x000fc40003f26270 */
[----:B------:R-:W-:Y:S02]  /*147c0*/  LOP3.LUT R18, R18, 0xffff, RZ, 0xc0, !PT ;  /* 0x0000ffff12127812 */ /* 0x000fe400078ec0ff */
[----:B------:R-:W-:-:S04]  /*147d0*/  @P3 LOP3.LUT R17, R17, 0x10, RZ, 0xfc, !PT ;  /* 0x0000001011113812 */ /* 0x000fc800078efcff */
[----:B------:R-:W-:-:S04]  /*147e0*/  LOP3.LUT R17, R17, 0xfffffff7, RZ, 0xc0, !PT ;  /* 0xfffffff711117812 */ /* 0x000fc800078ec0ff */
[----:B------:R-:W-:Y:S02]  /*147f0*/  @P0 LOP3.LUT R17, R17, 0x8, RZ, 0xfc, !PT ;  /* 0x0000000811110812 */ /* 0x000fe400078efcff */
[----:B------:R-:W-:Y:S02]  /*14800*/  ISETP.GE.AND P0, PT, R12, R13, PT ;  /* 0x0000000d0c00720c */ /* 0x000fe40003f06270 */
[----:B------:R-:W-:-:S04]  /*14810*/  LOP3.LUT R17, R17, 0xfffffffb, RZ, 0xc0, !PT ;  /* 0xfffffffb11117812 */ /* 0x000fc800078ec0ff */
[----:B------:R-:W-:-:S04]  /*14820*/  @P2 LOP3.LUT R17, R17, 0x4, RZ, 0xfc, !PT ;  /* 0x0000000411112812 */ /* 0x000fc800078efcff */
[----:B------:R-:W-:-:S04]  /*14830*/  LOP3.LUT R17, R17, 0xfffffffe, RZ, 0xc0, !PT ;  /* 0xfffffffe11117812 */ /* 0x000fc800078ec0ff */
[----:B------:R-:W-:-:S04]  /*14840*/  LOP3.LUT R17, R17, 0xfffffffd, RZ, 0xc0, !PT ;  /* 0xfffffffd11117812 */ /* 0x000fc800078ec0ff */
[----:B------:R-:W-:-:S04]  /*14850*/  @P1 LOP3.LUT R17, R17, 0x2, RZ, 0xfc, !PT ;  /* 0x0000000211111812 */ /* 0x000fc800078efcff */
[----:B------:R-:W-:Y:S01]  /*14860*/  @P0 LOP3.LUT R17, R17, 0x1, RZ, 0xfc, !PT ;  /* 0x0000000111110812 */ /* 0x000fe200078efcff */
[----:B0-----:R-:W-:Y:S06]  /*14870*/  @!P3 BRA `(.L_x_2577) ;  /* 0x000000000004b947 */ /* 0x001fec0003800000 */
[----:B------:R-:W-:Y:S01]  /*14880*/  BPT.TRAP 0x1 ;  /* 0x000000040000795c */ /* 0x000fe20000300000 */
.L_x_2577:
[----:B------:R-:W-:Y:S01]  /*14890*/  IMAD R4, R28, 0x8, R16 ;  /* 0x000000081c047824 */ /* 0x000fe200078e0210 */
[----:B------:R-:W-:Y:S01]  /*148a0*/  SHF.L.U32 R29, R31, 0x1f, RZ ;  /* 0x0000001f1f1d7819 */ /* 0x000fe200000006ff */
[----:B------:R-:W-:Y:S01]  /*148b0*/  BSSY B0, `(.L_x_2578) ;  /* 0x0000004000007945 */ /* 0x000fe20003800000 */
[----:B------:R-:W-:Y:S02]  /*148c0*/  SHF.R.S32.HI R24, RZ, 0x1f, R6 ;  /* 0x0000001fff187819 */ /* 0x000fe40000011406 */
[----:B------:R-:W0:Y:S02]  /*148d0*/  SYNCS.PHASECHK.TRANS64.TRYWAIT P0, [R4+URZ+0x33480], R29 ;  /* 0x0334801d040075a7 */ /* 0x000e24000800017f */
[----:B0-----:R-:W-:Y:S05]  /*148e0*/  @!P0 BRA `(.L_x_2579) ;  /* 0x0000005000f48947 */ /* 0x001fea0003800000 */
.L_x_2659:
[----:B------:R-:W-:Y:S05]  /*148f0*/  BSYNC B0 ;  /* 0x0000000000007941 */ /* 0x000fea0003800000 */
.L_x_2578:
        /* <DEDUP_REMOVED lines=98> */
.L_x_2671:
        /* <DEDUP_REMOVED lines=13> */
.L_x_2581:
[----:B------:R-:W-:Y:S02]  /*14ff0*/  PLOP3.LUT P1, PT, P1, P0, PT, 0xa2, 0x0 ;  /* 0x000000000000781c */ /* 0x000fe40000f21472 */
[----:B------:R-:W-:-:S08]  /*15000*/  @P0 R2UR P1, UR4, R4 ;  /* 0x00000000040402ca */ /* 0x000fd00000020000 */
[----:B------:R-:W-:-:S05]  /*15010*/  @P0 PLOP3.LUT P0, PT, P1, PT, PT, 0x80, 0x0 ;  /* 0x000000000000081c */ /* 0x000fca0000f0f070 */
[----:B------:R-:W-:Y:S01]  /*15020*/  @!P1 SYNCS.ARRIVE.TRANS64.RED.A0T1 RZ, [UR4+0x33470], RZ ;  /* 0x033470ffffff99a7 */ /* 0x000fe20008200404 */
[----:B------:R-:W-:Y:S07]  /*15030*/  @!P1 ARRIVES.LDGSTSBAR.64.TRANSCNT [UR4+0x33470] ;  /* 0x03347000ff0099b0 */ /* 0x000fee0008000a84 */
[----:B------:R-:W-:Y:S05]  /*15040*/  @P0 BRA.U.ANY `(.L_x_2581) ;  /* 0xfffffffd00e80947 */ /* 0x000fea000393ffff */
[----:B------:R-:W-:Y:S01]  /*15050*/  NOP ;  /* 0x0000000000007918 */ /* 0x000fe20000000000 */
[----:B------:R-:W-:-:S13]  /*15060*/  LOP3.LUT P2, RZ, R17, 0x10, RZ, 0xc0, !PT ;  /* 0x0000001011ff7812 */ /* 0x000fda000784c0ff */
[----:B------:R-:W-:Y:S05]  /*15070*/  @!P2 BRA `(.L_x_2582) ;  /* 0x000000000004a947 */ /* 0x000fea0003800000 */
[----:B------:R-:W-:Y:S01]  /*15080*/  BPT.TRAP 0x1 ;  /* 0x000000040000795c */ /* 0x000fe20000300000 */
.L_x_2582:
[----:B------:R3:W-:Y:S01]  /*15090*/  SYNCS.ARRIVE.TRANS64.A1T0 RZ, [R4+URZ+0x33470], RZ ;  /* 0x033470ff04ff79a7 */ /* 0x0007e2000810003f */
[----:B------:R-:W-:Y:S05]  /*150a0*/  @!P2 BRA `(.L_x_2583) ;  /* 0x000000000004a947 */ /* 0x000fea0003800000 */
[----:B------:R-:W-:Y:S01]  /*150b0*/  BPT.TRAP 0x1 ;  /* 0x000000040000795c */ /* 0x000fe20000300000 */
.L_x_2583:
[----:B------:R-:W4:Y:S01]  /*150c0*/  SYNCS.PHASECHK.TRANS64.TRYWAIT P0, [R4+URZ+0x33440], R29 ;  /* 0x0334401d040075a7 */ /* 0x000f22000800017f */
[----:B------:R-:W-:Y:S04]  /*150d0*/  BSSY B0, `(.L_x_2584) ;  /* 0x0000002000007945 */ /* 0x000fe80003800000 */
[----:B----4-:R-:W-:Y:S05]  /*150e0*/  @!P0 BRA `(.L_x_2585) ;  /* 0x0000005400148947 */ /* 0x010fea0003800000 */
.L_x_2672:
[----:B------:R-:W-:Y:S05]  /*150f0*/  BSYNC B0 ;  /* 0x0000000000007941 */ /* 0x000fea0003800000 */
.L_x_2584:
[----:B------:R-:W-:Y:S01]  /*15100*/  ULDC.64 UR4, c[0x0][0x300] ;  /* 0x0000c00000047ab9 */ /* 0x000fe20000000a00 */
[----:B------:R-:W-:Y:S01]  /*15110*/  ULDC.64 UR6, c[0x0][0x310] ;  /* 0x0000c40000067ab9 */ /* 0x000fe20000000a00 */
[----:B------:R-:W-:Y:S02]  /*15120*/  IMAD R9, R24, UR4, RZ ;  /* 0x0000000418097c24 */ /* 0x000fe4000f8e02ff */
[----:B--2---:R-:W-:-:S04]  /*15130*/  IMAD.WIDE.U32 R2, R6, UR4, RZ ;  /* 0x0000000406027c25 */ /* 0x004fc8000f8e00ff */
        /* <DEDUP_REMOVED lines=26> */
[----:B------:R-:W2:Y:S01]  /*152e0*/  SHFL.IDX PT, R3, R5, RZ, 0x1c1f ;  /* 0x001c1fff05037589 */ /* 0x000ea200000e0000 */
[----:B------:R-:W-:Y:S01]  /*152f0*/  LOP3.LUT R17, R17, 0xfffffbff, RZ, 0xc0, !PT ;  /* 0xfffffbff11117812 */ /* 0x000fe200078ec0ff */
[----:B------:R-:W5:Y:S01]  /*15300*/  LDC R9, c[0x0][0x2f4] ;  /* 0x0000bd00ff097b82 */ /* 0x000f620000000800 */
[C---:B------:R-:W-:Y:S01]  /*15310*/  LOP3.LUT R11, R32.reuse, 0x40, RZ, 0xfc, !PT ;  /* 0x00000040200b7812 */ /* 0x040fe200078efcff */
[----:B------:R-:W0:Y:S01]  /*15320*/  SHFL.IDX PT, R2, R10, RZ, 0x1c1f ;  /* 0x001c1fff0a027589 */ /* 0x000e2200000e0000 */
[----:B------:R-:W-:Y:S02]  /*15330*/  @P3 LOP3.LUT R17, R17, 0x400, RZ, 0xfc, !PT ;  /* 0x0000040011113812 */ /* 0x000fe400078efcff */
[----:B------:R-:W-:Y:S01]  /*15340*/  LOP3.LUT R8, R32, 0x80, RZ, 0xfc, !PT ;  /* 0x0000008020087812 */ /* 0x000fe200078efcff */
[----:B------:R-:W-:Y:S01]  /*15350*/  SHFL.IDX PT, R6, R6, RZ, 0x1c1f ;  /* 0x001c1fff06067589 */ /* 0x000fe200000e0000 */
[----:B------:R-:W-:-:S03]  /*15360*/  LOP3.LUT P3, RZ, R17, 0x20, RZ, 0xc0, !PT ;  /* 0x0000002011ff7812 */ /* 0x000fc6000786c0ff */
[----:B------:R-:W-:Y:S10]  /*15370*/  SHFL.IDX PT, R14, R7, RZ, 0x1c1f ;  /* 0x001c1fff070e7589 */ /* 0x000ff400000e0000 */
[----:B--2---:R-:W-:-:S02]  /*15380*/  @P3 IADD3 R3, P0, R32, R3, RZ ;  /* 0x0000000320033210 */ /* 0x004fc40007f1e0ff */
        /* <DEDUP_REMOVED lines=23> */
[----:B------:R-:W5:Y:S04]  /*15500*/  SHFL.IDX PT, R5, R5, 0x3, 0x1c1f ;  /* 0x007c1f0005057f89 */ /* 0x000f6800000e0000 */
[----:B------:R-:W1:Y:S01]  /*15510*/  SHFL.IDX PT, R10, R10, 0x3, 0x1c1f ;  /* 0x007c1f000a0a7f89 */ /* 0x000e6200000e0000 */
[----:B0-----:R-:W-:-:S05]  /*15520*/  @P4 IADD3 R3, P0, R32, R3, RZ ;  /* 0x0000000320034210 */ /* 0x001fca0007f1e0ff */
[----:B--2---:R-:W-:Y:S01]  /*15530*/  @P4 IMAD.X R2, RZ, RZ, R2, P0 ;  /* 0x000000ffff024224 */ /* 0x004fe200000e0602 */
[----:B-----5:R-:W-:-:S04]  /*15540*/  @P3 IADD3 R8, P0, R32, R5, RZ ;  /* 0x0000000520083210 */ /* 0x020fc80007f1e0ff */
[----:B------:R-:W-:Y:S01]  /*15550*/  @P4 LOP3.LUT R3, R3, R2, RZ, 0x3c, !PT ;  /* 0x0000000203034212 */ /* 0x000fe200078e3cff */
[----:B-1----:R-:W-:-:S03]  /*15560*/  @P3 IMAD.X R9, RZ, RZ, R10, P0 ;  /* 0x000000ffff093224 */ /* 0x002fc600000e060a */
[----:B------:R-:W-:-:S04]  /*15570*/  @P4 LOP3.LUT R2, R3, R2, RZ, 0x3c, !PT ;  /* 0x0000000203024212 */ /* 0x000fc800078e3cff */
[----:B------:R-:W-:-:S05]  /*15580*/  @P4 LOP3.LUT R3, R3, R2, RZ, 0x3c, !PT ;  /* 0x0000000203034212 */ /* 0x000fca00078e3cff */
[----:B------:R-:W-:Y:S04]  /*15590*/  @P4 LDGSTS.E.BYPASS.LTC128B.128 [R0+0x25200], desc[UR36][R2.64], !P6 ;  /* 0x2520000002004fae */ /* 0x000fe8000f101d64 */
[----:B------:R-:W-:Y:S04]  /*155a0*/  @P4 LDGSTS.E.BYPASS.LTC128B.128 [R0+0x27a00], desc[UR36][R2.64+0x40], !P2 ;  /* 0x27a0004002004fae */ /* 0x000fe8000d101d64 */
[----:B------:R0:W-:Y:S02]  /*155b0*/  @P4 LDGSTS.E.BYPASS.LTC128B.128 [R0+0x2a200], desc[UR36][R2.64+0x80], !P1 ;  /* 0x2a20008002004fae */ /* 0x0001e4000c901d64 */
[----:B0-----:R-:W-:-:S02]  /*155c0*/  @P3 IMAD.MOV.U32 R2, RZ, RZ, R8 ;  /* 0x000000ffff023224 */ /* 0x001fc400078e0008 */
[----:B------:R-:W-:-:S05]  /*155d0*/  @P3 IMAD.MOV.U32 R3, RZ, RZ, R9 ;  /* 0x000000ffff033224 */ /* 0x000fca00078e0009 */
[----:B------:R0:W-:Y:S04]  /*155e0*/  @P3 LDGSTS.E.BYPASS.LTC128B.128 [R0+0x25a00], desc[UR36][R2.64], !P6 ;  /* 0x25a0000002003fae */ /* 0x0001e8000f101d64 */
[----:B------:R0:W-:Y:S04]  /*155f0*/  @P3 LDGSTS.E.BYPASS.LTC128B.128 [R0+0x28200], desc[UR36][R2.64+0x40], !P2 ;  /* 0x2820004002003fae */ /* 0x0001e8000d101d64 */
[----:B------:R0:W-:Y:S02]  /*15600*/  @P3 LDGSTS.E.BYPASS.LTC128B.128 [R0+0x2aa00], desc[UR36][R2.64+0x80], !P1 ;  /* 0x2aa0008002003fae */ /* 0x0001e4000c901d64 */
.L_x_2684:
[----:B------:R-:W-:Y:S01]  /*15610*/  LOP3.LUT P0, RZ, R17, 0x80, RZ, 0xc0, !PT ;  /* 0x0000008011ff7812 */ /* 0x000fe2000780c0ff */
[----:B------:R-:W-:-:S12]  /*15620*/  BSSY B0, `(.L_x_2587) ;  /* 0x0000010000007945 */ /* 0x000fd80003800000 */
[----:B------:R-:W-:Y:S05]  /*15630*/  @!P0 BRA `(.L_x_2588) ;  /* 0x0000000000388947 */ /* 0x000fea0003800000 */
[----:B------:R-:W1:Y:S01]  /*15640*/  LDC R7, c[0x0][0x2f4] ;  /* 0x0000bd00ff077b82 */ /* 0x000e620000000800 */
[C---:B------:R-:W-:Y:S02]  /*15650*/  LOP3.LUT R8, R32.reuse, 0x40, RZ, 0xfc, !PT ;  /* 0x0000004020087812 */ /* 0x040fe400078efcff */
[C---:B------:R-:W-:Y:S02]  /*15660*/  LOP3.LUT R5, R32.reuse, 0x80, RZ, 0xfc, !PT ;  /* 0x0000008020057812 */ /* 0x040fe400078efcff */
[----:B0-----:R-:W-:-:S05]  /*15670*/  IADD3 R2, P0, R32, R14, RZ ;  /* 0x0000000e20027210 */ /* 0x001fca0007f1e0ff */
[----:B------:R-:W-:Y:S01]  /*15680*/  IMAD.X R3, RZ, RZ, R6, P0 ;  /* 0x000000ffff037224 */ /* 0x000fe200000e0606 */
[-C--:B-1----:R-:W-:Y:S02]  /*15690*/  ISETP.GE.AND P3, PT, R32, R7.reuse, PT ;  /* 0x000000072000720c */ /* 0x082fe40003f66270 */
        /* <DEDUP_REMOVED lines=8> */
.L_x_2588:
[----:B------:R-:W-:Y:S05]  /*15720*/  BSYNC B0 ;  /* 0x0000000000007941 */ /* 0x000fea0003800000 */
.L_x_2587:
[----:B------:R-:W-:Y:S01]  /*15730*/  NOP ;  /* 0x0000000000007918 */ /* 0x000fe20000000000 */
[----:B------:R-:W-:-:S13]  /*15740*/  PLOP3.LUT P0, PT, PT, PT, PT, 0x80, 0x0 ;  /* 0x000000000000781c */ /* 0x000fda0003f0f070 */
.L_x_2589:
        /* <DEDUP_REMOVED lines=10> */
.L_x_2590:
[----:B------:R2:W-:Y:S02]  /*157f0*/  SYNCS.ARRIVE.TRANS64.A1T0 RZ, [R4+URZ+0x33430], RZ ;  /* 0x033430ff04ff79a7 */ /* 0x0005e4000810003f */
[----:B------:R-:W-:Y:S05]  /*15800*/  WARPSYNC.ALL ;  /* 0x0000000000007948 */ /* 0x000fea0003800000 */
[----:B01----:R-:W-:Y:S01]  /*15810*/  VIADD R0, R16, 0x1e200 ;  /* 0x0001e20010007836 */ /* 0x003fe20000000000 */
        /* <DEDUP_REMOVED lines=17> */
[----:B--234-:R-:W-:Y:S02]  /*15930*/  IMAD.U32 R4, RZ, RZ, UR6 ;  /* 0x00000006ff047e24 */ /* 0x01cfe4000f8e00ff */
        /* <DEDUP_REMOVED lines=11> */
.L_x_2592:
[----:B------:R-:W-:Y:S05]  /*159f0*/  BSYNC B6 ;  /* 0x0000000000067941 */ /* 0x000fea0003800000 */
.L_x_2591:
[----:B------:R-:W0:Y:S01]  /*15a00*/  S2R R2, SR_TID.X ;  /* 0x0000000000027919 */ /* 0x000e220000002100 */
[----:B------:R1:W5:Y:S01]  /*15a10*/  LDL R6, [R1+0x18] ;  /* 0x0000180001067983 */ /* 0x0003620000100800 */
[----:B------:R-:W-:Y:S01]  /*15a20*/  ISETP.NE.AND P6, PT, R34, 0x1, PT ;  /* 0x000000012200780c */ /* 0x000fe20003fc5270 */
[----:B------:R-:W1:Y:S01]  /*15a30*/  LDC R5, c[0x0][0x448] ;  /* 0x00011200ff057b82 */ /* 0x000e620000000800 */
[----:B------:R-:W-:Y:S01]  /*15a40*/  R2UR UR8, R18 ;  /* 0x00000000120872ca */ /* 0x000fe200000e0000 */
[----:B------:R-:W-:-:S10]  /*15a50*/  ULDC.64 UR6, c[0x0][0x2d8] ;  /* 0x0000b60000067ab9 */ /* 0x000fd40000000a00 */
[----:B------:R-:W1:Y:S08]  /*15a60*/  @P6 LDC R3, c[0x0][0x44c] ;  /* 0x00011300ff036b82 */ /* 0x000e700000000800 */
[----:B--234-:R-:W2:Y:S01]  /*15a70*/  @P6 LDC R4, c[0x0][0x450] ;  /* 0x00011400ff046b82 */ /* 0x01cea20000000800 */
[----:B0-----:R-:W-:-:S04]  /*15a80*/  LOP3.LUT R19, R2, 0x7f, RZ, 0xc0, !PT ;  /* 0x0000007f02137812 */ /* 0x001fc800078ec0ff */
[----:B------:R-:W-:Y:S02]  /*15a90*/  SHF.R.U32.HI R20, RZ, 0x2, R19 ;  /* 0x00000002ff147819 */ /* 0x000fe40000011613 */
[----:B------:R-:W3:Y:S01]  /*15aa0*/  LDL R19, [R1+0x4] ;  /* 0x0000040001137983 */ /* 0x000ee20000100800 */
[----:B------:R-:W-:Y:S01]  /*15ab0*/  IMAD.SHL.U32 R2, R2, 0x20, RZ ;  /* 0x0000002002027824 */ /* 0x000fe200078e00ff */
[----:B------:R-:W-:-:S04]  /*15ac0*/  R2UR UR10, R18 ;  /* 0x00000000120a72ca */ /* 0x000fc800000e0000 */
[----:B------:R-:W-:Y:S01]  /*15ad0*/  LOP3.LUT R2, R20, 0x60, R2, 0xf8, !PT ;  /* 0x0000006014027812 */ /* 0x000fe200078ef802 */
[----:B------:R-:W-:Y:S01]  /*15ae0*/  UMOV UR4, UR38 ;  /* 0x0000002600047c82 */ /* 0x000fe20008000000 */
[----:B------:R-:W-:Y:S02]  /*15af0*/  UMOV UR5, UR43 ;  /* 0x0000002b00057c82 */ /* 0x000fe40008000000 */
[----:B------:R-:W-:-:S03]  /*15b00*/  UIMAD.WIDE.U32 UR4, UR8, UR6, UR4 ;  /* 0x00000006080472a5 */ /* 0x000fc6000f8e0004 */
[----:B------:R-:W-:Y:S01]  /*15b10*/  ULDC.64 UR8, c[0x0][0x2e0] ;  /* 0x0000b80000087ab9 */ /* 0x000fe20000000a00 */
[----:B------:R-:W0:Y:S01]  /*15b20*/  S2R R20, SR_TID.X ;  /* 0x0000000000147919 */ /* 0x000e220000002100 */
[----:B------:R-:W-:Y:S02]  /*15b30*/  UIMAD UR6, UR42, UR8, URZ ;  /* 0x000000082a0672a4 */ /* 0x000fe4000f8e023f */
[----:B------:R-:W-:Y:S02]  /*15b40*/  UIMAD UR5, UR10, UR7, UR5 ;  /* 0x000000070a0572a4 */ /* 0x000fe4000f8e0205 */
[----:B------:R-:W-:Y:S02]  /*15b50*/  UIMAD UR6, UR40, UR9, UR6 ;  /* 0x00000009280672a4 */ /* 0x000fe4000f8e0206 */
[----:B------:R-:W-:-:S03]  /*15b60*/  UIMAD.WIDE.U32 UR4, UR40, UR8, UR4 ;  /* 0x00000008280472a5 */ /* 0x000fc6000f8e0004 */
[----:B------:R-:W-:Y:S01]  /*15b70*/  ULDC.64 UR8, c[0x0][0x2d0] ;  /* 0x0000b40000087ab9 */ /* 0x000fe20000000a00 */
[----:B------:R-:W-:Y:S01]  /*15b80*/  UIADD3 UR5, UR5, UR6, URZ ;  /* 0x0000000605057290 */ /* 0x000fe2000fffe03f */
[----:B------:R-:W-:Y:S01]  /*15b90*/  IMAD.U32 R9, RZ, RZ, UR8 ;  /* 0x00000008ff097e24 */ /* 0x000fe2000f8e00ff */
[C---:B------:R-:W-:Y:S02]  /*15ba0*/  LOP3.LUT R8, R32.reuse, 0x40, RZ, 0xfc, !PT ;  /* 0x0000004020087812 */ /* 0x040fe400078efcff */
[----:B------:R-:W-:Y:S02]  /*15bb0*/  LOP3.LUT R10, R32, 0x80, RZ, 0xfc, !PT ;  /* 0x00000080200a7812 */ /* 0x000fe400078efcff */
[----:B0-----:R-:W-:Y:S01]  /*15bc0*/  LOP3.LUT R20, R20, 0x7f, RZ, 0xc0, !PT ;  /* 0x0000007f14147812 */ /* 0x001fe200078ec0ff */
[----:B---3--:R-:W-:-:S04]  /*15bd0*/  IMAD R0, R19, 0x80, R2 ;  /* 0x0000008013007824 */ /* 0x008fc800078e0202 */
[----:B-1----:R-:W-:-:S04]  /*15be0*/  @P6 IMAD.HI.U32 R3, R0, R3, RZ ;  /* 0x0000000300036227 */ /* 0x002fc800078e00ff */
[----:B------:R-:W-:Y:S01]  /*15bf0*/  IMAD.MOV.U32 R2, RZ, RZ, R0 ;  /* 0x000000ffff027224 */ /* 0x000fe200078e0000 */
[----:B--2---:R-:W-:-:S04]  /*15c00*/  @P6 SHF.R.U32.HI R2, RZ, R4, R3 ;  /* 0x00000004ff026219 */ /* 0x004fc80000011603 */
[--C-:B------:R-:W-:Y:S01]  /*15c10*/  SHF.R.S32.HI R3, RZ, 0x1f, R2.reuse ;  /* 0x0000001fff037819 */ /* 0x100fe20000011402 */
[----:B------:R-:W-:-:S04]  /*15c20*/  IMAD.MOV R4, RZ, RZ, -R2 ;  /* 0x000000ffff047224 */ /* 0x000fc800078e0a02 */
[----:B------:R-:W-:Y:S02]  /*15c30*/  IMAD R3, R3, UR8, RZ ;  /* 0x0000000803037c24 */ /* 0x000fe4000f8e02ff */
[----:B------:R-:W-:Y:S02]  /*15c40*/  IMAD R0, R5, R4, R0 ;  /* 0x0000000405007224 */ /* 0x000fe400078e0200 */
[C---:B------:R-:W-:Y:S02]  /*15c50*/  IMAD R7, R2.reuse, UR9, R3 ;  /* 0x0000000902077c24 */ /* 0x040fe4000f8e0203 */
[----:B------:R-:W-:Y:S01]  /*15c60*/  IMAD.WIDE.U32 R2, R2, R9, UR4 ;  /* 0x0000000402027e25 */ /* 0x000fe2000f8e0009 */
[----:B------:R-:W-:Y:S01]  /*15c70*/  SHF.R.S32.HI R4, RZ, 0x1f, R0 ;  /* 0x0000001fff047819 */ /* 0x000fe20000011400 */
[----:B------:R-:W-:Y:S02]  /*15c80*/  ULDC.64 UR4, c[0x0][0x2c8] ;  /* 0x0000b20000047ab9 */ /* 0x000fe40000000a00 */
[----:B------:R-:W-:-:S02]  /*15c90*/  IMAD.IADD R3, R3, 0x1, R7 ;  /* 0x0000000103037824 */ /* 0x000fc400078e0207 */
[----:B------:R-:W-:Y:S02]  /*15ca0*/  IMAD R7, R4, UR4, RZ ;  /* 0x0000000404077c24 */ /* 0x000fe4000f8e02ff */
[----:B------:R-:W-:-:S04]  /*15cb0*/  IMAD.WIDE.U32 R2, R0, UR4, R2 ;  /* 0x0000000400027c25 */ /* 0x000fc8000f8e0002 */
[----:B------:R-:W-:Y:S01]  /*15cc0*/  IMAD R7, R0, UR5, R7 ;  /* 0x0000000500077c24 */ /* 0x000fe2000f8e0207 */
[----:B------:R-:W-:Y:S02]  /*15cd0*/  ULDC.64 UR4, c[0x0][0x280] ;  /* 0x0000a00000047ab9 */ /* 0x000fe40000000a00 */
[----:B------:R-:W-:Y:S01]  /*15ce0*/  IADD3 R0, P0, R2, UR4, RZ ;  /* 0x0000000402007c10 */ /* 0x000fe2000ff1e0ff */
[----:B------:R-:W-:-:S03]  /*15cf0*/  ULDC UR4, c[0x0][0x2b8] ;  /* 0x0000ae0000047ab9 */ /* 0x000fc60000000800 */
[----:B------:R-:W-:Y:S01]  /*15d00*/  IADD3.X R4, R3, UR5, R7, P0, !PT ;  /* 0x0000000503047c10 */ /* 0x000fe200087fe407 */
[----:B------:R-:W-:Y:S01]  /*15d10*/  UMOV UR5, 0xffffffff ;  /* 0xffffffff00057882 */ /* 0x000fe20000000000 */
[----:B------:R-:W-:Y:S02]  /*15d20*/  ISETP.GE.AND P3, PT, R32, UR4, PT ;  /* 0x0000000420007c0c */ /* 0x000fe4000bf66270 */
[----:B------:R-:W-:Y:S02]  /*15d30*/  ISETP.GE.AND P2, PT, R8, UR4, PT ;  /* 0x0000000408007c0c */ /* 0x000fe4000bf46270 */
[----:B------:R-:W-:Y:S02]  /*15d40*/  ISETP.GE.AND P1, PT, R10, UR4, PT ;  /* 0x000000040a007c0c */ /* 0x000fe4000bf26270 */
[----:B------:R-:W-:Y:S01]  /*15d50*/  SHF.R.U32.HI R8, RZ, 0x2, R20 ;  /* 0x00000002ff087819 */ /* 0x000fe20000011614 */
[----:B------:R-:W-:Y:S10]  /*15d60*/  BRA.DIV UR5, `(.L_x_2593) ;  /* 0x0000004e05dc7947 */ /* 0x000ff4000b800000 */
[----:B------:R-:W0:Y:S01]  /*15d70*/  SHFL.IDX PT, R14, R0, RZ, 0x1c1f ;  /* 0x001c1fff000e7589 */ /* 0x000e2200000e0000 */
[----:B------:R-:W-:Y:S02]  /*15d80*/  IMAD R22, R22, R5, RZ ;  /* 0x0000000516167224 */ /* 0x000fe400078e02ff */
[----:B------:R-:W-:Y:S01]  /*15d90*/  IMAD R5, R19, 0x80, R8 ;  /* 0x0000008013057824 */ /* 0x000fe200078e0208 */
        /* <DEDUP_REMOVED lines=32> */
.L_x_2693:
        /* <DEDUP_REMOVED lines=12> */
.L_x_2595:
[----:B------:R-:W-:Y:S05]  /*16060*/  BSYNC B0 ;  /* 0x0000000000007941 */ /* 0x000fea0003800000 */
.L_x_2594:
[----:B------:R-:W-:Y:S01]  /*16070*/  NOP ;  /* 0x0000000000007918 */ /* 0x000fe20000000000 */
[----:B------:R-:W-:-:S13]  /*16080*/  PLOP3.LUT P0, PT, PT, PT, PT, 0x80, 0x0 ;  /* 0x000000000000781c */ /* 0x000fda0003f0f070 */
.L_x_2596:
        /* <DEDUP_REMOVED lines=18> */
.L_x_2694:
[----:B------:R-:W-:Y:S05]  /*161b0*/  BSYNC B0 ;  /* 0x0000000000007941 */ /* 0x000fea0003800000 */
.L_x_2597:
[----:B------:R-:W-:Y:S01]  /*161c0*/  R2UR UR5, R36 ;  /* 0x00000000240572ca */ /* 0x000fe200000e0000 */
[----:B------:R-:W-:-:S12]  /*161d0*/  UIADD3 UR4, UR47, -0x2, URZ ;  /* 0xfffffffe2f047890 */ /* 0x000fd8000fffe03f */
[----:B------:R-:W-:-:S06]  /*161e0*/  UISETP.GE.AND UP0, UPT, UR4, UR5, UPT ;  /* 0x000000050400728c */ /* 0x000fcc000bf06270 */
[----:B------:R-:W-:-:S13]  /*161f0*/  PLOP3.LUT P0, PT, PT, PT, UP0, 0x40, 0x0 ;  /* 0x000000000000781c */ /* 0x000fda0003f0e808 */
[----:B------:R-:W-:Y:S05]  /*16200*/  @P0 BRA `(.L_x_2599) ;  /* 0x00000018002c0947 */ /* 0x000fea0003800000 */
[----:B------:R-:W-:Y:S02]  /*16210*/  IMAD.MOV.U32 R20, RZ, RZ, R31 ;  /* 0x000000ffff147224 */ /* 0x000fe400078e001f */
[----:B------:R-:W-:Y:S02]  /*16220*/  IMAD.MOV.U32 R19, RZ, RZ, R28 ;  /* 0x000000ffff137224 */ /* 0x000fe400078e001c */
[----:B------:R-:W-:-:S07]  /*16230*/  IMAD.U32 R29, RZ, RZ, UR4 ;  /* 0x00000004ff1d7e24 */ /* 0x000fce000f8e00ff */
.L_x_2619:
[----:B0-----:R-:W0:Y:S01]  /*16240*/  LDC R3, c[0x0][0x430] ;  /* 0x00010c00ff037b82 */ /* 0x001e220000000800 */
[----:B-1-3--:R-:W1:Y:S01]  /*16250*/  S2R R0, SR_TID.X ;  /* 0x0000000000007919 */ /* 0x00ae620000002100 */
[----:B------:R-:W-:Y:S01]  /*16260*/  IMAD R10, R29, 0xa0, R33 ;  /* 0x000000a01d0a7824 */ /* 0x000fe200078e0221 */
[----:B------:R-:W-:Y:S05]  /*16270*/  YIELD ;  /* 0x0000000000007946 */ /* 0x000fea0003800000 */
[----:B------:R-:W3:Y:S01]  /*16280*/  S2R R4, SR_TID.X ;  /* 0x0000000000047919 */ /* 0x000ee20000002100 */
[----:B------:R-:W-:Y:S01]  /*16290*/  ULDC.64 UR4, c[0x0][0x428] ;  /* 0x00010a0000047ab9 */ /* 0x000fe20000000a00 */
[----:B------:R-:W-:Y:S01]  /*162a0*/  ULDC.64 UR6, c[0x0][0x418] ;  /* 0x0001060000067ab9 */ /* 0x000fe20000000a00 */
[----:B------:R-:W-:Y:S01]  /*162b0*/  IMAD R7, R35, UR4, RZ ;  /* 0x0000000423077c24 */ /* 0x000fe2000f8e02ff */
[----:B------:R-:W4:Y:S01]  /*162c0*/  S2R R8, SR_TID.X ;  /* 0x0000000000087919 */ /* 0x000f220000002100 */
[----:B------:R-:W-:-:S02]  /*162d0*/  LOP3.LUT P1, RZ, R17, 0x10, RZ, 0xc0, !PT ;  /* 0x0000001011ff7812 */ /* 0x000fc4000782c0ff */
[----:B------:R-:W-:Y:S01]  /*162e0*/  IMAD R7, R30, UR5, R7 ;  /* 0x000000051e077c24 */ /* 0x000fe2000f8e0207 */
[----:B0-----:R-:W-:Y:S02]  /*162f0*/  ISETP.NE.AND P3, PT, R3, 0x1, PT ;  /* 0x000000010300780c */ /* 0x001fe40003f65270 */
        /* <DEDUP_REMOVED lines=17> */
[----:B-1----:R-:W-:-:S04]  /*16410*/  @P3 SHF.R.U32.HI R6, RZ, R5, R2 ;  /* 0x00000005ff063219 */ /* 0x002fc80000011602 */
[--C-:B------:R-:W-:Y:S01]  /*16420*/  SHF.R.S32.HI R3, RZ, 0x1f, R6.reuse ;  /* 0x0000001fff037819 */ /* 0x100fe20000011406 */
[----:B------:R-:W-:-:S04]  /*16430*/  IMAD.MOV.U32 R2, RZ, RZ, R6 ;  /* 0x000000ffff027224 */ /* 0x000fc800078e0006 */
[----:B------:R-:W-:-:S04]  /*16440*/  IMAD.WIDE.U32 R2, R30, UR4, R2 ;  /* 0x000000041e027c25 */ /* 0x000fc8000f8e0002 */
[----:B------:R-:W-:Y:S01]  /*16450*/  IMAD.IADD R3, R7, 0x1, R3 ;  /* 0x0000000107037824 */ /* 0x000fe200078e0203 */
[----:B------:R-:W-:-:S04]  /*16460*/  LEA R4, P0, R2, UR6, 0x2 ;  /* 0x0000000602047c11 */ /* 0x000fc8000f8010ff */
[----:B------:R-:W-:Y:S02]  /*16470*/  LEA.HI.X R5, R2, UR7, R3, 0x2, P0 ;  /* 0x0000000702057c11 */ /* 0x000fe400080f1403 */
[----:B------:R-:W0:Y:S08]  /*16480*/  @P3 LDC R3, c[0x0][0x434] ;  /* 0x00010d00ff033b82 */ /* 0x000e300000000800 */
[----:B------:R-:W1:Y:S01]  /*16490*/  @P3 LDC R2, c[0x0][0x438] ;  /* 0x00010e00ff023b82 */ /* 0x000e620000000800 */
[----:B0-----:R-:W-:-:S05]  /*164a0*/  @P3 IMAD.HI.U32 R3, R10, R3, RZ ;  /* 0x000000030a033227 */ /* 0x001fca00078e00ff */
[----:B-1----:R-:W-:-:S04]  /*164b0*/  @P3 SHF.R.U32.HI R11, RZ, R2, R3 ;  /* 0x00000002ff0b3219 */ /* 0x002fc80000011603 */
[--C-:B------:R-:W-:Y:S01]  /*164c0*/  @!P2 SHF.R.S32.HI R3, RZ, 0x1f, R11.reuse ;  /* 0x0000001fff03a819 */ /* 0x100fe2000001140b */
[----:B------:R-:W-:-:S04]  /*164d0*/  @!P2 IMAD.MOV.U32 R2, RZ, RZ, R11 ;  /* 0x000000ffff02a224 */ /* 0x000fc800078e000b */
[----:B------:R-:W-:Y:S01]  /*164e0*/  @!P2 IMAD.WIDE.U32 R2, R30, UR4, R2 ;  /* 0x000000041e02ac25 */ /* 0x000fe2000f8e0002 */
[----:B------:R-:W-:-:S03]  /*164f0*/  ULDC UR4, c[0x0][0x430] ;  /* 0x00010c0000047ab9 */ /* 0x000fc60000000800 */
[----:B------:R-:W-:Y:S01]  /*16500*/  @!P2 IMAD.IADD R7, R7, 0x1, R3 ;  /* 0x000000010707a824 */ /* 0x000fe200078e0203 */
[----:B------:R-:W-:-:S04]  /*16510*/  @!P2 LEA R8, P0, R2, UR6, 0x2 ;  /* 0x000000060208ac11 */ /* 0x000fc8000f8010ff */
[----:B------:R-:W-:Y:S02]  /*16520*/  @!P2 LEA.HI.X R9, R2, UR7, R7, 0x2, P0 ;  /* 0x000000070209ac11 */ /* 0x000fe400080f1407 */
[----:B------:R0:W3:Y:S01]  /*16530*/  LDG.E R7, desc[UR36][R4.64] ;  /* 0x0000002404077981 */ /* 0x0000e2000c1e1900 */
[----:B------:R-:W-:-:S05]  /*16540*/  VIADD R28, R19, 0x1 ;  /* 0x00000001131c7836 */ /* 0x000fca0000000000 */
[----:B------:R-:W-:Y:S01]  /*16550*/  ISETP.NE.AND P0, PT, R28, 0x2, PT ;  /* 0x000000021c00780c */ /* 0x000fe20003f05270 */
[----:B0-----:R-:W-:-:S03]  /*16560*/  IMAD.MOV.U32 R5, RZ, RZ, RZ ;  /* 0x000000ffff057224 */ /* 0x001fc600078e00ff */
[----:B------:R-:W-:Y:S02]  /*16570*/  SEL R31, RZ, 0x1, P0 ;  /* 0x00000001ff1f7807 */ /* 0x000fe40000000000 */
[----:B------:R-:W-:Y:S01]  /*16580*/  SEL R28, R28, RZ, P0 ;  /* 0x000000ff1c1c7207 */ /* 0x000fe20000000000 */
[----:B------:R0:W5:Y:S01]  /*16590*/  @!P2 LDG.E R5, desc[UR36][R8.64] ;  /* 0x000000240805a981 */ /* 0x000162000c1e1900 */
[----:B------:R-:W-:Y:S01]  /*165a0*/  LOP3.LUT R31, R20, R31, RZ, 0x3c, !PT ;  /* 0x0000001f141f7212 */ /* 0x000fe200078e3cff */
[----:B0-----:R-:W-:Y:S02]  /*165b0*/  IMAD.MOV R8, RZ, RZ, -R6 ;  /* 0x000000ffff087224 */ /* 0x001fe400078e0a06 */
[----:B------:R-:W-:Y:S02]  /*165c0*/  IMAD.MOV R6, RZ, RZ, -R11 ;  /* 0x000000ffff067224 */ /* 0x000fe400078e0a0b */
[----:B------:R-:W-:Y:S02]  /*165d0*/  IMAD R8, R8, UR4, R0 ;  /* 0x0000000408087c24 */ /* 0x000fe4000f8e0200 */
[----:B------:R-:W-:-:S02]  /*165e0*/  IMAD.MOV.U32 R0, RZ, RZ, R29 ;  /* 0x000000ffff007224 */ /* 0x000fc400078e001d */
[----:B------:R-:W-:Y:S02]  /*165f0*/  IMAD R6, R6, UR4, R10 ;  /* 0x0000000406067c24 */ /* 0x000fe4000f8e020a */
[----:B------:R-:W-:Y:S01]  /*16600*/  VIADD R29, R29, 0xffffffff ;  /* 0xffffffff1d1d7836 */ /* 0x000fe20000000000 */
[----:B------:R-:W-:Y:S02]  /*16610*/  ISETP.GT.AND P2, PT, R0, R36, PT ;  /* 0x000000240000720c */ /* 0x000fe40003f44270 */
[----:B---3--:R-:W-:Y:S01]  /*16620*/  SHF.R.S32.HI R26, RZ, 0x1f, R7 ;  /* 0x0000001fff1a7819 */ /* 0x008fe20000011407 */
[----:B------:R-:W-:Y:S10]  /*16630*/  @!P1 BRA `(.L_x_2600) ;  /* 0x0000000000049947 */ /* 0x000ff40003800000 */
[----:B------:R-:W-:Y:S01]  /*16640*/  BPT.TRAP 0x1 ;  /* 0x000000040000795c */ /* 0x000fe20000300000 */
.L_x_2600:
[----:B------:R-:W-:Y:S01]  /*16650*/  IMAD R4, R28, 0x8, R16 ;  /* 0x000000081c047824 */ /* 0x000fe200078e0210 */
[----:B------:R-:W-:Y:S01]  /*16660*/  SHF.L.U32 R27, R31, 0x1f, RZ ;  /* 0x0000001f1f1b7819 */ /* 0x000fe200000006ff */
[----:B------:R-:W-:Y:S01]  /*16670*/  BSSY B0, `(.L_x_2601) ;  /* 0x0000004000007945 */ /* 0x000fe20003800000 */
[----:B------:R-:W-:Y:S02]  /*16680*/  SHF.R.S32.HI R9, RZ, 0x1f, R8 ;  /* 0x0000001fff097819 */ /* 0x000fe40000011408 */
[----:B------:R-:W0:Y:S02]  /*16690*/  SYNCS.PHASECHK.TRANS64.TRYWAIT P0, [R4+URZ+0x33480], R27 ;  /* 0x0334801b040075a7 */ /* 0x000e24000800017f */
[----:B0-----:R-:W-:Y:S05]  /*166a0*/  @!P0 BRA `(.L_x_2602) ;  /* 0x0000004800dc8947 */ /* 0x001fea0003800000 */
.L_x_2695:
[----:B------:R-:W-:Y:S05]  /*166b0*/  BSYNC B0 ;  /* 0x0000000000007941 */ /* 0x000fea0003800000 */
.L_x_2601:
[----:B------:R-:W3:Y:S01]  /*166c0*/  LDL R15, [R1+0xc] ;  /* 0x00000c00010f7983 */ /* 0x000ee20000100800 */
[----:B------:R-:W-:Y:S01]  /*166d0*/  ULDC.64 UR4, c[0x0][0x328] ;  /* 0x0000ca0000047ab9 */ /* 0x000fe20000000a00 */
[----:B------:R-:W-:Y:S01]  /*166e0*/  ULDC.64 UR6, c[0x0][0x338] ;  /* 0x0000ce0000067ab9 */ /* 0x000fe20000000a00 */
[----:B------:R-:W-:Y:S01]  /*166f0*/  IMAD R0, R9, UR4, RZ ;  /* 0x0000000409007c24 */ /* 0x000fe2000f8e02ff */
[----:B------:R-:W-:Y:S01]  /*16700*/  SHF.R.S32.HI R24, RZ, 0x1f, R6 ;  /* 0x0000001fff187819 */ /* 0x000fe20000011406 */
[----:B------:R-:W-:Y:S01]  /*16710*/  IMAD.WIDE.U32 R2, R8, UR4, RZ ;  /* 0x0000000408027c25 */ /* 0x000fe2000f8e00ff */
[----:B-----5:R-:W-:Y:S01]  /*16720*/  SHF.R.S32.HI R25, RZ, 0x1f, R5 ;  /* 0x0000001fff197819 */ /* 0x020fe20000011405 */
[----:B------:R-:W1:Y:S01]  /*16730*/  LDC R12, c[0x0][0x2f4] ;  /* 0x0000bd00ff0c7b82 */ /* 0x000e620000000800 */
[----:B--2---:R-:W-:Y:S01]  /*16740*/  LOP3.LUT R14, R32, 0x80, RZ, 0xfc, !PT ;  /* 0x00000080200e7812 */ /* 0x004fe200078efcff */
        /* <DEDUP_REMOVED lines=62> */
.L_x_2707:
        /* <DEDUP_REMOVED lines=10> */
.L_x_2604:
        /* <DEDUP_REMOVED lines=10> */
.L_x_2605:
[----:B------:R3:W-:Y:S01]  /*16c70*/  SYNCS.ARRIVE.TRANS64.A1T0 RZ, [R4+URZ+0x33470], RZ ;  /* 0x033470ff04ff79a7 */ /* 0x0007e2000810003f */
[----:B------:R-:W-:Y:S05]  /*16c80*/  @!P3 BRA `(.L_x_2606) ;  /* 0x000000000004b947 */ /* 0x000fea0003800000 */
[----:B------:R-:W-:Y:S01]  /*16c90*/  BPT.TRAP 0x1 ;  /* 0x000000040000795c */ /* 0x000fe20000300000 */
.L_x_2606:
[----:B------:R-:W4:Y:S01]  /*16ca0*/  SYNCS.PHASECHK.TRANS64.TRYWAIT P0, [R4+URZ+0x33440], R27 ;  /* 0x0334401b040075a7 */ /* 0x000f22000800017f */
[----:B------:R-:W-:Y:S04]  /*16cb0*/  BSSY B0, `(.L_x_2607) ;  /* 0x0000002000007945 */ /* 0x000fe80003800000 */
[----:B----4-:R-:W-:Y:S05]  /*16cc0*/  @!P0 BRA `(.L_x_2608) ;  /* 0x0000004800e88947 */ /* 0x010fea0003800000 */
.L_x_2708:
[----:B------:R-:W-:Y:S05]  /*16cd0*/  BSYNC B0 ;  /* 0x0000000000007941 */ /* 0x000fea0003800000 */
.L_x_2607:
[----:B------:R-:W-:Y:S01]  /*16ce0*/  ULDC.64 UR4, c[0x0][0x300] ;  /* 0x0000c00000047ab9 */ /* 0x000fe20000000a00 */
[----:B------:R-:W-:Y:S01]  /*16cf0*/  ULDC.64 UR6, c[0x0][0x310] ;  /* 0x0000c40000067ab9 */ /* 0x000fe20000000a00 */
[----:B------:R-:W-:Y:S01]  /*16d00*/  IMAD R9, R9, UR4, RZ ;  /* 0x0000000409097c24 */ /* 0x000fe2000f8e02ff */
[----:B------:R-:W5:Y:S01]  /*16d10*/  LDC R11, c[0x0][0x2f4] ;  /* 0x0000bd00ff0b7b82 */ /* 0x000f620000000800 */
[----:B--2---:R-:W-:Y:S01]  /*16d20*/  IMAD.WIDE.U32 R2, R8, UR4, RZ ;  /* 0x0000000408027c25 */ /* 0x004fe2000f8e00ff */
[C---:B------:R-:W-:Y:S02]  /*16d30*/  LOP3.LUT R13, R32.reuse, 0x80, RZ, 0xfc, !PT ;  /* 0x00000080200d7812 */ /* 0x040fe400078efcff */
[----:B------:R-:W-:Y:S01]  /*16d40*/  LOP3.LUT R12, R32, 0x40, RZ, 0xfc, !PT ;  /* 0x00000040200c7812 */ /* 0x000fe200078efcff */
[----:B------:R-:W-:Y:S02]  /*16d50*/  IMAD R9, R8, UR5, R9 ;  /* 0x0000000508097c24 */ /* 0x000fe4000f8e0209 */
[----:B------:R-:W-:-:S02]  /*16d60*/  IMAD R26, R26, UR6, RZ ;  /* 0x000000061a1a7c24 */ /* 0x000fc4000f8e02ff */
[----:B------:R-:W-:Y:S02]  /*16d70*/  IMAD.IADD R3, R3, 0x1, R9 ;  /* 0x0000000103037824 */ /* 0x000fe400078e0209 */
[C---:B------:R-:W-:Y:S02]  /*16d80*/  IMAD R26, R7.reuse, UR7, R26 ;  /* 0x00000007071a7c24 */ /* 0x040fe4000f8e021a */
[----:B------:R-:W-:-:S04]  /*16d90*/  IMAD.WIDE.U32 R2, R7, UR6, R2 ;  /* 0x0000000607027c25 */ /* 0x000fc8000f8e0002 */
[----:B------:R-:W-:Y:S02]  /*16da0*/  IMAD R7, R24, UR4, RZ ;  /* 0x0000000418077c24 */ /* 0x000fe4000f8e02ff */
[----:B------:R-:W-:Y:S02]  /*16db0*/  IMAD.IADD R9, R3, 0x1, R26 ;  /* 0x0000000103097824 */ /* 0x000fe400078e021a */
[----:B------:R-:W-:Y:S02]  /*16dc0*/  IMAD.MOV.U32 R8, RZ, RZ, R2 ;  /* 0x000000ffff087224 */ /* 0x000fe400078e0002 */
[C---:B------:R-:W-:Y:S01]  /*16dd0*/  IMAD R7, R6.reuse, UR5, R7 ;  /* 0x0000000506077c24 */ /* 0x040fe2000f8e0207 */
[-C--:B-----5:R-:W-:Y:S01]  /*16de0*/  ISETP.GE.AND P1, PT, R13, R11.reuse, PT ;  /* 0x0000000b0d00720c */ /* 0x0a0fe20003f26270 */
        /* <DEDUP_REMOVED lines=20> */
[----:B------:R-:W2:Y:S04]  /*16f30*/  SHFL.IDX PT, R2, R5, RZ, 0x1c1f ;  /* 0x001c1fff05027589 */ /* 0x000ea800000e0000 */
[----:B------:R-:W5:Y:S04]  /*16f40*/  SHFL.IDX PT, R3, R8, RZ, 0x1c1f ;  /* 0x001c1fff08037589 */ /* 0x000f6800000e0000 */
[----:B------:R-:W-:Y:S04]  /*16f50*/  SHFL.IDX PT, R9, R8, 0x2, 0x1c1f ;  /* 0x005c1f0008097f89 */ /* 0x000fe800000e0000 */
[----:B------:R-:W-:Y:S04]  /*16f60*/  SHFL.IDX PT, R7, R7, RZ, 0x1c1f ;  /* 0x001c1fff07077589 */ /* 0x000fe800000e0000 */
[----:B------:R-:W-:Y:S01]  /*16f70*/  SHFL.IDX PT, R14, R6, RZ, 0x1c1f ;  /* 0x001c1fff060e7589 */ /* 0x000fe200000e0000 */
[----:B--2---:R-:W-:-:S05]  /*16f80*/  IADD3 R2, P0, R32, R2, RZ ;  /* 0x0000000220027210 */ /* 0x004fca0007f1e0ff */
[----:B-----5:R-:W-:-:S05]  /*16f90*/  IMAD.X R3, RZ, RZ, R3, P0 ;  /* 0x000000ffff037224 */ /* 0x020fca00000e0603 */
[----:B------:R-:W-:Y:S04]  /*16fa0*/  LDGSTS.E.BYPASS.LTC128B.128 [R0+0x24200], desc[UR36][R2.64], !P4 ;  /* 0x2420000002007fae */ /* 0x000fe8000e101d64 */
[----:B------:R-:W-:Y:S04]  /*16fb0*/  LDGSTS.E.BYPASS.LTC128B.128 [R0+0x26a00], desc[UR36][R2.64+0x40], !P3 ;  /* 0x26a0004002007fae */ /* 0x000fe8000d901d64 */
[----:B------:R2:W-:Y:S04]  /*16fc0*/  LDGSTS.E.BYPASS.LTC128B.128 [R0+0x29200], desc[UR36][R2.64+0x80], !P1 ;  /* 0x2920008002007fae */ /* 0x0005e8000c901d64 */
[----:B--2---:R-:W2:Y:S04]  /*16fd0*/  SHFL.IDX PT, R2, R5, 0x1, 0x1c1f ;  /* 0x003c1f0005027f89 */ /* 0x004ea800000e0000 */
[----:B------:R-:W5:Y:S01]  /*16fe0*/  SHFL.IDX PT, R3, R8, 0x1, 0x1c1f ;  /* 0x003c1f0008037f89 */ /* 0x000f6200000e0000 */
[----:B--2---:R-:W-:-:S05]  /*16ff0*/  IADD3 R2, P0, R32, R2, RZ ;  /* 0x0000000220027210 */ /* 0x004fca0007f1e0ff */
[----:B-----5:R-:W-:-:S05]  /*17000*/  IMAD.X R3, RZ, RZ, R3, P0 ;  /* 0x000000ffff037224 */ /* 0x020fca00000e0603 */
[----:B------:R-:W-:Y:S04]  /*17010*/  LDGSTS.E.BYPASS.LTC128B.128 [R0+0x24a00], desc[UR36][R2.64], !P4 ;  /* 0x24a0000002007fae */ /* 0x000fe8000e101d64 */
[----:B------:R-:W-:Y:S04]  /*17020*/  LDGSTS.E.BYPASS.LTC128B.128 [R0+0x27200], desc[UR36][R2.64+0x40], !P3 ;  /* 0x2720004002007fae */ /* 0x000fe8000d901d64 */
[----:B------:R2:W-:Y:S04]  /*17030*/  LDGSTS.E.BYPASS.LTC128B.128 [R0+0x29a00], desc[UR36][R2.64+0x80], !P1 ;  /* 0x29a0008002007fae */ /* 0x0005e8000c901d64 */
[----:B--2---:R-:W2:Y:S02]  /*17040*/  SHFL.IDX PT, R2, R5, 0x2, 0x1c1f ;  /* 0x005c1f0005027f89 */ /* 0x004ea400000e0000 */
[----:B--2---:R-:W-:-:S05]  /*17050*/  IADD3 R2, P0, R32, R2, RZ ;  /* 0x0000000220027210 */ /* 0x004fca0007f1e0ff */
[----:B------:R-:W-:Y:S02]  /*17060*/  IMAD.X R3, RZ, RZ, R9, P0 ;  /* 0x000000ffff037224 */ /* 0x000fe400000e0609 */
[----:B------:R-:W-:Y:S04]  /*17070*/  SHFL.IDX PT, R9, R8, 0x3, 0x1c1f ;  /* 0x007c1f0008097f89 */ /* 0x000fe800000e0000 */
[----:B------:R-:W-:Y:S04]  /*17080*/  LDGSTS.E.BYPASS.LTC128B.128 [R0+0x25200], desc[UR36][R2.64], !P4 ;  /* 0x2520000002007fae */ /* 0x000fe8000e101d64 */
[----:B------:R-:W-:Y:S04]  /*17090*/  LDGSTS.E.BYPASS.LTC128B.128 [R0+0x27a00], desc[UR36][R2.64+0x40], !P3 ;  /* 0x27a0004002007fae */ /* 0x000fe8000d901d64 */
[----:B------:R2:W-:Y:S04]  /*170a0*/  LDGSTS.E.BYPASS.LTC128B.128 [R0+0x2a200], desc[UR36][R2.64+0x80], !P1 ;  /* 0x2a20008002007fae */ /* 0x0005e8000c901d64 */
[----:B--2---:R-:W2:Y:S02]  /*170b0*/  SHFL.IDX PT, R2, R5, 0x3, 0x1c1f ;  /* 0x007c1f0005027f89 */ /* 0x004ea400000e0000 */
[----:B--2---:R-:W-:-:S05]  /*170c0*/  IADD3 R2, P0, R32, R2, RZ ;  /* 0x0000000220027210 */ /* 0x004fca0007f1e0ff */
[----:B------:R-:W-:-:S05]  /*170d0*/  IMAD.X R3, RZ, RZ, R9, P0 ;  /* 0x000000ffff037224 */ /* 0x000fca00000e0609 */
[----:B------:R2:W-:Y:S04]  /*170e0*/  LDGSTS.E.BYPASS.LTC128B.128 [R0+0x25a00], desc[UR36][R2.64], !P4 ;  /* 0x25a0000002007fae */ /* 0x0005e8000e101d64 */
[----:B------:R2:W-:Y:S04]  /*170f0*/  LDGSTS.E.BYPASS.LTC128B.128 [R0+0x28200], desc[UR36][R2.64+0x40], !P3 ;  /* 0x2820004002007fae */ /* 0x0005e8000d901d64 */
[----:B------:R2:W-:Y:S02]  /*17100*/  LDGSTS.E.BYPASS.LTC128B.128 [R0+0x2aa00], desc[UR36][R2.64+0x80], !P1 ;  /* 0x2aa0008002007fae */ /* 0x0005e4000c901d64 */
.L_x_2720:
        /* <DEDUP_REMOVED lines=10> */
.L_x_2610:
        /* <DEDUP_REMOVED lines=10> */
.L_x_2611:
[----:B--2---:R-:W-:Y:S01]  /*17250*/  IMAD.U32 R0, RZ, RZ, UR45 ;  /* 0x0000002dff007e24 */ /* 0x004fe2000f8e00ff */
[----:B------:R2:W-:Y:S04]  /*17260*/  SYNCS.ARRIVE.TRANS64.A1T0 RZ, [R4+URZ+0x33430], RZ ;  /* 0x033430ff04ff79a7 */ /* 0x0005e8000810003f */
[----:B------:R-:W-:-:S13]  /*17270*/  ISETP.NE.AND P0, PT, R0, 0x3, PT ;  /* 0x000000030000780c */ /* 0x000fda0003f05270 */
[----:B--2---:R-:W-:Y:S05]  /*17280*/  @!P0 BRA `(.L_x_2612) ;  /* 0x0000000000048947 */ /* 0x004fea0003800000 */
[----:B------:R-:W-:Y:S01]  /*17290*/  BPT.TRAP 0x1 ;  /* 0x000000040000795c */ /* 0x000fe20000300000 */
.L_x_2612:
[----:B------:R-:W-:Y:S01]  /*172a0*/  LOP3.LUT R3, R20, 0x1, RZ, 0x3c, !PT ;  /* 0x0000000114037812 */ /* 0x000fe200078e3cff */
[----:B------:R-:W-:Y:S01]  /*172b0*/  IMAD R0, R19, 0x8, R16 ;  /* 0x0000000813007824 */ /* 0x000fe200078e0210 */
[----:B------:R-:W-:Y:S02]  /*172c0*/  BSSY B0, `(.L_x_2613) ;  /* 0x0000004000007945 */ /* 0x000fe40003800000 */
[----:B------:R-:W-:-:S04]  /*172d0*/  SHF.L.U32 R3, R3, 0x1f, RZ ;  /* 0x0000001f03037819 */ /* 0x000fc800000006ff */
[----:B------:R-:W2:Y:S02]  /*172e0*/  SYNCS.PHASECHK.TRANS64.TRYWAIT P1, [R0+URZ+0x33470], R3 ;  /* 0x03347003000075a7 */ /* 0x000ea4000802017f */
[----:B--2---:R-:W-:Y:S05]  /*172f0*/  @!P1 BRA `(.L_x_2614) ;  /* 0x0000004800e89947 */ /* 0x004fea0003800000 */
.L_x_2721:
[----:B------:R-:W-:Y:S05]  /*17300*/  BSYNC B0 ;  /* 0x0000000000007941 */ /* 0x000fea0003800000 */
.L_x_2613:
[----:B------:R-:W-:-:S13]  /*17310*/  LOP3.LUT P1, RZ, R17, 0x10, RZ, 0xc0, !PT ;  /* 0x0000001011ff7812 */ /* 0x000fda000782c0ff */
[----:B------:R-:W-:Y:S05]  /*17320*/  @!P1 BRA `(.L_x_2615) ;  /* 0x0000000000049947 */ /* 0x000fea0003800000 */
[----:B------:R-:W-:Y:S01]  /*17330*/  BPT.TRAP 0x1 ;  /* 0x000000040000795c */ /* 0x000fe20000300000 */
.L_x_2615:
[----:B------:R-:W-:Y:S01]  /*17340*/  SHF.L.U32 R5, R20, 0x1f, RZ ;  /* 0x0000001f14057819 */ /* 0x000fe200000006ff */
[----:B--2---:R-:W-:-:S03]  /*17350*/  IMAD R3, R19, 0x7800, RZ ;  /* 0x0000780013037824 */ /* 0x004fc600078e02ff */
[----:B------:R-:W2:Y:S02]  /*17360*/  SYNCS.PHASECHK.TRANS64.TRYWAIT P1, [R0+URZ+0x33460], R5 ;  /* 0x03346005000075a7 */ /* 0x000ea4000802017f */
[----:B--2---:R-:W-:Y:S05]  /*17370*/  @!P1 BRA `(.L_x_2616) ;  /* 0x0000004800dc9947 */ /* 0x004fea0003800000 */
.L_x_2722:
[----:B------:R-:W2:Y:S04]  /*17380*/  LDL R2, [R1+0x14] ;  /* 0x0000140001027983 */ /* 0x000ea80000100800 */
[----:B------:R-:W5:Y:S01]  /*17390*/  LDL R8, [R1+0x10] ;  /* 0x0000100001087983 */ /* 0x000f620000100800 */
[----:B------:R-:W-:Y:S05]  /*173a0*/  WARPSYNC.ALL ;  /* 0x0000000000007948 */ /* 0x000fea0003800000 */
[----:B------:R-:W-:-:S02]  /*173b0*/  LOP3.LUT P1, RZ, R17, 0x10, RZ, 0xc0, !PT ;  /* 0x0000001011ff7812 */ /* 0x000fc4000782c0ff */
[C---:B--2---:R-:W-:Y:S02]  /*173c0*/  LOP3.LUT R5, R3.reuse, R2, RZ, 0xfc, !PT ;  /* 0x0000000203057212 */ /* 0x044fe400078efcff */
[----:B-----5:R-:W-:-:S03]  /*173d0*/  LOP3.LUT R3, R3, R8, RZ, 0xfc, !PT ;  /* 0x0000000803037212 */ /* 0x020fc600078efcff */
[C---:B------:R-:W-:Y:S02]  /*173e0*/  IMAD.IADD R2, R16.reuse, 0x1, R5 ;  /* 0x0000000110027824 */ /* 0x040fe400078e0205 */
[----:B------:R-:W-:-:S03]  /*173f0*/  IMAD.IADD R3, R16, 0x1, R3 ;  /* 0x0000000110037824 */ /* 0x000fc600078e0203 */
[----:B0--34-:R-:W0:Y:S02]  /*17400*/  LDSM.16.MT88.4 R4, [R2+0xf200] ;  /* 0x00f200000204783b */ /* 0x019e240000004200 */
        /* <DEDUP_REMOVED lines=97> */
.L_x_2617:
[----:B--2---:R2:W-:Y:S01]  /*17a20*/  SYNCS.ARRIVE.TRANS64.A1T0 RZ, [R0+URZ+0x33450], RZ ;  /* 0x033450ff00ff79a7 */ /* 0x0045e2000810003f */
[----:B------:R-:W-:Y:S06]  /*17a30*/  BAR.SYNC.DEFER_BLOCKING 0x2, 0x80 ;  /* 0x0082000000007b1d */ /* 0x000fec0000010000 */
[----:B------:R-:W-:Y:S05]  /*17a40*/  @!P0 BRA `(.L_x_2618) ;  /* 0x0000000000048947 */ /* 0x000fea0003800000 */
[----:B------:R-:W-:Y:S01]  /*17a50*/  BPT.TRAP 0x1 ;  /* 0x000000040000795c */ /* 0x000fe20000300000 */
.L_x_2618:
[----:B--2---:R-:W-:Y:S02]  /*17a60*/  VIADD R0, R0, 0x33480 ;  /* 0x0003348000007836 */ /* 0x004fe40000000000 */
[----:B------:R-:W-:Y:S02]  /*17a70*/  IMAD.MOV.U32 R20, RZ, RZ, R31 ;  /* 0x000000ffff147224 */ /* 0x000fe400078e001f */
[----:B------:R-:W-:Y:S01]  /*17a80*/  IMAD.MOV.U32 R19, RZ, RZ, R28 ;  /* 0x000000ffff137224 */ /* 0x000fe200078e001c */
[----:B------:R-:W-:-:S04]  /*17a90*/  PRMT R0, R37, 0x654, R0 ;  /* 0x0000065425007816 */ /* 0x000fc80000000000 */
[----:B------:R3:W-:Y:S01]  /*17aa0*/  SYNCS.ARRIVE.TRANS64.RED.A1T0 RZ, [R0+URZ], RZ ;  /* 0x000000ff00ff79a7 */ /* 0x0007e2000810043f */
[----:B------:R-:W-:Y:S05]  /*17ab0*/  @P2 BRA `(.L_x_2619) ;  /* 0xffffffe400e02947 */ /* 0x000fea000383ffff */
.L_x_2599:
[----:B---3--:R-:W3:Y:S01]  /*17ac0*/  S2R R0, SR_TID.X ;  /* 0x0000000000007919 */ /* 0x008ee20000002100 */
[----:B------:R-:W-:Y:S01]  /*17ad0*/  BSSY B0, `(.L_x_2620) ;  /* 0x0000013000007945 */ /* 0x000fe20003800000 */
[----:B---3--:R-:W-:Y:S01]  /*17ae0*/  LOP3.LUT R2, R0, 0x7f, RZ, 0xc0, !PT ;  /* 0x0000007f00027812 */ /* 0x008fe200078ec0ff */
[----:B------:R-:W-:-:S03]  /*17af0*/  IMAD.U32 R0, RZ, RZ, UR45 ;  /* 0x0000002dff007e24 */ /* 0x000fc6000f8e00ff */
[----:B------:R-:W-:Y:S02]  /*17b00*/  ISETP.NE.AND P1, PT, R2, RZ, PT ;  /* 0x000000ff0200720c */ /* 0x000fe40003f25270 */
[----:B------:R-:W-:-:S11]  /*17b10*/  ISETP.NE.AND P0, PT, R0, 0x3, PT ;  /* 0x000000030000780c */ /* 0x000fd60003f05270 */
[----:B------:R-:W-:Y:S05]  /*17b20*/  @P1 BRA `(.L_x_2621) ;  /* 0x0000000000341947 */ /* 0x000fea0003800000 */
[----:B------:R-:W3:Y:S01]  /*17b30*/  S2R R5, SR_LANEID ;  /* 0x0000000000057919 */ /* 0x000ee20000000000 */
[----:B------:R-:W-:Y:S01]  /*17b40*/  VOTEU.ANY UR4, UPT, PT ;  /* 0x0000000000047886 */ /* 0x000fe200038e0100 */
[----:B0-----:R-:W0:Y:S01]  /*17b50*/  LDC.64 R2, c[0x0][0xc60] ;  /* 0x00031800ff027b82 */ /* 0x001e220000000a00 */
[----:B------:R-:W3:Y:S02]  /*17b60*/  FLO.U32 R0, UR4 ;  /* 0x0000000400007d00 */ /* 0x000ee400080e0000 */
[----:B---3--:R-:W-:-:S06]  /*17b70*/  ISETP.EQ.U32.AND P1, PT, R0, R5, PT ;  /* 0x000000050000720c */ /* 0x008fcc0003f22070 */
[----:B------:R-:W0:Y:S07]  /*17b80*/  POPC R5, UR4 ;  /* 0x0000000400057d09 */ /* 0x000e2e0008000000 */
[----:B0-----:R-:W3:Y:S01]  /*17b90*/  @P1 ATOMG.E.ADD.STRONG.GPU PT, R3, desc[UR36][R2.64], R5 ;  /* 0x00000005020319a8 */ /* 0x001ee200081ee1e4 */
[----:B------:R-:W0:Y:S02]  /*17ba0*/  S2R R4, SR_LTMASK ;  /* 0x0000000000047919 */ /* 0x000e240000003900 */
[----:B0-----:R-:W-:-:S04]  /*17bb0*/  LOP3.LUT R4, R4, UR4, RZ, 0xc0, !PT ;  /* 0x0000000404047c12 */ /* 0x001fc8000f8ec0ff */
[----:B------:R-:W0:Y:S01]  /*17bc0*/  POPC R7, R4 ;  /* 0x0000000400077309 */ /* 0x000e220000000000 */
[----:B---3--:R-:W0:Y:S02]  /*17bd0*/  SHFL.IDX PT, R0, R3, R0, 0x1f ;  /* 0x00001f0003007589 */ /* 0x008e2400000e0000 */
[----:B0-----:R-:W-:-:S05]  /*17be0*/  IADD3 R0, R0, UR46, R7 ;  /* 0x0000002e00007c10 */ /* 0x001fca000fffe007 */
[----:B------:R3:W-:Y:S02]  /*17bf0*/  STL [R1], R0 ;  /* 0x0000000001007387 */ /* 0x0007e40000100800 */
.L_x_2621:
[----:B------:R-:W-:Y:S05]  /*17c00*/  BSYNC B0 ;  /* 0x0000000000007941 */ /* 0x000fea0003800000 */
.L_x_2620:
[----:B------:R-:W-:Y:S05]  /*17c10*/  @!P0 BRA `(.L_x_2622) ;  /* 0x0000000000048947 */ /* 0x000fea0003800000 */
[----:B------:R-:W-:Y:S01]  /*17c20*/  BPT.TRAP 0x1 ;  /* 0x000000040000795c */ /* 0x000fe20000300000 */
.L_x_2622:
[----:B---3--:R-:W-:Y:S01]  /*17c30*/  LOP3.LUT R0, R31, 0x1, RZ, 0x3c, !PT ;  /* 0x000000011f007812 */ /* 0x008fe200078e3cff */
[----:B0-----:R-:W-:Y:S01]  /*17c40*/  IMAD R3, R28, 0x8, R16 ;  /* 0x000000081c037824 */ /* 0x001fe200078e0210 */
[----:B------:R-:W-:Y:S02]  /*17c50*/  BSSY B0, `(.L_x_2623) ;  /* 0x0000004000007945 */ /* 0x000fe40003800000 */
[----:B------:R-:W-:-:S04]  /*17c60*/  SHF.L.U32 R0, R0, 0x1f, RZ ;  /* 0x0000001f00007819 */ /* 0x000fc800000006ff */
[----:B------:R-:W0:Y:S02]  /*17c70*/  SYNCS.PHASECHK.TRANS64.TRYWAIT P1, [R3+URZ+0x33470], R0 ;  /* 0x03347000030075a7 */ /* 0x000e24000802017f */
[----:B0-----:R-:W-:Y:S05]  /*17c80*/  @!P1 BRA `(.L_x_2624) ;  /* 0x0000004000ac9947 */ /* 0x001fea0003800000 */
.L_x_2723:
[----:B------:R-:W-:Y:S05]  /*17c90*/  BSYNC B0 ;  /* 0x0000000000007941 */ /* 0x000fea0003800000 */
.L_x_2623:
[----:B------:R-:W-:-:S13]  /*17ca0*/  LOP3.LUT P1, RZ, R17, 0x10, RZ, 0xc0, !PT ;  /* 0x0000001011ff7812 */ /* 0x000fda000782c0ff */
[----:B------:R-:W-:Y:S05]  /*17cb0*/  @!P1 BRA `(.L_x_2625) ;  /* 0x0000000000049947 */ /* 0x000fea0003800000 */
[----:B------:R-:W-:Y:S01]  /*17cc0*/  BPT.TRAP 0x1 ;  /* 0x000000040000795c */ /* 0x000fe20000300000 */
.L_x_2625:
[----:B0-----:R-:W-:-:S04]  /*17cd0*/  SHF.L.U32 R0, R31, 0x1f, RZ ;  /* 0x0000001f1f007819 */ /* 0x001fc800000006ff */
[----:B------:R-:W0:Y:S02]  /*17ce0*/  SYNCS.PHASECHK.TRANS64.TRYWAIT P1, [R3+URZ+0x33460], R0 ;  /* 0x03346000030075a7 */ /* 0x000e24000802017f */
[----:B0-----:R-:W-:Y:S05]  /*17cf0*/  @!P1 BRA `(.L_x_2626) ;  /* 0x0000004000a49947 */ /* 0x001fea0003800000 */
.L_x_2724:
[----:B------:R-:W3:Y:S04]  /*17d00*/  LDL R4, [R1+0x14] ;  /* 0x0000140001047983 */ /* 0x000ee80000100800 */
[----:B------:R-:W4:Y:S01]  /*17d10*/  LDL R10, [R1+0x10] ;  /* 0x00001000010a7983 */ /* 0x000f220000100800 */
[----:B------:R-:W-:Y:S01]  /*17d20*/  IMAD R2, R28, 0x7800, RZ ;  /* 0x000078001c027824 */ /* 0x000fe200078e02ff */
[----:B------:R-:W-:Y:S05]  /*17d30*/  WARPSYNC.ALL ;  /* 0x0000000000007948 */ /* 0x000fea0003800000 */
[----:B------:R-:W-:-:S02]  /*17d40*/  LOP3.LUT P1, RZ, R17, 0x10, RZ, 0xc0, !PT ;  /* 0x0000001011ff7812 */ /* 0x000fc4000782c0ff */
        /* <DEDUP_REMOVED lines=102> */
.L_x_2627:
[----:B---3--:R3:W-:Y:S01]  /*183b0*/  SYNCS.ARRIVE.TRANS64.A1T0 RZ, [R3+URZ+0x33450], RZ ;  /* 0x033450ff03ff79a7 */ /* 0x0087e2000810003f */
[----:B------:R-:W-:Y:S06]  /*183c0*/  BAR.SYNC.DEFER_BLOCKING 0x2, 0x80 ;  /* 0x0082000000007b1d */ /* 0x000fec0000010000 */
[----:B------:R-:W-:Y:S05]  /*183d0*/  @!P0 BRA `(.L_x_2628) ;  /* 0x0000000000048947 */ /* 0x000fea0003800000 */
[----:B------:R-:W-:Y:S01]  /*183e0*/  BPT.TRAP 0x1 ;  /* 0x000000040000795c */ /* 0x000fe20000300000 */
.L_x_2628:
[----:B------:R-:W-:Y:S02]  /*183f0*/  VIADD R0, R3, 0x33480 ;  /* 0x0003348003007836 */ /* 0x000fe40000000000 */
[----:B------:R-:W-:-:S03]  /*18400*/  VIADD R28, R28, 0x1 ;  /* 0x000000011c1c7836 */ /* 0x000fc60000000000 */
[----:B------:R-:W-:Y:S02]  /*18410*/  PRMT R0, R37, 0x654, R0 ;  /* 0x0000065425007816 */ /* 0x000fe40000000000 */
[C---:B------:R-:W-:Y:S02]  /*18420*/  ISETP.NE.AND P0, PT, R28.reuse, 0x2, PT ;  /* 0x000000021c00780c */ /* 0x040fe40003f05270 */
[----:B------:R4:W-:Y:S02]  /*18430*/  SYNCS.ARRIVE.TRANS64.RED.A1T0 RZ, [R0+URZ], RZ ;  /* 0x000000ff00ff79a7 */ /* 0x0009e4000810043f */
[----:B------:R-:W-:Y:S02]  /*18440*/  SEL R28, R28, RZ, P0 ;  /* 0x000000ff1c1c7207 */ /* 0x000fe40000000000 */
[----:B----4-:R-:W-:-:S04]  /*18450*/  SEL R0, RZ, 0x1, P0 ;  /* 0x00000001ff007807 */ /* 0x010fc80000000000 */
[----:B------:R-:W-:-:S07]  /*18460*/  LOP3.LUT R31, R31, R0, RZ, 0x3c, !PT ;  /* 0x000000001f1f7212 */ /* 0x000fce00078e3cff */
.L_x_2567:
[----:B------:R-:W-:Y:S05]  /*18470*/  BSYNC B7 ;  /* 0x0000000000077941 */ /* 0x000fea0003800000 */
.L_x_2565:
[----:B------:R-:W-:-:S13]  /*18480*/  LOP3.LUT P0, RZ, R17, 0x200, RZ, 0xc0, !PT ;  /* 0x0000020011ff7812 */ /* 0x000fda000780c0ff */
[----:B------:R-:W-:Y:S05]  /*18490*/  @!P0 BRA `(.L_x_2629) ;  /* 0x0000000000308947 */ /* 0x000fea0003800000 */
[----:B------:R-:W5:Y:S08]  /*184a0*/  S2UR UR4, SR_CgaCtaId ;  /* 0x00000000000479c3 */ /* 0x000f700000008800 */
[----:B------:R-:W-:Y:S01]  /*184b0*/  BAR.SYNC.DEFER_BLOCKING 0x5, 0x180 ;  /* 0x0146000000007b1d */ /* 0x000fe20000010000 */
[----:B------:R-:W-:Y:S01]  /*184c0*/  MOV R16, 0x400 ;  /* 0x0000040000107802 */ /* 0x000fe20000000f00 */
[----:B-----5:R-:W-:-:S05]  /*184d0*/  IMAD.U32 R37, RZ, RZ, UR4 ;  /* 0x00000004ff257e24 */ /* 0x020fca000f8e00ff */
[----:B------:R-:W-:-:S05]  /*184e0*/  LEA R16, R37, R16, 0x18 ;  /* 0x0000001025107211 */ /* 0x000fca00078ec0ff */
[----:B------:R-:W5:Y:S04]  /*184f0*/  LDS.128 R4, [R16+0x334d0] ;  /* 0x0334d00010047984 */ /* 0x000f680000000c00 */
[----:B-----5:R0:W-:Y:S01]  /*18500*/  STL.64 [R1], R4 ;  /* 0x0000000401007387 */ /* 0x0201e20000100a00 */
[----:B----4-:R-:W-:-:S03]  /*18510*/  IMAD.MOV.U32 R0, RZ, RZ, R7 ;  /* 0x000000ffff007224 */ /* 0x010fc600078e0007 */
[----:B------:R0:W-:Y:S02]  /*18520*/  STL [R1+0x8], R6 ;  /* 0x0000080601007387 */ /* 0x0001e40000100800 */
[----:B------:R-:W-:Y:S01]  /*18530*/  R2UR UR41, R0 ;  /* 0x00000000002972ca */ /* 0x000fe200000e0000 */
[----:B------:R-:W-:Y:S06]  /*18540*/  BAR.ARV 0x4, 0x180 ;  /* 0x0106000000007b1d */ /* 0x000fec0000002000 */
[----:B------:R-:W-:Y:S08]  /*18550*/  BRA `(.L_x_2630) ;  /* 0x0000000c00e87947 */ /* 0x000ff00003800000 */
.L_x_2629:
[----:B----4-:R-:W4:Y:S01]  /*18560*/  LDL.LU R0, [R1] ;  /* 0x0000000001007983 */ /* 0x010f220000300800 */
[----:B------:R-:W-:Y:S01]  /*18570*/  ULDC UR4, c[0x0][0xc3c] ;  /* 0x00030f0000047ab9 */ /* 0x000fe20000000800 */
[----:B0-----:R-:W0:Y:S02]  /*18580*/  S2R R2, SR_TID.X ;  /* 0x0000000000027919 */ /* 0x001e240000002100 */
[----:B0-----:R-:W-:-:S04]  /*18590*/  LOP3.LUT R9, R2, 0x1f, RZ, 0xc0, !PT ;  /* 0x0000001f02097812 */ /* 0x001fc800078ec0ff */
[C---:B------:R-:W-:Y:S01]  /*185a0*/  ISETP.NE.AND P0, PT, R9.reuse, 0x1f, PT ;  /* 0x0000001f0900780c */ /* 0x040fe20003f05270 */
[----:B------:R-:W-:-:S05]  /*185b0*/  VIADD R7, R9, UR41 ;  /* 0x0000002909077c36 */ /* 0x000fca0008000000 */
[----:B------:R-:W-:Y:S01]  /*185c0*/  ISETP.GE.OR P1, PT, R7, UR4, !P0 ;  /* 0x0000000407007c0c */ /* 0x000fe2000c726670 */
[----:B------:R-:W-:-:S12]  /*185d0*/  ULDC UR4, c[0x0][0xc3c] ;  /* 0x00030f0000047ab9 */ /* 0x000fd80000000800 */
[----:B---3--:R-:W0:Y:S08]  /*185e0*/  @!P1 LDC.64 R2, c[0x0][0xc80] ;  /* 0x00032000ff029b82 */ /* 0x008e300000000a00 */
[----:B------:R-:W3:Y:S01]  /*185f0*/  @!P1 LDC.64 R4, c[0x0][0xc78] ;  /* 0x00031e00ff049b82 */ /* 0x000ee20000000a00 */
[----:B0-----:R-:W-:-:S04]  /*18600*/  @!P1 IMAD.WIDE R2, R7, 0x4, R2 ;  /* 0x0000000407029825 */ /* 0x001fc800078e0202 */
[----:B----4-:R-:W-:Y:S02]  /*18610*/  IMAD.MOV.U32 R10, RZ, RZ, R0 ;  /* 0x000000ffff0a7224 */ /* 0x010fe400078e0000 */
[----:B------:R-:W-:-:S06]  /*18620*/  IMAD.MOV.U32 R0, RZ, RZ, RZ ;  /* 0x000000ffff007224 */ /* 0x000fcc00078e00ff */
[----:B------:R3:W4:Y:S02]  /*18630*/  @!P1 LDG.E R0, desc[UR36][R2.64] ;  /* 0x0000002402009981 */ /* 0x000724000c1e1900 */
[----:B---3--:R-:W-:-:S04]  /*18640*/  @!P1 IMAD.WIDE R2, R7, 0x4, R4 ;  /* 0x0000000407029825 */ /* 0x008fc800078e0204 */
[----:B------:R-:W-:-:S06]  /*18650*/  IMAD.MOV.U32 R5, RZ, RZ, RZ ;  /* 0x000000ffff057224 */ /* 0x000fcc00078e00ff */
[----:B------:R-:W4:Y:S01]  /*18660*/  @!P1 LDG.E R5, desc[UR36][R2.64] ;  /* 0x0000002402059981 */ /* 0x000f22000c1e1900 */
[C---:B------:R-:W-:Y:S02]  /*18670*/  ISETP.NE.AND P1, PT, R9.reuse, RZ, PT ;  /* 0x000000ff0900720c */ /* 0x040fe40003f25270 */
[C---:B------:R-:W-:Y:S01]  /*18680*/  ISETP.GE.U32.AND P2, PT, R9.reuse, 0x2, PT ;  /* 0x000000020900780c */ /* 0x040fe20003f46070 */
[----:B------:R-:W-:Y:S01]  /*18690*/  SHFL.IDX PT, R11, R10, 0x1, 0x1f ;  /* 0x00201f000a0b7f89 */ /* 0x000fe200000e0000 */
[C---:B------:R-:W-:Y:S02]  /*186a0*/  ISETP.GE.U32.AND P3, PT, R9.reuse, 0x4, PT ;  /* 0x000000040900780c */ /* 0x040fe40003f66070 */
[C---:B------:R-:W-:Y:S02]  /*186b0*/  ISETP.GE.U32.AND P4, PT, R9.reuse, 0x8, PT ;  /* 0x000000080900780c */ /* 0x040fe40003f86070 */
[----:B------:R-:W-:Y:S01]  /*186c0*/  ISETP.GE.U32.AND P5, PT, R9, 0x10, PT ;  /* 0x000000100900780c */ /* 0x000fe20003fa6070 */
[----:B----4-:R-:W-:-:S05]  /*186d0*/  IMAD R4, R5, R0, RZ ;  /* 0x0000000005047224 */ /* 0x010fca00078e02ff */
        /* <DEDUP_REMOVED lines=23> */
.L_x_2633:
        /* <DEDUP_REMOVED lines=10> */
[----:B------:R-:W3:Y:S01]  /*188f0*/  @!P6 LDC.64 R4, c[0x0][0xc78] ;  /* 0x00031e00ff04eb82 */ /* 0x000ee20000000a00 */
[----:B0-----:R-:W-:-:S05]  /*18900*/  @!P6 IMAD.WIDE R2, R11, 0x4, R2 ;  /* 0x000000040b02e825 */ /* 0x001fca00078e0202 */
[----:B------:R3:W4:Y:S02]  /*18910*/  @!P6 LDG.E R0, desc[UR36][R2.64] ;  /* 0x000000240200e981 */ /* 0x000724000c1e1900 */
[----:B---3--:R-:W-:-:S04]  /*18920*/  @!P6 IMAD.WIDE R2, R11, 0x4, R4 ;  /* 0x000000040b02e825 */ /* 0x008fc800078e0204 */
[----:B------:R-:W-:-:S06]  /*18930*/  IMAD.MOV.U32 R5, RZ, RZ, RZ ;  /* 0x000000ffff057224 */ /* 0x000fcc00078e00ff */
[----:B------:R-:W4:Y:S02]  /*18940*/  @!P6 LDG.E R5, desc[UR36][R2.64] ;  /* 0x000000240205e981 */ /* 0x000f24000c1e1900 */
[----:B----4-:R-:W-:-:S05]  /*18950*/  IMAD R13, R5, R0, RZ ;  /* 0x00000000050d7224 */ /* 0x010fca00078e02ff */
[----:B------:R-:W0:Y:S02]  /*18960*/  SHFL.UP PT, R4, R13, 0x1, RZ ;  /* 0x042000000d047989 */ /* 0x000e2400000e00ff */
[----:B0-----:R-:W-:-:S05]  /*18970*/  SEL R4, R4, RZ, P1 ;  /* 0x000000ff04047207 */ /* 0x001fca0000800000 */
[----:B------:R-:W-:-:S05]  /*18980*/  IMAD.IADD R4, R13, 0x1, R4 ;  /* 0x000000010d047824 */ /* 0x000fca00078e0204 */
[----:B------:R-:W0:Y:S02]  /*18990*/  SHFL.UP PT, R8, R4, 0x2, RZ ;  /* 0x0440000004087989 */ /* 0x000e2400000e00ff */
[----:B0-----:R-:W-:-:S05]  /*189a0*/  SEL R11, R8, RZ, P2 ;  /* 0x000000ff080b7207 */ /* 0x001fca0001000000 */
[----:B------:R-:W-:Y:S02]  /*189b0*/  IMAD.IADD R11, R4, 0x1, R11 ;  /* 0x00000001040b7824 */ /* 0x000fe400078e020b */
[----:B------:R-:W0:Y:S03]  /*189c0*/  LDC R4, c[0x0][0xc38] ;  /* 0x00030e00ff047b82 */ /* 0x000e260000000800 */
[----:B------:R-:W3:Y:S02]  /*189d0*/  SHFL.UP PT, R8, R11, 0x4, RZ ;  /* 0x048000000b087989 */ /* 0x000ee400000e00ff */
[----:B---3--:R-:W-:-:S05]  /*189e0*/  SEL R8, R8, RZ, P3 ;  /* 0x000000ff08087207 */ /* 0x008fca0001800000 */
[----:B------:R-:W-:-:S05]  /*189f0*/  IMAD.IADD R8, R11, 0x1, R8 ;  /* 0x000000010b087824 */ /* 0x000fca00078e0208 */
[----:B------:R-:W3:Y:S02]  /*18a00*/  SHFL.UP PT, R2, R8, 0x8, RZ ;  /* 0x0500000008027989 */ /* 0x000ee400000e00ff */
[----:B---3--:R-:W-:-:S05]  /*18a10*/  SEL R3, R2, RZ, P4 ;  /* 0x000000ff02037207 */ /* 0x008fca0002000000 */
[----:B------:R-:W-:-:S05]  /*18a20*/  IMAD.IADD R3, R8, 0x1, R3 ;  /* 0x0000000108037824 */ /* 0x000fca00078e0203 */
[----:B------:R-:W3:Y:S02]  /*18a30*/  SHFL.UP PT, R2, R3, 0x10, RZ ;  /* 0x0600000003027989 */ /* 0x000ee400000e00ff */
[----:B---3--:R-:W-:-:S05]  /*18a40*/  SEL R2, R2, RZ, P5 ;  /* 0x000000ff02027207 */ /* 0x008fca0002800000 */
        /* <DEDUP_REMOVED lines=8> */
.L_x_2631:
        /* <DEDUP_REMOVED lines=8> */
[----:B------:R0:W3:Y:S04]  /*18b50*/  SHFL.IDX PT, R8, R5, R8, 0x1f ;  /* 0x00001f0805087589 */ /* 0x0000e800000e0000 */
[----:B------:R0:W4:Y:S01]  /*18b60*/  SHFL.IDX PT, R0, R0, R9, 0x1f ;  /* 0x00001f0900007589 */ /* 0x00012200000e0000 */
[----:B------:R-:W-:Y:S05]  /*18b70*/  @!P0 BRA `(.L_x_2634) ;  /* 0x00000000000c8947 */ /* 0x000fea0003800000 */
[----:B------:R-:W-:-:S06]  /*18b80*/  UIADD3 UR5, UR4, -0x1, URZ ;  /* 0xffffffff04057890 */ /* 0x000fcc000fffe03f */
[----:B------:R-:W-:-:S05]  /*18b90*/  IMAD.U32 R10, RZ, RZ, UR5 ;  /* 0x00000005ff0a7e24 */ /* 0x000fca000f8e00ff */
[----:B------:R0:W0:Y:S02]  /*18ba0*/  SHFL.IDX PT, R7, R3, R10, 0x1f ;  /* 0x00001f0a03077589 */ /* 0x00002400000e0000 */
.L_x_2634:
[----:B0-----:R-:W-:Y:S01]  /*18bb0*/  IMAD R2, R7, R4, R2 ;  /* 0x0000000407027224 */ /* 0x001fe200078e0202 */
[----:B---3--:R-:W-:Y:S01]  /*18bc0*/  ISETP.NE.AND P0, PT, R8, 0x1, PT ;  /* 0x000000010800780c */ /* 0x008fe20003f05270 */
[----:B------:R-:W-:Y:S02]  /*18bd0*/  UIADD3 UR41, UR4, UR41, URZ ;  /* 0x0000002904297290 */ /* 0x000fe4000fffe03f */
[----:B------:R-:W-:Y:S01]  /*18be0*/  IMAD.IADD R5, R6, 0x1, -R2 ;  /* 0x0000000106057824 */ /* 0x000fe200078e0a02 */
[----:B------:R0:W-:Y:S09]  /*18bf0*/  STL [R1], R2 ;  /* 0x0000000201007387 */ /* 0x0001f20000100800 */
[----:B------:R-:W-:Y:S05]  /*18c00*/  @!P0 BRA `(.L_x_2635) ;  /* 0x0000000000e08947 */ /* 0x000fea0003800000 */
[----:B----4-:R-:W-:Y:S02]  /*18c10*/  IABS R4, R0 ;  /* 0x0000000000047213 */ /* 0x010fe40000000000 */
[----:B------:R-:W-:Y:S02]  /*18c20*/  IABS R6, R8 ;  /* 0x0000000800067213 */ /* 0x000fe40000000000 */
[----:B------:R-:W3:Y:S08]  /*18c30*/  I2F.RP R7, R4 ;  /* 0x0000000400077306 */ /* 0x000ef00000209400 */
[----:B------:R-:W4:Y:S08]  /*18c40*/  I2F.RP R10, R6 ;  /* 0x00000006000a7306 */ /* 0x000f300000209400 */
[----:B---3--:R-:W0:Y:S08]  /*18c50*/  MUFU.RCP R7, R7 ;  /* 0x0000000700077308 */ /* 0x008e300000001000 */
[----:B----4-:R-:W-:Y:S01]  /*18c60*/  MUFU.RCP R10, R10 ;  /* 0x0000000a000a7308 */ /* 0x010fe20000001000 */
[----:B0-----:R-:W-:Y:S01]  /*18c70*/  VIADD R2, R7, 0xffffffe ;  /* 0x0ffffffe07027836 */ /* 0x001fe20000000000 */
[----:B------:R-:W-:-:S06]  /*18c80*/  IABS R7, R0 ;  /* 0x0000000000077213 */ /* 0x000fcc0000000000 */
[----:B------:R0:W3:Y:S02]  /*18c90*/  F2I.FTZ.U32.TRUNC.NTZ R3, R2 ;  /* 0x0000000200037305 */ /* 0x0000e4000021f000 */
[----:B0-----:R-:W-:Y:S02]  /*18ca0*/  IMAD.MOV.U32 R2, RZ, RZ, RZ ;  /* 0x000000ffff027224 */ /* 0x001fe400078e00ff */
[----:B---3--:R-:W-:-:S04]  /*18cb0*/  IMAD.MOV R9, RZ, RZ, -R3 ;  /* 0x000000ffff097224 */ /* 0x008fc800078e0a03 */
[----:B------:R-:W-:-:S04]  /*18cc0*/  IMAD R9, R9, R4, RZ ;  /* 0x0000000409097224 */ /* 0x000fc800078e02ff */
[----:B------:R-:W-:Y:S01]  /*18cd0*/  IMAD.HI.U32 R3, R3, R9, R2 ;  /* 0x0000000903037227 */ /* 0x000fe200078e0002 */
[----:B------:R-:W-:-:S03]  /*18ce0*/  IABS R2, R5 ;  /* 0x0000000500027213 */ /* 0x000fc60000000000 */
[----:B------:R-:W-:Y:S02]  /*18cf0*/  IMAD.MOV R9, RZ, RZ, -R7 ;  /* 0x000000ffff097224 */ /* 0x000fe400078e0a07 */
[----:B------:R-:W-:-:S04]  /*18d00*/  IMAD.HI.U32 R7, R3, R2, RZ ;  /* 0x0000000203077227 */ /* 0x000fc800078e00ff */
[----:B------:R-:W-:Y:S02]  /*18d10*/  IMAD R9, R7, R9, R2 ;  /* 0x0000000907097224 */ /* 0x000fe400078e0202 */
[----:B------:R-:W-:Y:S02]  /*18d20*/  VIADD R3, R10, 0xffffffe ;  /* 0x0ffffffe0a037836 */ /* 0x000fe40000000000 */
[----:B------:R-:W-:Y:S01]  /*18d30*/  IMAD.MOV.U32 R2, RZ, RZ, RZ ;  /* 0x000000ffff027224 */ /* 0x000fe200078e00ff */
[----:B------:R-:W-:-:S03]  /*18d40*/  ISETP.GT.U32.AND P1, PT, R4, R9, PT ;  /* 0x000000090400720c */ /* 0x000fc60003f24070 */
[----:B------:R-:W0:Y:S10]  /*18d50*/  F2I.FTZ.U32.TRUNC.NTZ R3, R3 ;  /* 0x0000000300037305 */ /* 0x000e34000021f000 */
[----:B------:R-:W-:-:S02]  /*18d60*/  @!P1 IMAD.IADD R9, R9, 0x1, -R4 ;  /* 0x0000000109099824 */ /* 0x000fc400078e0a04 */
[----:B------:R-:W-:Y:S01]  /*18d70*/  @!P1 VIADD R7, R7, 0x1 ;  /* 0x0000000107079836 */ /* 0x000fe20000000000 */
[----:B------:R-:W-:Y:S02]  /*18d80*/  ISETP.NE.AND P1, PT, R0, RZ, PT ;  /* 0x000000ff0000720c */ /* 0x000fe40003f25270 */
[----:B------:R-:W-:Y:S01]  /*18d90*/  ISETP.GE.U32.AND P0, PT, R9, R4, PT ;  /* 0x000000040900720c */ /* 0x000fe20003f06070 */
[----:B0-----:R-:W-:-:S04]  /*18da0*/  IMAD.MOV R9, RZ, RZ, -R3 ;  /* 0x000000ffff097224 */ /* 0x001fc800078e0a03 */
[----:B------:R-:W-:-:S04]  /*18db0*/  IMAD R9, R9, R6, RZ ;  /* 0x0000000609097224 */ /* 0x000fc800078e02ff */
[----:B------:R-:W-:Y:S01]  /*18dc0*/  IMAD.HI.U32 R4, R3, R9, R2 ;  /* 0x0000000903047227 */ /* 0x000fe200078e0002 */
[----:B------:R-:W-:-:S03]  /*18dd0*/  LOP3.LUT R2, R5, R0, RZ, 0x3c, !PT ;  /* 0x0000000005027212 */ /* 0x000fc600078e3cff */
[----:B------:R-:W-:Y:S01]  /*18de0*/  @P0 VIADD R7, R7, 0x1 ;  /* 0x0000000107070836 */ /* 0x000fe20000000000 */
[----:B------:R-:W-:Y:S02]  /*18df0*/  ISETP.GE.AND P2, PT, R2, RZ, PT ;  /* 0x000000ff0200720c */ /* 0x000fe40003f46270 */
[----:B------:R-:W-:-:S05]  /*18e00*/  IABS R2, R8 ;  /* 0x0000000800027213 */ /* 0x000fca0000000000 */
[----:B------:R-:W-:-:S06]  /*18e10*/  IMAD.MOV R2, RZ, RZ, -R2 ;  /* 0x000000ffff027224 */ /* 0x000fcc00078e0a02 */
[----:B------:R-:W-:Y:S01]  /*18e20*/  @!P2 IMAD.MOV R7, RZ, RZ, -R7 ;  /* 0x000000ffff07a224 */ /* 0x000fe200078e0a07 */
[----:B------:R-:W-:-:S04]  /*18e30*/  @!P1 LOP3.LUT R7, RZ, R0, RZ, 0x33, !PT ;  /* 0x00000000ff079212 */ /* 0x000fc800078e33ff */
[----:B------:R-:W-:-:S05]  /*18e40*/  IABS R3, R7 ;  /* 0x0000000700037213 */ /* 0x000fca0000000000 */
        /* <DEDUP_REMOVED lines=12> */
[--C-:B------:R-:W-:Y:S02]  /*18f10*/  IMAD.MOV R2, RZ, RZ, -R4.reuse ;  /* 0x000000ffff027224 */ /* 0x100fe400078e0a04 */
[C---:B------:R-:W-:Y:S02]  /*18f20*/  IMAD R3, R8.reuse, 0x1000000, R4 ;  /* 0x0100000008037824 */ /* 0x040fe400078e0204 */
[--C-:B------:R-:W-:Y:S02]  /*18f30*/  IMAD R8, R8, R2, R7.reuse ;  /* 0x0000000208087224 */ /* 0x100fe400078e0207 */
[----:B------:R-:W-:Y:S02]  /*18f40*/  IMAD.MOV R2, RZ, RZ, -R7 ;  /* 0x000000ffff027224 */ /* 0x000fe400078e0a07 */
[----:B------:R-:W-:Y:S02]  /*18f50*/  IMAD R3, R8, 0x10000, R3 ;  /* 0x0001000008037824 */ /* 0x000fe400078e0203 */
[----:B------:R-:W-:-:S03]  /*18f60*/  IMAD R2, R0, R2, R5 ;  /* 0x0000000200027224 */ /* 0x000fc600078e0205 */
[----:B------:R3:W-:Y:S01]  /*18f70*/  STL [R1+0x8], R3 ;  /* 0x0000080301007387 */ /* 0x0007e20000100800 */
[----:B------:R-:W-:Y:S05]  /*18f80*/  BRA `(.L_x_2636) ;  /* 0x0000000000fc7947 */ /* 0x000fea0003800000 */
.L_x_2635:
[----:B------:R-:W-:Y:S02]  /*18f90*/  ULDC.64 UR4, c[0x0][0xc90] ;  /* 0x0003240000047ab9 */ /* 0x000fe40000000a00 */
[----:B------:R-:W-:-:S06]  /*18fa0*/  UIMAD.WIDE UR4, UR41, 0x4, UR4 ;  /* 0x00000004290478a5 */ /* 0x000fcc000f8e0204 */
[----:B0-----:R-:W-:Y:S02]  /*18fb0*/  IMAD.U32 R2, RZ, RZ, UR4 ;  /* 0x00000004ff027e24 */ /* 0x001fe4000f8e00ff */
[----:B------:R-:W-:-:S05]  /*18fc0*/  IMAD.U32 R3, RZ, RZ, UR5 ;  /* 0x00000005ff037e24 */ /* 0x000fca000f8e00ff */
[----:B------:R0:W4:Y:S02]  /*18fd0*/  LDG.E R9, desc[UR36][R2.64] ;  /* 0x0000002402097981 */ /* 0x000124000c1e1900 */
[----:B0-----:R-:W-:Y:S02]  /*18fe0*/  IMAD.MOV.U32 R2, RZ, RZ, RZ ;  /* 0x000000ffff027224 */ /* 0x001fe400078e00ff */
[----:B----4-:R-:W-:-:S05]  /*18ff0*/  IMAD R6, R0, R9, RZ ;  /* 0x0000000900067224 */ /* 0x010fca00078e02ff */
        /* <DEDUP_REMOVED lines=33> */
[----:B0-----:R-:W-:Y:S01]  /*19210*/  VIADD R3, R9, 0xffffffe ;  /* 0x0ffffffe09037836 */ /* 0x001fe20000000000 */
[----:B------:R-:W-:-:S05]  /*19220*/  IABS R9, R5 ;  /* 0x0000000500097213 */ /* 0x000fca0000000000 */
        /* <DEDUP_REMOVED lines=12> */
[----:B------:R-:W-:Y:S02]  /*192f0*/  LOP3.LUT R3, R5, R4, RZ, 0x3c, !PT ;  /* 0x0000000405037212 */ /* 0x000fe400078e3cff */
[----:B------:R-:W-:Y:S02]  /*19300*/  IADD3 R5, R7, 0x1000000, R5 ;  /* 0x0100000007057810 */ /* 0x000fe40007ffe005 */
[----:B------:R-:W-:-:S07]  /*19310*/  ISETP.GE.AND P2, PT, R3, RZ, PT ;  /* 0x000000ff0300720c */ /* 0x000fce0003f46270 */
[----:B------:R-:W-:-:S06]  /*19320*/  @P0 VIADD R2, R2, 0x1 ;  /* 0x0000000102020836 */ /* 0x000fcc0000000000 */
[----:B------:R-:W-:Y:S01]  /*19330*/  @!P2 IMAD.MOV R2, RZ, RZ, -R2 ;  /* 0x000000ffff02a224 */ /* 0x000fe200078e0a02 */
[----:B------:R-:W-:Y:S01]  /*19340*/  @!P1 LOP3.LUT R2, RZ, R4, RZ, 0x33, !PT ;  /* 0x00000004ff029212 */ /* 0x000fe200078e33ff */
[----:B------:R-:W-:-:S04]  /*19350*/  IMAD.MOV R4, RZ, RZ, -R4 ;  /* 0x000000ffff047224 */ /* 0x000fc800078e0a04 */
[----:B------:R-:W-:-:S05]  /*19360*/  IMAD R3, R2, R4, R5 ;  /* 0x0000000402037224 */ /* 0x000fca00078e0205 */
[----:B------:R0:W-:Y:S02]  /*19370*/  STL [R1+0x8], R3 ;  /* 0x0000080301007387 */ /* 0x0001e40000100800 */
.L_x_2636:
[----:B0--3--:R-:W-:-:S05]  /*19380*/  LOP3.LUT R3, RZ, R2, RZ, 0x33, !PT ;  /* 0x00000002ff037212 */ /* 0x009fca00078e33ff */
[----:B------:R-:W-:-:S05]  /*19390*/  IMAD.IADD R0, R0, 0x1, R3 ;  /* 0x0000000100007824 */ /* 0x000fca00078e0203 */
[----:B------:R3:W-:Y:S01]  /*193a0*/  STL [R1+0x4], R0 ;  /* 0x0000040001007387 */ /* 0x0007e20000100800 */
[----:B------:R-:W-:Y:S05]  /*193b0*/  BRA `(.L_x_2637) ;  /* 0x0000000000107947 */ /* 0x000fea0003800000 */
.L_x_2632:
[----:B------:R0:W-:Y:S01]  /*193c0*/  STL [R1], R6 ;  /* 0x0000000601007387 */ /* 0x0001e20000100800 */
[----:B------:R-:W-:-:S03]  /*193d0*/  ULDC UR41, c[0x0][0xc3c] ;  /* 0x00030f0000297ab9 */ /* 0x000fc60000000800 */
[----:B------:R0:W-:Y:S04]  /*193e0*/  STL [R1+0x4], RZ ;  /* 0x000004ff01007387 */ /* 0x0001e80000100800 */
[----:B------:R0:W-:Y:S02]  /*193f0*/  STL [R1+0x8], RZ ;  /* 0x000008ff01007387 */ /* 0x0001e40000100800 */
.L_x_2637:
[----:B------:R-:W4:Y:S04]  /*19400*/  LDL R3, [R1+0x4] ;  /* 0x0000040001037983 */ /* 0x000f280000100800 */
[----:B------:R-:W0:Y:S04]  /*19410*/  LDL R2, [R1+0x8] ;  /* 0x0000080001027983 */ /* 0x000e280000100800 */
[----:B------:R-:W5:Y:S01]  /*19420*/  LDL R4, [R1] ;  /* 0x0000000001047983 */ /* 0x000f620000100800 */
[----:B---3--:R-:W3:Y:S02]  /*19430*/  S2R R0, SR_TID.X ;  /* 0x0000000000007919 */ /* 0x008ee40000002100 */
[----:B---3--:R-:W-:Y:S01]  /*19440*/  LOP3.LUT R0, R0, 0x1f, RZ, 0xc0, !PT ;  /* 0x0000001f00007812 */ /* 0x008fe200078ec0ff */
[----:B------:R-:W-:Y:S03]  /*19450*/  BAR.SYNC.DEFER_BLOCKING 0x4, 0x180 ;  /* 0x0106000000007b1d */ /* 0x000fe60000010000 */
[----:B------:R-:W-:-:S13]  /*19460*/  ISETP.NE.AND P0, PT, R0, RZ, PT ;  /* 0x000000ff0000720c */ /* 0x000fda0003f05270 */
[----:B------:R-:W3:Y:S01]  /*19470*/  @!P0 S2R R37, SR_CgaCtaId ;  /* 0x0000000000258919 */ /* 0x000ee20000008800 */
[----:B------:R-:W-:-:S04]  /*19480*/  @!P0 MOV R0, 0x400 ;  /* 0x0000040000008802 */ /* 0x000fc80000000f00 */
[----:B---3--:R-:W-:Y:S01]  /*19490*/  @!P0 LEA R16, R37, R0, 0x18 ;  /* 0x0000000025108211 */ /* 0x008fe200078ec0ff */
[----:B------:R-:W-:-:S04]  /*194a0*/  IMAD.U32 R0, RZ, RZ, UR41 ;  /* 0x00000029ff007e24 */ /* 0x000fc8000f8e00ff */
[----:B------:R-:W-:Y:S02]  /*194b0*/  @!P0 IMAD.MOV.U32 R7, RZ, RZ, R0 ;  /* 0x000000ffff078224 */ /* 0x000fe400078e0000 */
[----:B----4-:R-:W-:Y:S02]  /*194c0*/  IMAD.MOV.U32 R5, RZ, RZ, R3 ;  /* 0x000000ffff057224 */ /* 0x010fe400078e0003 */
[----:B0-----:R-:W-:-:S05]  /*194d0*/  IMAD.MOV.U32 R6, RZ, RZ, R2 ;  /* 0x000000ffff067224 */ /* 0x001fca00078e0002 */
[----:B-----5:R0:W-:Y:S01]  /*194e0*/  @!P0 STS.128 [R16+0x334d0], R4 ;  /* 0x0334d00410008388 */ /* 0x0201e20000000c00 */
[----:B------:R-:W-:Y:S06]  /*194f0*/  BAR.ARV 0x5, 0x180 ;  /* 0x0146000000007b1d */ /* 0x000fec0000002000 */
.L_x_2630:
[----:B------:R-:W-:Y:S02]  /*19500*/  ULDC UR4, c[0x0][0xc3c] ;  /* 0x00030f0000047ab9 */ /* 0x000fe40000000800 */
[----:B------:R-:W-:-:S06]  /*19510*/  UISETP.GE.AND UP0, UPT, UR41, UR4, UPT ;  /* 0x000000042900728c */ /* 0x000fcc000bf06270 */
[----:B------:R-:W-:-:S13]  /*19520*/  PLOP3.LUT P0, PT, PT, PT, UP0, 0x80, 0x0 ;  /* 0x000000000000781c */ /* 0x000fda0003f0f008 */
[----:B------:R-:W-:Y:S05]  /*19530*/  @!P0 BRA `(.L_x_2638) ;  /* 0xffffff9c007c8947 */ /* 0x000fea000383ffff */
.L_x_2560:
[----:B-1----:R-:W4:Y:S01]  /*19540*/  LDL.LU R0, [R1+0x1c] ;  /* 0x00001c0001007983 */ /* 0x002f220000300800 */
[----:B------:R-:W-:Y:S01]  /*19550*/  BSSY B0, `(.L_x_2639) ;  /* 0x000000b000007945 */ /* 0x000fe20003800000 */
[----:B0-----:R-:W0:Y:S01]  /*19560*/  S2R R5, SR_CgaCtaId ;  /* 0x0000000000057919 */ /* 0x001e220000008800 */
[----:B----4-:R-:W-:-:S05]  /*19570*/  VIADD R0, R0, 0x1 ;  /* 0x0000000100007836 */ /* 0x010fca0000000000 */
[----:B------:R-:W-:-:S04]  /*19580*/  LEA.HI R2, R0, R0, RZ, 0x1 ;  /* 0x0000000000027211 */ /* 0x000fc800078f08ff */
[----:B---3--:R-:W-:Y:S02]  /*19590*/  LOP3.LUT R3, R2, 0xfffffffe, RZ, 0xc0, !PT ;  /* 0xfffffffe02037812 */ /* 0x008fe400078ec0ff */
[----:B------:R-:W-:-:S03]  /*195a0*/  MOV R2, 0x400 ;  /* 0x0000040000027802 */ /* 0x000fc60000000f00 */
[----:B------:R-:W-:Y:S01]  /*195b0*/  IMAD.IADD R0, R0, 0x1, -R3 ;  /* 0x0000000100007824 */ /* 0x000fe200078e0a03 */
[----:B0-----:R-:W-:-:S04]  /*195c0*/  LEA R5, R5, R2, 0x18 ;  /* 0x0000000205057211 */ /* 0x001fc800078ec0ff */
[----:B------:R-:W-:-:S04]  /*195d0*/  SHF.L.U32 R0, R0, 0x1f, RZ ;  /* 0x0000001f00007819 */ /* 0x000fc800000006ff */
[----:B------:R-:W0:Y:S02]  /*195e0*/  SYNCS.PHASECHK.TRANS64.TRYWAIT P0, [R5+URZ+0x33420], R0 ;  /* 0x03342000050075a7 */ /* 0x000e24000800017f */
[----:B0-----:R-:W-:Y:S05]  /*195f0*/  @!P0 BRA `(.L_x_2640) ;  /* 0x0000002800788947 */ /* 0x001fea0003800000 */
.L_x_2725:
[----:B------:R-:W-:Y:S05]  /*19600*/  BSYNC B0 ;  /* 0x0000000000007941 */ /* 0x000fea0003800000 */
.L_x_2639:
[----:B------:R-:W-:-:S03]  /*19610*/  UMOV UR4, 0xffffffff ;  /* 0xffffffff00047882 */ /* 0x000fc60000000000 */
[----:B------:R-:W-:Y:S05]  /*19620*/  BRA.DIV UR4, `(.L_x_2641) ;  /* 0x0000002a04807947 */ /* 0x000fea000b800000 */
[----:B0-----:R-:W0:Y:S02]  /*19630*/  S2R R0, SR_TID.X ;  /* 0x0000000000007919 */ /* 0x001e240000002100 */
[----:B0-----:R-:W-:-:S04]  /*19640*/  SHF.R.U32.HI R0, RZ, 0x5, R0 ;  /* 0x00000005ff007819 */ /* 0x001fc80000011600 */
[----:B------:R-:W-:-:S05]  /*19650*/  LOP3.LUT R0, R0, 0x3, RZ, 0xc0, !PT ;  /* 0x0000000300007812 */ /* 0x000fca00078ec0ff */
[----:B--2---:R0:W1:Y:S02]  /*19660*/  SHFL.IDX PT, R14, R0, RZ, 0x1f ;  /* 0x00001fff000e7589 */ /* 0x00406400000e0000 */
.L_x_2728:
[----:B-1----:R-:W-:Y:S01]  /*19670*/  ISETP.NE.AND P0, PT, R14, RZ, PT ;  /* 0x000000ff0e00720c */ /* 0x002fe20003f05270 */
[----:B------:R-:W-:-:S12]  /*19680*/  BSSY B0, `(.L_x_2642) ;  /* 0x000002e000007945 */ /* 0x000fd80003800000 */
[----:B------:R-:W-:Y:S05]  /*19690*/  @P0 BRA `(.L_x_2643) ;  /* 0x0000000000b00947 */ /* 0x000fea0003800000 */
[----:B------:R-:W-:-:S03]  /*196a0*/  UMOV UR4, 0xffffffff ;  /* 0xffffffff00047882 */ /* 0x000fc60000000000 */
[----:B------:R-:W-:Y:S05]  /*196b0*/  BRA.DIV UR4, `(.L_x_2644) ;  /* 0x0000002a04907947 */ /* 0x000fea000b800000 */
[----:B------:R-:W-:-:S13]  /*196c0*/  ELECT P6, URZ, PT ;  /* 0x00000000003f782f */ /* 0x000fda00038c0000 */
.L_x_2731:
[----:B------:R-:W-:Y:S05]  /*196d0*/  @!P6 BRA `(.L_x_2643) ;  /* 0x0000000000a0e947 */ /* 0x000fea0003800000 */
[----:B0-----:R-:W2:Y:S02]  /*196e0*/  LDL R0, [R1+0x28] ;  /* 0x0000280001007983 */ /* 0x001ea40000100800 */
[----:B--2---:R-:W-:-:S13]  /*196f0*/  R2UR UR4, R0 ;  /* 0x00000000000472ca */ /* 0x004fda00000e0000 */
[----:B------:R-:W-:-:S06]  /*19700*/  ULOP3.LUT UR4, UR4, 0x2, URZ, 0xfc, !UPT ;  /* 0x0000000204047892 */ /* 0x000fcc000f8efc3f */
[----:B------:R-:W-:-:S05]  /*19710*/  IMAD.U32 R0, RZ, RZ, UR4 ;  /* 0x00000004ff007e24 */ /* 0x000fca000f8e00ff */
[----:B------:R-:W-:-:S13]  /*19720*/  ISETP.NE.AND P0, PT, R0, 0x3, PT ;  /* 0x000000030000780c */ /* 0x000fda0003f05270 */
[----:B------:R-:W-:Y:S05]  /*19730*/  @!P0 BRA `(.L_x_2645) ;  /* 0x0000000000048947 */ /* 0x000fea0003800000 */
[----:B------:R-:W-:Y:S01]  /*19740*/  BPT.TRAP 0x1 ;  /* 0x000000040000795c */ /* 0x000fe20000300000 */
.L_x_2645:
[C---:B------:R-:W-:Y:S01]  /*19750*/  IMAD R3, R28.reuse, 0x8, R5 ;  /* 0x000000081c037824 */ /* 0x040fe200078e0205 */
[----:B------:R-:W-:Y:S01]  /*19760*/  SHF.L.U32 R2, R31, 0x1f, RZ ;  /* 0x0000001f1f027819 */ /* 0x000fe200000006ff */
[----:B------:R-:W-:-:S03]  /*19770*/  VIADD R28, R28, 0x1 ;  /* 0x000000011c1c7836 */ /* 0x000fc60000000000 */
[----:B------:R-:W0:Y:S02]  /*19780*/  SYNCS.PHASECHK.TRANS64.TRYWAIT P1, [R3+URZ+0x33440], R2 ;  /* 0x03344002030075a7 */ /* 0x000e24000802017f */
[----:B------:R-:W-:-:S04]  /*19790*/  ISETP.NE.AND P2, PT, R28, 0x2, PT ;  /* 0x000000021c00780c */ /* 0x000fc80003f45270 */
[----:B------:R-:W-:Y:S01]  /*197a0*/  SEL R0, RZ, 0x1, P2 ;  /* 0x00000001ff007807 */ /* 0x000fe20001000000 */
[----:B0-----:R-:W-:Y:S08]  /*197b0*/  @!P1 BRA `(.L_x_2646) ;  /* 0x0000002800709947 */ /* 0x001ff00003800000 */
.L_x_2732:
[----:B------:R-:W-:Y:S02]  /*197c0*/  SEL R28, R28, RZ, P2 ;  /* 0x000000ff1c1c7207 */ /* 0x000fe40001000000 */
[----:B------:R-:W-:Y:S01]  /*197d0*/  LOP3.LUT R0, R31, R0, RZ, 0x3c, !PT ;  /* 0x000000001f007212 */ /* 0x000fe200078e3cff */
[----:B------:R-:W-:Y:S06]  /*197e0*/  @!P0 BRA `(.L_x_2647) ;  /* 0x0000000000048947 */ /* 0x000fec0003800000 */
[----:B------:R-:W-:Y:S01]  /*197f0*/  BPT.TRAP 0x1 ;  /* 0x000000040000795c */ /* 0x000fe20000300000 */
.L_x_2647:
[----:B------:R-:W-:Y:S01]  /*19800*/  IMAD R5, R28, 0x8, R5 ;  /* 0x000000081c057824 */ /* 0x000fe200078e0205 */
[----:B------:R-:W-:-:S04]  /*19810*/  SHF.L.U32 R0, R0, 0x1f, RZ ;  /* 0x0000001f00007819 */ /* 0x000fc800000006ff */
[----:B------:R-:W1:Y:S02]  /*19820*/  SYNCS.PHASECHK.TRANS64.TRYWAIT P1, [R5+URZ+0x33440], R0 ;  /* 0x03344000050075a7 */ /* 0x000e64000802017f */
[----:B-1----:R-:W-:Y:S05]  /*19830*/  @!P1 BRA `(.L_x_2648) ;  /* 0x0000002800649947 */ /* 0x002fea0003800000 */
.L_x_2733:
[----:B------:R-:W-:Y:S05]  /*19840*/  @!P0 BRA `(.L_x_2649) ;  /* 0x0000000000048947 */ /* 0x000fea0003800000 */
[----:B------:R-:W-:Y:S01]  /*19850*/  BPT.TRAP 0x1 ;  /* 0x000000040000795c */ /* 0x000fe20000300000 */
.L_x_2649:
[----:B------:R-:W2:Y:S02]  /*19860*/  SYNCS.PHASECHK.TRANS64.TRYWAIT P1, [R3+URZ+0x33460], R2 ;  /* 0x03346002030075a7 */ /* 0x000ea4000802017f */
[----:B--2---:R-:W-:Y:S05]  /*19870*/  @!P1 BRA `(.L_x_2650) ;  /* 0x0000002800689947 */ /* 0x004fea0003800000 */
.L_x_2734:
[----:B------:R-:W-:Y:S05]  /*19880*/  @!P0 BRA `(.L_x_2651) ;  /* 0x0000000000048947 */ /* 0x000fea0003800000 */
[----:B------:R-:W-:Y:S01]  /*19890*/  BPT.TRAP 0x1 ;  /* 0x000000040000795c */ /* 0x000fe20000300000 */
.L_x_2651:
[----:B------:R-:W3:Y:S02]  /*198a0*/  SYNCS.PHASECHK.TRANS64.TRYWAIT P1, [R5+URZ+0x33460], R0 ;  /* 0x03346000050075a7 */ /* 0x000ee4000802017f */
[----:B---3--:R-:W-:Y:S05]  /*198b0*/  @!P1 BRA `(.L_x_2652) ;  /* 0x00000028006c9947 */ /* 0x008fea0003800000 */
.L_x_2735:
[----:B------:R-:W-:Y:S05]  /*198c0*/  @!P0 BRA `(.L_x_2653) ;  /* 0x0000000000048947 */ /* 0x000fea0003800000 */
[----:B------:R-:W-:Y:S01]  /*198d0*/  BPT.TRAP 0x1 ;  /* 0x000000040000795c */ /* 0x000fe20000300000 */
.L_x_2653:
[----:B------:R-:W4:Y:S02]  /*198e0*/  SYNCS.PHASECHK.TRANS64.TRYWAIT P1, [R3+URZ+0x33480], R2 ;  /* 0x03348002030075a7 */ /* 0x000f24000802017f */
[----:B----4-:R-:W-:Y:S05]  /*198f0*/  @!P1 BRA `(.L_x_2654) ;  /* 0x0000002800709947 */ /* 0x010fea0003800000 */
.L_x_2736:
[----:B------:R-:W-:Y:S05]  /*19900*/  @!P0 BRA `(.L_x_2655) ;  /* 0x0000000000048947 */ /* 0x000fea0003800000 */
[----:B------:R-:W-:Y:S01]  /*19910*/  BPT.TRAP 0x1 ;  /* 0x000000040000795c */ /* 0x000fe20000300000 */
.L_x_2655:
[----:B------:R0:W0:Y:S02]  /*19920*/  SYNCS.PHASECHK.TRANS64.TRYWAIT P0, [R5+URZ+0x33480], R0 ;  /* 0x03348000050075a7 */ /* 0x000024000800017f */
[----:B0-----:R-:W-:Y:S05]  /*19930*/  @!P0 NANOSLEEP.SYNCS 0x989680 ;  /* 0x009896800000895d */ /* 0x001fea0003900000 */
[----:B------:R-:W0:Y:S02]  /*19940*/  @!P0 SYNCS.PHASECHK.TRANS64 P0, [R5+URZ+0x33480], R0 ;  /* 0x03348000050085a7 */ /* 0x000e24000800007f */
[----:B0-----:R-:W-:Y:S05]  /*19950*/  @!P0 BRA `(.L_x_2655) ;  /* 0xfffffffc00f08947 */ /* 0x001fea000383ffff */
.L_x_2643:
[----:B------:R-:W-:Y:S05]  /*19960*/  BSYNC B0 ;  /* 0x0000000000007941 */ /* 0x000fea0003800000 */
.L_x_2642:
[----:B------:R-:W-:Y:S05]  /*19970*/  EXIT ;  /* 0x000000000000794d */ /* 0x000fea0003800000 */
.L_x_2494:
[----:B0-----:R-:W-:-:S04]  /*19980*/  IMAD.U32 R3, RZ, RZ, UR39 ;  /* 0x00000027ff037e24 */ /* 0x001fc8000f8e00ff */
[----:B------:R0:W1:Y:S03]  /*19990*/  SYNCS.PHASECHK.TRANS64.TRYWAIT P0, [R3+URZ+0x33400], R0 ;  /* 0x03340000030075a7 */ /* 0x000066000800017f */
[----:B-1----:R-:W-:Y:S05]  /*199a0*/  @!P0 NANOSLEEP.SYNCS 0x989680 ;  /* 0x009896800000895d */ /* 0x002fea0003900000 */
[----:B------:R-:W1:Y:S02]  /*199b0*/  @!P0 SYNCS.PHASECHK.TRANS64 P0, [R3+URZ+0x33400], R0 ;  /* 0x03340000030085a7 */ /* 0x000e64000800007f */
[----:B-1----:R-:W-:Y:S05]  /*199c0*/  @!P0 BRA `(.L_x_2494) ;  /* 0xfffffffc00ec8947 */ /* 0x002fea000383ffff */
[----:B------:R-:W-:Y:S05]  /*199d0*/  BRA `(.L_x_2656) ;  /* 0xfffffe8400c47947 */ /* 0x000fea000383ffff */
.L_x_2498:
[----:B-1----:R1:W2:Y:S02]  /*199e0*/  SYNCS.PHASECHK.TRANS64.TRYWAIT P0, [R3+URZ+0x33430], R0 ;  /* 0x03343000030075a7 */ /* 0x0022a4000800017f */
[----:B--2---:R-:W-:Y:S05]  /*199f0*/  @!P0 NANOSLEEP.SYNCS 0x989680 ;  /* 0x009896800000895d */ /* 0x004fea0003900000 */
[----:B------:R-:W2:Y:S02]  /*19a00*/  @!P0 SYNCS.PHASECHK.TRANS64 P0, [R3+URZ+0x33430], R0 ;  /* 0x03343000030085a7 */ /* 0x000ea4000800007f */
[----:B--2---:R-:W-:Y:S05]  /*19a10*/  @!P0 BRA `(.L_x_2498) ;  /* 0xfffffffc00f08947 */ /* 0x004fea000383ffff */
[----:B------:R-:W-:Y:S05]  /*19a20*/  BRA `(.L_x_2497) ;  /* 0xfffffe8400e07947 */ /* 0x000fea000383ffff */
.L_x_2504:
[----:B-1----:R-:W-:-:S04]  /*19a30*/  IMAD.U32 R7, RZ, RZ, UR5 ;  /* 0x00000005ff077e24 */ /* 0x002fc8000f8e00ff */
[----:B------:R1:W2:Y:S03]  /*19a40*/  SYNCS.PHASECHK.TRANS64.TRYWAIT P0, [R7+URZ+0x33430], R0 ;  /* 0x03343000070075a7 */ /* 0x0002a6000800017f */
[----:B--2---:R-:W-:Y:S05]  /*19a50*/  @!P0 NANOSLEEP.SYNCS 0x989680 ;  /* 0x009896800000895d */ /* 0x004fea0003900000 */
[----:B------:R-:W2:Y:S02]  /*19a60*/  @!P0 SYNCS.PHASECHK.TRANS64 P0, [R7+URZ+0x33430], R0 ;  /* 0x03343000070085a7 */ /* 0x000ea4000800007f */
[----:B--2---:R-:W-:Y:S05]  /*19a70*/  @!P0 BRA `(.L_x_2504) ;  /* 0xfffffffc00ec8947 */ /* 0x004fea000383ffff */
[----:B------:R-:W-:Y:S05]  /*19a80*/  BRA `(.L_x_2501) ;  /* 0xfffffec000147947 */ /* 0x000fea000383ffff */
.L_x_2508:
[----:B-1----:R-:W-:-:S04]  /*19a90*/  IMAD.U32 R2, RZ, RZ, UR5 ;  /* 0x00000005ff027e24 */ /* 0x002fc8000f8e00ff */
[----:B------:R1:W2:Y:S03]  /*19aa0*/  SYNCS.PHASECHK.TRANS64.TRYWAIT P0, [R2+URZ+0x33450], R0 ;  /* 0x03345000020075a7 */ /* 0x0002a6000800017f */
[----:B--2---:R-:W-:Y:S05]  /*19ab0*/  @!P0 NANOSLEEP.SYNCS 0x989680 ;  /* 0x009896800000895d */ /* 0x004fea0003900000 */
[----:B------:R-:W2:Y:S02]  /*19ac0*/  @!P0 SYNCS.PHASECHK.TRANS64 P0, [R2+URZ+0x33450], R0 ;  /* 0x03345000020085a7 */ /* 0x000ea4000800007f */
[----:B--2---:R-:W-:Y:S05]  /*19ad0*/  @!P0 BRA `(.L_x_2508) ;  /* 0xfffffffc00ec8947 */ /* 0x004fea000383ffff */
[----:B------:R-:W-:Y:S05]  /*19ae0*/  BRA `(.L_x_2505) ;  /* 0xfffffecc00207947 */ /* 0x000fea000383ffff */
.L_x_2516:
[----:B-1----:R-:W-:-:S04]  /*19af0*/  IMAD.U32 R7, RZ, RZ, UR5 ;  /* 0x00000005ff077e24 */ /* 0x002fc8000f8e00ff */
[----:B------:R1:W2:Y:S03]  /*19b00*/  SYNCS.PHASECHK.TRANS64.TRYWAIT P0, [R7+URZ+0x33430], R0 ;  /* 0x03343000070075a7 */ /* 0x0002a6000800017f */
[----:B--2---:R-:W-:Y:S05]  /*19b10*/  @!P0 NANOSLEEP.SYNCS 0x989680 ;  /* 0x009896800000895d */ /* 0x004fea0003900000 */
[----:B------:R-:W2:Y:S02]  /*19b20*/  @!P0 SYNCS.PHASECHK.TRANS64 P0, [R7+URZ+0x33430], R0 ;  /* 0x03343000070085a7 */ /* 0x000ea4000800007f */
[----:B--2---:R-:W-:Y:S05]  /*19b30*/  @!P0 BRA `(.L_x_2516) ;  /* 0xfffffffc00ec8947 */ /* 0x004fea000383ffff */
[----:B------:R-:W-:Y:S05]  /*19b40*/  BRA `(.L_x_2513) ;  /* 0xfffffef800887947 */ /* 0x000fea000383ffff */
.L_x_2520:
[----:B-1----:R-:W-:-:S04]  /*19b50*/  IMAD.U32 R2, RZ, RZ, UR5 ;  /* 0x00000005ff027e24 */ /* 0x002fc8000f8e00ff */
[----:B------:R1:W2:Y:S03]  /*19b60*/  SYNCS.PHASECHK.TRANS64.TRYWAIT P0, [R2+URZ+0x33450], R0 ;  /* 0x03345000020075a7 */ /* 0x0002a6000800017f */
[----:B--2---:R-:W-:Y:S05]  /*19b70*/  @!P0 NANOSLEEP.SYNCS 0x989680 ;  /* 0x009896800000895d */ /* 0x004fea0003900000 */
[----:B------:R-:W2:Y:S02]  /*19b80*/  @!P0 SYNCS.PHASECHK.TRANS64 P0, [R2+URZ+0x33450], R0 ;  /* 0x03345000020085a7 */ /* 0x000ea4000800007f */
[----:B--2---:R-:W-:Y:S05]  /*19b90*/  @!P0 BRA `(.L_x_2520) ;  /* 0xfffffffc00ec8947 */ /* 0x004fea000383ffff */
[----:B------:R-:W-:Y:S05]  /*19ba0*/  BRA `(.L_x_2517) ;  /* 0xffffff0400887947 */ /* 0x000fea000383ffff */
.L_x_2527:
[----:B-1----:R-:W-:-:S04]  /*19bb0*/  IMAD.U32 R6, RZ, RZ, UR5 ;  /* 0x00000005ff067e24 */ /* 0x002fc8000f8e00ff */
[----:B------:R1:W2:Y:S03]  /*19bc0*/  SYNCS.PHASECHK.TRANS64.TRYWAIT P0, [R6+URZ+0x33450], R5 ;  /* 0x03345005060075a7 */ /* 0x0002a6000800017f */
[----:B--2---:R-:W-:Y:S05]  /*19bd0*/  @!P0 NANOSLEEP.SYNCS 0x989680 ;  /* 0x009896800000895d */ /* 0x004fea0003900000 */
[----:B------:R-:W2:Y:S02]  /*19be0*/  @!P0 SYNCS.PHASECHK.TRANS64 P0, [R6+URZ+0x33450], R5 ;  /* 0x03345005060085a7 */ /* 0x000ea4000800007f */
[----:B--2---:R-:W-:Y:S05]  /*19bf0*/  @!P0 BRA `(.L_x_2527) ;  /* 0xfffffffc00ec8947 */ /* 0x004fea000383ffff */
[----:B------:R-:W-:Y:S05]  /*19c00*/  BRA `(.L_x_2526) ;  /* 0xffffff2400e07947 */ /* 0x000fea000383ffff */
.L_x_2576:
[----:B------:R-:W1:Y:S01]  /*19c10*/  S2R R20, SR_TID.X ;  /* 0x0000000000147919 */ /* 0x000e620000002100 */
[----:B------:R-:W-:Y:S02]  /*19c20*/  IMAD.MOV.U32 R12, RZ, RZ, RZ ;  /* 0x000000ffff0c7224 */ /* 0x000fe400078e00ff */
[----:B------:R-:W-:Y:S02]  /*19c30*/  IMAD.MOV.U32 R11, RZ, RZ, 0x1f ;  /* 0x0000001fff0b7424 */ /* 0x000fe400078e00ff */
[----:B------:R-:W-:Y:S01]  /*19c40*/  IMAD.MOV.U32 R15, RZ, RZ, -0x1 ;  /* 0xffffffffff0f7424 */ /* 0x000fe200078e00ff */
[----:B-1----:R-:W-:-:S04]  /*19c50*/  SHF.R.U32.HI R20, RZ, 0x5, R20 ;  /* 0x00000005ff147819 */ /* 0x002fc80000011614 */
[----:B------:R-:W-:-:S05]  /*19c60*/  LOP3.LUT R20, R20, 0x3, RZ, 0xc0, !PT ;  /* 0x0000000314147812 */ /* 0x000fca00078ec0ff */
[----:B------:R-:W-:-:S07]  /*19c70*/  IMAD.MOV.U32 R13, RZ, RZ, R20 ;  /* 0x000000ffff0d7224 */ /* 0x000fce00078e0014 */
[----:B0----5:R-:W-:Y:S05]  /*19c80*/  WARPSYNC.COLLECTIVE R15, `(.L_x_2657) ;  /* 0x000000000f087348 */ /* 0x021fea0003c00000 */
[----:B------:R1:W2:Y:S02]  /*19c90*/  SHFL.IDX P6, R14, R13, R12, R11 ;  /* 0x0000000c0d0e7389 */ /* 0x0002a400000c000b */
[----:B012--5:R-:W-:Y:S01]  /*19ca0*/  ENDCOLLECTIVE ;  /* 0x000000000000791b */ /* 0x027fe20003800000 */
.L_x_2657:
[----:B------:R-:W-:Y:S05]  /*19cb0*/  BRA `(.L_x_2658) ;  /* 0xffffffa400b07947 */ /* 0x000fea000383ffff */
.L_x_2579:
[----:B0-----:R0:W1:Y:S02]  /*19cc0*/  SYNCS.PHASECHK.TRANS64.TRYWAIT P0, [R4+URZ+0x33480], R29 ;  /* 0x0334801d040075a7 */ /* 0x001064000800017f */
[----:B-1----:R-:W-:Y:S05]  /*19cd0*/  @!P0 NANOSLEEP.SYNCS 0x989680 ;  /* 0x009896800000895d */ /* 0x002fea0003900000 */
[----:B------:R-:W1:Y:S02]  /*19ce0*/  @!P0 SYNCS.PHASECHK.TRANS64 P0, [R4+URZ+0x33480], R29 ;  /* 0x0334801d040085a7 */ /* 0x000e64000800007f */
[----:B-1----:R-:W-:Y:S05]  /*19cf0*/  @!P0 BRA `(.L_x_2579) ;  /* 0xfffffffc00f08947 */ /* 0x002fea000383ffff */
[----:B------:R-:W-:Y:S05]  /*19d00*/  BRA `(.L_x_2659) ;  /* 0xffffffa800f87947 */ /* 0x000fea000383ffff */
.L_x_2580:
        /* <DEDUP_REMOVED lines=8> */
.L_x_2661:
[----:B------:R-:W-:Y:S05]  /*19d90*/  BSYNC B0 ;  /* 0x0000000000007941 */ /* 0x000fea0003800000 */
.L_x_2660:
[----:B------:R-:W-:Y:S01]  /*19da0*/  IMAD.MOV.U32 R13, RZ, RZ, R19 ;  /* 0x000000ffff0d7224 */ /* 0x000fe200078e0013 */
[----:B------:R-:W-:Y:S01]  /*19db0*/  LOP3.LUT R17, R17, 0xffffff7f, RZ, 0xc0, !PT ;  /* 0xffffff7f11117812 */ /* 0x000fe200078ec0ff */
[----:B------:R-:W-:Y:S01]  /*19dc0*/  IMAD.MOV.U32 R12, RZ, RZ, RZ ;  /* 0x000000ffff0c7224 */ /* 0x000fe200078e00ff */
[C---:B------:R-:W-:Y:S01]  /*19dd0*/  ISETP.GE.AND P5, PT, R9.reuse, 0x21, PT ;  /* 0x000000210900780c */ /* 0x040fe20003fa6270 */
[----:B------:R-:W-:Y:S01]  /*19de0*/  IMAD.MOV.U32 R11, RZ, RZ, 0x1c1f ;  /* 0x00001c1fff0b7424 */ /* 0x000fe200078e00ff */
[----:B------:R-:W-:Y:S01]  /*19df0*/  ISETP.GE.AND P4, PT, R9, 0x41, PT ;  /* 0x000000410900780c */ /* 0x000fe20003f86270 */
[----:B------:R-:W-:Y:S02]  /*19e00*/  IMAD.MOV.U32 R15, RZ, RZ, -0x1 ;  /* 0xffffffffff0f7424 */ /* 0x000fe400078e00ff */
[----:B------:R-:W-:-:S10]  /*19e10*/  IMAD.MOV.U32 R0, RZ, RZ, R14 ;  /* 0x000000ffff007224 */ /* 0x000fd400078e000e */
[----:B------:R-:W-:Y:S05]  /*19e20*/  WARPSYNC.COLLECTIVE R15, `(.L_x_2662) ;  /* 0x000000000f087348 */ /* 0x000fea0003c00000 */
[----:B------:R0:W1:Y:S02]  /*19e30*/  SHFL.IDX P6, R14, R13, R12, R11 ;  /* 0x0000000c0d0e7389 */ /* 0x00006400000c000b */
[----:B01----:R-:W-:Y:S01]  /*19e40*/  ENDCOLLECTIVE ;  /* 0x000000000000791b */ /* 0x003fe20003800000 */
.L_x_2662:
[----:B------:R-:W0:Y:S01]  /*19e50*/  LDC R11, c[0x0][0x2f4] ;  /* 0x0000bd00ff0b7b82 */ /* 0x000e220000000800 */
[C---:B------:R-:W-:Y:S01]  /*19e60*/  LOP3.LUT R12, R32.reuse, 0x40, RZ, 0xfc, !PT ;  /* 0x00000040200c7812 */ /* 0x040fe200078efcff */
[----:B------:R-:W-:Y:S01]  /*19e70*/  IMAD.MOV.U32 R13, RZ, RZ, R10 ;  /* 0x000000ffff0d7224 */ /* 0x000fe200078e000a */
[----:B------:R-:W-:Y:S01]  /*19e80*/  LOP3.LUT R15, R32, 0x80, RZ, 0xfc, !PT ;  /* 0x00000080200f7812 */ /* 0x000fe200078efcff */
        /* <DEDUP_REMOVED lines=21> */
.L_x_2663:
        /* <DEDUP_REMOVED lines=9> */
.L_x_2664:
[----:B------:R-:W-:Y:S02]  /*1a070*/  IMAD.MOV.U32 R13, RZ, RZ, R10 ;  /* 0x000000ffff0d7224 */ /* 0x000fe400078e000a */
[----:B------:R-:W-:Y:S02]  /*1a080*/  IMAD.MOV.U32 R12, RZ, RZ, 0x2 ;  /* 0x00000002ff0c7424 */ /* 0x000fe400078e00ff */
[----:B------:R-:W-:-:S07]  /*1a090*/  IMAD.MOV.U32 R2, RZ, RZ, R14 ;  /* 0x000000ffff027224 */ /* 0x000fce00078e000e */
[----:B------:R-:W-:Y:S05]  /*1a0a0*/  WARPSYNC.COLLECTIVE R15, `(.L_x_2665) ;  /* 0x000000000f087348 */ /* 0x000fea0003c00000 */
[----:B------:R0:W1:Y:S02]  /*1a0b0*/  SHFL.IDX P6, R14, R13, R12, R11 ;  /* 0x0000000c0d0e7389 */ /* 0x00006400000c000b */
[----:B01----:R-:W-:Y:S01]  /*1a0c0*/  ENDCOLLECTIVE ;  /* 0x000000000000791b */ /* 0x003fe20003800000 */
.L_x_2665:
        /* <DEDUP_REMOVED lines=16> */
.L_x_2666:
[----:B------:R-:W-:Y:S02]  /*1a1d0*/  IMAD.MOV.U32 R13, RZ, RZ, R10 ;  /* 0x000000ffff0d7224 */ /* 0x000fe400078e000a */
[----:B------:R-:W-:Y:S02]  /*1a1e0*/  IMAD.MOV.U32 R12, RZ, RZ, 0x3 ;  /* 0x00000003ff0c7424 */ /* 0x000fe400078e00ff */
[----:B------:R-:W-:-:S07]  /*1a1f0*/  IMAD.MOV.U32 R2, RZ, RZ, R14 ;  /* 0x000000ffff027224 */ /* 0x000fce00078e000e */
[----:B------:R-:W-:Y:S05]  /*1a200*/  WARPSYNC.COLLECTIVE R15, `(.L_x_2667) ;  /* 0x000000000f087348 */ /* 0x000fea0003c00000 */
[----:B------:R0:W1:Y:S02]  /*1a210*/  SHFL.IDX P6, R14, R13, R12, R11 ;  /* 0x0000000c0d0e7389 */ /* 0x00006400000c000b */
[----:B01----:R-:W-:Y:S01]  /*1a220*/  ENDCOLLECTIVE ;  /* 0x000000000000791b */ /* 0x003fe20003800000 */
.L_x_2667:
        /* <DEDUP_REMOVED lines=13> */
.L_x_2668:
        /* <DEDUP_REMOVED lines=12> */
.L_x_2669:
        /* <DEDUP_REMOVED lines=13> */
.L_x_2670:
        /* <DEDUP_REMOVED lines=11> */
.L_x_2585:
[----:B----4-:R4:W0:Y:S02]  /*1a540*/  SYNCS.PHASECHK.TRANS64.TRYWAIT P0, [R4+URZ+0x33440], R29 ;  /* 0x0334401d040075a7 */ /* 0x010824000800017f */
[----:B0-----:R-:W-:Y:S05]  /*1a550*/  @!P0 NANOSLEEP.SYNCS 0x989680 ;  /* 0x009896800000895d */ /* 0x001fea0003900000 */
[----:B------:R-:W0:Y:S02]  /*1a560*/  @!P0 SYNCS.PHASECHK.TRANS64 P0, [R4+URZ+0x33440], R29 ;  /* 0x0334401d040085a7 */ /* 0x000e24000800007f */
[----:B0-----:R-:W-:Y:S05]  /*1a570*/  @!P0 BRA `(.L_x_2585) ;  /* 0xfffffffc00f08947 */ /* 0x001fea000383ffff */
[----:B------:R-:W-:Y:S05]  /*1a580*/  BRA `(.L_x_2672) ;  /* 0xffffffa800d87947 */ /* 0x000fea000383ffff */
.L_x_2586:
[----:B------:R-:W-:Y:S01]  /*1a590*/  BSSY B0, `(.L_x_2673) ;  /* 0x0000008000007945 */ /* 0x000fe20003800000 */
[----:B------:R-:W-:Y:S02]  /*1a5a0*/  IMAD.MOV.U32 R13, RZ, RZ, R10 ;  /* 0x000000ffff0d7224 */ /* 0x000fe400078e000a */
[----:B------:R-:W-:Y:S02]  /*1a5b0*/  IMAD.MOV.U32 R12, RZ, RZ, RZ ;  /* 0x000000ffff0c7224 */ /* 0x000fe400078e00ff */
[----:B------:R-:W-:Y:S02]  /*1a5c0*/  IMAD.MOV.U32 R11, RZ, RZ, 0x1c1f ;  /* 0x00001c1fff0b7424 */ /* 0x000fe400078e00ff */
[----:B------:R-:W-:-:S07]  /*1a5d0*/  IMAD.MOV.U32 R15, RZ, RZ, -0x1 ;  /* 0xffffffffff0f7424 */ /* 0x000fce00078e00ff */
[----:B01-34-:R-:W-:Y:S05]  /*1a5e0*/  WARPSYNC.COLLECTIVE R15, `(.L_x_2674) ;  /* 0x000000000f087348 */ /* 0x01bfea0003c00000 */
[----:B------:R2:W0:Y:S02]  /*1a5f0*/  SHFL.IDX P6, R14, R13, R12, R11 ;  /* 0x0000000c0d0e7389 */ /* 0x00042400000c000b */
[----:B01234-:R-:W-:Y:S01]  /*1a600*/  ENDCOLLECTIVE ;  /* 0x000000000000791b */ /* 0x01ffe20003800000 */
.L_x_2674:
[----:B------:R-:W-:Y:S05]  /*1a610*/  BSYNC B0 ;  /* 0x0000000000007941 */ /* 0x000fea0003800000 */
.L_x_2673:
        /* <DEDUP_REMOVED lines=11> */
.L_x_2675:
        /* <DEDUP_REMOVED lines=21> */
.L_x_2676:
[----:B------:R-:W-:Y:S02]  /*1a820*/  IMAD.MOV.U32 R13, RZ, RZ, R5 ;  /* 0x000000ffff0d7224 */ /* 0x000fe400078e0005 */
[----:B------:R-:W-:-:S07]  /*1a830*/  IMAD.MOV.U32 R2, RZ, RZ, R14 ;  /* 0x000000ffff027224 */ /* 0x000fce00078e000e */
[----:B------:R-:W-:Y:S05]  /*1a840*/  WARPSYNC.COLLECTIVE R15, `(.L_x_2677) ;  /* 0x000000000f087348 */ /* 0x000fea0003c00000 */
[----:B------:R0:W1:Y:S02]  /*1a850*/  SHFL.IDX P6, R14, R13, R12, R11 ;  /* 0x0000000c0d0e7389 */ /* 0x00006400000c000b */
[----:B01----:R-:W-:Y:S01]  /*1a860*/  ENDCOLLECTIVE ;  /* 0x000000000000791b */ /* 0x003fe20003800000 */
.L_x_2677:
        /* <DEDUP_REMOVED lines=16> */
.L_x_2678:
        /* <DEDUP_REMOVED lines=11> */
.L_x_2679:
[----:B------:R-:W-:Y:S02]  /*1aa20*/  IMAD.MOV.U32 R13, RZ, RZ, R10 ;  /* 0x000000ffff0d7224 */ /* 0x000fe400078e000a */
[----:B------:R-:W-:Y:S02]  /*1aa30*/  IMAD.MOV.U32 R12, RZ, RZ, 0x3 ;  /* 0x00000003ff0c7424 */ /* 0x000fe400078e00ff */
[----:B------:R-:W-:-:S07]  /*1aa40*/  IMAD.MOV.U32 R3, RZ, RZ, R14 ;  /* 0x000000ffff037224 */ /* 0x000fce00078e000e */
[----:B------:R-:W-:Y:S05]  /*1aa50*/  WARPSYNC.COLLECTIVE R15, `(.L_x_2680) ;  /* 0x000000000f087348 */ /* 0x000fea0003c00000 */
[----:B------:R0:W1:Y:S02]  /*1aa60*/  SHFL.IDX P6, R14, R13, R12, R11 ;  /* 0x0000000c0d0e7389 */ /* 0x00006400000c000b */
[----:B01----:R-:W-:Y:S01]  /*1aa70*/  ENDCOLLECTIVE ;  /* 0x000000000000791b */ /* 0x003fe20003800000 */
.L_x_2680:
        /* <DEDUP_REMOVED lines=10> */
.L_x_2681:
[----:B------:R-:W-:Y:S01]  /*1ab20*/  @!PT LDS RZ, [RZ] ;  /* 0x00000000fffff984 */ /* 0x000fe20000000800 */
[----:B------:R-:W-:Y:S01]  /*1ab30*/  @!PT LDS RZ, [RZ] ;  /* 0x00000000fffff984 */ /* 0x000fe20000000800 */
[----:B------:R-:W-:Y:S01]  /*1ab40*/  @!PT LDS RZ, [RZ] ;  /* 0x00000000fffff984 */ /* 0x000fe20000000800 */
[----:B------:R0:W-:Y:S04]  /*1ab50*/  @P4 LDGSTS.E.BYPASS.LTC128B.128 [R0+0x25200], desc[UR36][R2.64], !P5 ;  /* 0x2520000002004fae */ /* 0x0001e8000e901d64 */
[----:B------:R0:W-:Y:S04]  /*1ab60*/  @P4 LDGSTS.E.BYPASS.LTC128B.128 [R0+0x27a00], desc[UR36][R2.64+0x40], !P2 ;  /* 0x27a0004002004fae */ /* 0x0001e8000d101d64 */
[----:B------:R0:W-:Y:S01]  /*1ab70*/  @P4 LDGSTS.E.BYPASS.LTC128B.128 [R0+0x2a200], desc[UR36][R2.64+0x80], !P1 ;  /* 0x2a20008002004fae */ /* 0x0001e2000c901d64 */
[----:B------:R-:W-:Y:S02]  /*1ab80*/  IMAD.MOV.U32 R13, RZ, RZ, R6 ;  /* 0x000000ffff0d7224 */ /* 0x000fe400078e0006 */
[----:B------:R-:W-:-:S02]  /*1ab90*/  IMAD.MOV.U32 R12, RZ, RZ, RZ ;  /* 0x000000ffff0c7224 */ /* 0x000fc400078e00ff */
[----:B------:R-:W-:-:S07]  /*1aba0*/  IMAD.MOV.U32 R5, RZ, RZ, R14 ;  /* 0x000000ffff057224 */ /* 0x000fce00078e000e */
[----:B0-----:R-:W-:Y:S05]  /*1abb0*/  WARPSYNC.COLLECTIVE R15, `(.L_x_2682) ;  /* 0x000000000f087348 */ /* 0x001fea0003c00000 */
[----:B------:R1:W2:Y:S02]  /*1abc0*/  SHFL.IDX P6, R14, R13, R12, R11 ;  /* 0x0000000c0d0e7389 */ /* 0x0002a400000c000b */
[----:B012---:R-:W-:Y:S01]  /*1abd0*/  ENDCOLLECTIVE ;  /* 0x000000000000791b */ /* 0x007fe20003800000 */
.L_x_2682:
[----:B------:R-:W-:-:S05]  /*1abe0*/  @P3 IADD3 R8, P0, R32, R5, RZ ;  /* 0x0000000520083210 */ /* 0x000fca0007f1e0ff */
[----:B------:R-:W-:Y:S02]  /*1abf0*/  @P3 IMAD.X R9, RZ, RZ, R10, P0 ;  /* 0x000000ffff093224 */ /* 0x000fe400000e060a */
[----:B------:R-:W-:Y:S02]  /*1ac00*/  @P3 IMAD.MOV.U32 R2, RZ, RZ, R8 ;  /* 0x000000ffff023224 */ /* 0x000fe400078e0008 */
[----:B------:R-:W-:Y:S02]  /*1ac10*/  @P3 IMAD.MOV.U32 R3, RZ, RZ, R9 ;  /* 0x000000ffff033224 */ /* 0x000fe400078e0009 */
[----:B------:R-:W-:-:S03]  /*1ac20*/  IMAD.MOV.U32 R13, RZ, RZ, R7 ;  /* 0x000000ffff0d7224 */ /* 0x000fc600078e0007 */
[----:B------:R-:W-:Y:S01]  /*1ac30*/  @!PT LDS RZ, [RZ] ;  /* 0x00000000fffff984 */ /* 0x000fe20000000800 */
[----:B------:R-:W-:Y:S01]  /*1ac40*/  @!PT LDS RZ, [RZ] ;  /* 0x00000000fffff984 */ /* 0x000fe20000000800 */
[----:B------:R-:W-:Y:S01]  /*1ac50*/  @!PT LDS RZ, [RZ] ;  /* 0x00000000fffff984 */ /* 0x000fe20000000800 */
[----:B------:R0:W-:Y:S04]  /*1ac60*/  @P3 LDGSTS.E.BYPASS.LTC128B.128 [R0+0x25a00], desc[UR36][R2.64], !P5 ;  /* 0x25a0000002003fae */ /* 0x0001e8000e901d64 */
[----:B------:R0:W-:Y:S01]  /*1ac70*/  @P3 LDGSTS.E.BYPASS.LTC128B.128 [R0+0x28200], desc[UR36][R2.64+0x40], !P2 ;  /* 0x2820004002003fae */ /* 0x0001e2000d101d64 */
[----:B------:R-:W-:-:S03]  /*1ac80*/  IMAD.MOV.U32 R6, RZ, RZ, R14 ;  /* 0x000000ffff067224 */ /* 0x000fc600078e000e */
[----:B------:R0:W-:Y:S04]  /*1ac90*/  @P3 LDGSTS.E.BYPASS.LTC128B.128 [R0+0x2aa00], desc[UR36][R2.64+0x80], !P1 ;  /* 0x2aa0008002003fae */ /* 0x0001e8000c901d64 */
[----:B0-----:R-:W-:Y:S05]  /*1aca0*/  WARPSYNC.COLLECTIVE R15, `(.L_x_2683) ;  /* 0x000000000f087348 */ /* 0x001fea0003c00000 */
[----:B------:R1:W2:Y:S02]  /*1acb0*/  SHFL.IDX P6, R14, R13, R12, R11 ;  /* 0x0000000c0d0e7389 */ /* 0x0002a400000c000b */
[----:B012---:R-:W-:Y:S01]  /*1acc0*/  ENDCOLLECTIVE ;  /* 0x000000000000791b */ /* 0x007fe20003800000 */
.L_x_2683:
[----:B------:R-:W-:Y:S05]  /*1acd0*/  BRA `(.L_x_2684) ;  /* 0xffffffa8004c7947 */ /* 0x000fea000383ffff */
.L_x_2593:
[----:B------:R-:W-:Y:S02]  /*1ace0*/  IMAD.MOV.U32 R13, RZ, RZ, R4 ;  /* 0x000000ffff0d7224 */ /* 0x000fe400078e0004 */
[----:B------:R-:W-:Y:S02]  /*1acf0*/  IMAD.MOV.U32 R12, RZ, RZ, RZ ;  /* 0x000000ffff0c7224 */ /* 0x000fe400078e00ff */
[----:B------:R-:W-:Y:S02]  /*1ad00*/  IMAD.MOV.U32 R11, RZ, RZ, 0x1c1f ;  /* 0x00001c1fff0b7424 */ /* 0x000fe400078e00ff */
[----:B------:R-:W-:Y:S02]  /*1ad10*/  IMAD.MOV.U32 R15, RZ, RZ, -0x1 ;  /* 0xffffffffff0f7424 */ /* 0x000fe400078e00ff */
[----:B------:R-:W-:Y:S02]  /*1ad20*/  IMAD R22, R22, R5, RZ ;  /* 0x0000000516167224 */ /* 0x000fe400078e02ff */
[----:B------:R-:W-:-:S07]  /*1ad30*/  IMAD R5, R19, 0x80, R8 ;  /* 0x0000008013057824 */ /* 0x000fce00078e0208 */
[----:B-----5:R-:W-:Y:S05]  /*1ad40*/  WARPSYNC.COLLECTIVE R15, `(.L_x_2685) ;  /* 0x000000000f087348 */ /* 0x020fea0003c00000 */
[----:B------:R0:W1:Y:S02]  /*1ad50*/  SHFL.IDX P6, R14, R13, R12, R11 ;  /* 0x0000000c0d0e7389 */ /* 0x00006400000c000b */
[----:B01---5:R-:W-:Y:S01]  /*1ad60*/  ENDCOLLECTIVE ;  /* 0x000000000000791b */ /* 0x023fe20003800000 */
.L_x_2685:
[C---:B------:R-:W-:Y:S01]  /*1ad70*/  VIADD R7, R5.reuse, 0x20 ;  /* 0x0000002005077836 */ /* 0x040fe20000000000 */
[----:B------:R-:W-:Y:S01]  /*1ad80*/  ISETP.GE.AND P0, PT, R5, R22, PT ;  /* 0x000000160500720c */ /* 0x000fe20003f06270 */
[----:B------:R-:W-:Y:S02]  /*1ad90*/  IMAD.MOV.U32 R13, RZ, RZ, R0 ;  /* 0x000000ffff0d7224 */ /* 0x000fe400078e0000 */
[----:B------:R-:W-:-:S10]  /*1ada0*/  IMAD.MOV.U32 R2, RZ, RZ, R14 ;  /* 0x000000ffff027224 */ /* 0x000fd400078e000e */
[----:B------:R-:W-:Y:S05]  /*1adb0*/  WARPSYNC.COLLECTIVE R15, `(.L_x_2686) ;  /* 0x000000000f087348 */ /* 0x000fea0003c00000 */
[----:B------:R0:W1:Y:S02]  /*1adc0*/  SHFL.IDX P6, R14, R13, R12, R11 ;  /* 0x0000000c0d0e7389 */ /* 0x00006400000c000b */
[----:B01----:R-:W-:Y:S01]  /*1add0*/  ENDCOLLECTIVE ;  /* 0x000000000000791b */ /* 0x003fe20003800000 */
.L_x_2686:
        /* <DEDUP_REMOVED lines=8> */
.L_x_2687:
        /* <DEDUP_REMOVED lines=12> */
.L_x_2688:
        /* <DEDUP_REMOVED lines=8> */
.L_x_2689:
        /* <DEDUP_REMOVED lines=14> */
.L_x_2690:
        /* <DEDUP_REMOVED lines=8> */
.L_x_2691:
        /* <DEDUP_REMOVED lines=12> */
.L_x_2692:
[----:B------:R-:W-:Y:S05]  /*1b1c0*/  BRA `(.L_x_2693) ;  /* 0xffffffac00747947 */ /* 0x000fea000383ffff */
.L_x_2598:
[----:B0-----:R0:W1:Y:S02]  /*1b1d0*/  SYNCS.PHASECHK.TRANS64.TRYWAIT P0, [R16+URZ+0x33420], R3 ;  /* 0x03342003100075a7 */ /* 0x001064000800017f */
[----:B-1----:R-:W-:Y:S05]  /*1b1e0*/  @!P0 NANOSLEEP.SYNCS 0x989680 ;  /* 0x009896800000895d */ /* 0x002fea0003900000 */
[----:B------:R-:W1:Y:S02]  /*1b1f0*/  @!P0 SYNCS.PHASECHK.TRANS64 P0, [R16+URZ+0x33420], R3 ;  /* 0x03342003100085a7 */ /* 0x000e64000800007f */
[----:B-1----:R-:W-:Y:S05]  /*1b200*/  @!P0 BRA `(.L_x_2598) ;  /* 0xfffffffc00f08947 */ /* 0x002fea000383ffff */
[----:B------:R-:W-:Y:S05]  /*1b210*/  BRA `(.L_x_2694) ;  /* 0xffffffac00e47947 */ /* 0x000fea000383ffff */
.L_x_2602:
[----:B0-----:R0:W1:Y:S02]  /*1b220*/  SYNCS.PHASECHK.TRANS64.TRYWAIT P0, [R4+URZ+0x33480], R27 ;  /* 0x0334801b040075a7 */ /* 0x001064000800017f */
[----:B-1----:R-:W-:Y:S05]  /*1b230*/  @!P0 NANOSLEEP.SYNCS 0x989680 ;  /* 0x009896800000895d */ /* 0x002fea0003900000 */
[----:B------:R-:W1:Y:S02]  /*1b240*/  @!P0 SYNCS.PHASECHK.TRANS64 P0, [R4+URZ+0x33480], R27 ;  /* 0x0334801b040085a7 */ /* 0x000e64000800007f */
[----:B-1----:R-:W-:Y:S05]  /*1b250*/  @!P0 BRA `(.L_x_2602) ;  /* 0xfffffffc00f08947 */ /* 0x002fea000383ffff */
[----:B------:R-:W-:Y:S05]  /*1b260*/  BRA `(.L_x_2695) ;  /* 0xffffffb400107947 */ /* 0x000fea000383ffff */
.L_x_2603:
        /* <DEDUP_REMOVED lines=8> */
.L_x_2697:
[----:B------:R-:W-:Y:S05]  /*1b2f0*/  BSYNC B0 ;  /* 0x0000000000007941 */ /* 0x000fea0003800000 */
.L_x_2696:
        /* <DEDUP_REMOVED lines=8> */
.L_x_2698:
[----:B------:R-:W-:Y:S02]  /*1b380*/  IMAD.MOV.U32 R13, RZ, RZ, R22 ;  /* 0x000000ffff0d7224 */ /* 0x000fe400078e0016 */
[----:B------:R-:W-:Y:S02]  /*1b390*/  IMAD.MOV.U32 R12, RZ, RZ, 0x1 ;  /* 0x00000001ff0c7424 */ /* 0x000fe400078e00ff */
[----:B------:R-:W-:-:S07]  /*1b3a0*/  IMAD.MOV.U32 R2, RZ, RZ, R14 ;  /* 0x000000ffff027224 */ /* 0x000fce00078e000e */
[----:B------:R-:W-:Y:S05]  /*1b3b0*/  WARPSYNC.COLLECTIVE R15, `(.L_x_2699) ;  /* 0x000000000f087348 */ /* 0x000fea0003c00000 */
[----:B------:R0:W1:Y:S02]  /*1b3c0*/  SHFL.IDX P6, R14, R13, R12, R11 ;  /* 0x0000000c0d0e7389 */ /* 0x00006400000c000b */
[----:B01----:R-:W-:Y:S01]  /*1b3d0*/  ENDCOLLECTIVE ;  /* 0x000000000000791b */ /* 0x003fe20003800000 */
.L_x_2699:
        /* <DEDUP_REMOVED lines=14> */
.L_x_2700:
[----:B------:R-:W-:Y:S02]  /*1b4c0*/  IMAD.MOV.U32 R13, RZ, RZ, R22 ;  /* 0x000000ffff0d7224 */ /* 0x000fe400078e0016 */
[----:B------:R-:W-:Y:S02]  /*1b4d0*/  IMAD.MOV.U32 R12, RZ, RZ, 0x2 ;  /* 0x00000002ff0c7424 */ /* 0x000fe400078e00ff */
[----:B------:R-:W-:-:S07]  /*1b4e0*/  IMAD.MOV.U32 R2, RZ, RZ, R14 ;  /* 0x000000ffff027224 */ /* 0x000fce00078e000e */
[----:B------:R-:W-:Y:S05]  /*1b4f0*/  WARPSYNC.COLLECTIVE R15, `(.L_x_2701) ;  /* 0x000000000f087348 */ /* 0x000fea0003c00000 */
[----:B------:R0:W1:Y:S02]  /*1b500*/  SHFL.IDX P6, R14, R13, R12, R11 ;  /* 0x0000000c0d0e7389 */ /* 0x00006400000c000b */
[----:B01----:R-:W-:Y:S01]  /*1b510*/  ENDCOLLECTIVE ;  /* 0x000000000000791b */ /* 0x003fe20003800000 */
.L_x_2701:
        /* <DEDUP_REMOVED lines=13> */
.L_x_2702:
[----:B------:R-:W-:Y:S02]  /*1b5f0*/  IMAD.MOV.U32 R13, RZ, RZ, R22 ;  /* 0x000000ffff0d7224 */ /* 0x000fe400078e0016 */
[----:B------:R-:W-:Y:S02]  /*1b600*/  IMAD.MOV.U32 R12, RZ, RZ, 0x3 ;  /* 0x00000003ff0c7424 */ /* 0x000fe400078e00ff */
[----:B------:R-:W-:-:S07]  /*1b610*/  IMAD.MOV.U32 R2, RZ, RZ, R14 ;  /* 0x000000ffff027224 */ /* 0x000fce00078e000e */
[----:B------:R-:W-:Y:S05]  /*1b620*/  WARPSYNC.COLLECTIVE R15, `(.L_x_2703) ;  /* 0x000000000f087348 */ /* 0x000fea0003c00000 */
[----:B------:R0:W1:Y:S02]  /*1b630*/  SHFL.IDX P6, R14, R13, R12, R11 ;  /* 0x0000000c0d0e7389 */ /* 0x00006400000c000b */
[----:B01----:R-:W-:Y:S01]  /*1b640*/  ENDCOLLECTIVE ;  /* 0x000000000000791b */ /* 0x003fe20003800000 */
.L_x_2703:
        /* <DEDUP_REMOVED lines=13> */
.L_x_2704:
[----:B------:R-:W-:Y:S02]  /*1b720*/  IMAD.MOV.U32 R13, RZ, RZ, R23 ;  /* 0x000000ffff0d7224 */ /* 0x000fe400078e0017 */
[----:B------:R-:W-:Y:S02]  /*1b730*/  IMAD.MOV.U32 R12, RZ, RZ, RZ ;  /* 0x000000ffff0c7224 */ /* 0x000fe400078e00ff */
[----:B------:R-:W-:-:S07]  /*1b740*/  IMAD.MOV.U32 R2, RZ, RZ, R14 ;  /* 0x000000ffff027224 */ /* 0x000fce00078e000e */
[----:B------:R-:W-:Y:S05]  /*1b750*/  WARPSYNC.COLLECTIVE R15, `(.L_x_2705) ;  /* 0x000000000f087348 */ /* 0x000fea0003c00000 */
[----:B------:R0:W1:Y:S02]  /*1b760*/  SHFL.IDX P6, R14, R13, R12, R11 ;  /* 0x0000000c0d0e7389 */ /* 0x00006400000c000b */
[----:B01----:R-:W-:Y:S01]  /*1b770*/  ENDCOLLECTIVE ;  /* 0x000000000000791b */ /* 0x003fe20003800000 */
.L_x_2705:
        /* <DEDUP_REMOVED lines=13> */
.L_x_2706:
[----:B------:R-:W-:Y:S01]  /*1b850*/  IMAD.MOV.U32 R2, RZ, RZ, R14 ;  /* 0x000000ffff027224 */ /* 0x000fe200078e000e */
[----:B------:R-:W-:Y:S06]  /*1b860*/  BRA `(.L_x_2707) ;  /* 0xffffffb000b07947 */ /* 0x000fec000383ffff */
.L_x_2608:
[----:B----4-:R4:W0:Y:S02]  /*1b870*/  SYNCS.PHASECHK.TRANS64.TRYWAIT P0, [R4+URZ+0x33440], R27 ;  /* 0x0334401b040075a7 */ /* 0x010824000800017f */
[----:B0-----:R-:W-:Y:S05]  /*1b880*/  @!P0 NANOSLEEP.SYNCS 0x989680 ;  /* 0x009896800000895d */ /* 0x001fea0003900000 */
[----:B------:R-:W0:Y:S02]  /*1b890*/  @!P0 SYNCS.PHASECHK.TRANS64 P0, [R4+URZ+0x33440], R27 ;  /* 0x0334401b040085a7 */ /* 0x000e24000800007f */
[----:B0-----:R-:W-:Y:S05]  /*1b8a0*/  @!P0 BRA `(.L_x_2608) ;  /* 0xfffffffc00f08947 */ /* 0x001fea000383ffff */
[----:B------:R-:W-:Y:S05]  /*1b8b0*/  BRA `(.L_x_2708) ;  /* 0xffffffb400047947 */ /* 0x000fea000383ffff */
.L_x_2609:
        /* <DEDUP_REMOVED lines=8> */
.L_x_2710:
[----:B------:R-:W-:Y:S05]  /*1b940*/  BSYNC B0 ;  /* 0x0000000000007941 */ /* 0x000fea0003800000 */
.L_x_2709:
        /* <DEDUP_REMOVED lines=8> */
.L_x_2711:
[----:B------:R-:W-:Y:S02]  /*1b9d0*/  IMAD.MOV.U32 R13, RZ, RZ, R8 ;  /* 0x000000ffff0d7224 */ /* 0x000fe400078e0008 */
[----:B------:R-:W-:Y:S02]  /*1b9e0*/  IMAD.MOV.U32 R12, RZ, RZ, 0x1 ;  /* 0x00000001ff0c7424 */ /* 0x000fe400078e00ff */
[----:B------:R-:W-:-:S07]  /*1b9f0*/  IMAD.MOV.U32 R2, RZ, RZ, R14 ;  /* 0x000000ffff027224 */ /* 0x000fce00078e000e */
[----:B------:R-:W-:Y:S05]  /*1ba00*/  WARPSYNC.COLLECTIVE R15, `(.L_x_2712) ;  /* 0x000000000f087348 */ /* 0x000fea0003c00000 */
[----:B------:R0:W1:Y:S02]  /*1ba10*/  SHFL.IDX P6, R14, R13, R12, R11 ;  /* 0x0000000c0d0e7389 */ /* 0x00006400000c000b */
[----:B01----:R-:W-:Y:S01]  /*1ba20*/  ENDCOLLECTIVE ;  /* 0x000000000000791b */ /* 0x003fe20003800000 */
.L_x_2712:
        /* <DEDUP_REMOVED lines=13> */
.L_x_2713:
[----:B------:R-:W-:Y:S02]  /*1bb00*/  IMAD.MOV.U32 R13, RZ, RZ, R8 ;  /* 0x000000ffff0d7224 */ /* 0x000fe400078e0008 */
[----:B------:R-:W-:Y:S02]  /*1bb10*/  IMAD.MOV.U32 R12, RZ, RZ, 0x2 ;  /* 0x00000002ff0c7424 */ /* 0x000fe400078e00ff */
[----:B------:R-:W-:-:S07]  /*1bb20*/  IMAD.MOV.U32 R2, RZ, RZ, R14 ;  /* 0x000000ffff027224 */ /* 0x000fce00078e000e */
[----:B------:R-:W-:Y:S05]  /*1bb30*/  WARPSYNC.COLLECTIVE R15, `(.L_x_2714) ;  /* 0x000000000f087348 */ /* 0x000fea0003c00000 */
[----:B------:R0:W1:Y:S02]  /*1bb40*/  SHFL.IDX P6, R14, R13, R12, R11 ;  /* 0x0000000c0d0e7389 */ /* 0x00006400000c000b */
[----:B01----:R-:W-:Y:S01]  /*1bb50*/  ENDCOLLECTIVE ;  /* 0x000000000000791b */ /* 0x003fe20003800000 */
.L_x_2714:
        /* <DEDUP_REMOVED lines=13> */
.L_x_2715:
[----:B------:R-:W-:Y:S02]  /*1bc30*/  IMAD.MOV.U32 R13, RZ, RZ, R8 ;  /* 0x000000ffff0d7224 */ /* 0x000fe400078e0008 */
[----:B------:R-:W-:Y:S02]  /*1bc40*/  IMAD.MOV.U32 R12, RZ, RZ, 0x3 ;  /* 0x00000003ff0c7424 */ /* 0x000fe400078e00ff */
[----:B------:R-:W-:-:S07]  /*1bc50*/  IMAD.MOV.U32 R2, RZ, RZ, R14 ;  /* 0x000000ffff027224 */ /* 0x000fce00078e000e */
[----:B------:R-:W-:Y:S05]  /*1bc60*/  WARPSYNC.COLLECTIVE R15, `(.L_x_2716) ;  /* 0x000000000f087348 */ /* 0x000fea0003c00000 */
[----:B------:R0:W1:Y:S02]  /*1bc70*/  SHFL.IDX P6, R14, R13, R12, R11 ;  /* 0x0000000c0d0e7389 */ /* 0x00006400000c000b */
[----:B01----:R-:W-:Y:S01]  /*1bc80*/  ENDCOLLECTIVE ;  /* 0x000000000000791b */ /* 0x003fe20003800000 */
.L_x_2716:
        /* <DEDUP_REMOVED lines=13> */
.L_x_2717:
[----:B------:R-:W-:Y:S02]  /*1bd60*/  IMAD.MOV.U32 R13, RZ, RZ, R7 ;  /* 0x000000ffff0d7224 */ /* 0x000fe400078e0007 */
[----:B------:R-:W-:Y:S02]  /*1bd70*/  IMAD.MOV.U32 R12, RZ, RZ, RZ ;  /* 0x000000ffff0c7224 */ /* 0x000fe400078e00ff */
[----:B------:R-:W-:-:S07]  /*1bd80*/  IMAD.MOV.U32 R2, RZ, RZ, R14 ;  /* 0x000000ffff027224 */ /* 0x000fce00078e000e */
[----:B------:R-:W-:Y:S05]  /*1bd90*/  WARPSYNC.COLLECTIVE R15, `(.L_x_2718) ;  /* 0x000000000f087348 */ /* 0x000fea0003c00000 */
[----:B------:R0:W1:Y:S02]  /*1bda0*/  SHFL.IDX P6, R14, R13, R12, R11 ;  /* 0x0000000c0d0e7389 */ /* 0x00006400000c000b */
[----:B01----:R-:W-:Y:S01]  /*1bdb0*/  ENDCOLLECTIVE ;  /* 0x000000000000791b */ /* 0x003fe20003800000 */
.L_x_2718:
        /* <DEDUP_REMOVED lines=13> */
.L_x_2719:
[----:B------:R-:W-:Y:S05]  /*1be90*/  BRA `(.L_x_2720) ;  /* 0xffffffb0009c7947 */ /* 0x000fea000383ffff */
.L_x_2614:
[----:B--2---:R2:W0:Y:S02]  /*1bea0*/  SYNCS.PHASECHK.TRANS64.TRYWAIT P1, [R0+URZ+0x33470], R3 ;  /* 0x03347003000075a7 */ /* 0x004424000802017f */
[----:B0-----:R-:W-:Y:S05]  /*1beb0*/  @!P1 NANOSLEEP.SYNCS 0x989680 ;  /* 0x009896800000995d */ /* 0x001fea0003900000 */
[----:B------:R-:W0:Y:S02]  /*1bec0*/  @!P1 SYNCS.PHASECHK.TRANS64 P1, [R0+URZ+0x33470], R3 ;  /* 0x03347003000095a7 */ /* 0x000e24000802007f */
[----:B0-----:R-:W-:Y:S05]  /*1bed0*/  @!P1 BRA `(.L_x_2614) ;  /* 0xfffffffc00f09947 */ /* 0x001fea000383ffff */
[----:B------:R-:W-:Y:S05]  /*1bee0*/  BRA `(.L_x_2721) ;  /* 0xffffffb400047947 */ /* 0x000fea000383ffff */
.L_x_2616:
[----:B--2---:R2:W0:Y:S02]  /*1bef0*/  SYNCS.PHASECHK.TRANS64.TRYWAIT P1, [R0+URZ+0x33460], R5 ;  /* 0x03346005000075a7 */ /* 0x004424000802017f */
[----:B0-----:R-:W-:Y:S05]  /*1bf00*/  @!P1 NANOSLEEP.SYNCS 0x989680 ;  /* 0x009896800000995d */ /* 0x001fea0003900000 */
[----:B------:R-:W0:Y:S02]  /*1bf10*/  @!P1 SYNCS.PHASECHK.TRANS64 P1, [R0+URZ+0x33460], R5 ;  /* 0x03346005000095a7 */ /* 0x000e24000802007f */
[----:B0-----:R-:W-:Y:S05]  /*1bf20*/  @!P1 BRA `(.L_x_2616) ;  /* 0xfffffffc00f09947 */ /* 0x001fea000383ffff */
[----:B------:R-:W-:Y:S05]  /*1bf30*/  BRA `(.L_x_2722) ;  /* 0xffffffb400107947 */ /* 0x000fea000383ffff */
.L_x_2624:
[----:B0-----:R0:W3:Y:S02]  /*1bf40*/  SYNCS.PHASECHK.TRANS64.TRYWAIT P1, [R3+URZ+0x33470], R0 ;  /* 0x03347000030075a7 */ /* 0x0010e4000802017f */
[----:B---3--:R-:W-:Y:S05]  /*1bf50*/  @!P1 NANOSLEEP.SYNCS 0x989680 ;  /* 0x009896800000995d */ /* 0x008fea0003900000 */
[----:B------:R-:W3:Y:S02]  /*1bf60*/  @!P1 SYNCS.PHASECHK.TRANS64 P1, [R3+URZ+0x33470], R0 ;  /* 0x03347000030095a7 */ /* 0x000ee4000802007f */
[----:B---3--:R-:W-:Y:S05]  /*1bf70*/  @!P1 BRA `(.L_x_2624) ;  /* 0xfffffffc00f09947 */ /* 0x008fea000383ffff */
[----:B------:R-:W-:Y:S05]  /*1bf80*/  BRA `(.L_x_2723) ;  /* 0xffffffbc00407947 */ /* 0x000fea000383ffff */
.L_x_2626:
[----:B0-----:R0:W3:Y:S02]  /*1bf90*/  SYNCS.PHASECHK.TRANS64.TRYWAIT P1, [R3+URZ+0x33460], R0 ;  /* 0x03346000030075a7 */ /* 0x0010e4000802017f */
[----:B---3--:R-:W-:Y:S05]  /*1bfa0*/  @!P1 NANOSLEEP.SYNCS 0x989680 ;  /* 0x009896800000995d */ /* 0x008fea0003900000 */
[----:B------:R-:W3:Y:S02]  /*1bfb0*/  @!P1 SYNCS.PHASECHK.TRANS64 P1, [R3+URZ+0x33460], R0 ;  /* 0x03346000030095a7 */ /* 0x000ee4000802007f */
[----:B---3--:R-:W-:Y:S05]  /*1bfc0*/  @!P1 BRA `(.L_x_2626) ;  /* 0xfffffffc00f09947 */ /* 0x008fea000383ffff */
[----:B------:R-:W-:Y:S05]  /*1bfd0*/  BRA `(.L_x_2724) ;  /* 0xffffffbc00487947 */ /* 0x000fea000383ffff */
.L_x_2640:
[----:B0-----:R0:W1:Y:S02]  /*1bfe0*/  SYNCS.PHASECHK.TRANS64.TRYWAIT P0, [R5+URZ+0x33420], R0 ;  /* 0x03342000050075a7 */ /* 0x001064000800017f */
[----:B-1----:R-:W-:Y:S05]  /*1bff0*/  @!P0 NANOSLEEP.SYNCS 0x989680 ;  /* 0x009896800000895d */ /* 0x002fea0003900000 */
[----:B------:R-:W1:Y:S02]  /*1c000*/  @!P0 SYNCS.PHASECHK.TRANS64 P0, [R5+URZ+0x33420], R0 ;  /* 0x03342000050085a7 */ /* 0x000e64000800007f */
[----:B-1----:R-:W-:Y:S05]  /*1c010*/  @!P0 BRA `(.L_x_2640) ;  /* 0xfffffffc00f08947 */ /* 0x002fea000383ffff */
[----:B------:R-:W-:Y:S05]  /*1c020*/  BRA `(.L_x_2725) ;  /* 0xffffffd400747947 */ /* 0x000fea000383ffff */
.L_x_2641:
        /* <DEDUP_REMOVED lines=8> */
[----:B0-2---:R-:W-:Y:S05]  /*1c0b0*/  WARPSYNC.COLLECTIVE R15, `(.L_x_2727) ;  /* 0x000000000f087348 */ /* 0x005fea0003c00000 */
[----:B--2---:R1:W2:Y:S02]  /*1c0c0*/  SHFL.IDX P6, R14, R13, R12, R11 ;  /* 0x0000000c0d0e7389 */ /* 0x0042a400000c000b */
[----:B012---:R-:W-:Y:S01]  /*1c0d0*/  ENDCOLLECTIVE ;  /* 0x000000000000791b */ /* 0x007fe20003800000 */
.L_x_2727:
[----:B------:R-:W-:Y:S05]  /*1c0e0*/  BSYNC B0 ;  /* 0x0000000000007941 */ /* 0x000fea0003800000 */
.L_x_2726:
[----:B------:R-:W-:Y:S05]  /*1c0f0*/  BRA `(.L_x_2728) ;  /* 0xffffffd4005c7947 */ /* 0x000fea000383ffff */
.L_x_2644:
[----:B------:R-:W-:Y:S01]  /*1c100*/  BSSY B1, `(.L_x_2729) ;  /* 0x0000006000017945 */ /* 0x000fe20003800000 */
[----:B------:R-:W-:-:S07]  /*1c110*/  IMAD.MOV.U32 R15, RZ, RZ, -0x1 ;  /* 0xffffffffff0f7424 */ /* 0x000fce00078e00ff */
[----:B0-----:R-:W-:Y:S05]  /*1c120*/  WARPSYNC.COLLECTIVE R15, `(.L_x_2730) ;  /* 0x000000000f0c7348 */ /* 0x001fea0003c00000 */
[----:B------:R-:W-:Y:S02]  /*1c130*/  ELECT P6, UR62, PT ;  /* 0x00000000003e782f */ /* 0x000fe400038c0000 */
[----:B------:R-:W-:Y:S01]  /*1c140*/  MOV R14, UR62 ;  /* 0x0000003e000e7c02 */ /* 0x000fe20008000f00 */
[----:B0-----:R-:W-:Y:S10]  /*1c150*/  ENDCOLLECTIVE ;  /* 0x000000000000791b */ /* 0x001ff40003800000 */
.L_x_2730:
[----:B------:R-:W-:Y:S05]  /*1c160*/  BSYNC B1 ;  /* 0x0000000000017941 */ /* 0x000fea0003800000 */
.L_x_2729:
[----:B------:R-:W-:Y:S05]  /*1c170*/  BRA `(.L_x_2731) ;  /* 0xffffffd400547947 */ /* 0x000fea000383ffff */
.L_x_2646:
[----:B0-----:R0:W1:Y:S02]  /*1c180*/  SYNCS.PHASECHK.TRANS64.TRYWAIT P1, [R3+URZ+0x33440], R2 ;  /* 0x03344002030075a7 */ /* 0x001064000802017f */
[----:B-1----:R-:W-:Y:S05]  /*1c190*/  @!P1 NANOSLEEP.SYNCS 0x989680 ;  /* 0x009896800000995d */ /* 0x002fea0003900000 */
[----:B------:R-:W1:Y:S02]  /*1c1a0*/  @!P1 SYNCS.PHASECHK.TRANS64 P1, [R3+URZ+0x33440], R2 ;  /* 0x03344002030095a7 */ /* 0x000e64000802007f */
[----:B-1----:R-:W-:Y:S05]  /*1c1b0*/  @!P1 BRA `(.L_x_2646) ;  /* 0xfffffffc00f09947 */ /* 0x002fea000383ffff */
[----:B------:R-:W-:Y:S05]  /*1c1c0*/  BRA `(.L_x_2732) ;  /* 0xffffffd4007c7947 */ /* 0x000fea000383ffff */
.L_x_2648:
[----:B-1----:R1:W2:Y:S02]  /*1c1d0*/  SYNCS.PHASECHK.TRANS64.TRYWAIT P1, [R5+URZ+0x33440], R0 ;  /* 0x03344000050075a7 */ /* 0x0022a4000802017f */
[----:B--2---:R-:W-:Y:S05]  /*1c1e0*/  @!P1 NANOSLEEP.SYNCS 0x989680 ;  /* 0x009896800000995d */ /* 0x004fea0003900000 */
[----:B------:R-:W2:Y:S02]  /*1c1f0*/  @!P1 SYNCS.PHASECHK.TRANS64 P1, [R5+URZ+0x33440], R0 ;  /* 0x03344000050095a7 */ /* 0x000ea4000802007f */
[----:B--2---:R-:W-:Y:S05]  /*1c200*/  @!P1 BRA `(.L_x_2648) ;  /* 0xfffffffc00f09947 */ /* 0x004fea000383ffff */
[----:B------:R-:W-:Y:S05]  /*1c210*/  BRA `(.L_x_2733) ;  /* 0xffffffd400887947 */ /* 0x000fea000383ffff */
.L_x_2650:
[----:B--2---:R2:W3:Y:S02]  /*1c220*/  SYNCS.PHASECHK.TRANS64.TRYWAIT P1, [R3+URZ+0x33460], R2 ;  /* 0x03346002030075a7 */ /* 0x0044e4000802017f */
[----:B---3--:R-:W-:Y:S05]  /*1c230*/  @!P1 NANOSLEEP.SYNCS 0x989680 ;  /* 0x009896800000995d */ /* 0x008fea0003900000 */
[----:B------:R-:W3:Y:S02]  /*1c240*/  @!P1 SYNCS.PHASECHK.TRANS64 P1, [R3+URZ+0x33460], R2 ;  /* 0x03346002030095a7 */ /* 0x000ee4000802007f */
[----:B---3--:R-:W-:Y:S05]  /*1c250*/  @!P1 BRA `(.L_x_2650) ;  /* 0xfffffffc00f09947 */ /* 0x008fea000383ffff */
[----:B------:R-:W-:Y:S05]  /*1c260*/  BRA `(.L_x_2734) ;  /* 0xffffffd400847947 */ /* 0x000fea000383ffff */
.L_x_2652:
[----:B---3--:R3:W4:Y:S02]  /*1c270*/  SYNCS.PHASECHK.TRANS64.TRYWAIT P1, [R5+URZ+0x33460], R0 ;  /* 0x03346000050075a7 */ /* 0x008724000802017f */
[----:B----4-:R-:W-:Y:S05]  /*1c280*/  @!P1 NANOSLEEP.SYNCS 0x989680 ;  /* 0x009896800000995d */ /* 0x010fea0003900000 */
[----:B------:R-:W4:Y:S02]  /*1c290*/  @!P1 SYNCS.PHASECHK.TRANS64 P1, [R5+URZ+0x33460], R0 ;  /* 0x03346000050095a7 */ /* 0x000f24000802007f */
[----:B----4-:R-:W-:Y:S05]  /*1c2a0*/  @!P1 BRA `(.L_x_2652) ;  /* 0xfffffffc00f09947 */ /* 0x010fea000383ffff */
[----:B------:R-:W-:Y:S05]  /*1c2b0*/  BRA `(.L_x_2735) ;  /* 0xffffffd400807947 */ /* 0x000fea000383ffff */
.L_x_2654:
[----:B----4-:R4:W0:Y:S02]  /*1c2c0*/  SYNCS.PHASECHK.TRANS64.TRYWAIT P1, [R3+URZ+0x33480], R2 ;  /* 0x03348002030075a7 */ /* 0x010824000802017f */
[----:B0-----:R-:W-:Y:S05]  /*1c2d0*/  @!P1 NANOSLEEP.SYNCS 0x989680 ;  /* 0x009896800000995d */ /* 0x001fea0003900000 */
[----:B------:R-:W0:Y:S02]  /*1c2e0*/  @!P1 SYNCS.PHASECHK.TRANS64 P1, [R3+URZ+0x33480], R2 ;  /* 0x03348002030095a7 */ /* 0x000e24000802007f */
[----:B0-----:R-:W-:Y:S05]  /*1c2f0*/  @!P1 BRA `(.L_x_2654) ;  /* 0xfffffffc00f09947 */ /* 0x001fea000383ffff */
[----:B------:R-:W-:Y:S05]  /*1c300*/  BRA `(.L_x_2736) ;  /* 0xffffffd4007c7947 */ /* 0x000fea000383ffff */
.L_x_2737:
        /* <DEDUP_REMOVED lines=15> */
.L_x_3425:


//--------------------- .text._ZN7cutlass13device_kernelIN5flash11enable_sm90INS1_16FlashAttnFwdSm90INS1_25CollectiveMainloopFwdSm90ILi2EN4cute5tupleIJNS5_1CILi1EEES8_S8_EEENS6_IJNS7_ILi128EEENS7_ILi160EEENS7_ILi192EEEEEELi192ENS_12float_e4m3_tEfNS_4arch4Sm90ELb1ELb0ELb0ELb1ELb1ELb1ELb0ELb1ELb1ELb1ELb1ELb0EEENS1_21CollectiveEpilogueFwdINS6_IJSA_SC_SB_EEES9_NS_10bfloat16_tESG_Li256ELb1ELb1ELb1ELb1EEENS1_36VarlenDynamicPersistentTileSchedulerILi128ELi160ELi256ELi128ELb1ELb1ELb1ELb1ELb1ELb1EEEEEEEEEvNT_6ParamsE --------------------------
	.section	.text._ZN7cutlass13device_kernelIN5flash11enable_sm90INS1_16FlashAttnFwdSm90INS1_25CollectiveMainloopFwdSm90ILi2EN4cute5tupleIJNS5_1CILi1EEES8_S8_EEENS6_IJNS7_ILi128EEENS7_ILi160EEENS7_ILi192EEEEEELi192ENS_12float_e4m3_tEfNS_4arch4Sm90ELb1ELb0ELb0ELb1ELb1ELb1ELb0ELb1ELb1ELb1ELb1ELb0EEENS1_21CollectiveEpilogueFwdINS6_IJSA_SC_SB_EEES9_NS_10bfloat16_tESG_Li256ELb1ELb1ELb1ELb1EEENS1_36VarlenDynamicPersistentTileSchedulerILi128ELi160ELi256ELi128ELb1ELb1ELb1ELb1ELb1ELb1EEEEEEEEEvNT_6ParamsE,"ax",@progbits
	.align	128
.text._ZN7cutlass13device_kernelIN5flash11enable_sm90INS1_16FlashAttnFwdSm90INS1_25CollectiveMainloopFwdSm90ILi2EN4cute5tupleIJNS5_1CILi1EEES8_S8_EEENS6_IJNS7_ILi128EEENS7_ILi160EEENS7_ILi192EEEEEELi192ENS_12float_e4m3_tEfNS_4arch4Sm90ELb1ELb0ELb0ELb1ELb1ELb1ELb0ELb1ELb1ELb1ELb1ELb0EEENS1_21CollectiveEpilogueFwdINS6_IJSA_SC_SB_EEES9_NS_10bfloat16_tESG_Li256ELb1ELb1ELb1ELb1EEENS1_36VarlenDynamicPersistentTileSchedulerILi128ELi160ELi256ELi128ELb1ELb1ELb1ELb1ELb1ELb1EEEEEEEEEvNT_6ParamsE:
        .type           _ZN7cutlass13device_kernelIN5flash11enable_sm90INS1_16FlashAttnFwdSm90INS1_25CollectiveMainloopFwdSm90ILi2EN4cute5tupleIJNS5_1CILi1EEES8_S8_EEENS6_IJNS7_ILi128EEENS7_ILi160EEENS7_ILi192EEEEEELi192ENS_12float_e4m3_tEfNS_4arch4Sm90ELb1ELb0ELb0ELb1ELb1ELb1ELb0ELb1ELb1ELb1ELb1ELb0EEENS1_21CollectiveEpilogueFwdINS6_IJSA_SC_SB_EEES9_NS_10bfloat16_tESG_Li256ELb1ELb1ELb1ELb1EEENS1_36VarlenDynamicPersistentTileSchedulerILi128ELi160ELi256ELi128ELb1ELb1ELb1ELb1ELb1ELb1EEEEEEEEEvNT_6ParamsE,@function
        .size           _ZN7cutlass13device_kernelIN5flash11enable_sm90INS1_16FlashAttnFwdSm90INS1_25CollectiveMainloopFwdSm90ILi2EN4cute5tupleIJNS5_1CILi1EEES8_S8_EEENS6_IJNS7_ILi128EEENS7_ILi160EEENS7_ILi192EEEEEELi192ENS_12float_e4m3_tEfNS_4arch4Sm90ELb1ELb0ELb0ELb1ELb1ELb1ELb0ELb1ELb1ELb1ELb1ELb0EEENS1_21CollectiveEpilogueFwdINS6_IJSA_SC_SB_EEES9_NS_10bfloat16_tESG_Li256ELb1ELb1ELb1ELb1EEENS1_36VarlenDynamicPersistentTileSchedulerILi128ELi160ELi256ELi128ELb1ELb1ELb1ELb1ELb1ELb1EEEEEEEEEvNT_6ParamsE,(.L_x_3426 - _ZN7cutlass13device_kernelIN5flash11enable_sm90INS1_16FlashAttnFwdSm90INS1_25CollectiveMainloopFwdSm90ILi2EN4cute5tupleIJNS5_1CILi1EEES8_S8_EEENS6_IJNS7_ILi128EEENS7_ILi160EEENS7_ILi192EEEEEELi192ENS_12float_e4m3_tEfNS_4arch4Sm90ELb1ELb0ELb0ELb1ELb1ELb1ELb0ELb1ELb1ELb1ELb1ELb0EEENS1_21CollectiveEpilogueFwdINS6_IJSA_SC_SB_EEES9_NS_10bfloat16_tESG_Li256ELb1ELb1ELb1ELb1EEENS1_36VarlenDynamicPersistentTileSchedulerILi128ELi160ELi256ELi128ELb1ELb1ELb1ELb1ELb1ELb1EEEEEEEEEvNT_6ParamsE)
        .other          _ZN7cutlass13device_kernelIN5flash11enable_sm90INS1_16FlashAttnFwdSm90INS1_25CollectiveMainloopFwdSm90ILi2EN4cute5tupleIJNS5_1CILi1EEES8_S8_EEENS6_IJNS7_ILi128EEENS7_ILi160EEENS7_ILi192EEEEEELi192ENS_12float_e4m3_tEfNS_4arch4Sm90ELb1ELb0ELb0ELb1ELb1ELb1ELb0ELb1ELb1ELb1ELb1ELb0EEENS1_21CollectiveEpilogueFwdINS6_IJSA_SC_SB_EEES9_NS_10bfloat16_tESG_Li256ELb1ELb1ELb1ELb1EEENS1_36VarlenDynamicPersistentTileSchedulerILi128ELi160ELi256ELi128ELb1ELb1ELb1ELb1ELb1ELb1EEEEEEEEEvNT_6ParamsE,@"STO_CUDA_ENTRY STV_DEFAULT"
_ZN7cutlass13device_kernelIN5flash11enable_sm90INS1_16FlashAttnFwdSm90INS1_25CollectiveMainloopFwdSm90ILi2EN4cute5tupleIJNS5_1CILi1EEES8_S8_EEENS6_IJNS7_ILi128EEENS7_ILi160EEENS7_ILi192EEEEEELi192ENS_12float_e4m3_tEfNS_4arch4Sm90ELb1ELb0ELb0ELb1ELb1ELb1ELb0ELb1ELb1ELb1ELb1ELb0EEENS1_21CollectiveEpilogueFwdINS6_IJSA_SC_SB_EEES9_NS_10bfloat16_tESG_Li256ELb1ELb1ELb1ELb1EEENS1_36VarlenDynamicPersistentTileSchedulerILi128ELi160ELi256ELi128ELb1ELb1ELb1ELb1ELb1ELb1EEEEEEEEEvNT_6ParamsE:
        /* <DEDUP_REMOVED lines=18> */
.L_x_2739:
[----:B------:R-:W-:Y:S05]  /*0120*/  BSYNC B0 ;  /* 0x0000000000007941 */ /* 0x000fea0003800000 */
.L_x_2738:
        /* <DEDUP_REMOVED lines=41> */
.L_x_2740:
        /* <DEDUP_REMOVED lines=22> */
.L_x_2741:
        /* <DEDUP_REMOVED lines=18> */
.L_x_2742:
        /* <DEDUP_REMOVED lines=22> */
.L_x_2743:
        /* <DEDUP_REMOVED lines=23> */
.L_x_2744:
        /* <DEDUP_REMOVED lines=8> */
.L_x_2747:
        /* <DEDUP_REMOVED lines=26> */
[----:B------:R-:W-:-:S09]  /*0b30*/  UMOV UR37, URZ ;  /* 0x0000003f00257c82 */ /* 0x000fd20008000000 */
        /* <DEDUP_REMOVED lines=16> */
[----:B------:R-:W-:Y:S01]  /*0c40*/  IMAD.IADD R11, R0, 0x1, -R11 ;  /* 0x00000001000b7824 */ /* 0x000fe200078e0a0b */
[----:B------:R-:W-:Y:S01]  /*0c50*/  LOP3.LUT R8, R8, 0xfffffc00, RZ, 0xc0, !PT ;  /* 0xfffffc0008087812 */ /* 0x000fe200078ec0ff */
[----:B------:R-:W-:Y:S01]  /*0c60*/  IMAD.IADD R20, R0, 0x1, -R9 ;  /* 0x0000000100147824 */ /* 0x000fe200078e0a09 */
[--C-:B------:R-:W-:Y:S01]  /*0c70*/  SHF.R.S32.HI R0, RZ, 0x2, R5.reuse ;  /* 0x00000002ff007819 */ /* 0x100fe20000011405 */
[----:B------:R-:W-:Y:S01]  /*0c80*/  VIADD R13, R10, 0x80 ;  /* 0x000000800a0d7836 */ /* 0x000fe20000000000 */
[----:B------:R-:W-:Y:S01]  /*0c90*/  SHF.R.S32.HI R5, RZ, 0x1f, R5 ;  /* 0x0000001fff057819 */ /* 0x000fe20000011405 */
[----:B------:R-:W-:Y:S01]  /*0ca0*/  IMAD.SHL.U32 R226, R16, 0x8, RZ ;  /* 0x0000000810e27824 */ /* 0x000fe200078e00ff */
[----:B------:R-:W-:Y:S01]  /*0cb0*/  LEA.HI R4, R4, R10, RZ, 0x1 ;  /* 0x0000000a04047211 */ /* 0x000fe200078f08ff */
[----:B------:R-:W-:Y:S01]  /*0cc0*/  STL [R1+0xd4], R20 ;  /* 0x0000d41401007387 */ /* 0x000fe20000100800 */
[----:B------:R-:W-:Y:S01]  /*0cd0*/  LEA R9, R7, R8, 0x6 ;  /* 0x0000000807097211 */ /* 0x000fe200078e30ff */
        /* <DEDUP_REMOVED lines=12> */
[----:B------:R-:W-:Y:S01]  /*0da0*/  IMAD.IADD R5, R0, 0x1, -R5 ;  /* 0x0000000100057824 */ /* 0x000fe200078e0a05 */
[----:B------:R-:W-:Y:S01]  /*0db0*/  LOP3.LUT R6, R6, 0x1ffffffe, RZ, 0xc0, !PT ;  /* 0x1ffffffe06067812 */ /* 0x000fe200078ec0ff */
[----:B------:R-:W-:Y:S01]  /*0dc0*/  IMAD R12, R7, 0x8, R4 ;  /* 0x00000008070c7824 */ /* 0x000fe200078e0204 */
[----:B------:R-:W-:Y:S01]  /*0dd0*/  SHF.R.S32.HI R0, RZ, 0x1f, R20 ;  /* 0x0000001fff007819 */ /* 0x000fe20000011414 */
[----:B------:R-:W-:Y:S01]  /*0de0*/  IMAD.IADD R2, R3, 0x1, -R2 ;  /* 0x0000000103027824 */ /* 0x000fe200078e0a02 */
[----:B------:R-:W-:Y:S01]  /*0df0*/  SHF.R.S32.HI R4, RZ, 0x1f, R13 ;  /* 0x0000001fff047819 */ /* 0x000fe2000001140d */
[----:B------:R-:W-:Y:S01]  /*0e00*/  IMAD.IADD R6, R7, 0x1, -R6 ;  /* 0x0000000107067824 */ /* 0x000fe200078e0a06 */
[----:B------:R-:W-:Y:S01]  /*0e10*/  LEA.HI R3, R0, R20, RZ, 0x2 ;  /* 0x0000001400037211 */ /* 0x000fe200078f10ff */
[----:B------:R-:W-:Y:S01]  /*0e20*/  IMAD.SHL.U32 R5, R5, 0x80, RZ ;  /* 0x0000008005057824 */ /* 0x000fe200078e00ff */
[----:B------:R-:W-:Y:S01]  /*0e30*/  LEA.HI R10, R4, R13, RZ, 0x3 ;  /* 0x0000000d040a7211 */ /* 0x000fe200078f18ff */
[----:B------:R-:W-:Y:S01]  /*0e40*/  IMAD R6, R6, 0x8, R9 ;  /* 0x0000000806067824 */ /* 0x000fe200078e0209 */
[----:B------:R-:W-:-:S02]  /*0e50*/  SHF.R.S32.HI R4, RZ, 0x2, R3 ;  /* 0x00000002ff047819 */ /* 0x000fc40000011403 */
[----:B------:R-:W-:Y:S01]  /*0e60*/  SHF.R.S32.HI R7, RZ, 0x1f, R3 ;  /* 0x0000001fff077819 */ /* 0x000fe20000011403 */
[----:B------:R-:W-:Y:S01]  /*0e70*/  IMAD.SHL.U32 R10, R10, 0x40, RZ ;  /* 0x000000400a0a7824 */ /* 0x000fe200078e00ff */
[----:B------:R-:W-:Y:S01]  /*0e80*/  LEA.HI R8, R13, R13, RZ, 0x1 ;  /* 0x0000000d0d087211 */ /* 0x000fe200078f08ff */
[----:B------:R0:W-:Y:S01]  /*0e90*/  STL [R1+0x144], R6 ;  /* 0x0001440601007387 */ /* 0x0001e20000100800 */
[----:B------:R-:W-:Y:S02]  /*0ea0*/  LEA.HI R7, R7, R4, RZ, 0x3 ;  /* 0x0000000407077211 */ /* 0x000fe400078f18ff */
[----:B------:R-:W-:Y:S02]  /*0eb0*/  LOP3.LUT R9, R8, 0x3fffffe, RZ, 0xc0, !PT ;  /* 0x03fffffe08097812 */ /* 0x000fe400078ec0ff */
[----:B------:R-:W-:Y:S02]  /*0ec0*/  LOP3.LUT R7, R7, 0xfffffff8, RZ, 0xc0, !PT ;  /* 0xfffffff807077812 */ /* 0x000fe400078ec0ff */
[----:B------:R-:W-:-:S02]  /*0ed0*/  LEA.HI R0, R0, R20, RZ, 0x5 ;  /* 0x0000001400007211 */ /* 0x000fc400078f28ff */
[----:B------:R-:W-:Y:S01]  /*0ee0*/  IADD3 R9, R13, -R9, RZ ;  /* 0x800000090d097210 */ /* 0x000fe20007ffe0ff */
[----:B------:R-:W-:Y:S01]  /*0ef0*/  VIADD R13, R226, 0x20 ;  /* 0x00000020e20d7836 */ /* 0x000fe20000000000 */
[----:B0-----:R-:W-:Y:S01]  /*0f00*/  LEA.HI R6, R11, R11, RZ, 0x1 ;  /* 0x0000000b0b067211 */ /* 0x001fe200078f08ff */
[----:B------:R-:W-:Y:S01]  /*0f10*/  IMAD.IADD R7, R4, 0x1, -R7 ;  /* 0x0000000104077824 */ /* 0x000fe200078e0a07 */
[----:B------:R-:W-:Y:S01]  /*0f20*/  LOP3.LUT R10, R10, 0xfffffe00, RZ, 0xc0, !PT ;  /* 0xfffffe000a0a7812 */ /* 0x000fe200078ec0ff */
[----:B------:R-:W-:Y:S01]  /*0f30*/  IMAD.IADD R223, R226, 0x1, R13 ;  /* 0x00000001e2df7824 */ /* 0x000fe200078e020d */
[----:B------:R-:W-:Y:S02]  /*0f40*/  LOP3.LUT R6, R6, 0x1ffffffe, RZ, 0xc0, !PT ;  /* 0x1ffffffe06067812 */ /* 0x000fe400078ec0ff */
[----:B------:R-:W-:Y:S01]  /*0f50*/  SHF.R.S32.HI R0, RZ, 0x5, R0 ;  /* 0x00000005ff007819 */ /* 0x000fe20000011400 */
[----:B------:R-:W-:Y:S01]  /*0f60*/  IMAD R9, R9, 0x40, R10 ;  /* 0x0000004009097824 */ /* 0x000fe200078e020a */
[----:B------:R-:W-:Y:S01]  /*0f70*/  LOP3.LUT R15, R5, 0x180, RZ, 0xc0, !PT ;  /* 0x00000180050f7812 */ /* 0x000fe200078ec0ff */
[----:B------:R-:W-:Y:S01]  /*0f80*/  IMAD.IADD R6, R11, 0x1, -R6 ;  /* 0x000000010b067824 */ /* 0x000fe200078e0a06 */
[----:B------:R-:W-:Y:S01]  /*0f90*/  SHF.L.U32 R39, R12, 0x6, RZ ;  /* 0x000000060c277819 */ /* 0x000fe200000006ff */
[----:B------:R-:W-:Y:S01]  /*0fa0*/  VIADD R11, R226, 0x40 ;  /* 0x00000040e20b7836 */ /* 0x000fe20000000000 */
[----:B------:R0:W-:Y:S01]  /*0fb0*/  STL [R1+0x40], R9 ;  /* 0x0000400901007387 */ /* 0x0001e20000100800 */
[----:B------:R-:W-:Y:S01]  /*0fc0*/  IMAD R7, R0, 0x10, R7 ;  /* 0x0000001000077824 */ /* 0x000fe200078e0207 */
[----:B------:R-:W-:Y:S01]  /*0fd0*/  SHF.R.U32.HI R14, RZ, 0x3, R15 ;  /* 0x00000003ff0e7819 */ /* 0x000fe2000001160f */
[C---:B------:R-:W-:Y:S01]  /*0fe0*/  IMAD.IADD R224, R226.reuse, 0x1, R11 ;  /* 0x00000001e2e07824 */ /* 0x040fe200078e020b */
[----:B------:R1:W-:Y:S01]  /*0ff0*/  STL [R1+0x20], R13 ;  /* 0x0000200d01007387 */ /* 0x0003e20000100800 */
[----:B------:R-:W-:Y:S01]  /*1000*/  SHF.R.S32.HI R4, RZ, 0x1f, R223 ;  /* 0x0000001fff047819 */ /* 0x000fe200000114df */
[----:B------:R-:W-:Y:S01]  /*1010*/  VIADD R0, R226, 0x30 ;  /* 0x00000030e2007836 */ /* 0x000fe20000000000 */
[----:B------:R-:W-:Y:S01]  /*1020*/  LOP3.LUT R3, R3, 0x7ffffffc, RZ, 0xc0, !PT ;  /* 0x7ffffffc03037812 */ /* 0x000fe200078ec0ff */
[----:B------:R2:W-:Y:S01]  /*1030*/  STL [R1+0x1c], R11 ;  /* 0x00001c0b01007387 */ /* 0x0005e20000100800 */
[----:B------:R-:W-:-:S02]  /*1040*/  LEA.HI R5, R4, R223, RZ, 0x6 ;  /* 0x000000df04057211 */ /* 0x000fc400078f30ff */
[----:B0-----:R-:W-:Y:S01]  /*1050*/  SHF.R.S32.HI R9, RZ, 0x1f, R224 ;  /* 0x0000001fff097819 */ /* 0x001fe200000114e0 */
[----:B------:R-:W-:Y:S01]  /*1060*/  STL [R1+0x38], R39 ;  /* 0x0000382701007387 */ /* 0x000fe20000100800 */
[----:B------:R-:W-:Y:S01]  /*1070*/  LEA.HI R4, R4, R223, RZ, 0x4 ;  /* 0x000000df04047211 */ /* 0x000fe200078f20ff */
[----:B-1----:R-:W-:Y:S01]  /*1080*/  IMAD R13, R2, 0x40, R7 ;  /* 0x00000040020d7824 */ /* 0x002fe200078e0207 */
[----:B------:R-:W-:Y:S01]  /*1090*/  IADD3 R220, R16, 0x60, RZ ;  /* 0x0000006010dc7810 */ /* 0x000fe20007ffe0ff */
[----:B------:R-:W-:Y:S01]  /*10a0*/  STL [R1+0x30], R15 ;  /* 0x0000300f01007387 */ /* 0x000fe20000100800 */
[----:B------:R-:W-:Y:S01]  /*10b0*/  VIADD R2, R226, 0x10 ;  /* 0x00000010e2027836 */ /* 0x000fe20000000000 */
[----:B------:R-:W-:Y:S01]  /*10c0*/  SHF.R.S32.HI R8, RZ, 0x1, R8 ;  /* 0x00000001ff087819 */ /* 0x000fe20000011408 */
[----:B------:R-:W-:Y:S01]  /*10d0*/  IMAD.IADD R3, R20, 0x1, -R3 ;  /* 0x0000000114037824 */ /* 0x000fe200078e0a03 */
[----:B------:R-:W-:Y:S01]  /*10e0*/  STL [R1+0x34], R14 ;  /* 0x0000340e01007387 */ /* 0x000fe20000100800 */
[----:B------:R-:W-:-:S02]  /*10f0*/  LEA.HI R229, R9, R224, RZ, 0x4 ;  /* 0x000000e009e57211 */ /* 0x000fc400078f20ff */
[----:B------:R-:W-:Y:S01]  /*1100*/  LEA.HI R10, R9, R224, RZ, 0x6 ;  /* 0x000000e0090a7211 */ /* 0x000fe200078f30ff */
[----:B------:R-:W-:Y:S01]  /*1110*/  STL [R1+0x140], R13 ;  /* 0x0001400d01007387 */ /* 0x000fe20000100800 */
[----:B------:R-:W-:Y:S01]  /*1120*/  IMAD.SHL.U32 R9, R5, 0x80, RZ ;  /* 0x0000008005097824 */ /* 0x000fe200078e00ff */
[----:B------:R-:W-:Y:S01]  /*1130*/  LOP3.LUT R5, R15, 0x30, R4, 0xf8, !PT ;  /* 0x000000300f057812 */ /* 0x000fe200078ef804 */
[----:B------:R-:W-:Y:S01]  /*1140*/  IMAD.SHL.U32 R8, R8, 0x80, RZ ;  /* 0x0000008008087824 */ /* 0x000fe200078e00ff */
[----:B------:R-:W-:Y:S01]  /*1150*/  STL [R1+0x14], RZ ;  /* 0x000014ff01007387 */ /* 0x000fe20000100800 */
[----:B------:R-:W-:Y:S01]  /*1160*/  IMAD.SHL.U32 R12, R10, 0x80, RZ ;  /* 0x000000800a0c7824 */ /* 0x000fe200078e00ff */
[----:B------:R-:W-:Y:S01]  /*1170*/  LOP3.LUT R10, R5, R14, RZ, 0x3c, !PT ;  /* 0x0000000e050a7212 */ /* 0x000fe200078e3cff */
[----:B------:R-:W-:Y:S01]  /*1180*/  IMAD.SHL.U32 R40, R3, 0x2, RZ ;  /* 0x0000000203287824 */ /* 0x000fe200078e00ff */
[----:B------:R-:W-:Y:S01]  /*1190*/  STL [R1], RZ ;  /* 0x000000ff01007387 */ /* 0x000fe20000100800 */
[----:B------:R-:W-:-:S02]  /*11a0*/  SHF.R.S32.HI R5, RZ, 0x1f, R23 ;  /* 0x0000001fff057819 */ /* 0x000fc40000011417 */
[C---:B------:R-:W-:Y:S01]  /*11b0*/  VIADD R37, R40.reuse, 0x10 ;  /* 0x0000001028257836 */ /* 0x040fe20000000000 */
[----:B------:R0:W-:Y:S01]  /*11c0*/  STL [R1+0x18], R2 ;  /* 0x0000180201007387 */ /* 0x0001e20000100800 */
[C---:B------:R-:W-:Y:S01]  /*11d0*/  IADD3 R38, R40.reuse, 0x8, RZ ;  /* 0x0000000828267810 */ /* 0x040fe20007ffe0ff */
[C---:B------:R-:W-:Y:S01]  /*11e0*/  VIADD R36, R40.reuse, 0x18 ;  /* 0x0000001828247836 */ /* 0x040fe20000000000 */
[----:B--2---:R-:W-:Y:S01]  /*11f0*/  LOP3.LUT R11, R15, 0x30, R229, 0xf8, !PT ;  /* 0x000000300f0b7812 */ /* 0x004fe200078ef8e5 */
[----:B------:R1:W-:Y:S01]  /*1200*/  STL [R1+0x24], R0 ;  /* 0x0000240001007387 */ /* 0x0003e20000100800 */
[C---:B------:R-:W-:Y:S01]  /*1210*/  VIADD R35, R40.reuse, 0x20 ;  /* 0x0000002028237836 */ /* 0x040fe20000000000 */
[C---:B------:R-:W-:Y:S01]  /*1220*/  IADD3 R26, R40.reuse, 0x50, RZ ;  /* 0x00000050281a7810 */ /* 0x040fe20007ffe0ff */
[----:B------:R-:W-:Y:S01]  /*1230*/  VIADD R34, R40, 0x28 ;  /* 0x0000002828227836 */ /* 0x000fe20000000000 */
[----:B------:R-:W-:Y:S01]  /*1240*/  LOP3.LUT R12, R12, 0xffffe000, RZ, 0xc0, !PT ;  /* 0xffffe0000c0c7812 */ /* 0x000fe200078ec0ff */
[----:B------:R-:W-:Y:S01]  /*1250*/  VIADD R33, R40, 0x30 ;  /* 0x0000003028217836 */ /* 0x000fe20000000000 */
[----:B------:R-:W-:Y:S01]  /*1260*/  LOP3.LUT R11, R11, R14, RZ, 0x3c, !PT ;  /* 0x0000000e0b0b7212 */ /* 0x000fe200078e3cff */
[----:B0-----:R-:W-:Y:S01]  /*1270*/  VIADD R2, R226, 0x50 ;  /* 0x00000050e2027836 */ /* 0x001fe20000000000 */
[----:B------:R-:W-:Y:S01]  /*1280*/  LOP3.LUT R9, R9, 0xffffe000, RZ, 0xc0, !PT ;  /* 0xffffe00009097812 */ /* 0x000fe200078ec0ff */
[C---:B------:R-:W-:Y:S01]  /*1290*/  VIADD R32, R40.reuse, 0x38 ;  /* 0x0000003828207836 */ /* 0x040fe20000000000 */
[----:B-1----:R-:W-:Y:S01]  /*12a0*/  SHF.R.S32.HI R0, RZ, 0x1f, R220 ;  /* 0x0000001fff007819 */ /* 0x002fe200000114dc */
[C---:B------:R-:W-:Y:S01]  /*12b0*/  VIADD R28, R40.reuse, 0x40 ;  /* 0x00000040281c7836 */ /* 0x040fe20000000000 */
[----:B------:R0:W-:Y:S01]  /*12c0*/  STL [R1+0x28], R2 ;  /* 0x0000280201007387 */ /* 0x0001e20000100800 */
[C---:B------:R-:W-:Y:S01]  /*12d0*/  VIADD R27, R40.reuse, 0x48 ;  /* 0x00000048281b7836 */ /* 0x040fe20000000000 */
[-C--:B------:R-:W-:Y:S01]  /*12e0*/  IADD3 R11, R11, R39.reuse, R12 ;  /* 0x000000270b0b7210 */ /* 0x080fe20007ffe00c */
[C---:B------:R-:W-:Y:S01]  /*12f0*/  VIADD R25, R40.reuse, 0x58 ;  /* 0x0000005828197836 */ /* 0x040fe20000000000 */
[----:B------:R1:W-:Y:S01]  /*1300*/  STL [R1+0xc], R0 ;  /* 0x00000c0001007387 */ /* 0x0003e20000100800 */
[----:B------:R-:W-:Y:S01]  /*1310*/  VIADD R24, R40, 0x60 ;  /* 0x0000006028187836 */ /* 0x000fe20000000000 */
[----:B------:R-:W-:Y:S01]  /*1320*/  IADD3 R9, R10, R39, R9 ;  /* 0x000000270a097210 */ /* 0x000fe20007ffe009 */
[C---:B------:R-:W-:Y:S01]  /*1330*/  VIADD R21, R40.reuse, 0x68 ;  /* 0x0000006828157836 */ /* 0x040fe20000000000 */
[----:B------:R2:W-:Y:S01]  /*1340*/  STL [R1+0x8], R5 ;  /* 0x0000080501007387 */ /* 0x0005e20000100800 */
[----:B------:R-:W-:Y:S01]  /*1350*/  VIADD R20, R40, 0x70 ;  /* 0x0000007028147836 */ /* 0x000fe20000000000 */
[----:B0-----:R-:W-:Y:S01]  /*1360*/  LOP3.LUT R2, R8, 0x180, RZ, 0xc0, !PT ;  /* 0x0000018008027812 */ /* 0x001fe200078ec0ff */
[C---:B------:R-:W-:Y:S01]  /*1370*/  VIADD R12, R40.reuse, 0x88 ;  /* 0x00000088280c7836 */ /* 0x040fe20000000000 */
[C---:B------:R-:W-:Y:S01]  /*1380*/  IADD3 R8, R40.reuse, 0x98, RZ ;  /* 0x0000009828087810 */ /* 0x040fe20007ffe0ff */
[C---:B------:R-:W-:Y:S01]  /*1390*/  VIADD R10, R40.reuse, 0x90 ;  /* 0x00000090280a7836 */ /* 0x040fe20000000000 */
[----:B-1----:R-:W-:Y:S01]  /*13a0*/  SHF.R.S32.HI R0, RZ, 0x1f, R221 ;  /* 0x0000001fff007819 */ /* 0x002fe200000114dd */
[C---:B------:R-:W-:Y:S01]  /*13b0*/  VIADD R7, R40.reuse, 0xa0 ;  /* 0x000000a028077836 */ /* 0x040fe20000000000 */
[----:B------:R-:W-:Y:S01]  /*13c0*/  SHF.R.S32.HI R228, RZ, 0x4, R4 ;  /* 0x00000004ffe47819 */ /* 0x000fe20000011404 */
[C---:B------:R-:W-:Y:S01]  /*13d0*/  VIADD R4, R40.reuse, 0xb0 ;  /* 0x000000b028047836 */ /* 0x040fe20000000000 */
[----:B------:R-:W-:Y:S01]  /*13e0*/  SHF.R.S32.HI R17, RZ, 0x1f, R16 ;  /* 0x0000001fff117819 */ /* 0x000fe20000011410 */
[----:B------:R0:W-:Y:S01]  /*13f0*/  STL [R1+0x4], R0 ;  /* 0x0000040001007387 */ /* 0x0001e20000100800 */
[----:B--2---:R-:W-:Y:S01]  /*1400*/  VIADD R5, R40, 0xa8 ;  /* 0x000000a828057836 */ /* 0x004fe20000000000 */
[----:B------:R-:W-:-:S02]  /*1410*/  SHF.R.S32.HI R229, RZ, 0x4, R229 ;  /* 0x00000004ffe57819 */ /* 0x000fc400000114e5 */
[----:B------:R1:W-:Y:S04]  /*1420*/  STL [R1+0x3c], R2 ;  /* 0x00003c0201007387 */ /* 0x0003e80000100800 */
[----:B------:R2:W-:Y:S01]  /*1430*/  STL [R1+0x54], R40 ;  /* 0x0000542801007387 */ /* 0x0005e20000100800 */
[----:B0-----:R-:W-:-:S03]  /*1440*/  LOP3.LUT R0, R15, 0x10, R16, 0xf8, !PT ;  /* 0x000000100f007812 */ /* 0x001fc600078ef810 */
[----:B------:R-:W-:Y:S01]  /*1450*/  STL [R1+0xd0], R38 ;  /* 0x0000d02601007387 */ /* 0x000fe20000100800 */
[----:B-1----:R-:W-:Y:S01]  /*1460*/  LOP3.LUT R2, R15, 0x30, R16, 0xf8, !PT ;  /* 0x000000300f027812 */ /* 0x002fe200078ef810 */
[----:B------:R-:W-:Y:S02]  /*1470*/  VIADD R15, R40, 0x78 ;  /* 0x00000078280f7836 */ /* 0x000fe40000000000 */
[----:B------:R-:W-:Y:S01]  /*1480*/  STL [R1+0xcc], R37 ;  /* 0x0000cc2501007387 */ /* 0x000fe20000100800 */
[-C--:B------:R-:W-:Y:S02]  /*1490*/  LOP3.LUT R0, R0, R14.reuse, RZ, 0x3c, !PT ;  /* 0x0000000e00007212 */ /* 0x080fe400078e3cff */
[----:B------:R-:W-:Y:S01]  /*14a0*/  LOP3.LUT R3, R2, R14, RZ, 0x3c, !PT ;  /* 0x0000000e02037212 */ /* 0x000fe200078e3cff */
[----:B------:R-:W-:Y:S01]  /*14b0*/  STL [R1+0xc8], R36 ;  /* 0x0000c82401007387 */ /* 0x000fe20000100800 */
[C---:B------:R-:W-:Y:S02]  /*14c0*/  VIADD R14, R40.reuse, 0x80 ;  /* 0x00000080280e7836 */ /* 0x040fe40000000000 */
[----:B------:R-:W-:Y:S01]  /*14d0*/  VIADD R2, R40, 0xb8 ;  /* 0x000000b828027836 */ /* 0x000fe20000000000 */
[----:B------:R0:W-:Y:S01]  /*14e0*/  STL [R1+0xc4], R35 ;  /* 0x0000c42301007387 */ /* 0x0001e20000100800 */
[----:B--2---:R-:W-:Y:S01]  /*14f0*/  IMAD.IADD R40, R39, 0x1, R0 ;  /* 0x0000000127287824 */ /* 0x004fe200078e0200 */
[----:B------:R-:W-:-:S02]  /*1500*/  IADD3 R0, R18, R39, R3 ;  /* 0x0000002712007210 */ /* 0x000fc40007ffe003 */
[----:B------:R-:W-:Y:S01]  /*1510*/  STL [R1+0xc0], R34 ;  /* 0x0000c02201007387 */ /* 0x000fe20000100800 */
[----:B------:R-:W-:-:S03]  /*1520*/  SHF.R.S32.HI R3, RZ, 0x1f, R38 ;  /* 0x0000001fff037819 */ /* 0x000fc60000011426 */
        /* <DEDUP_REMOVED lines=68> */
[----:B-1----:R-:W-:-:S03]  /*1970*/  IMAD R0, R6, 0x8, R13 ;  /* 0x0000000806007824 */ /* 0x002fc600078e020d */
[----:B------:R0:W-:Y:S04]  /*1980*/  STL [R1+0x134], R2 ;  /* 0x0001340201007387 */ /* 0x0001e80000100800 */
[----:B------:R0:W-:Y:S02]  /*1990*/  STL [R1+0x5c], R0 ;  /* 0x00005c0001007387 */ /* 0x0001e40000100800 */
.L_x_2973:
[----:B0-23--:R-:W0:Y:S02]  /*19a0*/  LDC.64 R2, c[0x0][0xc88] ;  /* 0x00032200ff027b82 */ /* 0x00de240000000a00 */
[----:B0-----:R-:W-:-:S05]  /*19b0*/  IMAD.WIDE R2, R31, 0x4, R2 ;  /* 0x000000041f027825 */ /* 0x001fca00078e0202 */
[----:B------:R-:W2:Y:S01]  /*19c0*/  LDG.E R26, desc[UR50][R2.64] ;  /* 0x00000032021a7981 */ /* 0x000ea2000c1e1900 */
[----:B------:R-:W-:Y:S05]  /*19d0*/  YIELD ;  /* 0x0000000000007946 */ /* 0x000fea0003800000 */
[----:B------:R-:W-:Y:S01]  /*19e0*/  ULDC.64 UR4, c[0x0][0xa28] ;  /* 0x00028a0000047ab9 */ /* 0x000fe20000000a00 */
[----:B------:R-:W-:Y:S01]  /*19f0*/  ULDC.64 UR8, c[0x0][0xa18] ;  /* 0x0002860000087ab9 */ /* 0x000fe20000000a00 */
[----:B------:R-:W-:Y:S01]  /*1a00*/  ISETP.NE.U32.AND P1, PT, RZ, UR4, PT ;  /* 0x00000004ff007c0c */ /* 0x000fe2000bf25070 */
[----:B------:R-:W-:Y:S01]  /*1a10*/  IMAD.MOV.U32 R10, RZ, RZ, RZ ;  /* 0x000000ffff0a7224 */ /* 0x000fe200078e00ff */
[----:B------:R-:W-:Y:S01]  /*1a20*/  ULDC.64 UR6, c[0x0][0xa08] ;  /* 0x0002820000067ab9 */ /* 0x000fe20000000a00 */
[----:B------:R-:W-:Y:S01]  /*1a30*/  IMAD.MOV.U32 R118, RZ, RZ, RZ ;  /* 0x000000ffff767224 */ /* 0x000fe200078e00ff */
[----:B------:R-:W-:-:S02]  /*1a40*/  ISETP.NE.AND.EX P1, PT, RZ, UR5, PT, P1 ;  /* 0x00000005ff007c0c */ /* 0x000fc4000bf25310 */
[----:B------:R-:W-:-:S04]  /*1a50*/  ISETP.NE.U32.AND P0, PT, RZ, UR6, PT ;  /* 0x00000006ff007c0c */ /* 0x000fc8000bf05070 */
[----:B------:R-:W-:Y:S02]  /*1a60*/  ISETP.NE.AND.EX P0, PT, RZ, UR7, PT, P0 ;  /* 0x00000007ff007c0c */ /* 0x000fe4000bf05300 */
[----:B--2---:R-:W-:Y:S01]  /*1a70*/  SHF.R.S32.HI R0, RZ, 0x1f, R26 ;  /* 0x0000001fff007819 */ /* 0x004fe2000001141a */
[----:B------:R-:W-:Y:S04]  /*1a80*/  STL [R1+0x60], R26 ;  /* 0x0000601a01007387 */ /* 0x000fe80000100800 */
[C---:B------:R-:W-:Y:S02]  /*1a90*/  @P1 LEA R4, P2, R26.reuse, UR4, 0x2 ;  /* 0x000000041a041c11 */ /* 0x040fe4000f8410ff */
[C---:B------:R-:W-:Y:S01]  /*1aa0*/  SHF.L.U32 R28, R26.reuse, 0x2, RZ ;  /* 0x000000021a1c7819 */ /* 0x040fe200000006ff */
[----:B------:R0:W-:Y:S01]  /*1ab0*/  STL [R1+0x70], R0 ;  /* 0x0000700001007387 */ /* 0x0001e20000100800 */
[----:B------:R-:W-:-:S02]  /*1ac0*/  @P1 LEA.HI.X R5, R26, UR5, R0, 0x2, P2 ;  /* 0x000000051a051c11 */ /* 0x000fc400090f1400 */
[----:B------:R-:W-:Y:S01]  /*1ad0*/  ISETP.NE.U32.AND P2, PT, RZ, UR8, PT ;  /* 0x00000008ff007c0c */ /* 0x000fe2000bf45070 */
[----:B------:R-:W-:Y:S01]  /*1ae0*/  ULDC UR4, c[0x0][0x288] ;  /* 0x0000a20000047ab9 */ /* 0x000fe20000000800 */
[----:B------:R-:W-:Y:S01]  /*1af0*/  SHF.L.U64.HI R27, R26, 0x2, R0 ;  /* 0x000000021a1b7819 */ /* 0x000fe20000010200 */
[----:B-1----:R1:W5:Y:S01]  /*1b00*/  @P1 LDG.E R10, desc[UR50][R4.64] ;  /* 0x00000032040a1981 */ /* 0x002362000c1e1900 */
[----:B------:R-:W-:Y:S02]  /*1b10*/  ISETP.NE.AND.EX P2, PT, RZ, UR9, PT, P2 ;  /* 0x00000009ff007c0c */ /* 0x000fe4000bf45320 */
[----:B------:R-:W-:Y:S01]  /*1b20*/  IADD3 R8, P3, R28, UR6, RZ ;  /* 0x000000061c087c10 */ /* 0x000fe2000ff7e0ff */
[----:B0-----:R-:W-:Y:S01]  /*1b30*/  IMAD.U32 R0, RZ, RZ, UR4 ;  /* 0x00000004ff007e24 */ /* 0x001fe2000f8e00ff */
[----:B------:R-:W-:Y:S01]  /*1b40*/  ULDC.64 UR4, c[0x0][0x418] ;  /* 0x0001060000047ab9 */ /* 0x000fe20000000a00 */
[----:B------:R1:W-:Y:S01]  /*1b50*/  STL [R1+0x68], R28 ;  /* 0x0000681c01007387 */ /* 0x0003e20000100800 */
[----:B------:R-:W-:-:S07]  /*1b60*/  IADD3.X R9, R27, UR7, RZ, P3, !PT ;  /* 0x000000071b097c10 */ /* 0x000fce0009ffe4ff */
[----:B------:R-:W-:Y:S01]  /*1b70*/  @P2 IADD3 R6, P1, R28, UR8, RZ ;  /* 0x000000081c062c10 */ /* 0x000fe2000ff3e0ff */
[----:B------:R1:W5:Y:S03]  /*1b80*/  @P0 LDG.E R118, desc[UR50][R8.64] ;  /* 0x0000003208760981 */ /* 0x000366000c1e1900 */
[----:B------:R-:W-:Y:S01]  /*1b90*/  @P2 IADD3.X R7, R27, UR9, RZ, P1, !PT ;  /* 0x000000091b072c10 */ /* 0x000fe20008ffe4ff */
[----:B------:R1:W-:Y:S04]  /*1ba0*/  STL [R1+0x6c], R27 ;  /* 0x00006c1b01007387 */ /* 0x0003e80000100800 */
[----:B------:R-:W2:Y:S01]  /*1bb0*/  @P2 LDG.E R0, desc[UR50][R6.64] ;  /* 0x0000003206002981 */ /* 0x000ea2000c1e1900 */
[----:B------:R-:W-:-:S03]  /*1bc0*/  UISETP.NE.U32.AND UP0, UPT, UR4, URZ, UPT ;  /* 0x0000003f0400728c */ /* 0x000fc6000bf05070 */
[----:B------:R-:W-:Y:S01]  /*1bd0*/  ULDC UR4, c[0x0][0x424] ;  /* 0x0001090000047ab9 */ /* 0x000fe20000000800 */
[----:B------:R-:W-:-:S03]  /*1be0*/  UISETP.NE.AND.EX UP0, UPT, UR5, URZ, UPT, UP0 ;  /* 0x0000003f0500728c */ /* 0x000fc6000bf05300 */
[----:B------:R-:W-:Y:S01]  /*1bf0*/  ULDC UR5, c[0x0][0x2f0] ;  /* 0x0000bc0000057ab9 */ /* 0x000fe20000000800 */
[----:B------:R-:W-:-:S04]  /*1c00*/  USEL UR4, UR4, 0x1, UP0 ;  /* 0x0000000104047887 */ /* 0x000fc80008000000 */
[----:B------:R-:W-:-:S03]  /*1c10*/  UIMAD UR4, UR4, UR5, URZ ;  /* 0x00000005040472a4 */ /* 0x000fc6000f8e023f */
[----:B------:R-:W-:Y:S02]  /*1c20*/  ULDC UR5, c[0x0][0x348] ;  /* 0x0000d20000057ab9 */ /* 0x000fe40000000800 */
[----:B------:R-:W-:Y:S02]  /*1c30*/  IMAD.U32 R2, RZ, RZ, UR5 ;  /* 0x00000005ff027e24 */ /* 0x000fe4000f8e00ff */
[----:B------:R-:W-:Y:S01]  /*1c40*/  IMAD.U32 R25, RZ, RZ, UR4 ;  /* 0x00000004ff197e24 */ /* 0x000fe2000f8e00ff */
[----:B--2---:R1:W-:Y:S01]  /*1c50*/  STL [R1+0x4c], R0 ;  /* 0x00004c0001007387 */ /* 0x0043e20000100800 */
[----:B------:R-:W-:Y:S01]  /*1c60*/  IMAD.MOV.U32 R12, RZ, RZ, R0 ;  /* 0x000000ffff0c7224 */ /* 0x000fe200078e0000 */
[----:B----4-:R-:W-:Y:S06]  /*1c70*/  @P2 BRA `(.L_x_2749) ;  /* 0x0000000000282947 */ /* 0x010fec0003800000 */
[----:B------:R-:W-:Y:S02]  /*1c80*/  ULDC.64 UR4, c[0x0][0xa00] ;  /* 0x0002800000047ab9 */ /* 0x000fe40000000a00 */
[----:B------:R-:W-:-:S04]  /*1c90*/  ISETP.NE.U32.AND P1, PT, RZ, UR4, PT ;  /* 0x00000004ff007c0c */ /* 0x000fc8000bf25070 */
[----:B------:R-:W-:-:S13]  /*1ca0*/  ISETP.NE.AND.EX P1, PT, RZ, UR5, PT, P1 ;  /* 0x00000005ff007c0c */ /* 0x000fda000bf25310 */
[----:B------:R-:W-:Y:S05]  /*1cb0*/  @!P1 BRA `(.L_x_2749) ;  /* 0x0000000000189947 */ /* 0x000fea0003800000 */
[----:B-1----:R-:W0:Y:S02]  /*1cc0*/  LDC.64 R4, c[0x0][0xa00] ;  /* 0x00028000ff047b82 */ /* 0x002e240000000a00 */
[----:B0-----:R-:W-:-:S05]  /*1cd0*/  IMAD.WIDE R4, R26, 0x4, R4 ;  /* 0x000000041a047825 */ /* 0x001fca00078e0204 */
[----:B------:R-:W2:Y:S04]  /*1ce0*/  LDG.E R0, desc[UR50][R4.64] ;  /* 0x0000003204007981 */ /* 0x000ea8000c1e1900 */
[----:B------:R-:W2:Y:S02]  /*1cf0*/  LDG.E R3, desc[UR50][R4.64+0x4] ;  /* 0x0000043204037981 */ /* 0x000ea4000c1e1900 */
[----:B--2---:R-:W-:-:S05]  /*1d00*/  IMAD.IADD R12, R3, 0x1, -R0 ;  /* 0x00000001030c7824 */ /* 0x004fca00078e0a00 */
[----:B------:R0:W-:Y:S02]  /*1d10*/  STL [R1+0x4c], R12 ;  /* 0x00004c0c01007387 */ /* 0x0001e40000100800 */
.L_x_2749:
[----:B------:R-:W-:Y:S01]  /*1d20*/  ULDC.64 UR4, c[0x0][0xa20] ;  /* 0x0002880000047ab9 */ /* 0x000fe20000000a00 */
[C---:B------:R-:W-:Y:S02]  /*1d30*/  LOP3.LUT R3, R30.reuse, 0xff000000, RZ, 0xc0, !PT ;  /* 0xff0000001e037812 */ /* 0x040fe400078ec0ff */
[----:B------:R-:W-:Y:S02]  /*1d40*/  ISETP.NE.U32.AND P1, PT, RZ, UR4, PT ;  /* 0x00000004ff007c0c */ /* 0x000fe4000bf25070 */
[C---:B-1----:R-:W-:Y:S02]  /*1d50*/  LOP3.LUT R0, R30.reuse, 0xff0000, RZ, 0xc0, !PT ;  /* 0x00ff00001e007812 */ /* 0x042fe400078ec0ff */
[----:B------:R-:W-:Y:S02]  /*1d60*/  ISETP.NE.AND.EX P1, PT, RZ, UR5, PT, P1 ;  /* 0x00000005ff007c0c */ /* 0x000fe4000bf25310 */
[----:B------:R-:W-:Y:S02]  /*1d70*/  SHF.R.U32.HI R3, RZ, 0x8, R3 ;  /* 0x00000008ff037819 */ /* 0x000fe40000011603 */
[----:B------:R-:W-:-:S02]  /*1d80*/  LOP3.LUT R225, R30, 0xffff, RZ, 0xc0, !PT ;  /* 0x0000ffff1ee17812 */ /* 0x000fc400078ec0ff */
[----:B------:R-:W-:-:S07]  /*1d90*/  LEA.HI R11, R0, R3, RZ, 0x10 ;  /* 0x00000003000b7211 */ /* 0x000fce00078f80ff */
[----:B------:R-:W-:Y:S05]  /*1da0*/  @!P1 BRA `(.L_x_2750) ;  /* 0x0000000000109947 */ /* 0x000fea0003800000 */
[----:B------:R-:W-:-:S04]  /*1db0*/  IADD3 R4, P0, R28, UR4, RZ ;  /* 0x000000041c047c10 */ /* 0x000fc8000ff1e0ff */
[----:B------:R-:W-:-:S05]  /*1dc0*/  IADD3.X R5, R27, UR5, RZ, P0, !PT ;  /* 0x000000051b057c10 */ /* 0x000fca00087fe4ff */
[----:B------:R1:W5:Y:S01]  /*1dd0*/  LDG.E R25, desc[UR50][R4.64] ;  /* 0x0000003204197981 */ /* 0x000362000c1e1900 */
[----:B------:R-:W-:Y:S05]  /*1de0*/  BRA `(.L_x_2751) ;  /* 0x0000000000107947 */ /* 0x000fea0003800000 */
.L_x_2750:
[----:B------:R-:W-:Y:S05]  /*1df0*/  @!P0 BRA `(.L_x_2751) ;  /* 0x00000000000c8947 */ /* 0x000fea0003800000 */
[----:B------:R-:W2:Y:S04]  /*1e00*/  LDG.E R0, desc[UR50][R8.64] ;  /* 0x0000003208007981 */ /* 0x000ea8000c1e1900 */
[----:B------:R-:W2:Y:S02]  /*1e10*/  LDG.E R25, desc[UR50][R8.64+0x4] ;  /* 0x0000043208197981 */ /* 0x000ea4000c1e1900 */
[----:B--2---:R-:W-:-:S07]  /*1e20*/  IMAD.IADD R25, R25, 0x1, -R0 ;  /* 0x0000000119197824 */ /* 0x004fce00078e0a00 */
.L_x_2751:
[----:B------:R-:W-:Y:S01]  /*1e30*/  ULDC.64 UR4, c[0x0][0xa10] ;  /* 0x0002840000047ab9 */ /* 0x000fe20000000a00 */
[----:B------:R-:W2:Y:S01]  /*1e40*/  LDC R8, c[0x0][0x448] ;  /* 0x00011200ff087b82 */ /* 0x000ea20000000800 */
[----:B------:R-:W-:-:S04]  /*1e50*/  ISETP.NE.U32.AND P0, PT, RZ, UR4, PT ;  /* 0x00000004ff007c0c */ /* 0x000fc8000bf05070 */
[----:B------:R-:W-:Y:S01]  /*1e60*/  ISETP.NE.AND.EX P0, PT, RZ, UR5, PT, P0 ;  /* 0x00000005ff007c0c */ /* 0x000fe2000bf05300 */
[----:B------:R-:W-:-:S12]  /*1e70*/  ULDC.64 UR4, c[0x0][0xa30] ;  /* 0x00028c0000047ab9 */ /* 0x000fd80000000a00 */
[----:B-1----:R-:W1:Y:S02]  /*1e80*/  @P0 LDC.64 R4, c[0x0][0xa10] ;  /* 0x00028400ff040b82 */ /* 0x002e640000000a00 */
[----:B-1----:R-:W-:-:S05]  /*1e90*/  @P0 IMAD.WIDE R4, R26, 0x4, R4 ;  /* 0x000000041a040825 */ /* 0x002fca00078e0204 */
[----:B------:R-:W3:Y:S04]  /*1ea0*/  @P0 LDG.E R0, desc[UR50][R4.64] ;  /* 0x0000003204000981 */ /* 0x000ee8000c1e1900 */
[----:B------:R1:W3:Y:S01]  /*1eb0*/  @P0 LDG.E R3, desc[UR50][R4.64+0x4] ;  /* 0x0000043204030981 */ /* 0x0002e2000c1e1900 */
[----:B------:R-:W-:Y:S02]  /*1ec0*/  ISETP.NE.U32.AND P1, PT, RZ, UR4, PT ;  /* 0x00000004ff007c0c */ /* 0x000fe4000bf25070 */
[----:B-----5:R-:W-:Y:S02]  /*1ed0*/  MOV R129, R25 ;  /* 0x0000001900817202 */ /* 0x020fe40000000f00 */
[----:B------:R-:W-:-:S13]  /*1ee0*/  ISETP.NE.AND.EX P1, PT, RZ, UR5, PT, P1 ;  /* 0x00000005ff007c0c */ /* 0x000fda000bf25310 */
[----:B------:R-:W-:-:S04]  /*1ef0*/  @P1 IADD3 R6, P2, R28, UR4, RZ ;  /* 0x000000041c061c10 */ /* 0x000fc8000ff5e0ff */
[----:B------:R-:W-:-:S05]  /*1f00*/  @P1 IADD3.X R7, R27, UR5, RZ, P2, !PT ;  /* 0x000000051b071c10 */ /* 0x000fca00097fe4ff */
[----:B------:R4:W5:Y:S01]  /*1f10*/  @P1 LDG.E R129, desc[UR50][R6.64] ;  /* 0x0000003206811981 */ /* 0x000962000c1e1900 */
[----:B--2---:R-:W-:Y:S01]  /*1f20*/  ISETP.NE.AND P1, PT, R8, 0x1, PT ;  /* 0x000000010800780c */ /* 0x004fe20003f25270 */
[----:B------:R-:W-:Y:S01]  /*1f30*/  IMAD.SHL.U32 R13, R29, 0x80, RZ ;  /* 0x000000801d0d7824 */ /* 0x000fe200078e00ff */
[----:B------:R-:W-:Y:S03]  /*1f40*/  BSSY B0, `(.L_x_2752) ;  /* 0x0000039000007945 */ /* 0x000fe60003800000 */
[----:B-1----:R-:W-:Y:S01]  /*1f50*/  VIADD R4, R13, 0x7f ;  /* 0x0000007f0d047836 */ /* 0x002fe20000000000 */
[----:B------:R1:W-:Y:S07]  /*1f60*/  STL [R1+0x48], R13 ;  /* 0x0000480d01007387 */ /* 0x0003ee0000100800 */
[----:B------:R-:W2:Y:S01]  /*1f70*/  @P1 LDC R9, c[0x0][0x44c] ;  /* 0x00011300ff091b82 */ /* 0x000ea20000000800 */
[----:B-1----:R-:W-:-:S07]  /*1f80*/  IMAD.IADD R13, R25, 0x1, -R10 ;  /* 0x00000001190d7824 */ /* 0x002fce00078e0a0a */
[----:B------:R-:W1:Y:S01]  /*1f90*/  @P1 LDC R5, c[0x0][0x450] ;  /* 0x00011400ff051b82 */ /* 0x000e620000000800 */
[----:B---3--:R-:W-:Y:S02]  /*1fa0*/  @P0 IMAD.IADD R2, R3, 0x1, -R0 ;  /* 0x0000000103020824 */ /* 0x008fe400078e0a00 */
[----:B--2---:R-:W-:-:S04]  /*1fb0*/  @P1 IMAD.HI.U32 R0, R4, R9, RZ ;  /* 0x0000000904001227 */ /* 0x004fc800078e00ff */
[----:B----4-:R-:W-:Y:S01]  /*1fc0*/  IMAD.IADD R6, R13, 0x1, R2 ;  /* 0x000000010d067824 */ /* 0x010fe200078e0202 */
[----:B-1----:R-:W-:Y:S02]  /*1fd0*/  @P1 SHF.R.U32.HI R4, RZ, R5, R0 ;  /* 0x00000005ff041219 */ /* 0x002fe40000011600 */
[----:B------:R-:W-:Y:S01]  /*1fe0*/  SHF.R.U32.HI R5, RZ, 0x10, R11 ;  /* 0x00000010ff057819 */ /* 0x000fe2000001160b */
[C---:B------:R-:W-:Y:S01]  /*1ff0*/  VIADD R0, R6.reuse, 0x9f ;  /* 0x0000009f06007836 */ /* 0x040fe20000000000 */
[----:B------:R-:W-:Y:S01]  /*2000*/  IADD3 R136, R6, 0xa0, -R12 ;  /* 0x000000a006887810 */ /* 0x000fe20007ffe80c */
[----:B------:R1:W-:Y:S01]  /*2010*/  STL [R1+0x50], R6 ;  /* 0x0000500601007387 */ /* 0x0003e20000100800 */
[----:B0-----:R-:W-:Y:S01]  /*2020*/  LOP3.LUT R12, R11, 0xff, RZ, 0xc0, !PT ;  /* 0x000000ff0b0c7812 */ /* 0x001fe200078ec0ff */
[----:B------:R-:W-:-:S04]  /*2030*/  IMAD.HI R0, R0, 0x66666667, RZ ;  /* 0x6666666700007827 */ /* 0x000fc800078e02ff */
[----:B------:R-:W-:Y:S01]  /*2040*/  IMAD.IADD R4, R136, 0x1, R4 ;  /* 0x0000000188047824 */ /* 0x000fe200078e0204 */
[----:B------:R-:W-:Y:S01]  /*2050*/  SHF.R.U32.HI R137, RZ, 0x1f, R0 ;  /* 0x0000001fff897819 */ /* 0x000fe20000011600 */
[----:B------:R1:W-:Y:S02]  /*2060*/  STL [R1+0x74], R12 ;  /* 0x0000740c01007387 */ /* 0x0003e40000100800 */
[----:B------:R-:W-:Y:S01]  /*2070*/  IMAD.HI R4, R4, 0x66666667, RZ ;  /* 0x6666666704047827 */ /* 0x000fe200078e02ff */
[----:B------:R-:W-:Y:S01]  /*2080*/  LEA.HI.SX32 R137, R0, R137, 0x1a ;  /* 0x0000008900897211 */ /* 0x000fe200078fd2ff */
[----:B------:R1:W-:Y:S02]  /*2090*/  STL [R1+0x64], R5 ;  /* 0x0000640501007387 */ /* 0x0003e40000100800 */
[----:B------:R-:W-:Y:S01]  /*20a0*/  IMAD.MOV.U32 R0, RZ, RZ, RZ ;  /* 0x000000ffff007224 */ /* 0x000fe200078e00ff */
[----:B------:R-:W-:-:S04]  /*20b0*/  SHF.R.U32.HI R3, RZ, 0x1f, R4 ;  /* 0x0000001fff037819 */ /* 0x000fc80000011604 */
[----:B------:R-:W-:-:S04]  /*20c0*/  LEA.HI.SX32 R4, R4, R3, 0x1a ;  /* 0x0000000304047211 */ /* 0x000fc800078fd2ff */
[----:B------:R-:W-:-:S04]  /*20d0*/  VIMNMX R9, R137, R4, PT ;  /* 0x0000000489097248 */ /* 0x000fc80003fe0100 */
[----:B------:R-:W-:-:S13]  /*20e0*/  ISETP.GE.AND P0, PT, R9, 0x1, PT ;  /* 0x000000010900780c */ /* 0x000fda0003f06270 */
[----:B-1----:R-:W-:Y:S05]  /*20f0*/  @!P0 BRA `(.L_x_2753) ;  /* 0x0000000000748947 */ /* 0x002fea0003800000 */
[----:B------:R-:W-:Y:S01]  /*2100*/  ISETP.NE.AND P0, PT, R5, RZ, PT ;  /* 0x000000ff0500720c */ /* 0x000fe20003f05270 */
[----:B------:R-:W-:-:S03]  /*2110*/  ULDC UR4, c[0x0][0x9f0] ;  /* 0x00027c0000047ab9 */ /* 0x000fc60000000800 */
[----:B------:R-:W-:-:S04]  /*2120*/  SEL R10, R5, UR4, P0 ;  /* 0x00000004050a7c07 */ /* 0x000fc80008000000 */
[-C--:B------:R-:W-:Y:S02]  /*2130*/  IABS R6, R10.reuse ;  /* 0x0000000a00067213 */ /* 0x080fe40000000000 */
[----:B------:R-:W-:Y:S02]  /*2140*/  IADD3 R0, R10, -0x1, R9 ;  /* 0xffffffff0a007810 */ /* 0x000fe40007ffe009 */
[----:B------:R-:W0:Y:S01]  /*2150*/  I2F.RP R3, R6 ;  /* 0x0000000600037306 */ /* 0x000e220000209400 */
[----:B------:R-:W-:Y:S02]  /*2160*/  IABS R11, R10 ;  /* 0x0000000a000b7213 */ /* 0x000fe40000000000 */
[----:B------:R-:W-:Y:S02]  /*2170*/  IABS R8, R0 ;  /* 0x0000000000087213 */ /* 0x000fe40000000000 */
[----:B------:R-:W-:-:S04]  /*2180*/  LOP3.LUT R0, R0, R10, RZ, 0x3c, !PT ;  /* 0x0000000a00007212 */ /* 0x000fc800078e3cff */
[----:B------:R-:W-:Y:S01]  /*2190*/  ISETP.GE.AND P2, PT, R0, RZ, PT ;  /* 0x000000ff0000720c */ /* 0x000fe20003f46270 */
[----:B0-----:R-:W0:Y:S02]  /*21a0*/  MUFU.RCP R3, R3 ;  /* 0x0000000300037308 */ /* 0x001e240000001000 */
[----:B0-----:R-:W-:Y:S01]  /*21b0*/  IADD3 R4, R3, 0xffffffe, RZ ;  /* 0x0ffffffe03047810 */ /* 0x001fe20007ffe0ff */
[----:B------:R-:W-:-:S05]  /*21c0*/  IMAD.MOV R3, RZ, RZ, -R11 ;  /* 0x000000ffff037224 */ /* 0x000fca00078e0a0b */
        /* <DEDUP_REMOVED lines=16> */
.L_x_2753:
[----:B------:R-:W-:Y:S05]  /*22d0*/  BSYNC B0 ;  /* 0x0000000000007941 */ /* 0x000fea0003800000 */
.L_x_2752:
        /* <DEDUP_REMOVED lines=10> */
[----:B------:R-:W-:-:S05]  /*2380*/  @P0 IADD3 R0, R0, 0x9f, RZ ;  /* 0x0000009f00000810 */ /* 0x000fca0007ffe0ff */
        /* <DEDUP_REMOVED lines=14> */
[----:B------:R-:W-:Y:S01]  /*2470*/  MOV R8, 0x70 ;  /* 0x0000007000087802 */ /* 0x000fe20000000f00 */
        /* <DEDUP_REMOVED lines=8> */
[----:B------:R-:W-:-:S07]  /*2500*/  IMAD.MOV.U32 R13, RZ, RZ, RZ ;  /* 0x000000ffff0d7224 */ /* 0x000fce00078e00ff */
[----:B------:R-:W-:-:S07]  /*2510*/  LEPC R20, `(.L_x_2756) ;  /* 0x000000001014794e */ /* 0x000fce0000000000 */
[----:B0----5:R-:W-:Y:S05]  /*2520*/  CALL.ABS.NOINC R14 ;  /* 0x000000000e007343 */ /* 0x021fea0003c00000 */
.L_x_2756:
[----:B------:R-:W-:Y:S05]  /*2530*/  BSYNC B6 ;  /* 0x0000000000067941 */ /* 0x000fea0003800000 */
.L_x_2755:
        /* <DEDUP_REMOVED lines=19> */
[----:B0----5:R-:W-:Y:S05]  /*2670*/  CALL.ABS.NOINC R14 ;  /* 0x000000000e007343 */ /* 0x021fea0003c00000 */
.L_x_2758:
[----:B------:R-:W-:Y:S05]  /*2680*/  BSYNC B6 ;  /* 0x0000000000067941 */ /* 0x000fea0003800000 */
.L_x_2757:
[----:B------:R-:W2:Y:S01]  /*2690*/  LDL R33, [R1+0x30] ;  /* 0x0000300001217983 */ /* 0x000ea20000100800 */
[----:B------:R-:W-:Y:S01]  /*26a0*/  ULDC.64 UR4, c[0x0][0x9f8] ;  /* 0x00027e0000047ab9 */ /* 0x000fe20000000a00 */
[----:B------:R-:W-:Y:S01]  /*26b0*/  IMAD.MOV.U32 R0, RZ, RZ, R26 ;  /* 0x000000ffff007224 */ /* 0x000fe200078e001a */
[----:B------:R-:W-:Y:S01]  /*26c0*/  ISETP.NE.U32.AND P0, PT, RZ, UR4, PT ;  /* 0x00000004ff007c0c */ /* 0x000fe2000bf05070 */
[----:B------:R-:W3:Y:S01]  /*26d0*/  LDL R32, [R1+0x3c] ;  /* 0x00003c0001207983 */ /* 0x000ee20000100800 */
[----:B------:R-:W0:Y:S02]  /*26e0*/  LDC.64 R102, c[0x0][0x3f8] ;  /* 0x0000fe00ff667b82 */ /* 0x000e240000000a00 */
[----:B------:R-:W-:Y:S01]  /*26f0*/  ISETP.NE.AND.EX P0, PT, RZ, UR5, PT, P0 ;  /* 0x00000005ff007c0c */ /* 0x000fe2000bf05300 */
[----:B------:R-:W4:Y:S04]  /*2700*/  LDL R14, [R1+0x34] ;  /* 0x00003400010e7983 */ /* 0x000f280000100800 */
[----:B------:R-:W4:Y:S04]  /*2710*/  LDL R31, [R1+0x38] ;  /* 0x00003800011f7983 */ /* 0x000f280000100800 */
[----:B------:R-:W4:Y:S04]  /*2720*/  LDL R15, [R1+0x40] ;  /* 0x00004000010f7983 */ /* 0x000f280000100800 */
[----:B------:R-:W-:Y:S01]  /*2730*/  @P0 IADD3 R4, P1, R28, UR4, RZ ;  /* 0x000000041c040c10 */ /* 0x000fe2000ff3e0ff */
[----:B------:R-:W1:Y:S03]  /*2740*/  S2R R20, SR_TID.X ;  /* 0x0000000000147919 */ /* 0x000e660000002100 */
[----:B------:R-:W-:-:S02]  /*2750*/  @P0 IADD3.X R5, R27, UR5, RZ, P1, !PT ;  /* 0x000000051b050c10 */ /* 0x000fc40008ffe4ff */
[----:B------:R-:W0:Y:S03]  /*2760*/  LDC R27, c[0x0][0x3f4] ;  /* 0x0000fd00ff1b7b82 */ /* 0x000e260000000800 */
[----:B------:R1:W4:Y:S01]  /*2770*/  @P0 LDG.E R0, desc[UR50][R4.64] ;  /* 0x0000003204000981 */ /* 0x000322000c1e1900 */
[----:B------:R-:W-:Y:S01]  /*2780*/  IMAD.IADD R118, R118, 0x1, R25 ;  /* 0x0000000176767824 */ /* 0x000fe200078e0219 */
[----:B-1----:R-:W-:Y:S01]  /*2790*/  SHF.R.U32.HI R30, RZ, 0x7, R20 ;  /* 0x00000007ff1e7819 */ /* 0x002fe20000011614 */
[C---:B------:R-:W-:Y:S02]  /*27a0*/  VIADD R3, R20.reuse, 0xffffff80 ;  /* 0xffffff8014037836 */ /* 0x040fe40000000000 */
[----:B------:R-:W-:Y:S01]  /*27b0*/  VIADD R29, R20, 0xffffff80 ;  /* 0xffffff80141d7836 */ /* 0x000fe20000000000 */
[----:B------:R-:W-:Y:S02]  /*27c0*/  ISETP.NE.AND P6, PT, R30, 0x1, PT ;  /* 0x000000011e00780c */ /* 0x000fe40003fc5270 */
[----:B------:R-:W-:-:S02]  /*27d0*/  LEA.HI R6, R3, R3, RZ, 0x1 ;  /* 0x0000000303067211 */ /* 0x000fc400078f08ff */
[----:B------:R-:W-:Y:S02]  /*27e0*/  SHF.R.S32.HI R8, RZ, 0x1f, R3 ;  /* 0x0000001fff087819 */ /* 0x000fe40000011403 */
[----:B------:R-:W-:Y:S02]  /*27f0*/  LOP3.LUT R6, R6, 0xfffffffe, RZ, 0xc0, !PT ;  /* 0xfffffffe06067812 */ /* 0x000fe400078ec0ff */
[----:B------:R-:W-:Y:S02]  /*2800*/  LEA.HI R8, R8, R3, RZ, 0x2 ;  /* 0x0000000308087211 */ /* 0x000fe400078f10ff */
[----:B------:R-:W-:Y:S01]  /*2810*/  IADD3 R20, R20, -0x80, RZ ;  /* 0xffffff8014147810 */ /* 0x000fe20007ffe0ff */
[----:B------:R-:W-:Y:S01]  /*2820*/  IMAD.IADD R109, R3, 0x1, -R6 ;  /* 0x00000001036d7824 */ /* 0x000fe200078e0a06 */
[--C-:B------:R-:W-:Y:S01]  /*2830*/  SHF.R.S32.HI R116, RZ, 0x2, R8.reuse ;  /* 0x00000002ff747819 */ /* 0x100fe20000011408 */
[----:B------:R-:W-:Y:S05]  /*2840*/  @!P6 WARPSYNC.ALL ;  /* 0x000000000000e948 */ /* 0x000fea0003800000 */
[----:B------:R-:W-:Y:S01]  /*2850*/  ULDC UR4, c[0x0][0x2f4] ;  /* 0x0000bd0000047ab9 */ /* 0x000fe20000000800 */
[----:B------:R-:W-:-:S02]  /*2860*/  SHF.R.S32.HI R7, RZ, 0x1f, R8 ;  /* 0x0000001fff077819 */ /* 0x000fc40000011408 */
[----:B------:R-:W-:Y:S01]  /*2870*/  ISETP.GE.AND P1, PT, R223, UR4, PT ;  /* 0x00000004df007c0c */ /* 0x000fe2000bf26270 */
[----:B------:R-:W1:Y:S01]  /*2880*/  LDC.64 R8, c[0x0][0x408] ;  /* 0x00010200ff087b82 */ /* 0x000e620000000a00 */
[----:B------:R-:W-:Y:S02]  /*2890*/  ISETP.GE.AND P0, PT, R16, UR4, PT ;  /* 0x0000000410007c0c */ /* 0x000fe4000bf06270 */
[----:B------:R-:W-:Y:S02]  /*28a0*/  SEL R3, RZ, 0xffffffff, P1 ;  /* 0xffffffffff037807 */ /* 0x000fe40000800000 */
[----:B------:R-:W-:Y:S02]  /*28b0*/  LEA.HI R7, R7, R116, RZ, 0x2 ;  /* 0x0000007407077211 */ /* 0x000fe400078f10ff */
[----:B------:R-:W-:Y:S01]  /*28c0*/  SEL R4, RZ, 0x1, P0 ;  /* 0x00000001ff047807 */ /* 0x000fe20000000000 */
[----:B------:R-:W-:Y:S01]  /*28d0*/  IMAD.SHL.U32 R3, R3, 0x2, RZ ;  /* 0x0000000203037824 */ /* 0x000fe200078e00ff */
[----:B------:R-:W-:-:S02]  /*28e0*/  LOP3.LUT R7, R7, 0xfffffffc, RZ, 0xc0, !PT ;  /* 0xfffffffc07077812 */ /* 0x000fc400078ec0ff */
[----:B------:R-:W-:Y:S02]  /*28f0*/  ISETP.GE.AND P0, PT, R224, UR4, PT ;  /* 0x00000004e0007c0c */ /* 0x000fe4000bf06270 */
[----:B------:R-:W-:Y:S02]  /*2900*/  ISETP.GE.AND P1, PT, R220, UR4, PT ;  /* 0x00000004dc007c0c */ /* 0x000fe4000bf26270 */
[----:B------:R-:W-:Y:S01]  /*2910*/  LOP3.LUT R4, R3, 0x2, R4, 0xe2, !PT ;  /* 0x0000000203047812 */ /* 0x000fe200078ee204 */
[----:B------:R-:W-:Y:S01]  /*2920*/  IMAD.IADD R116, R116, 0x1, -R7 ;  /* 0x0000000174747824 */ /* 0x000fe200078e0a07 */
[----:B------:R-:W-:Y:S02]  /*2930*/  SEL R3, RZ, 0x4, P0 ;  /* 0x00000004ff037807 */ /* 0x000fe40000000000 */
[----:B------:R-:W-:Y:S02]  /*2940*/  SEL R5, RZ, 0x8, P1 ;  /* 0x00000008ff057807 */ /* 0x000fe40000800000 */
[----:B------:R-:W-:-:S02]  /*2950*/  ISETP.GE.AND P0, PT, R23, UR4, PT ;  /* 0x0000000417007c0c */ /* 0x000fc4000bf06270 */
[----:B------:R-:W-:Y:S02]  /*2960*/  LOP3.LUT R3, R5, R4, R3, 0xfe, !PT ;  /* 0x0000000405037212 */ /* 0x000fe400078efe03 */
[----:B------:R-:W-:Y:S02]  /*2970*/  LEA.HI R20, R20, R29, RZ, 0x1 ;  /* 0x0000001d14147211 */ /* 0x000fe400078f08ff */
[----:B------:R-:W-:Y:S02]  /*2980*/  SEL R4, RZ, 0x10, P0 ;  /* 0x00000010ff047807 */ /* 0x000fe40000000000 */
[----:B------:R-:W-:Y:S02]  /*2990*/  LOP3.LUT P0, RZ, R116, 0x2, RZ, 0xc0, !PT ;  /* 0x0000000274ff7812 */ /* 0x000fe4000780c0ff */
[----:B------:R-:W-:Y:S02]  /*29a0*/  SHF.R.S32.HI R20, RZ, 0x1, R20 ;  /* 0x00000001ff147819 */ /* 0x000fe40000011414 */
[----:B------:R-:W-:-:S02]  /*29b0*/  LOP3.LUT R22, R22, 0xfffffffb, RZ, 0xc0, !PT ;  /* 0xfffffffb16167812 */ /* 0x000fc400078ec0ff */
[----:B------:R-:W-:Y:S02]  /*29c0*/  SHF.R.S32.HI R7, RZ, 0x1f, R20 ;  /* 0x0000001fff077819 */ /* 0x000fe40000011414 */
[----:B------:R-:W-:Y:S02]  /*29d0*/  LOP3.LUT R28, R3, R4, RZ, 0xfc, !PT ;  /* 0x00000004031c7212 */ /* 0x000fe400078efcff */
[----:B------:R-:W-:Y:S01]  /*29e0*/  SHF.R.S32.HI R227, RZ, 0x1f, R226 ;  /* 0x0000001fffe37819 */ /* 0x000fe200000114e2 */
[-C--:B-1----:R-:W-:Y:S01]  /*29f0*/  IMAD R4, R7, R8.reuse, RZ ;  /* 0x0000000807047224 */ /* 0x082fe200078e02ff */
[-C--:B0-----:R-:W-:Y:S02]  /*2a00*/  ISETP.GE.AND P1, PT, R223, R27.reuse, PT ;  /* 0x0000001bdf00720c */ /* 0x081fe40003f26270 */
[----:B------:R-:W-:Y:S02]  /*2a10*/  @P0 LOP3.LUT R22, R22, 0x4, RZ, 0xfc, !PT ;  /* 0x0000000416160812 */ /* 0x000fe400078efcff */
[----:B------:R-:W-:Y:S01]  /*2a20*/  ISETP.GE.AND P0, PT, R16, R27, PT ;  /* 0x0000001b1000720c */ /* 0x000fe20003f06270 */
[C---:B------:R-:W-:Y:S01]  /*2a30*/  IMAD R5, R20.reuse, R9, R4 ;  /* 0x0000000914057224 */ /* 0x040fe200078e0204 */
[C---:B------:R-:W-:Y:S01]  /*2a40*/  SEL R4, R27.reuse, RZ, P1 ;  /* 0x000000ff1b047207 */ /* 0x040fe20000800000 */
[----:B------:R-:W-:Y:S01]  /*2a50*/  IMAD.WIDE.U32 R98, R20, R8, R226 ;  /* 0x0000000814627225 */ /* 0x000fe200078e00e2 */
[----:B------:R-:W-:-:S03]  /*2a60*/  SEL R3, R27, RZ, P0 ;  /* 0x000000ff1b037207 */ /* 0x000fc60000000000 */
[----:B------:R-:W-:-:S04]  /*2a70*/  IMAD.WIDE.U32 R96, R20, R8, R16 ;  /* 0x0000000814607225 */ /* 0x000fc800078e0010 */
[----:B------:R-:W-:Y:S02]  /*2a80*/  IMAD.IADD R99, R99, 0x1, R5 ;  /* 0x0000000163637824 */ /* 0x000fe400078e0205 */
[----:B------:R-:W-:Y:S02]  /*2a90*/  IMAD.IADD R97, R5, 0x1, R97 ;  /* 0x0000000105617824 */ /* 0x000fe400078e0261 */
[----:B------:R-:W-:Y:S02]  /*2aa0*/  IMAD R6, R7, R102, RZ ;  /* 0x0000006607067224 */ /* 0x000fe400078e02ff */
[----:B------:R-:W-:Y:S02]  /*2ab0*/  IMAD.IADD R5, R223, 0x1, R4 ;  /* 0x00000001df057824 */ /* 0x000fe400078e0204 */
[----:B------:R-:W-:Y:S01]  /*2ac0*/  IMAD.IADD R3, R16, 0x1, R3 ;  /* 0x0000000110037824 */ /* 0x000fe200078e0203 */
[----:B------:R-:W-:Y:S01]  /*2ad0*/  ISETP.GE.AND P2, PT, R224, R27, PT ;  /* 0x0000001be000720c */ /* 0x000fe20003f46270 */
[----:B------:R-:W-:Y:S01]  /*2ae0*/  IMAD R11, R20, R103, R6 ;  /* 0x00000067140b7224 */ /* 0x000fe200078e0206 */
[----:B------:R-:W-:-:S02]  /*2af0*/  SHF.R.S32.HI R6, RZ, 0x1f, R5 ;  /* 0x0000001fff067819 */ /* 0x000fc40000011405 */
[----:B------:R-:W-:Y:S02]  /*2b00*/  SHF.R.S32.HI R4, RZ, 0x1f, R3 ;  /* 0x0000001fff047819 */ /* 0x000fe40000011403 */
[----:B------:R-:W-:Y:S02]  /*2b10*/  SEL R7, R27, RZ, P2 ;  /* 0x000000ff1b077207 */ /* 0x000fe40001000000 */
[----:B------:R-:W-:Y:S02]  /*2b20*/  LEA.HI R25, R6, R5, RZ, 0x4 ;  /* 0x0000000506197211 */ /* 0x000fe400078f20ff */
[----:B------:R-:W-:Y:S02]  /*2b30*/  LEA.HI R21, R4, R3, RZ, 0x4 ;  /* 0x0000000304157211 */ /* 0x000fe400078f20ff */
[----:B------:R-:W-:Y:S02]  /*2b40*/  LEA.HI R6, R6, R5, RZ, 0x6 ;  /* 0x0000000506067211 */ /* 0x000fe400078f30ff */
[----:B------:R-:W-:Y:S01]  /*2b50*/  LEA.HI R4, R4, R3, RZ, 0x6 ;  /* 0x0000000304047211 */ /* 0x000fe200078f30ff */
[----:B------:R-:W-:Y:S01]  /*2b60*/  IMAD.WIDE.U32 R106, R20, R102, R226 ;  /* 0x00000066146a7225 */ /* 0x000fe200078e00e2 */
[----:B------:R-:W-:-:S02]  /*2b70*/  IADD3 R12, R224, R7, RZ ;  /* 0x00000007e00c7210 */ /* 0x000fc40007ffe0ff */
[----:B------:R-:W-:Y:S01]  /*2b80*/  SHF.R.S32.HI R7, RZ, 0x6, R6 ;  /* 0x00000006ff077819 */ /* 0x000fe20000011406 */
[----:B------:R-:W-:Y:S01]  /*2b90*/  IMAD.WIDE.U32 R104, R20, R102, R16 ;  /* 0x0000006614687225 */ /* 0x000fe200078e0010 */
[----:B------:R-:W-:-:S03]  /*2ba0*/  SHF.R.S32.HI R5, RZ, 0x6, R4 ;  /* 0x00000006ff057819 */ /* 0x000fc60000011404 */
[----:B------:R-:W-:Y:S02]  /*2bb0*/  IMAD.IADD R107, R107, 0x1, R11 ;  /* 0x000000016b6b7824 */ /* 0x000fe400078e020b */
[----:B------:R-:W-:Y:S01]  /*2bc0*/  IMAD.IADD R105, R11, 0x1, R105 ;  /* 0x000000010b697824 */ /* 0x000fe200078e0269 */
[----:B------:R-:W-:-:S04]  /*2bd0*/  SHF.R.S32.HI R13, RZ, 0x1f, R12 ;  /* 0x0000001fff0d7819 */ /* 0x000fc8000001140c */
[CC--:B------:R-:W-:Y:S02]  /*2be0*/  LEA.HI R26, R13.reuse, R12.reuse, RZ, 0x4 ;  /* 0x0000000c0d1a7211 */ /* 0x0c0fe400078f20ff */
[----:B------:R-:W-:Y:S02]  /*2bf0*/  LEA.HI R12, R13, R12, RZ, 0x6 ;  /* 0x0000000c0d0c7211 */ /* 0x000fe400078f30ff */
[----:B------:R-:W-:Y:S02]  /*2c00*/  LOP3.LUT R22, R22, 0xfffffffe, RZ, 0xc0, !PT ;  /* 0xfffffffe16167812 */ /* 0x000fe400078ec0ff */
[----:B------:R-:W-:Y:S01]  /*2c10*/  SHF.R.S32.HI R12, RZ, 0x6, R12 ;  /* 0x00000006ff0c7819 */ /* 0x000fe2000001140c */
[----:B------:R-:W-:Y:S01]  /*2c20*/  IMAD.WIDE.U32 R100, R8, 0xa0, RZ ;  /* 0x000000a008647825 */ /* 0x000fe200078e00ff */
[----:B------:R-:W-:Y:S02]  /*2c30*/  @P2 LOP3.LUT R22, R22, 0x1, RZ, 0xfc, !PT ;  /* 0x0000000116162812 */ /* 0x000fe400078efcff */
[----:B------:R-:W-:Y:S01]  /*2c40*/  ISETP.GE.AND P2, PT, R221, UR4, PT ;  /* 0x00000004dd007c0c */ /* 0x000fe2000bf46270 */
[----:B------:R-:W-:Y:S01]  /*2c50*/  IMAD R121, R103, 0xa0, RZ ;  /* 0x000000a067797824 */ /* 0x000fe200078e02ff */
[----:B------:R-:W-:Y:S01]  /*2c60*/  SHF.R.S32.HI R112, RZ, 0x4, R21 ;  /* 0x00000004ff707819 */ /* 0x000fe20000011415 */
[----:B-----5:R-:W-:Y:S01]  /*2c70*/  IMAD.WIDE.U32 R106, R129, R102, R106 ;  /* 0x00000066816a7225 */ /* 0x020fe200078e006a */
[----:B------:R-:W-:-:S02]  /*2c80*/  SHF.R.S32.HI R111, RZ, 0x4, R25 ;  /* 0x00000004ff6f7819 */ /* 0x000fc40000011419 */
[----:B------:R-:W-:Y:S01]  /*2c90*/  SHF.R.S32.HI R110, RZ, 0x4, R26 ;  /* 0x00000004ff6e7819 */ /* 0x000fe2000001141a */
[----:B------:R-:W-:Y:S01]  /*2ca0*/  IMAD.WIDE.U32 R104, R129, R102, R104 ;  /* 0x0000006681687225 */ /* 0x000fe200078e0068 */
[----:B------:R-:W-:-:S03]  /*2cb0*/  IADD3 R130, R30, 0x8, RZ ;  /* 0x000000081e827810 */ /* 0x000fc60007ffe0ff */
[----:B------:R-:W-:-:S04]  /*2cc0*/  IMAD.WIDE.U32 R98, R129, R8, R98 ;  /* 0x0000000881627225 */ /* 0x000fc800078e0062 */
[----:B------:R-:W-:-:S04]  /*2cd0*/  IMAD.WIDE.U32 R96, R129, R8, R96 ;  /* 0x0000000881607225 */ /* 0x000fc800078e0060 */
[----:B------:R-:W-:Y:S02]  /*2ce0*/  IMAD.SHL.U32 R114, R27, 0x2, RZ ;  /* 0x000000021b727824 */ /* 0x000fe400078e00ff */
[----:B------:R-:W-:Y:S01]  /*2cf0*/  IMAD R109, R109, 0x80, R20 ;  /* 0x000000806d6d7824 */ /* 0x000fe200078e0214 */
[C---:B--2---:R-:W-:Y:S02]  /*2d00*/  LOP3.LUT R6, R33.reuse, 0x30, R25, 0xf8, !PT ;  /* 0x0000003021067812 */ /* 0x044fe400078ef819 */
[----:B---3--:R-:W-:Y:S02]  /*2d10*/  SHF.R.U32.HI R3, RZ, 0x3, R32 ;  /* 0x00000003ff037819 */ /* 0x008fe40000011620 */
[--C-:B------:R-:W-:Y:S02]  /*2d20*/  LOP3.LUT R10, R32, 0x30, R21.reuse, 0xf8, !PT ;  /* 0x00000030200a7812 */ /* 0x100fe400078ef815 */
[----:B------:R-:W-:Y:S02]  /*2d30*/  LOP3.LUT R4, R33, 0x30, R21, 0xf8, !PT ;  /* 0x0000003021047812 */ /* 0x000fe400078ef815 */
[----:B----4-:R-:W-:-:S02]  /*2d40*/  LOP3.LUT R6, R6, R14, RZ, 0x3c, !PT ;  /* 0x0000000e06067212 */ /* 0x010fc400078e3cff */
[-C--:B------:R-:W-:Y:S01]  /*2d50*/  LOP3.LUT R11, R10, R3.reuse, RZ, 0x3c, !PT ;  /* 0x000000030a0b7212 */ /* 0x080fe200078e3cff */
[----:B------:R-:W-:Y:S02]  /*2d60*/  IMAD R127, R7, 0x2800, R31 ;  /* 0x00002800077f7824 */ /* 0x000fe400078e021f */
[C---:B------:R-:W-:Y:S02]  /*2d70*/  IMAD R126, R5.reuse, 0x2800, R15 ;  /* 0x00002800057e7824 */ /* 0x040fe400078e020f */
[----:B------:R-:W-:Y:S01]  /*2d80*/  IMAD R128, R5, 0x2800, R31 ;  /* 0x0000280005807824 */ /* 0x000fe200078e021f */
[----:B------:R-:W-:Y:S01]  /*2d90*/  LOP3.LUT R5, R4, R14, RZ, 0x3c, !PT ;  /* 0x0000000e04057212 */ /* 0x000fe200078e3cff */
[----:B------:R-:W-:Y:S01]  /*2da0*/  IMAD.IADD R127, R127, 0x1, R6 ;  /* 0x000000017f7f7824 */ /* 0x000fe200078e0206 */
[----:B------:R-:W-:Y:S01]  /*2db0*/  LOP3.LUT R6, R32, 0x30, R25, 0xf8, !PT ;  /* 0x0000003020067812 */ /* 0x000fe200078ef819 */
[----:B------:R-:W-:Y:S01]  /*2dc0*/  IMAD.IADD R126, R126, 0x1, R11 ;  /* 0x000000017e7e7824 */ /* 0x000fe200078e020b */
[----:B------:R-:W-:Y:S01]  /*2dd0*/  SHF.R.S32.HI R11, RZ, 0x1f, R129 ;  /* 0x0000001fff0b7819 */ /* 0x000fe20000011481 */
[----:B------:R-:W-:Y:S01]  /*2de0*/  IMAD.IADD R128, R128, 0x1, R5 ;  /* 0x0000000180807824 */ /* 0x000fe200078e0205 */
[----:B------:R-:W-:-:S03]  /*2df0*/  LOP3.LUT R5, R6, R3, RZ, 0x3c, !PT ;  /* 0x0000000306057212 */ /* 0x000fc600078e3cff */
[----:B------:R-:W-:Y:S01]  /*2e00*/  IMAD R6, R11, R102, RZ ;  /* 0x000000660b067224 */ /* 0x000fe200078e02ff */
[----:B------:R-:W-:-:S03]  /*2e10*/  LOP3.LUT R4, R33, 0x30, R26, 0xf8, !PT ;  /* 0x0000003021047812 */ /* 0x000fc600078ef81a */
[----:B------:R-:W-:Y:S02]  /*2e20*/  IMAD R13, R129, R103, R6 ;  /* 0x00000067810d7224 */ /* 0x000fe400078e0206 */
[----:B------:R-:W-:Y:S02]  /*2e30*/  IMAD R6, R11, R8, RZ ;  /* 0x000000080b067224 */ /* 0x000fe400078e02ff */
[----:B------:R-:W-:Y:S01]  /*2e40*/  IMAD R11, R9, 0xa0, RZ ;  /* 0x000000a0090b7824 */ /* 0x000fe200078e02ff */
[----:B------:R-:W-:Y:S01]  /*2e50*/  LOP3.LUT R4, R4, R14, RZ, 0x3c, !PT ;  /* 0x0000000e04047212 */ /* 0x000fe200078e3cff */
[----:B------:R-:W-:Y:S01]  /*2e60*/  IMAD R124, R7, 0x2800, R15 ;  /* 0x00002800077c7824 */ /* 0x000fe200078e020f */
[----:B------:R-:W-:Y:S01]  /*2e70*/  LOP3.LUT R10, R32, 0x30, R26, 0xf8, !PT ;  /* 0x00000030200a7812 */ /* 0x000fe200078ef81a */
[----:B------:R-:W-:Y:S02]  /*2e80*/  IMAD R125, R12, 0x2800, R31 ;  /* 0x000028000c7d7824 */ /* 0x000fe400078e021f */
[----:B------:R-:W-:Y:S01]  /*2e90*/  IMAD.IADD R122, R101, 0x1, R11 ;  /* 0x00000001657a7824 */ /* 0x000fe200078e020b */
[----:B------:R-:W-:Y:S01]  /*2ea0*/  SEL R11, RZ, 0x20, P2 ;  /* 0x00000020ff0b7807 */ /* 0x000fe20001000000 */
[----:B------:R-:W-:Y:S01]  /*2eb0*/  IMAD.IADD R124, R124, 0x1, R5 ;  /* 0x000000017c7c7824 */ /* 0x000fe200078e0205 */
[----:B------:R-:W-:Y:S01]  /*2ec0*/  LOP3.LUT R10, R10, R3, RZ, 0x3c, !PT ;  /* 0x000000030a0a7212 */ /* 0x000fe200078e3cff */
[----:B------:R-:W-:Y:S01]  /*2ed0*/  IMAD.IADD R125, R125, 0x1, R4 ;  /* 0x000000017d7d7824 */ /* 0x000fe200078e0204 */
[----:B------:R-:W-:Y:S01]  /*2ee0*/  SHF.L.U64.HI R4, R102, 0x7, R103 ;  /* 0x0000000766047819 */ /* 0x000fe20000010267 */
[----:B------:R-:W-:Y:S01]  /*2ef0*/  IMAD R123, R12, 0x2800, R15 ;  /* 0x000028000c7b7824 */ /* 0x000fe200078e020f */
[----:B------:R-:W-:Y:S01]  /*2f00*/  LOP3.LUT R21, R21, 0xfffffff0, RZ, 0xc0, !PT ;  /* 0xfffffff015157812 */ /* 0x000fe200078ec0ff */
[C---:B------:R-:W-:Y:S01]  /*2f10*/  IMAD.SHL.U32 R5, R102.reuse, 0x80, RZ ;  /* 0x0000008066057824 */ /* 0x040fe200078e00ff */
[----:B------:R-:W-:Y:S01]  /*2f20*/  LOP3.LUT R25, R25, 0xfffffff0, RZ, 0xc0, !PT ;  /* 0xfffffff019197812 */ /* 0x000fe200078ec0ff */
[----:B------:R-:W-:Y:S01]  /*2f30*/  IMAD.WIDE.U32 R102, R102, 0xa0, RZ ;  /* 0x000000a066667825 */ /* 0x000fe200078e00ff */
[----:B------:R-:W-:-:S02]  /*2f40*/  LOP3.LUT R26, R26, 0xfffffff0, RZ, 0xc0, !PT ;  /* 0xfffffff01a1a7812 */ /* 0x000fc400078ec0ff */
[----:B------:R-:W-:Y:S01]  /*2f50*/  LOP3.LUT R11, R28, R11, RZ, 0xfc, !PT ;  /* 0x0000000b1c0b7212 */ /* 0x000fe200078efcff */
[----:B------:R-:W-:Y:S01]  /*2f60*/  IMAD R15, R129, R9, R6 ;  /* 0x00000009810f7224 */ /* 0x000fe200078e0206 */
[C---:B------:R-:W-:Y:S01]  /*2f70*/  SHF.L.U64.HI R6, R8.reuse, 0x7, R9 ;  /* 0x0000000708067819 */ /* 0x040fe20000010209 */
[----:B------:R-:W-:Y:S01]  /*2f80*/  IMAD.IADD R123, R123, 0x1, R10 ;  /* 0x000000017b7b7824 */ /* 0x000fe200078e020a */
[----:B------:R-:W-:Y:S01]  /*2f90*/  SHF.R.S32.HI R117, RZ, 0x1f, R0 ;  /* 0x0000001fff757819 */ /* 0x000fe20000011400 */
[----:B------:R-:W-:Y:S01]  /*2fa0*/  IMAD.SHL.U32 R7, R8, 0x80, RZ ;  /* 0x0000008008077824 */ /* 0x000fe200078e00ff */
[----:B------:R-:W-:Y:S01]  /*2fb0*/  SHF.R.S32.HI R108, RZ, 0x1f, R21 ;  /* 0x0000001fff6c7819 */ /* 0x000fe20000011415 */
[----:B------:R-:W-:Y:S01]  /*2fc0*/  IMAD.IADD R121, R103, 0x1, R121 ;  /* 0x0000000167797824 */ /* 0x000fe200078e0279 */
[----:B------:R-:W-:Y:S01]  /*2fd0*/  SHF.R.S32.HI R95, RZ, 0x1f, R25 ;  /* 0x0000001fff5f7819 */ /* 0x000fe20000011419 */
[----:B------:R-:W-:Y:S01]  /*2fe0*/  IMAD.IADD R8, R107, 0x1, R13 ;  /* 0x000000016b087824 */ /* 0x000fe200078e020d */
[----:B------:R-:W-:Y:S01]  /*2ff0*/  SHF.R.S32.HI R27, RZ, 0x1f, R26 ;  /* 0x0000001fff1b7819 */ /* 0x000fe2000001141a */
[----:B------:R-:W-:Y:S01]  /*3000*/  IMAD.IADD R9, R13, 0x1, R105 ;  /* 0x000000010d097824 */ /* 0x000fe200078e0269 */
[----:B------:R-:W-:Y:S01]  /*3010*/  LOP3.LUT R28, R28, 0x1, RZ, 0xc0, !PT ;  /* 0x000000011c1c7812 */ /* 0x000fe200078ec0ff */
[----:B------:R-:W-:Y:S01]  /*3020*/  IMAD.IADD R10, R99, 0x1, R15 ;  /* 0x00000001630a7824 */ /* 0x000fe200078e020f */
[----:B------:R-:W-:Y:S01]  /*3030*/  LOP3.LUT R29, R11, 0x2, RZ, 0xc0, !PT ;  /* 0x000000020b1d7812 */ /* 0x000fe200078ec0ff */
[----:B------:R-:W-:Y:S01]  /*3040*/  IMAD.IADD R20, R15, 0x1, R97 ;  /* 0x000000010f147824 */ /* 0x000fe200078e0261 */
[----:B------:R-:W-:-:S02]  /*3050*/  LOP3.LUT R30, R11, 0x4, RZ, 0xc0, !PT ;  /* 0x000000040b1e7812 */ /* 0x000fc400078ec0ff */
[C---:B------:R-:W-:Y:S02]  /*3060*/  LOP3.LUT R31, R11.reuse, 0x8, RZ, 0xc0, !PT ;  /* 0x000000080b1f7812 */ /* 0x040fe400078ec0ff */
[C---:B------:R-:W-:Y:S02]  /*3070*/  LOP3.LUT R32, R11.reuse, 0x10, RZ, 0xc0, !PT ;  /* 0x000000100b207812 */ /* 0x040fe400078ec0ff */
[----:B------:R-:W-:Y:S01]  /*3080*/  LOP3.LUT R33, R11, 0x20, RZ, 0xc0, !PT ;  /* 0x000000200b217812 */ /* 0x000fe200078ec0ff */
[----:B------:R-:W-:Y:S06]  /*3090*/  @!P6 BAR.SYNC.DEFER_BLOCKING 0x9, 0x100 ;  /* 0x024400000000eb1d */ /* 0x000fec0000010000 */
.L_x_2864:
[----:B------:R-:W2:Y:S01]  /*30a0*/  LDL R38, [R1+0x58] ;  /* 0x0000580001267983 */ /* 0x000ea20000100800 */
[----:B0-----:R-:W0:Y:S01]  /*30b0*/  LDC R36, c[0x0][0x430] ;  /* 0x00010c00ff247b82 */ /* 0x001e220000000800 */
[----:B------:R-:W-:-:S05]  /*30c0*/  IADD3 R24, R24, -0x1, RZ ;  /* 0xffffffff18187810 */ /* 0x000fca0007ffe0ff */
[----:B------:R-:W-:Y:S02]  /*30d0*/  IMAD R11, R24, 0xa0, R109 ;  /* 0x000000a0180b7824 */ /* 0x000fe400078e026d */
[----:B-1----:R-:W1:Y:S02]  /*30e0*/  LDC R113, c[0x0][0x3f4] ;  /* 0x0000fd00ff717b82 */ /* 0x002e640000000800 */
[----:B------:R-:W-:Y:S01]  /*30f0*/  IMAD.IADD R39, R118, 0x1, R11 ;  /* 0x0000000176277824 */ /* 0x000fe200078e020b */
[----:B------:R-:W-:-:S03]  /*3100*/  ISETP.GE.AND P2, PT, R11, R2, PT ;  /* 0x000000020b00720c */ /* 0x000fc60003f46270 */
[----:B------:R-:W-:Y:S01]  /*3110*/  IMAD.MOV.U32 R11, RZ, RZ, R39 ;  /* 0x000000ffff0b7224 */ /* 0x000fe200078e0027 */
[----:B------:R-:W-:Y:S02]  /*3120*/  ISETP.GT.OR P2, PT, R109, 0x9f, P2 ;  /* 0x0000009f6d00780c */ /* 0x000fe40001744670 */
[----:B0-----:R-:W-:-:S11]  /*3130*/  ISETP.NE.AND P3, PT, R36, 0x1, PT ;  /* 0x000000012400780c */ /* 0x001fd60003f65270 */
[----:B------:R-:W0:Y:S08]  /*3140*/  @!P2 LDC.64 R14, c[0x0][0x428] ;  /* 0x00010a00ff0eab82 */ /* 0x000e300000000a00 */
[----:B------:R-:W3:Y:S08]  /*3150*/  @!P2 LDC.64 R12, c[0x0][0x418] ;  /* 0x00010600ff0cab82 */ /* 0x000ef00000000a00 */
[----:B----4-:R-:W4:Y:S08]  /*3160*/  @P3 LDC R34, c[0x0][0x434] ;  /* 0x00010d00ff223b82 */ /* 0x010f300000000800 */
[----:B------:R-:W1:Y:S01]  /*3170*/  @P3 LDC R35, c[0x0][0x438] ;  /* 0x00010e00ff233b82 */ /* 0x000e620000000800 */
[----:B----4-:R-:W-:-:S05]  /*3180*/  @P3 IMAD.HI.U32 R34, R39, R34, RZ ;  /* 0x0000002227223227 */ /* 0x010fca00078e00ff */
[----:B-1----:R-:W-:Y:S01]  /*3190*/  @P3 SHF.R.U32.HI R11, RZ, R35, R34 ;  /* 0x00000023ff0b3219 */ /* 0x002fe20000011622 */
[----:B0-----:R-:W-:-:S03]  /*31a0*/  @!P2 IMAD R34, R117, R14, RZ ;  /* 0x0000000e7522a224 */ /* 0x001fc600078e02ff */
[--C-:B------:R-:W-:Y:S01]  /*31b0*/  @!P2 SHF.R.S32.HI R35, RZ, 0x1f, R11.reuse ;  /* 0x0000001fff23a819 */ /* 0x100fe2000001140b */
[----:B------:R-:W-:Y:S02]  /*31c0*/  @!P2 IMAD R37, R0, R15, R34 ;  /* 0x0000000f0025a224 */ /* 0x000fe400078e0222 */
[----:B------:R-:W-:-:S04]  /*31d0*/  @!P2 IMAD.MOV.U32 R34, RZ, RZ, R11 ;  /* 0x000000ffff22a224 */ /* 0x000fc800078e000b */
[----:B------:R-:W-:-:S04]  /*31e0*/  @!P2 IMAD.WIDE.U32 R14, R0, R14, R34 ;  /* 0x0000000e000ea225 */ /* 0x000fc800078e0022 */
[----:B------:R-:W-:Y:S01]  /*31f0*/  @!P2 IMAD.IADD R15, R15, 0x1, R37 ;  /* 0x000000010f0fa824 */ /* 0x000fe200078e0225 */
[----:B---3--:R-:W-:Y:S01]  /*3200*/  @!P2 LEA R12, P3, R14, R12, 0x2 ;  /* 0x0000000c0e0ca211 */ /* 0x008fe200078610ff */
[----:B------:R-:W-:-:S03]  /*3210*/  IMAD.MOV.U32 R34, RZ, RZ, RZ ;  /* 0x000000ffff227224 */ /* 0x000fc600078e00ff */
[----:B------:R-:W-:-:S05]  /*3220*/  @!P2 LEA.HI.X R13, R14, R13, R15, 0x2, P3 ;  /* 0x0000000d0e0da211 */ /* 0x000fca00018f140f */
[----:B-----5:R0:W5:Y:S01]  /*3230*/  @!P2 LDG.E R34, desc[UR50][R12.64] ;  /* 0x000000320c22a981 */ /* 0x020162000c1e1900 */
[----:B------:R-:W-:Y:S01]  /*3240*/  ISETP.GT.AND P2, PT, R24, R115, PT ;  /* 0x000000731800720c */ /* 0x000fe20003f44270 */
[----:B------:R-:W-:Y:S01]  /*3250*/  IMAD.MOV R35, RZ, RZ, -R11 ;  /* 0x000000ffff237224 */ /* 0x000fe200078e0a0b */
[----:B------:R-:W-:Y:S01]  /*3260*/  LOP3.LUT R22, R22, 0xfffffffd, RZ, 0xc0, !PT ;  /* 0xfffffffd16167812 */ /* 0x000fe200078ec0ff */
[----:B------:R-:W-:Y:S05]  /*3270*/  YIELD ;  /* 0x0000000000007946 */ /* 0x000fea0003800000 */
[----:B------:R-:W-:Y:S01]  /*3280*/  LOP3.LUT P4, RZ, R116, 0x2, RZ, 0xc0, !PT ;  /* 0x0000000274ff7812 */ /* 0x000fe2000788c0ff */
[----:B------:R-:W-:Y:S01]  /*3290*/  BSSY B0, `(.L_x_2759) ;  /* 0x0000d3c000007945 */ /* 0x000fe20003800000 */
[----:B------:R-:W-:-:S03]  /*32a0*/  IMAD R35, R36, R35, R39 ;  /* 0x0000002324237224 */ /* 0x000fc600078e0227 */
[----:B------:R-:W-:Y:S02]  /*32b0*/  @P2 LOP3.LUT R22, R22, 0x2, RZ, 0xfc, !PT ;  /* 0x0000000216162812 */ /* 0x000fe400078efcff */
[----:B------:R-:W-:Y:S01]  /*32c0*/  ISETP.GE.AND P2, PT, R113, 0x1, PT ;  /* 0x000000017100780c */ /* 0x000fe20003f46270 */
[----:B--2---:R-:W-:-:S04]  /*32d0*/  IMAD R15, R19, 0x7800, R38 ;  /* 0x00007800130f7824 */ /* 0x004fc800078e0226 */
[C---:B------:R-:W-:Y:S01]  /*32e0*/  VIADD R89, R15.reuse, 0x20 ;  /* 0x000000200f597836 */ /* 0x040fe20000000000 */
[----:B------:R-:W-:Y:S01]  /*32f0*/  IADD3 R88, R18, R15, RZ ;  /* 0x0000000f12587210 */ /* 0x000fe20007ffe0ff */
[----:B------:R-:W-:-:S04]  /*3300*/  @P4 VIADD R89, R15, 0xffffffe0 ;  /* 0xffffffe00f594836 */ /* 0x000fc80000000000 */
[----:B------:R-:W-:Y:S02]  /*3310*/  IMAD.IADD R89, R18, 0x1, R89 ;  /* 0x0000000112597824 */ /* 0x000fe400078e0259 */
[----:B0-----:R-:W-:Y:S05]  /*3320*/  @!P2 BRA `(.L_x_2760) ;  /* 0x000000c800dca947 */ /* 0x001fea0003800000 */
[----:B------:R-:W-:Y:S01]  /*3330*/  SHF.R.S32.HI R90, RZ, 0x1f, R35 ;  /* 0x0000001fff5a7819 */ /* 0x000fe20000011423 */
[----:B------:R-:W-:Y:S01]  /*3340*/  ULDC.64 UR4, c[0x0][0x300] ;  /* 0x0000c00000047ab9 */ /* 0x000fe20000000a00 */
[----:B-----5:R-:W-:Y:S01]  /*3350*/  SHF.R.S32.HI R91, RZ, 0x1f, R34 ;  /* 0x0000001fff5b7819 */ /* 0x020fe20000011422 */
[----:B------:R-:W-:-:S04]  /*3360*/  IMAD.WIDE.U32 R12, R35, UR4, RZ ;  /* 0x00000004230c7c25 */ /* 0x000fc8000f8e00ff */
[----:B------:R-:W-:Y:S02]  /*3370*/  IMAD R14, R90, UR4, RZ ;  /* 0x000000045a0e7c24 */ /* 0x000fe4000f8e02ff */
[----:B------:R-:W-:Y:S02]  /*3380*/  IMAD R92, R24, -0xa0, R2 ;  /* 0xffffff60185c7824 */ /* 0x000fe400078e0202 */
[----:B------:R-:W-:Y:S01]  /*3390*/  IMAD R11, R35, UR5, R14 ;  /* 0x00000005230b7c24 */ /* 0x000fe2000f8e020e */
[----:B------:R-:W-:Y:S01]  /*33a0*/  ULDC.64 UR4, c[0x0][0x310] ;  /* 0x0000c40000047ab9 */ /* 0x000fe20000000a00 */
[----:B------:R-:W-:Y:S01]  /*33b0*/  IMAD R14, R121, R24, RZ ;  /* 0x00000018790e7224 */ /* 0x000fe200078e02ff */
[----:B------:R-:W-:Y:S01]  /*33c0*/  VIMNMX R92, R92, 0xa0, PT ;  /* 0x000000a05c5c7848 */ /* 0x000fe20003fe0100 */
[----:B------:R-:W-:Y:S02]  /*33d0*/  IMAD R15, R91, UR4, RZ ;  /* 0x000000045b0f7c24 */ /* 0x000fe4000f8e02ff */
[----:B------:R-:W-:Y:S01]  /*33e0*/  IMAD.IADD R13, R13, 0x1, R11 ;  /* 0x000000010d0d7824 */ /* 0x000fe200078e020b */
[----:B------:R-:W-:Y:S01]  /*33f0*/  SHF.R.S32.HI R11, RZ, 0x1f, R24 ;  /* 0x0000001fff0b7819 */ /* 0x000fe20000011418 */
[----:B------:R-:W-:-:S02]  /*3400*/  IMAD R15, R34, UR5, R15 ;  /* 0x00000005220f7c24 */ /* 0x000fc4000f8e020f */
[----:B------:R-:W-:Y:S01]  /*3410*/  IMAD.WIDE.U32 R12, R34, UR4, R12 ;  /* 0x00000004220c7c25 */ /* 0x000fe2000f8e000c */
[----:B------:R-:W-:-:S03]  /*3420*/  ULDC.64 UR4, c[0x0][0x308] ;  /* 0x0000c20000047ab9 */ /* 0x000fc60000000a00 */
[----:B------:R-:W-:Y:S02]  /*3430*/  IMAD.IADD R13, R13, 0x1, R15 ;  /* 0x000000010d0d7824 */ /* 0x000fe400078e020f */
[----:B------:R-:W-:Y:S02]  /*3440*/  IMAD R37, R11, R102, R14 ;  /* 0x000000660b257224 */ /* 0x000fe400078e020e */
[----:B------:R-:W-:-:S04]  /*3450*/  IMAD.WIDE.U32 R12, R225, UR4, R12 ;  /* 0x00000004e10c7c25 */ /* 0x000fc8000f8e000c */
[----:B------:R-:W-:Y:S01]  /*3460*/  IMAD R119, R225, UR5, R13 ;  /* 0x00000005e1777c24 */ /* 0x000fe2000f8e020d */
[----:B------:R-:W-:Y:S01]  /*3470*/  ULDC.64 UR4, c[0x0][0x2e8] ;  /* 0x0000ba0000047ab9 */ /* 0x000fe20000000a00 */
[-C--:B------:R-:W-:Y:S01]  /*3480*/  IMAD R13, R122, R24.reuse, RZ ;  /* 0x000000187a0d7224 */ /* 0x080fe200078e02ff */
[----:B------:R-:W-:Y:S01]  /*3490*/  IADD3 R120, P2, R12, UR4, RZ ;  /* 0x000000040c787c10 */ /* 0x000fe2000ff5e0ff */
[----:B------:R-:W-:Y:S01]  /*34a0*/  ULDC.U8 UR4, c[0x0][0x410] ;  /* 0x0001040000047ab9 */ /* 0x000fe20000000000 */
[----:B------:R-:W-:Y:S02]  /*34b0*/  IMAD.WIDE.U32 R14, R102, R24, RZ ;  /* 0x00000018660e7225 */ /* 0x000fe400078e00ff */
[----:B------:R-:W-:Y:S02]  /*34c0*/  IADD3.X R119, R119, UR5, RZ, P2, !PT ;  /* 0x0000000577777c10 */ /* 0x000fe400097fe4ff */
[----:B------:R-:W-:Y:S01]  /*34d0*/  ISETP.NE.AND P2, PT, RZ, UR4, PT ;  /* 0x00000004ff007c0c */ /* 0x000fe2000bf45270 */
[----:B------:R-:W-:-:S02]  /*34e0*/  IMAD R39, R11, R100, R13 ;  /* 0x000000640b277224 */ /* 0x000fc400078e020d */
[----:B------:R-:W-:-:S04]  /*34f0*/  IMAD.WIDE.U32 R12, R100, R24, RZ ;  /* 0x00000018640c7225 */ /* 0x000fc800078e00ff */
[----:B------:R-:W-:Y:S02]  /*3500*/  IMAD.IADD R11, R15, 0x1, R37 ;  /* 0x000000010f0b7824 */ /* 0x000fe400078e0225 */
[----:B------:R-:W-:-:S04]  /*3510*/  IMAD.IADD R86, R13, 0x1, R39 ;  /* 0x000000010d567824 */ /* 0x000fc800078e0227 */
[----:B------:R-:W-:Y:S05]  /*3520*/  @!P2 BRA `(.L_x_2761) ;  /* 0x0000006000d8a947 */ /* 0x000fea0003800000 */
[----:B------:R0:W5:Y:S04]  /*3530*/  LDL R132, [R1+0x18] ;  /* 0x0000180001847983 */ /* 0x0001680000100800 */
[----:B------:R0:W5:Y:S04]  /*3540*/  LDL R131, [R1+0x20] ;  /* 0x0000200001837983 */ /* 0x0001680000100800 */
[----:B------:R0:W5:Y:S04]  /*3550*/  LDL R94, [R1+0x24] ;  /* 0x00002400015e7983 */ /* 0x0001680000100800 */
[----:B------:R0:W5:Y:S04]  /*3560*/  LDL R93, [R1+0x1c] ;  /* 0x00001c00015d7983 */ /* 0x0001680000100800 */
[----:B------:R0:W5:Y:S01]  /*3570*/  LDL R87, [R1+0x28] ;  /* 0x0000280001577983 */ /* 0x0001620000100800 */
[----:B------:R-:W1:Y:S01]  /*3580*/  S2R R38, SR_TID.X ;  /* 0x0000000000267919 */ /* 0x000e620000002100 */
[----:B------:R-:W-:Y:S01]  /*3590*/  BSSY B1, `(.L_x_2762) ;  /* 0x0000043000017945 */ /* 0x000fe20003800000 */
[----:B------:R-:W-:-:S02]  /*35a0*/  CS2R R36, SRZ ;  /* 0x0000000000247805 */ /* 0x000fc4000001ff00 */
[----:B------:R-:W-:Y:S01]  /*35b0*/  CS2R R60, SRZ ;  /* 0x00000000003c7805 */ /* 0x000fe2000001ff00 */
[C---:B-1----:R-:W-:Y:S02]  /*35c0*/  VIADD R40, R38.reuse, 0xffffff80 ;  /* 0xffffff8026287836 */ /* 0x042fe40000000000 */
[----:B------:R-:W-:-:S05]  /*35d0*/  VIADD R38, R38, 0xffffff80 ;  /* 0xffffff8026267836 */ /* 0x000fca0000000000 */
[----:B------:R-:W-:-:S04]  /*35e0*/  LEA.HI R38, R38, R40, RZ, 0x1 ;  /* 0x0000002826267211 */ /* 0x000fc800078f08ff */
[----:B------:R-:W-:-:S04]  /*35f0*/  SHF.R.S32.HI R38, RZ, 0x1, R38 ;  /* 0x00000001ff267819 */ /* 0x000fc80000011426 */
        /* <DEDUP_REMOVED lines=23> */
[----:B0-----:R-:W-:Y:S06]  /*3770*/  @P3 BRA `(.L_x_2763) ;  /* 0x0000000000903947 */ /* 0x001fec0003800000 */
        /* <DEDUP_REMOVED lines=29> */
[----:B------:R-:W-:-:S11]  /*3950*/  CS2R R60, SRZ ;  /* 0x00000000003c7805 */ /* 0x000fd6000001ff00 */
[----:B------:R-:W5:Y:S04]  /*3960*/  @!P2 LDG.E.64 R64, desc[UR50][R62.64+0x40] ;  /* 0x000040323e40a981 */ /* 0x000f68000c1e1b00 */
[----:B------:R-:W5:Y:S01]  /*3970*/  @!P2 LDG.E.64 R66, desc[UR50][R84.64+0x40] ;  /* 0x000040325442a981 */ /* 0x000f62000c1e1b00 */
[----:B------:R-:W-:-:S13]  /*3980*/  ISETP.GE.AND P2, PT, R87, R113, PT ;  /* 0x000000715700720c */ /* 0x000fda0003f46270 */
[----:B------:R0:W5:Y:S02]  /*3990*/  @!P2 LDG.E.64 R60, desc[UR50][R62.64+0x50] ;  /* 0x000050323e3ca981 */ /* 0x000164000c1e1b00 */
[----:B0-----:R-:W-:-:S06]  /*39a0*/  CS2R R62, SRZ ;  /* 0x00000000003e7805 */ /* 0x001fcc000001ff00 */
[----:B------:R0:W5:Y:S02]  /*39b0*/  @!P2 LDG.E.64 R62, desc[UR50][R84.64+0x50] ;  /* 0x00005032543ea981 */ /* 0x000164000c1e1b00 */
.L_x_2763:
[----:B------:R-:W-:Y:S05]  /*39c0*/  BSYNC B1 ;  /* 0x0000000000017941 */ /* 0x000fea0003800000 */
.L_x_2762:
[----:B0-----:R-:W0:Y:S01]  /*39d0*/  S2R R84, SR_TID.X ;  /* 0x0000000000547919 */ /* 0x001e220000002100 */
[----:B------:R-:W-:Y:S01]  /*39e0*/  BSSY B1, `(.L_x_2764) ;  /* 0x0000030000017945 */ /* 0x000fe20003800000 */
[C---:B0-----:R-:W-:Y:S01]  /*39f0*/  VIADD R85, R84.reuse, 0xffffff80 ;  /* 0xffffff8054557836 */ /* 0x041fe20000000000 */
[----:B------:R-:W-:-:S04]  /*3a00*/  IADD3 R84, R84, -0x80, RZ ;  /* 0xffffff8054547810 */ /* 0x000fc80007ffe0ff */
        /* <DEDUP_REMOVED lines=19> */
[----:B------:R-:W-:-:S09]  /*3b40*/  CS2R R54, SRZ ;  /* 0x0000000000367805 */ /* 0x000fd2000001ff00 */
        /* <DEDUP_REMOVED lines=22> */
[----:B------:R-:W-:-:S13]  /*3cb0*/  ISETP.GE.AND P2, PT, R87, R113, PT ;  /* 0x000000715700720c */ /* 0x000fda0003f46270 */
[----:B------:R0:W5:Y:S04]  /*3cc0*/  @!P2 LDG.E.64 R36, desc[UR50][R14.64+0x50] ;  /* 0x000050320e24a981 */ /* 0x000168000c1e1b00 */
[----:B------:R0:W5:Y:S02]  /*3cd0*/  @!P2 LDG.E.64 R38, desc[UR50][R12.64+0x50] ;  /* 0x000050320c26a981 */ /* 0x000164000c1e1b00 */
.L_x_2765:
[----:B------:R-:W-:Y:S05]  /*3ce0*/  BSYNC B1 ;  /* 0x0000000000017941 */ /* 0x000fea0003800000 */
.L_x_2764:
[----:B------:R-:W-:Y:S01]  /*3cf0*/  UISETP.NE.AND UP0, UPT, UR49, 0x3, UPT ;  /* 0x000000033100788c */ /* 0x000fe2000bf05270 */
[----:B-----5:R-:W-:Y:S01]  /*3d00*/  IMAD.MOV.U32 R141, RZ, RZ, R60 ;  /* 0x000000ffff8d7224 */ /* 0x020fe200078e003c */
[----:B------:R-:W-:Y:S01]  /*3d10*/  MOV R145, R66 ;  /* 0x0000004200917202 */ /* 0x000fe20000000f00 */
[----:B------:R-:W-:Y:S01]  /*3d20*/  IMAD.MOV.U32 R144, RZ, RZ, R64 ;  /* 0x000000ffff907224 */ /* 0x000fe200078e0040 */
[----:B------:R-:W-:Y:S01]  /*3d30*/  MOV R135, R52 ;  /* 0x0000003400877202 */ /* 0x000fe20000000f00 */
        /* <DEDUP_REMOVED lines=20> */
[----:B------:R-:W-:Y:S01]  /*3e80*/  IMAD.MOV.U32 R140, RZ, RZ, R58 ;  /* 0x000000ffff8c7224 */ /* 0x000fe200078e003a */
[----:B------:R-:W-:Y:S06]  /*3e90*/  @!P2 BRA `(.L_x_2766) ;  /* 0x000000000004a947 */ /* 0x000fec0003800000 */
[----:B------:R-:W-:Y:S01]  /*3ea0*/  BPT.TRAP 0x1 ;  /* 0x000000040000795c */ /* 0x000fe20000300000 */
.L_x_2766:
[----:B------:R-:W2:Y:S01]  /*3eb0*/  LDL R11, [R1+0x14] ;  /* 0x00001400010b7983 */ /* 0x000ea20000100800 */
[----:B------:R-:W-:Y:S01]  /*3ec0*/  IMAD R93, R19, 0x8, R18 ;  /* 0x00000008135d7824 */ /* 0x000fe200078e0212 */
[----:B------:R-:W-:Y:S01]  /*3ed0*/  BSSY B1, `(.L_x_2767) ;  /* 0x0000004000017945 */ /* 0x000fe20003800000 */
[----:B--2---:R-:W-:-:S04]  /*3ee0*/  SHF.L.U32 R94, R11, 0x1f, RZ ;  /* 0x0000001f0b5e7819 */ /* 0x004fc800000006ff */
[----:B------:R-:W1:Y:S02]  /*3ef0*/  SYNCS.PHASECHK.TRANS64.TRYWAIT P5, [R93+URZ+0x33490], R94 ;  /* 0x0334905e5d0075a7 */ /* 0x000e6400080a017f */
[----:B-1----:R-:W-:Y:S05]  /*3f00*/  @!P5 BRA `(.L_x_2768) ;  /* 0x000002f800fcd947 */ /* 0x002fea0003800000 */
.L_x_3122:
[----:B------:R-:W-:Y:S05]  /*3f10*/  BSYNC B1 ;  /* 0x0000000000017941 */ /* 0x000fea0003800000 */
.L_x_2767:
[----:B------:R-:W-:-:S03]  /*3f20*/  UMOV UR4, 0xffffffff ;  /* 0xffffffff00047882 */ /* 0x000fc60000000000 */
[----:B------:R-:W-:Y:S05]  /*3f30*/  BRA.DIV UR4, `(.L_x_2769) ;  /* 0x000002fe04047947 */ /* 0x000fea000b800000 */
[----:B------:R2:W3:Y:S04]  /*3f40*/  SHFL.IDX PT, R143, R119, RZ, 0x1e1f ;  /* 0x001e1fff778f7589 */ /* 0x0004e800000e0000 */
[----:B------:R2:W4:Y:S02]  /*3f50*/  SHFL.IDX PT, R11, R120, RZ, 0x1e1f ;  /* 0x001e1fff780b7589 */ /* 0x00052400000e0000 */
.L_x_3126:
        /* <DEDUP_REMOVED lines=11> */
[----:B------:R-:W-:Y:S02]  /*4010*/  LOP3.LUT R81, R81, 0xff0000ff, RZ, 0xc0, !PT ;  /* 0xff0000ff51517812 */ /* 0x000fe400078ec0ff */
[----:B------:R-:W-:Y:S01]  /*4020*/  SHF.L.U32 R154, R80, 0x8, RZ ;  /* 0x00000008509a7819 */ /* 0x000fe200000006ff */
[----:B------:R-:W-:Y:S01]  /*4030*/  IMAD.U32 R82, R82, 0x10000, RZ ;  /* 0x0001000052527824 */ /* 0x000fe200078e00ff */
[----:B------:R-:W-:Y:S02]  /*4040*/  SHF.R.U32.HI R155, RZ, 0x8, R83 ;  /* 0x00000008ff9b7819 */ /* 0x000fe40000011653 */
[----:B------:R-:W-:-:S02]  /*4050*/  LOP3.LUT R81, R81, 0xff00, R154, 0xf8, !PT ;  /* 0x0000ff0051517812 */ /* 0x000fc400078ef89a */
[----:B------:R-:W-:Y:S01]  /*4060*/  LOP3.LUT R156, R83, 0xff0000ff, RZ, 0xc0, !PT ;  /* 0xff0000ff539c7812 */ /* 0x000fe200078ec0ff */
[----:B------:R-:W-:Y:S01]  /*4070*/  IMAD.SHL.U32 R155, R155, 0x100, RZ ;  /* 0x000001009b9b7824 */ /* 0x000fe200078e00ff */
        /* <DEDUP_REMOVED lines=98> */
.L_x_2775:
[----:B------:R-:W-:Y:S05]  /*46a0*/  BSYNC B3 ;  /* 0x0000000000037941 */ /* 0x000fea0003800000 */
.L_x_2774:
[----:B----4-:R-:W-:-:S04]  /*46b0*/  IADD3 R80, P3, R16, R11, RZ ;  /* 0x0000000b10507210 */ /* 0x010fc80007f7e0ff */
[----:B---3--:R-:W-:-:S05]  /*46c0*/  IADD3.X R81, R143, R17, RZ, P3, !PT ;  /* 0x000000118f517210 */ /* 0x008fca0001ffe4ff */
[----:B0-----:R0:W-:Y:S04]  /*46d0*/  ST.E.128 desc[UR50][R80.64], R12 ;  /* 0x0000000c50007985 */ /* 0x0011e8000c101d32 */
.L_x_2773:
[----:B------:R-:W-:Y:S05]  /*46e0*/  BSYNC B2 ;  /* 0x0000000000027941 */ /* 0x000fea0003800000 */
.L_x_2772:
        /* <DEDUP_REMOVED lines=111> */
[----:B------:R-:W-:Y:S01]  /*4de0*/  MOV R15, R76 ;  /* 0x0000004c000f7202 */ /* 0x000fe20000000f00 */
[----:B------:R-:W-:-:S05]  /*4df0*/  FFMA.FTZ R150, R12, R151, R150 ;  /* 0x000000970c967223 */ /* 0x000fca0000010096 */
[----:B------:R-:W-:-:S05]  /*4e00*/  F2FP.SATFINITE.E4M3.F32.PACK_AB_MERGE_C R77, R150, R77, R80 ;  /* 0x0000004d964d723e */ /* 0x000fca0004807050 */
[----:B------:R-:W-:-:S07]  /*4e10*/  IMAD.MOV.U32 R12, RZ, RZ, R77 ;  /* 0x000000ffff0c7224 */ /* 0x000fce00078e004d */
.L_x_2779:
[----:B------:R-:W-:Y:S05]  /*4e20*/  BSYNC B3 ;  /* 0x0000000000037941 */ /* 0x000fea0003800000 */
.L_x_2778:
[----:B------:R-:W-:-:S05]  /*4e30*/  IMAD.SHL.U32 R77, R228, 0x10, RZ ;  /* 0x00000010e44d7824 */ /* 0x000fca00078e00ff */
[----:B----4-:R-:W-:-:S04]  /*4e40*/  IADD3 R76, P3, R11, R77, RZ ;  /* 0x0000004d0b4c7210 */ /* 0x010fc80007f7e0ff */
[----:B---3--:R-:W-:-:S05]  /*4e50*/  LEA.HI.X.SX32 R77, R77, R143, 0x1, P3 ;  /* 0x0000008f4d4d7211 */ /* 0x008fca00018f0eff */
[----:B------:R0:W-:Y:S04]  /*4e60*/  ST.E.128 desc[UR50][R76.64], R12 ;  /* 0x0000000c4c007985 */ /* 0x0001e8000c101d32 */
.L_x_2777:
[----:B------:R-:W-:Y:S05]  /*4e70*/  BSYNC B2 ;  /* 0x0000000000027941 */ /* 0x000fea0003800000 */
.L_x_2776:
        /* <DEDUP_REMOVED lines=101> */
[----:B------:R-:W-:Y:S01]  /*54d0*/  FFMA.FTZ R76, R74, R73, -R76 ;  /* 0x000000494a4c7223 */ /* 0x000fe2000001084c */
[----:B------:R-:W-:Y:S01]  /*54e0*/  MOV R14, R77 ;  /* 0x0000004d000e7202 */ /* 0x000fe20000000f00 */
        /* <DEDUP_REMOVED lines=12> */
.L_x_2783:
[----:B------:R-:W-:Y:S05]  /*55b0*/  BSYNC B3 ;  /* 0x0000000000037941 */ /* 0x000fea0003800000 */
.L_x_2782:
[----:B------:R-:W-:-:S05]  /*55c0*/  IMAD.SHL.U32 R73, R229, 0x10, RZ ;  /* 0x00000010e5497824 */ /* 0x000fca00078e00ff */
[----:B----4-:R-:W-:-:S04]  /*55d0*/  IADD3 R72, P3, R11, R73, RZ ;  /* 0x000000490b487210 */ /* 0x010fc80007f7e0ff */
[----:B---3--:R-:W-:-:S05]  /*55e0*/  LEA.HI.X.SX32 R73, R73, R143, 0x1, P3 ;  /* 0x0000008f49497211 */ /* 0x008fca00018f0eff */
[----:B------:R0:W-:Y:S04]  /*55f0*/  ST.E.128 desc[UR50][R72.64], R12 ;  /* 0x0000000c48007985 */ /* 0x0001e8000c101d32 */
.L_x_2781:
[----:B------:R-:W-:Y:S05]  /*5600*/  BSYNC B2 ;  /* 0x0000000000027941 */ /* 0x000fea0003800000 */
.L_x_2780:
        /* <DEDUP_REMOVED lines=112> */
.L_x_2787:
[----:B------:R-:W-:Y:S05]  /*5d10*/  BSYNC B3 ;  /* 0x0000000000037941 */ /* 0x000fea0003800000 */
.L_x_2786:
[----:B------:R-:W3:Y:S01]  /*5d20*/  LDL R70, [R1+0xc] ;  /* 0x00000c0001467983 */ /* 0x000ee20000100800 */
[----:B----4-:R-:W-:-:S04]  /*5d30*/  IADD3 R68, P3, R220, R11, RZ ;  /* 0x0000000bdc447210 */ /* 0x010fc80007f7e0ff */
[----:B---3--:R-:W-:-:S05]  /*5d40*/  IADD3.X R69, R143, R70, RZ, P3, !PT ;  /* 0x000000468f457210 */ /* 0x008fca0001ffe4ff */
[----:B------:R0:W-:Y:S04]  /*5d50*/  ST.E.128 desc[UR50][R68.64], R12 ;  /* 0x0000000c44007985 */ /* 0x0001e8000c101d32 */
.L_x_2785:
[----:B------:R-:W-:Y:S05]  /*5d60*/  BSYNC B2 ;  /* 0x0000000000027941 */ /* 0x000fea0003800000 */
.L_x_2784:
        /* <DEDUP_REMOVED lines=12> */
[----:B------:R-:W-:Y:S01]  /*5e30*/  SHF.R.U32.HI R65, RZ, 0x10, R67 ;  /* 0x00000010ff417819 */ /* 0x000fe20000011643 */
[----:B------:R-:W-:Y:S01]  /*5e40*/  IMAD.SHL.U32 R68, R68, 0x100, RZ ;  /* 0x0000010044447824 */ /* 0x000fe200078e00ff */
[----:B------:R-:W-:Y:S01]  /*5e50*/  LOP3.LUT R64, R67, 0xff0000ff, RZ, 0xc0, !PT ;  /* 0xff0000ff43407812 */ /* 0x000fe200078ec0ff */
[----:B------:R-:W-:Y:S01]  /*5e60*/  IMAD.SHL.U32 R67, R70, 0x100, RZ ;  /* 0x0000010046437824 */ /* 0x000fe200078e00ff */
[----:B------:R-:W-:-:S02]  /*5e70*/  F2FP.F16.E4M3.UNPACK_B R70, R13 ;  /* 0x0000000dff46723e */ /* 0x000fc400020006ff */
[----:B------:R-:W-:Y:S02]  /*5e80*/  LOP3.LUT R68, R69, 0xff00, R68, 0xf8, !PT ;  /* 0x0000ff0045447812 */ /* 0x000fe400078ef844 */
[----:B------:R-:W-:Y:S01]  /*5e90*/  LOP3.LUT R67, R64, 0xff00, R67, 0xf8, !PT ;  /* 0x0000ff0040437812 */ /* 0x000fe200078ef843 */
[--C-:B------:R-:W-:Y:S01]  /*5ea0*/  HADD2.F32 R69, -RZ, R70.reuse.H1_H1 ;  /* 0x30000046ff457230 */ /* 0x100fe20000004100 */
[-C--:B------:R-:W-:Y:S01]  /*5eb0*/  F2FP.F16.E4M3.UNPACK_B R64, R145.reuse.H1 ;  /* 0x00000091ff40723e */ /* 0x080fe200030006ff */
[----:B------:R-:W-:Y:S01]  /*5ec0*/  HADD2.F32 R70, -RZ, R70.H0_H0 ;  /* 0x20000046ff467230 */ /* 0x000fe20000004100 */
[-C--:B------:R-:W-:Y:S02]  /*5ed0*/  F2FP.F16.E4M3.UNPACK_B R71, R144.reuse.H1 ;  /* 0x00000090ff47723e */ /* 0x080fe400030006ff */
[----:B------:R-:W-:Y:S01]  /*5ee0*/  F2FP.F16.E4M3.UNPACK_B R145, R145 ;  /* 0x00000091ff91723e */ /* 0x000fe200020006ff */
[----:B------:R-:W-:Y:S01]  /*5ef0*/  HADD2.F32 R73, -RZ, R64.H0_H0 ;  /* 0x20000040ff497230 */ /* 0x000fe20000004100 */
[----:B------:R-:W-:Y:S01]  /*5f00*/  F2FP.F16.E4M3.UNPACK_B R144, R144 ;  /* 0x00000090ff90723e */ /* 0x000fe200020006ff */
[----:B------:R-:W-:-:S02]  /*5f10*/  HADD2.F32 R72, -RZ, R71.H0_H0 ;  /* 0x20000047ff487230 */ /* 0x000fc40000004100 */
[----:B------:R-:W-:Y:S02]  /*5f20*/  HADD2.F32 R71, -RZ, R71.H1_H1 ;  /* 0x30000047ff477230 */ /* 0x000fe40000004100 */
[-C--:B------:R-:W-:Y:S01]  /*5f30*/  FMUL.FTZ R74, R69, R73.reuse ;  /* 0x00000049454a7220 */ /* 0x080fe20000410000 */
[----:B------:R-:W-:-:S03]  /*5f40*/  FMUL.FTZ R73, R70, R73 ;  /* 0x0000004946497220 */ /* 0x000fc60000410000 */
[-C--:B------:R-:W-:Y:S01]  /*5f50*/  FFMA.FTZ R70, R70, R72.reuse, -R74 ;  /* 0x0000004846467223 */ /* 0x080fe2000001084a */
        /* <DEDUP_REMOVED lines=79> */
.L_x_2791:
[----:B------:R-:W-:Y:S05]  /*6450*/  BSYNC B3 ;  /* 0x0000000000037941 */ /* 0x000fea0003800000 */
.L_x_2790:
[----:B------:R-:W3:Y:S01]  /*6460*/  LDL R66, [R1+0x8] ;  /* 0x0000080001427983 */ /* 0x000ee20000100800 */
[----:B----4-:R-:W-:-:S05]  /*6470*/  IADD3 R64, P3, R23, R11, RZ ;  /* 0x0000000b17407210 */ /* 0x010fca0007f7e0ff */
[----:B---3--:R-:W-:-:S05]  /*6480*/  IMAD.X R65, R143, 0x1, R66, P3 ;  /* 0x000000018f417824 */ /* 0x008fca00018e0642 */
[----:B------:R0:W-:Y:S03]  /*6490*/  ST.E.128 desc[UR50][R64.64], R12 ;  /* 0x0000000c40007985 */ /* 0x0001e6000c101d32 */
.L_x_2789:
[----:B------:R-:W-:Y:S05]  /*64a0*/  BSYNC B2 ;  /* 0x0000000000027941 */ /* 0x000fea0003800000 */
.L_x_2788:
[----:B------:R-:W-:-:S13]  /*64b0*/  ISETP.NE.AND P3, PT, R33, RZ, PT ;  /* 0x000000ff2100720c */ /* 0x000fda0003f65270 */
[----:B------:R-:W-:Y:S05]  /*64c0*/  @!P3 BRA `(.L_x_2771) ;  /* 0x0000000400d4b947 */ /* 0x000fea0003800000 */
[----:B0-----:R-:W3:Y:S04]  /*64d0*/  LDL R12, [R1+0x4] ;  /* 0x00000400010c7983 */ /* 0x001ee80000100800 */
[----:B------:R-:W5:Y:S01]  /*64e0*/  LDL R66, [R1+0x28] ;  /* 0x0000280001427983 */ /* 0x000f620000100800 */
[----:B----4-:R-:W-:Y:S01]  /*64f0*/  IADD3 R64, P3, R221, R11, RZ ;  /* 0x0000000bdd407210 */ /* 0x010fe20007f7e0ff */
[----:B------:R-:W-:Y:S04]  /*6500*/  BSSY B2, `(.L_x_2792) ;  /* 0x0000070000027945 */ /* 0x000fe80003800000 */
[----:B---3--:R-:W-:-:S02]  /*6510*/  IMAD.X R65, R143, 0x1, R12, P3 ;  /* 0x000000018f417824 */ /* 0x008fc400018e060c */
[----:B------:R0:W3:Y:S01]  /*6520*/  LDS.128 R12, [R89+0x29200] ;  /* 0x02920000590c7984 */ /* 0x0000e20000000c00 */
[----:B-----5:R-:W-:-:S13]  /*6530*/  ISETP.GE.AND P3, PT, R66, R113, PT ;  /* 0x000000714200720c */ /* 0x020fda0003f66270 */
[----:B0-----:R-:W-:Y:S05]  /*6540*/  @P3 BRA `(.L_x_2793) ;  /* 0x0000000400ac3947 */ /* 0x001fea0003800000 */
[----:B---3--:R-:W-:Y:S01]  /*6550*/  IMAD.MOV.U32 R60, RZ, RZ, R13 ;  /* 0x000000ffff3c7224 */ /* 0x008fe200078e000d */
        /* <DEDUP_REMOVED lines=13> */
[----:B------:R-:W-:Y:S01]  /*6630*/  F2FP.F16.E4M3.UNPACK_B R66, R60.H1 ;  /* 0x0000003cff42723e */ /* 0x000fe200030006ff */
[----:B------:R-:W-:-:S04]  /*6640*/  IMAD.MOV.U32 R60, RZ, RZ, R12 ;  /* 0x000000ffff3c7224 */ /* 0x000fc800078e000c */
[--C-:B------:R-:W-:Y:S02]  /*6650*/  HADD2.F32 R68, -RZ, R66.reuse.H1_H1 ;  /* 0x30000042ff447230 */ /* 0x100fe40000004100 */
[----:B------:R-:W-:-:S03]  /*6660*/  HADD2.F32 R66, -RZ, R66.H0_H0 ;  /* 0x20000042ff427230 */ /* 0x000fc60000004100 */
[-C--:B------:R-:W-:Y:S02]  /*6670*/  FMUL.FTZ R69, R68, R13.reuse ;  /* 0x0000000d44457220 */ /* 0x080fe40000410000 */
[C---:B------:R-:W-:Y:S02]  /*6680*/  FMUL.FTZ R71, R66.reuse, R13 ;  /* 0x0000000d42477220 */ /* 0x040fe40000410000 */
[-C--:B------:R-:W-:Y:S01]  /*6690*/  FFMA.FTZ R13, R66, R11.reuse, -R69 ;  /* 0x0000000b420d7223 */ /* 0x080fe20000010845 */
[----:B------:R-:W-:Y:S01]  /*66a0*/  F2FP.F16.E4M3.UNPACK_B R69, R142 ;  /* 0x0000008eff45723e */ /* 0x000fe200020006ff */
[----:B------:R-:W-:Y:S01]  /*66b0*/  FFMA.FTZ R68, R68, R11, R71 ;  /* 0x0000000b44447223 */ /* 0x000fe20000010047 */
[-C--:B------:R-:W-:Y:S02]  /*66c0*/  F2FP.F16.E4M3.UNPACK_B R11, R60.reuse.H1 ;  /* 0x0000003cff0b723e */ /* 0x080fe400030006ff */
        /* <DEDUP_REMOVED lines=27> */
[----:B------:R-:W-:Y:S02]  /*6880*/  SHF.L.U32 R61, R71, 0x8, RZ ;  /* 0x00000008473d7819 */ /* 0x000fe400000006ff */
[----:B------:R-:W-:Y:S02]  /*6890*/  F2FP.SATFINITE.E4M3.F32.PACK_AB_MERGE_C R11, R12, R11, RZ ;  /* 0x0000000b0c0b723e */ /* 0x000fe400048070ff */
[----:B------:R-:W-:Y:S01]  /*68a0*/  LOP3.LUT R63, R67, 0xff00, R68, 0xf8, !PT ;  /* 0x0000ff00433f7812 */ /* 0x000fe200078ef844 */
[----:B------:R-:W-:Y:S01]  /*68b0*/  IMAD.U32 R68, R69, 0x10000, RZ ;  /* 0x0001000045447824 */ /* 0x000fe200078e00ff */
[----:B------:R-:W-:Y:S01]  /*68c0*/  LOP3.LUT R61, R66, 0xff00, R61, 0xf8, !PT ;  /* 0x0000ff00423d7812 */ /* 0x000fe200078ef83d */
[----:B------:R-:W-:Y:S01]  /*68d0*/  IMAD.U32 R66, R70, 0x10000, RZ ;  /* 0x0001000046427824 */ /* 0x000fe200078e00ff */
[----:B------:R-:W-:Y:S01]  /*68e0*/  F2FP.SATFINITE.E4M3.F32.PACK_AB_MERGE_C R12, R13, R60, R11 ;  /* 0x0000003c0d0c723e */ /* 0x000fe2000480700b */
[----:B------:R-:W-:Y:S01]  /*68f0*/  IMAD.MOV.U32 R67, RZ, RZ, R15 ;  /* 0x000000ffff437224 */ /* 0x000fe200078e000f */
[----:B------:R-:W-:Y:S01]  /*6900*/  LOP3.LUT R63, R63, 0xff0000, R68, 0xf8, !PT ;  /* 0x00ff00003f3f7812 */ /* 0x000fe200078ef844 */
[----:B------:R-:W-:Y:S01]  /*6910*/  IMAD.MOV.U32 R13, RZ, RZ, R62 ;  /* 0x000000ffff0d7224 */ /* 0x000fe200078e003e */
[----:B------:R-:W-:-:S02]  /*6920*/  LOP3.LUT R61, R61, 0xff0000, R66, 0xf8, !PT ;  /* 0x00ff00003d3d7812 */ /* 0x000fc400078ef842 */
[----:B------:R-:W-:Y:S02]  /*6930*/  F2FP.F16.E4M3.UNPACK_B R15, R67 ;  /* 0x00000043ff0f723e */ /* 0x000fe400020006ff */
[----:B------:R-:W-:Y:S02]  /*6940*/  F2FP.F16.E4M3.UNPACK_B R71, R63.H1 ;  /* 0x0000003fff47723e */ /* 0x000fe400030006ff */
[----:B------:R-:W-:Y:S01]  /*6950*/  F2FP.F16.E4M3.UNPACK_B R68, R61.H1 ;  /* 0x0000003dff44723e */ /* 0x000fe200030006ff */
[----:B------:R-:W-:Y:S02]  /*6960*/  HADD2.F32 R69, -RZ, R15.H1_H1 ;  /* 0x3000000fff457230 */ /* 0x000fe40000004100 */
[----:B------:R-:W-:Y:S02]  /*6970*/  HADD2.F32 R66, -RZ, R71.H0_H0 ;  /* 0x20000047ff427230 */ /* 0x000fe40000004100 */
[----:B------:R-:W-:Y:S02]  /*6980*/  HADD2.F32 R15, -RZ, R15.H0_H0 ;  /* 0x2000000fff0f7230 */ /* 0x000fe40000004100 */
[----:B------:R-:W-:-:S02]  /*6990*/  HADD2.F32 R70, -RZ, R68.H0_H0 ;  /* 0x20000044ff467230 */ /* 0x000fc40000004100 */
[-C--:B------:R-:W-:Y:S01]  /*69a0*/  FMUL.FTZ R72, R69, R66.reuse ;  /* 0x0000004245487220 */ /* 0x080fe20000410000 */
[----:B------:R-:W-:Y:S02]  /*69b0*/  HADD2.F32 R71, -RZ, R71.H1_H1 ;  /* 0x30000047ff477230 */ /* 0x000fe40000004100 */
        /* <DEDUP_REMOVED lines=8> */
[----:B------:R-:W-:-:S02]  /*6a40*/  HADD2.F32 R61, -RZ, R72.H1_H1 ;  /* 0x30000048ff3d7230 */ /* 0x000fc40000004100 */
[--C-:B------:R-:W-:Y:S02]  /*6a50*/  HADD2.F32 R70, -RZ, R69.reuse.H1_H1 ;  /* 0x30000045ff467230 */ /* 0x100fe40000004100 */
        /* <DEDUP_REMOVED lines=26> */
.L_x_2793:
[----:B------:R-:W-:Y:S05]  /*6c00*/  BSYNC B2 ;  /* 0x0000000000027941 */ /* 0x000fea0003800000 */
.L_x_2792:
[----:B---3--:R0:W-:Y:S02]  /*6c10*/  ST.E.128 desc[UR50][R64.64], R12 ;  /* 0x0000000c40007985 */ /* 0x0081e4000c101d32 */
.L_x_2771:
[----:B------:R-:W-:Y:S05]  /*6c20*/  BSYNC B1 ;  /* 0x0000000000017941 */ /* 0x000fea0003800000 */
.L_x_2770:
[----:B------:R-:W-:-:S03]  /*6c30*/  UMOV UR4, 0xffffffff ;  /* 0xffffffff00047882 */ /* 0x000fc60000000000 */
[----:B------:R-:W-:Y:S05]  /*6c40*/  BRA.DIV UR4, `(.L_x_2794) ;  /* 0x000002d2040c7947 */ /* 0x000fea000b800000 */
[----:B--2---:R-:W2:Y:S04]  /*6c50*/  SHFL.IDX PT, R119, R119, 0x1, 0x1e1f ;  /* 0x003e1f0077777f89 */ /* 0x004ea800000e0000 */
[----:B------:R-:W0:Y:S02]  /*6c60*/  SHFL.IDX PT, R120, R120, 0x1, 0x1e1f ;  /* 0x003e1f0078787f89 */ /* 0x000e2400000e0000 */
.L_x_3130:
        /* <DEDUP_REMOVED lines=55> */
[----:B------:R-:W-:Y:S01]  /*6fe0*/  SHF.R.U32.HI R67, RZ, 0x8, R59 ;  /* 0x00000008ff437819 */ /* 0x000fe2000001163b */
[----:B------:R-:W-:Y:S01]  /*6ff0*/  FFMA.FTZ R65, R65, R64, R66 ;  /* 0x0000004041417223 */ /* 0x000fe20000010042 */
[----:B------:R-:W-:Y:S02]  /*7000*/  LOP3.LUT R64, R59, 0xff0000ff, RZ, 0xc0, !PT ;  /* 0xff0000ff3b407812 */ /* 0x000fe400078ec0ff */
[----:B------:R-:W-:-:S02]  /*7010*/  SHF.L.U32 R67, R67, 0x8, RZ ;  /* 0x0000000843437819 */ /* 0x000fc400000006ff */
[----:B------:R-:W-:Y:S02]  /*7020*/  SHF.R.U32.HI R66, RZ, 0x10, R59 ;  /* 0x00000010ff427819 */ /* 0x000fe4000001163b */
[----:B------:R-:W-:Y:S01]  /*7030*/  LOP3.LUT R67, R64, 0xff00, R67, 0xf8, !PT ;  /* 0x0000ff0040437812 */ /* 0x000fe200078ef843 */
[----:B------:R-:W-:Y:S01]  /*7040*/  IMAD.SHL.U32 R64, R69, 0x100, RZ ;  /* 0x0000010045407824 */ /* 0x000fe200078e00ff */
[----:B------:R-:W-:Y:S01]  /*7050*/  LOP3.LUT R59, R57, 0xff0000ff, RZ, 0xc0, !PT ;  /* 0xff0000ff393b7812 */ /* 0x000fe200078ec0ff */
[----:B------:R-:W-:Y:S01]  /*7060*/  IMAD.U32 R66, R66, 0x10000, RZ ;  /* 0x0001000042427824 */ /* 0x000fe200078e00ff */
[----:B------:R-:W-:Y:S02]  /*7070*/  F2FP.SATFINITE.E4M3.F32.PACK_AB_MERGE_C R12, R65, R62, R58 ;  /* 0x0000003e410c723e */ /* 0x000fe4000480703a */
[----:B------:R-:W-:Y:S01]  /*7080*/  LOP3.LUT R57, R59, 0xff00, R64, 0xf8, !PT ;  /* 0x0000ff003b397812 */ /* 0x000fe200078ef840 */
[----:B------:R-:W-:Y:S01]  /*7090*/  IMAD.U32 R64, R68, 0x10000, RZ ;  /* 0x0001000044407824 */ /* 0x000fe200078e00ff */
[----:B------:R-:W-:Y:S01]  /*70a0*/  LOP3.LUT R59, R67, 0xff0000, R66, 0xf8, !PT ;  /* 0x00ff0000433b7812 */ /* 0x000fe200078ef842 */
[----:B------:R-:W-:-:S03]  /*70b0*/  IMAD.MOV.U32 R66, RZ, RZ, R15 ;  /* 0x000000ffff427224 */ /* 0x000fc600078e000f */
[----:B------:R-:W-:Y:S02]  /*70c0*/  LOP3.LUT R57, R57, 0xff0000, R64, 0xf8, !PT ;  /* 0x00ff000039397812 */ /* 0x000fe400078ef840 */
[----:B------:R-:W-:Y:S02]  /*70d0*/  F2FP.F16.E4M3.UNPACK_B R15, R66 ;  /* 0x00000042ff0f723e */ /* 0x000fe400020006ff */
[----:B------:R-:W-:Y:S02]  /*70e0*/  F2FP.F16.E4M3.UNPACK_B R68, R59.H1 ;  /* 0x0000003bff44723e */ /* 0x000fe400030006ff */
[----:B------:R-:W-:Y:S01]  /*70f0*/  F2FP.F16.E4M3.UNPACK_B R69, R57.H1 ;  /* 0x00000039ff45723e */ /* 0x000fe200030006ff */
[--C-:B------:R-:W-:Y:S02]  /*7100*/  HADD2.F32 R64, -RZ, R15.reuse.H1_H1 ;  /* 0x3000000fff407230 */ /* 0x100fe40000004100 */
[----:B------:R-:W-:Y:S02]  /*7110*/  HADD2.F32 R70, -RZ, R68.H0_H0 ;  /* 0x20000044ff467230 */ /* 0x000fe40000004100 */
[----:B------:R-:W-:-:S02]  /*7120*/  HADD2.F32 R15, -RZ, R15.H0_H0 ;  /* 0x2000000fff0f7230 */ /* 0x000fc40000004100 */
[--C-:B------:R-:W-:Y:S02]  /*7130*/  HADD2.F32 R67, -RZ, R69.reuse.H0_H0 ;  /* 0x20000045ff437230 */ /* 0x100fe40000004100 */
[-C--:B------:R-:W-:Y:S01]  /*7140*/  FMUL.FTZ R72, R64, R70.reuse ;  /* 0x0000004640487220 */ /* 0x080fe20000410000 */
[----:B------:R-:W-:Y:S02]  /*7150*/  HADD2.F32 R69, -RZ, R69.H1_H1 ;  /* 0x30000045ff457230 */ /* 0x000fe40000004100 */
        /* <DEDUP_REMOVED lines=36> */
.L_x_2799:
[----:B------:R-:W-:Y:S05]  /*73a0*/  BSYNC B2 ;  /* 0x0000000000027941 */ /* 0x000fea0003800000 */
.L_x_2798:
[----:B0-----:R0:W-:Y:S02]  /*73b0*/  ST.E.128 desc[UR50][R60.64], R12 ;  /* 0x0000000c3c007985 */ /* 0x0011e4000c101d32 */
.L_x_2797:
[----:B------:R-:W-:Y:S05]  /*73c0*/  BSYNC B1 ;  /* 0x0000000000017941 */ /* 0x000fea0003800000 */
.L_x_2796:
        /* <DEDUP_REMOVED lines=12> */
[----:B------:R-:W-:Y:S02]  /*7490*/  SHF.R.U32.HI R54, RZ, 0x8, R55 ;  /* 0x00000008ff367819 */ /* 0x000fe40000011637 */
[----:B------:R-:W-:Y:S01]  /*74a0*/  SHF.R.U32.HI R60, RZ, 0x10, R53 ;  /* 0x00000010ff3c7819 */ /* 0x000fe20000011635 */
[----:B------:R-:W-:Y:S01]  /*74b0*/  IMAD.SHL.U32 R52, R52, 0x100, RZ ;  /* 0x0000010034347824 */ /* 0x000fe200078e00ff */
[----:B------:R-:W-:Y:S01]  /*74c0*/  LOP3.LUT R59, R53, 0xff0000ff, RZ, 0xc0, !PT ;  /* 0xff0000ff353b7812 */ /* 0x000fe200078ec0ff */
[----:B------:R-:W-:Y:S01]  /*74d0*/  IMAD.SHL.U32 R54, R54, 0x100, RZ ;  /* 0x0000010036367824 */ /* 0x000fe200078e00ff */
[----:B------:R-:W-:Y:S01]  /*74e0*/  SHF.R.U32.HI R58, RZ, 0x10, R55 ;  /* 0x00000010ff3a7819 */ /* 0x000fe20000011637 */
[----:B------:R-:W-:Y:S01]  /*74f0*/  IMAD.MOV.U32 R53, RZ, RZ, R12 ;  /* 0x000000ffff357224 */ /* 0x000fe200078e000c */
[----:B------:R-:W-:-:S02]  /*7500*/  LOP3.LUT R55, R55, 0xff0000ff, RZ, 0xc0, !PT ;  /* 0xff0000ff37377812 */ /* 0x000fc400078ec0ff */
[----:B------:R-:W-:Y:S01]  /*7510*/  MOV R11, R13 ;  /* 0x0000000d000b7202 */ /* 0x000fe20000000f00 */
[----:B------:R-:W-:Y:S01]  /*7520*/  IMAD.U32 R13, R60, 0x10000, RZ ;  /* 0x000100003c0d7824 */ /* 0x000fe200078e00ff */
[----:B------:R-:W-:Y:S02]  /*7530*/  LOP3.LUT R52, R59, 0xff00, R52, 0xf8, !PT ;  /* 0x0000ff003b347812 */ /* 0x000fe400078ef834 */
        /* <DEDUP_REMOVED lines=24> */
[----:B------:R-:W-:-:S02]  /*76c0*/  HADD2.F32 R61, -RZ, R138.H0_H0 ;  /* 0x2000008aff3d7230 */ /* 0x000fc40000004100 */
        /* <DEDUP_REMOVED lines=9> */
[----:B------:R-:W-:-:S02]  /*7760*/  HADD2.F32 R58, -RZ, R53.H1_H1 ;  /* 0x30000035ff3a7230 */ /* 0x000fc40000004100 */
[C---:B------:R-:W-:Y:S01]  /*7770*/  FMUL.FTZ R62, R55.reuse, R62 ;  /* 0x0000003e373e7220 */ /* 0x040fe20000410000 */
[----:B------:R-:W-:Y:S02]  /*7780*/  HADD2.F32 R54, -RZ, R53.H0_H0 ;  /* 0x20000035ff367230 */ /* 0x000fe40000004100 */
[-C--:B------:R-:W-:Y:S01]  /*7790*/  FFMA.FTZ R64, R55, R60.reuse, -R64 ;  /* 0x0000003c37407223 */ /* 0x080fe20000010840 */
[----:B------:R-:W-:Y:S02]  /*77a0*/  HADD2.F32 R135, -RZ, R135.H0_H0 ;  /* 0x20000087ff877230 */ /* 0x000fe40000004100 */
[----:B------:R-:W-:Y:S01]  /*77b0*/  FFMA.FTZ R63, R59, R60, R62 ;  /* 0x0000003c3b3f7223 */ /* 0x000fe2000001003e */
[----:B------:R-:W-:Y:S01]  /*77c0*/  F2FP.F16.E4M3.UNPACK_B R59, R15.H1 ;  /* 0x0000000fff3b723e */ /* 0x000fe200030006ff */
[-C--:B------:R-:W-:Y:S01]  /*77d0*/  FMUL.FTZ R53, R58, R61.reuse ;  /* 0x0000003d3a357220 */ /* 0x080fe20000410000 */
[----:B------:R-:W-:Y:S01]  /*77e0*/  FMUL.FTZ R61, R54, R61 ;  /* 0x0000003d363d7220 */ /* 0x000fe20000410000 */
[----:B------:R-:W-:-:S02]  /*77f0*/  F2FP.F16.E4M3.UNPACK_B R62, R52.H1 ;  /* 0x00000034ff3e723e */ /* 0x000fc400030006ff */
[----:B------:R-:W-:Y:S01]  /*7800*/  F2FP.SATFINITE.E4M3.F32.PACK_AB_MERGE_C R55, R66, R65, RZ ;  /* 0x000000414237723e */ /* 0x000fe200048070ff */
[--C-:B------:R-:W-:Y:S02]  /*7810*/  HADD2.F32 R65, -RZ, R59.reuse.H0_H0 ;  /* 0x2000003bff417230 */ /* 0x100fe40000004100 */
[----:B------:R-:W-:Y:S01]  /*7820*/  FFMA.FTZ R58, R58, R135, R61 ;  /* 0x000000873a3a7223 */ /* 0x000fe2000001003d */
[----:B------:R-:W-:Y:S01]  /*7830*/  HADD2.F32 R66, -RZ, R59.H1_H1 ;  /* 0x3000003bff427230 */ /* 0x000fe20000004100 */
[----:B------:R-:W-:Y:S01]  /*7840*/  F2FP.F16.E4M3.UNPACK_B R59, R13.H1 ;  /* 0x0000000dff3b723e */ /* 0x000fe200030006ff */
[----:B------:R-:W-:Y:S01]  /*7850*/  HADD2.F32 R67, -RZ, R62.H1_H1 ;  /* 0x3000003eff437230 */ /* 0x000fe20000004100 */
[----:B------:R-:W-:Y:S01]  /*7860*/  F2FP.F16.E4M3.UNPACK_B R60, R14.H1 ;  /* 0x0000000eff3c723e */ /* 0x000fe200030006ff */
[----:B------:R-:W-:Y:S01]  /*7870*/  FFMA.FTZ R53, R54, R135, -R53 ;  /* 0x0000008736357223 */ /* 0x000fe20000010835 */
[----:B------:R-:W-:Y:S01]  /*7880*/  F2FP.F16.E4M3.UNPACK_B R61, R52 ;  /* 0x00000034ff3d723e */ /* 0x000fe200020006ff */
[----:B------:R-:W-:Y:S01]  /*7890*/  HADD2.F32 R68, -RZ, R59.H1_H1 ;  /* 0x3000003bff447230 */ /* 0x000fe20000004100 */
[----:B------:R-:W-:Y:S01]  /*78a0*/  F2FP.SATFINITE.E4M3.F32.PACK_AB_MERGE_C R54, R63, R64, RZ ;  /* 0x000000403f36723e */ /* 0x000fe200048070ff */
[----:B------:R-:W-:Y:S01]  /*78b0*/  HADD2.F32 R64, -RZ, R60.H1_H1 ;  /* 0x3000003cff407230 */ /* 0x000fe20000004100 */
[----:B------:R-:W-:Y:S01]  /*78c0*/  F2FP.F16.E4M3.UNPACK_B R52, R13 ;  /* 0x0000000dff34723e */ /* 0x000fe200020006ff */
[----:B------:R-:W-:Y:S01]  /*78d0*/  FMUL.FTZ R70, R66, R67 ;  /* 0x0000004342467220 */ /* 0x000fe20000410000 */
[----:B------:R-:W-:-:S02]  /*78e0*/  HADD2.F32 R69, -RZ, R61.H1_H1 ;  /* 0x3000003dff457230 */ /* 0x000fc40000004100 */
        /* <DEDUP_REMOVED lines=8> */
[----:B------:R-:W-:Y:S02]  /*7970*/  HADD2.F32 R66, -RZ, R62.H0_H0 ;  /* 0x2000003eff427230 */ /* 0x000fe40000004100 */
[C---:B------:R-:W-:Y:S01]  /*7980*/  FMUL.FTZ R69, R63.reuse, R69 ;  /* 0x000000453f457220 */ /* 0x040fe20000410000 */
[----:B------:R-:W-:Y:S01]  /*7990*/  FFMA.FTZ R15, R63, R67, -R70 ;  /* 0x000000433f0f7223 */ /* 0x000fe20000010846 */
[----:B------:R-:W-:Y:S01]  /*79a0*/  HADD2.F32 R62, -RZ, R14.H0_H0 ;  /* 0x2000000eff3e7230 */ /* 0x000fe20000004100 */
[----:B------:R-:W-:Y:S01]  /*79b0*/  F2FP.SATFINITE.E4M3.F32.PACK_AB_MERGE_C R60, R60, R13, RZ ;  /* 0x0000000d3c3c723e */ /* 0x000fe200048070ff */
[----:B------:R-:W-:-:S02]  /*79c0*/  HADD2.F32 R63, -RZ, R65.H0_H0 ;  /* 0x20000041ff3f7230 */ /* 0x000fc40000004100 */
[----:B------:R-:W-:Y:S01]  /*79d0*/  FFMA.FTZ R68, R64, R67, R69 ;  /* 0x0000004340447223 */ /* 0x000fe20000010045 */
[----:B------:R-:W-:Y:S01]  /*79e0*/  HADD2.F32 R14, -RZ, R14.H1_H1 ;  /* 0x3000000eff0e7230 */ /* 0x000fe20000004100 */
[----:B------:R-:W-:Y:S01]  /*79f0*/  F2FP.SATFINITE.E4M3.F32.PACK_AB_MERGE_C R13, R12, R11, R55 ;  /* 0x0000000b0c0d723e */ /* 0x000fe20004807037 */
[----:B------:R-:W-:Y:S01]  /*7a00*/  HADD2.F32 R61, -RZ, R61.H0_H0 ;  /* 0x2000003dff3d7230 */ /* 0x000fe20000004100 */
[----:B------:R-:W-:Y:S01]  /*7a10*/  F2FP.SATFINITE.E4M3.F32.PACK_AB_MERGE_C R12, R58, R53, R54 ;  /* 0x000000353a0c723e */ /* 0x000fe20004807036 */
[----:B------:R-:W-:Y:S01]  /*7a20*/  HADD2.F32 R65, -RZ, R65.H1_H1 ;  /* 0x30000041ff417230 */ /* 0x000fe20000004100 */
[----:B------:R-:W-:Y:S01]  /*7a30*/  F2FP.SATFINITE.E4M3.F32.PACK_AB_MERGE_C R15, R68, R15, RZ ;  /* 0x0000000f440f723e */ /* 0x000fe200048070ff */
        /* <DEDUP_REMOVED lines=12> */
.L_x_2803:
[----:B------:R-:W-:Y:S05]  /*7b00*/  BSYNC B2 ;  /* 0x0000000000027941 */ /* 0x000fea0003800000 */
.L_x_2802:
[----:B------:R0:W-:Y:S02]  /*7b10*/  ST.E.128 desc[UR50][R56.64], R12 ;  /* 0x0000000c38007985 */ /* 0x0001e4000c101d32 */
.L_x_2801:
[----:B------:R-:W-:Y:S05]  /*7b20*/  BSYNC B1 ;  /* 0x0000000000017941 */ /* 0x000fea0003800000 */
.L_x_2800:
        /* <DEDUP_REMOVED lines=115> */
.L_x_2807:
[----:B------:R-:W-:Y:S05]  /*8260*/  BSYNC B2 ;  /* 0x0000000000027941 */ /* 0x000fea0003800000 */
.L_x_2806:
[----:B------:R0:W-:Y:S02]  /*8270*/  ST.E.128 desc[UR50][R52.64], R12 ;  /* 0x0000000c34007985 */ /* 0x0001e4000c101d32 */
.L_x_2805:
[----:B------:R-:W-:Y:S05]  /*8280*/  BSYNC B1 ;  /* 0x0000000000017941 */ /* 0x000fea0003800000 */
.L_x_2804:
[----:B------:R-:W-:Y:S01]  /*8290*/  ISETP.NE.AND P3, PT, R31, RZ, PT ;  /* 0x000000ff1f00720c */ /* 0x000fe20003f65270 */
[----:B------:R-:W-:-:S12]  /*82a0*/  BSSY B1, `(.L_x_2808) ;  /* 0x0000074000017945 */ /* 0x000fd80003800000 */
[----:B------:R-:W-:Y:S05]  /*82b0*/  @!P3 BRA `(.L_x_2809) ;  /* 0x0000000400c8b947 */ /* 0x000fea0003800000 */
[----:B0-----:R-:W2:Y:S04]  /*82c0*/  LDL R12, [R1+0xc] ;  /* 0x00000c00010c7983 */ /* 0x001ea80000100800 */
        /* <DEDUP_REMOVED lines=9> */
[----:B------:R-:W-:Y:S02]  /*8360*/  SHF.R.U32.HI R46, RZ, 0x8, R47 ;  /* 0x00000008ff2e7819 */ /* 0x000fe4000001162f */
        /* <DEDUP_REMOVED lines=8> */
[----:B------:R-:W-:Y:S01]  /*83f0*/  LOP3.LUT R51, R51, 0xff00, R44, 0xf8, !PT ;  /* 0x0000ff0033337812 */ /* 0x000fe200078ef82c */
[----:B------:R-:W-:Y:S01]  /*8400*/  IMAD.U32 R13, R50, 0x10000, RZ ;  /* 0x00010000320d7824 */ /* 0x000fe200078e00ff */
[----:B------:R-:W-:-:S02]  /*8410*/  LOP3.LUT R46, R47, 0xff00, R46, 0xf8, !PT ;  /* 0x0000ff002f2e7812 */ /* 0x000fc400078ef82e */
        /* <DEDUP_REMOVED lines=90> */
.L_x_2811:
[----:B------:R-:W-:Y:S05]  /*89c0*/  BSYNC B2 ;  /* 0x0000000000027941 */ /* 0x000fea0003800000 */
.L_x_2810:
[----:B--2---:R0:W-:Y:S02]  /*89d0*/  ST.E.128 desc[UR50][R48.64], R12 ;  /* 0x0000000c30007985 */ /* 0x0041e4000c101d32 */
.L_x_2809:
[----:B------:R-:W-:Y:S05]  /*89e0*/  BSYNC B1 ;  /* 0x0000000000017941 */ /* 0x000fea0003800000 */
.L_x_2808:
[----:B------:R-:W-:Y:S01]  /*89f0*/  ISETP.NE.AND P3, PT, R32, RZ, PT ;  /* 0x000000ff2000720c */ /* 0x000fe20003f65270 */
[----:B------:R-:W-:-:S12]  /*8a00*/  BSSY B1, `(.L_x_2812) ;  /* 0x0000074000017945 */ /* 0x000fd80003800000 */
[----:B------:R-:W-:Y:S05]  /*8a10*/  @!P3 BRA `(.L_x_2813) ;  /* 0x0000000400c8b947 */ /* 0x000fea0003800000 */
[----:B0-----:R-:W2:Y:S04]  /*8a20*/  LDL R12, [R1+0x8] ;  /* 0x00000800010c7983 */ /* 0x001ea80000100800 */
[----:B----4-:R-:W4:Y:S01]  /*8a30*/  LDL R11, [R1+0x1c] ;  /* 0x00001c00010b7983 */ /* 0x010f220000100800 */
[----:B------:R-:W-:Y:S01]  /*8a40*/  IADD3 R44, P3, R23, R120, RZ ;  /* 0x00000078172c7210 */ /* 0x000fe20007f7e0ff */
[----:B------:R-:W-:Y:S03]  /*8a50*/  BSSY B2, `(.L_x_2814) ;  /* 0x000006d000027945 */ /* 0x000fe60003800000 */
[----:B--2---:R-:W-:Y:S02]  /*8a60*/  IADD3.X R45, R119, R12, RZ, P3, !PT ;  /* 0x0000000c772d7210 */ /* 0x004fe40001ffe4ff */
[----:B------:R0:W2:Y:S01]  /*8a70*/  LDS.128 R12, [R88+0x2b200] ;  /* 0x02b20000580c7984 */ /* 0x0000a20000000c00 */
        /* <DEDUP_REMOVED lines=10> */
[----:B--2---:R-:W-:Y:S01]  /*8b20*/  IMAD.MOV.U32 R11, RZ, RZ, R13 ;  /* 0x000000ffff0b7224 */ /* 0x004fe200078e000d */
[----:B------:R-:W-:Y:S01]  /*8b30*/  LOP3.LUT R13, R40, 0xff00, R43, 0xf8, !PT ;  /* 0x0000ff00280d7812 */ /* 0x000fe200078ef82b */
[----:B------:R-:W-:Y:S01]  /*8b40*/  IMAD.MOV.U32 R41, RZ, RZ, R12 ;  /* 0x000000ffff297224 */ /* 0x000fe200078e000c */
[----:B------:R-:W-:Y:S01]  /*8b50*/  LOP3.LUT R42, R42, 0xff00, R47, 0xf8, !PT ;  /* 0x0000ff002a2a7812 */ /* 0x000fe200078ef82f */
[----:B------:R-:W-:Y:S01]  /*8b60*/  IMAD.U32 R40, R48, 0x10000, RZ ;  /* 0x0001000030287824 */ /* 0x000fe200078e00ff */
[----:B------:R-:W-:Y:S01]  /*8b70*/  F2FP.F16.E4M3.UNPACK_B R43, R87.H1 ;  /* 0x00000057ff2b723e */ /* 0x000fe200030006ff */
[----:B------:R-:W-:Y:S01]  /*8b80*/  IMAD.U32 R47, R46, 0x10000, RZ ;  /* 0x000100002e2f7824 */ /* 0x000fe200078e00ff */
[----:B------:R-:W-:-:S02]  /*8b90*/  F2FP.F16.E4M3.UNPACK_B R12, R11 ;  /* 0x0000000bff0c723e */ /* 0x000fc400020006ff */
[----:B------:R-:W-:Y:S01]  /*8ba0*/  LOP3.LUT R13, R13, 0xff0000, R40, 0xf8, !PT ;  /* 0x00ff00000d0d7812 */ /* 0x000fe200078ef828 */
[--C-:B------:R-:W-:Y:S01]  /*8bb0*/  HADD2.F32 R51, -RZ, R43.reuse.H0_H0 ;  /* 0x2000002bff337230 */ /* 0x100fe20000004100 */
[----:B------:R-:W-:Y:S01]  /*8bc0*/  LOP3.LUT R40, R42, 0xff0000, R47, 0xf8, !PT ;  /* 0x00ff00002a287812 */ /* 0x000fe200078ef82f */
[--C-:B------:R-:W-:Y:S01]  /*8bd0*/  HADD2.F32 R42, -RZ, R12.reuse.H1_H1 ;  /* 0x3000000cff2a7230 */ /* 0x100fe20000004100 */
[----:B------:R-:W-:Y:S01]  /*8be0*/  F2FP.F16.E4M3.UNPACK_B R47, R86.H1 ;  /* 0x00000056ff2f723e */ /* 0x000fe200030006ff */
[----:B------:R-:W-:Y:S01]  /*8bf0*/  HADD2.F32 R12, -RZ, R12.H0_H0 ;  /* 0x2000000cff0c7230 */ /* 0x000fe20000004100 */
[----:B------:R-:W-:Y:S01]  /*8c00*/  F2FP.F16.E4M3.UNPACK_B R11, R11.H1 ;  /* 0x0000000bff0b723e */ /* 0x000fe200030006ff */
[----:B------:R-:W-:Y:S02]  /*8c10*/  HADD2.F32 R48, -RZ, R43.H1_H1 ;  /* 0x3000002bff307230 */ /* 0x000fe40000004100 */
[----:B------:R-:W-:Y:S01]  /*8c20*/  FMUL.FTZ R53, R42, R51 ;  /* 0x000000332a357220 */ /* 0x000fe20000410000 */
[----:B------:R-:W-:-:S02]  /*8c30*/  HADD2.F32 R49, -RZ, R47.H0_H0 ;  /* 0x2000002fff317230 */ /* 0x000fc40000004100 */
        /* <DEDUP_REMOVED lines=78> */
.L_x_2815:
[----:B------:R-:W-:Y:S05]  /*9120*/  BSYNC B2 ;  /* 0x0000000000027941 */ /* 0x000fea0003800000 */
.L_x_2814:
[----:B--2---:R0:W-:Y:S02]  /*9130*/  ST.E.128 desc[UR50][R44.64], R12 ;  /* 0x0000000c2c007985 */ /* 0x0041e4000c101d32 */
.L_x_2813:
[----:B------:R-:W-:Y:S05]  /*9140*/  BSYNC B1 ;  /* 0x0000000000017941 */ /* 0x000fea0003800000 */
.L_x_2812:
[----:B------:R-:W-:-:S13]  /*9150*/  ISETP.NE.AND P3, PT, R33, RZ, PT ;  /* 0x000000ff2100720c */ /* 0x000fda0003f65270 */
        /* <DEDUP_REMOVED lines=9> */
[----:B------:R-:W-:Y:S02]  /*91f0*/  SHF.R.U32.HI R11, RZ, 0x8, R37 ;  /* 0x00000008ff0b7819 */ /* 0x000fe40000011625 */
[--C-:B------:R-:W-:Y:S02]  /*9200*/  SHF.R.U32.HI R36, RZ, 0x8, R39.reuse ;  /* 0x00000008ff247819 */ /* 0x100fe40000011627 */
[----:B------:R-:W-:Y:S01]  /*9210*/  LOP3.LUT R38, R37, 0xff0000ff, RZ, 0xc0, !PT ;  /* 0xff0000ff25267812 */ /* 0x000fe200078ec0ff */
[----:B------:R-:W-:Y:S01]  /*9220*/  IMAD.SHL.U32 R11, R11, 0x100, RZ ;  /* 0x000001000b0b7824 */ /* 0x000fe200078e00ff */
[----:B------:R-:W-:Y:S02]  /*9230*/  SHF.R.U32.HI R44, RZ, 0x10, R39 ;  /* 0x00000010ff2c7819 */ /* 0x000fe40000011627 */
[----:B------:R-:W-:Y:S02]  /*9240*/  SHF.R.U32.HI R45, RZ, 0x10, R37 ;  /* 0x00000010ff2d7819 */ /* 0x000fe40000011625 */
[----:B------:R-:W-:-:S02]  /*9250*/  LOP3.LUT R42, R39, 0xff0000ff, RZ, 0xc0, !PT ;  /* 0xff0000ff272a7812 */ /* 0x000fc400078ec0ff */
[----:B------:R-:W-:Y:S01]  /*9260*/  SHF.L.U32 R39, R36, 0x8, RZ ;  /* 0x0000000824277819 */ /* 0x000fe200000006ff */
[----:B--2---:R-:W-:Y:S01]  /*9270*/  IMAD.MOV.U32 R36, RZ, RZ, R12 ;  /* 0x000000ffff247224 */ /* 0x004fe200078e000c */
[----:B------:R-:W-:Y:S01]  /*9280*/  LOP3.LUT R37, R38, 0xff00, R11, 0xf8, !PT ;  /* 0x0000ff0026257812 */ /* 0x000fe200078ef80b */
[----:B------:R-:W-:Y:S01]  /*9290*/  IMAD.U32 R38, R44, 0x10000, RZ ;  /* 0x000100002c267824 */ /* 0x000fe200078e00ff */
[----:B------:R-:W-:Y:S01]  /*92a0*/  LOP3.LUT R43, R42, 0xff00, R39, 0xf8, !PT ;  /* 0x0000ff002a2b7812 */ /* 0x000fe200078ef827 */
[----:B------:R-:W-:Y:S01]  /*92b0*/  IMAD.U32 R12, R45, 0x10000, RZ ;  /* 0x000100002d0c7824 */ /* 0x000fe200078e00ff */
        /* <DEDUP_REMOVED lines=90> */
.L_x_2817:
[----:B------:R-:W-:Y:S05]  /*9860*/  BSYNC B1 ;  /* 0x0000000000017941 */ /* 0x000fea0003800000 */
.L_x_2816:
[----:B--2---:R0:W-:Y:S01]  /*9870*/  ST.E.128 desc[UR50][R40.64], R12 ;  /* 0x0000000c28007985 */ /* 0x0041e2000c101d32 */
[----:B------:R-:W-:Y:S05]  /*9880*/  BRA `(.L_x_2795) ;  /* 0x0000006c00707947 */ /* 0x000fea0003800000 */
.L_x_2761:
        /* <DEDUP_REMOVED lines=20> */
[----:B------:R-:W-:-:S05]  /*99d0*/  VIADD R36, R36, 0xffffff80 ;  /* 0xffffff8024247836 */ /* 0x000fca0000000000 */
[----:B------:R-:W-:-:S04]  /*99e0*/  LEA.HI R36, R36, R37, RZ, 0x1 ;  /* 0x0000002524247211 */ /* 0x000fc800078f08ff */
[----:B------:R-:W-:-:S04]  /*99f0*/  SHF.R.S32.HI R36, RZ, 0x1, R36 ;  /* 0x00000001ff247819 */ /* 0x000fc80000011424 */
[----:B------:R-:W-:Y:S02]  /*9a00*/  ISETP.GE.AND P3, PT, R36, R92, PT ;  /* 0x0000005c2400720c */ /* 0x000fe40003f66270 */
[----:B------:R-:W-:-:S11]  /*9a10*/  CS2R R36, SRZ ;  /* 0x0000000000247805 */ /* 0x000fd6000001ff00 */
        /* <DEDUP_REMOVED lines=28> */
.L_x_2819:
[----:B------:R-:W-:Y:S05]  /*9be0*/  BSYNC B1 ;  /* 0x0000000000017941 */ /* 0x000fea0003800000 */
.L_x_2818:
        /* <DEDUP_REMOVED lines=46> */
.L_x_2821:
[----:B------:R-:W-:Y:S05]  /*9ed0*/  BSYNC B1 ;  /* 0x0000000000017941 */ /* 0x000fea0003800000 */
.L_x_2820:
[----:B------:R-:W-:Y:S01]  /*9ee0*/  UISETP.NE.AND UP0, UPT, UR49, 0x3, UPT ;  /* 0x000000033100788c */ /* 0x000fe2000bf05270 */
[----:B-----5:R-:W-:Y:S01]  /*9ef0*/  MOV R157, R36 ;  /* 0x00000024009d7202 */ /* 0x020fe20000000f00 */
[----:B------:R-:W-:Y:S01]  /*9f00*/  IMAD.MOV.U32 R158, RZ, RZ, R38 ;  /* 0x000000ffff9e7224 */ /* 0x000fe200078e0026 */
[----:B------:R-:W-:Y:S01]  /*9f10*/  MOV R155, R54 ;  /* 0x00000036009b7202 */ /* 0x000fe20000000f00 */
[----:B------:R-:W-:Y:S01]  /*9f20*/  IMAD.MOV.U32 R152, RZ, RZ, R40 ;  /* 0x000000ffff987224 */ /* 0x000fe200078e0028 */
[----:B------:R-:W-:Y:S01]  /*9f30*/  MOV R145, R72 ;  /* 0x0000004800917202 */ /* 0x000fe20000000f00 */
[----:B------:R-:W-:Y:S01]  /*9f40*/  IMAD.MOV.U32 R153, RZ, RZ, R42 ;  /* 0x000000ffff997224 */ /* 0x000fe200078e002a */
[----:B------:R-:W-:Y:S01]  /*9f50*/  PLOP3.LUT P2, PT, PT, PT, UP0, 0x80, 0x0 ;  /* 0x000000000000781c */ /* 0x000fe20003f4f008 */
        /* <DEDUP_REMOVED lines=20> */
.L_x_2822:
[----:B------:R-:W2:Y:S01]  /*a0a0*/  LDL R11, [R1+0x14] ;  /* 0x00001400010b7983 */ /* 0x000ea20000100800 */
[----:B------:R-:W-:Y:S01]  /*a0b0*/  IMAD R93, R19, 0x8, R18 ;  /* 0x00000008135d7824 */ /* 0x000fe200078e0212 */
[----:B------:R-:W-:Y:S01]  /*a0c0*/  BSSY B1, `(.L_x_2823) ;  /* 0x0000004000017945 */ /* 0x000fe20003800000 */
[----:B--2---:R-:W-:-:S04]  /*a0d0*/  SHF.L.U32 R94, R11, 0x1f, RZ ;  /* 0x0000001f0b5e7819 */ /* 0x004fc800000006ff */
[----:B------:R-:W1:Y:S02]  /*a0e0*/  SYNCS.PHASECHK.TRANS64.TRYWAIT P5, [R93+URZ+0x33490], R94 ;  /* 0x0334905e5d0075a7 */ /* 0x000e6400080a017f */
[----:B-1----:R-:W-:Y:S05]  /*a0f0*/  @!P5 BRA `(.L_x_2824) ;  /* 0x0000029c002cd947 */ /* 0x002fea0003800000 */
.L_x_3131:
[----:B------:R-:W-:Y:S05]  /*a100*/  BSYNC B1 ;  /* 0x0000000000017941 */ /* 0x000fea0003800000 */
.L_x_2823:
[----:B------:R-:W2:Y:S01]  /*a110*/  LDC R131, c[0x0][0x2f4] ;  /* 0x0000bd00ff837b82 */ /* 0x000ea20000000800 */
[----:B------:R-:W-:Y:S01]  /*a120*/  UMOV UR4, 0xffffffff ;  /* 0xffffffff00047882 */ /* 0x000fe20000000000 */
[----:B--2---:R-:W-:Y:S02]  /*a130*/  IMAD.IADD R138, R131, 0x1, -R114 ;  /* 0x00000001838a7824 */ /* 0x004fe400078e0a72 */
[----:B------:R-:W-:Y:S05]  /*a140*/  BRA.DIV UR4, `(.L_x_2825) ;  /* 0x0000029e042c7947 */ /* 0x000fea000b800000 */
[----:B------:R2:W3:Y:S04]  /*a150*/  SHFL.IDX PT, R147, R119, RZ, 0x1e1f ;  /* 0x001e1fff77937589 */ /* 0x0004e800000e0000 */
[----:B------:R2:W4:Y:S02]  /*a160*/  SHFL.IDX PT, R11, R120, RZ, 0x1e1f ;  /* 0x001e1fff780b7589 */ /* 0x00052400000e0000 */
.L_x_3135:
        /* <DEDUP_REMOVED lines=8> */
[----:B------:R-:W-:Y:S01]  /*a1f0*/  SEL R12, R114, R138, !P0 ;  /* 0x0000008a720c7207 */ /* 0x000fe20004000000 */
[----:B------:R-:W-:Y:S01]  /*a200*/  BSSY B3, `(.L_x_2830) ;  /* 0x00000eb000037945 */ /* 0x000fe20003800000 */
[----:B------:R-:W-:-:S02]  /*a210*/  ISETP.GE.AND P3, PT, R16, R113, PT ;  /* 0x000000711000720c */ /* 0x000fc40003f66270 */
[----:B------:R-:W-:-:S04]  /*a220*/  SHF.R.S32.HI R13, RZ, 0x1f, R12 ;  /* 0x0000001fff0d7819 */ /* 0x000fc8000001140c */
[----:B------:R-:W-:-:S04]  /*a230*/  LEA.HI R13, R13, R12, RZ, 0x5 ;  /* 0x0000000c0d0d7211 */ /* 0x000fc800078f28ff */
[----:B------:R-:W-:-:S04]  /*a240*/  LEA.HI.SX32 R160, R13, R112, 0x1b ;  /* 0x000000700da07211 */ /* 0x000fc800078fdaff */
[----:B------:R-:W-:-:S04]  /*a250*/  SHF.R.S32.HI R13, RZ, 0x1f, R160 ;  /* 0x0000001fff0d7819 */ /* 0x000fc800000114a0 */
[----:B------:R-:W-:Y:S01]  /*a260*/  LEA.HI R13, R13, R160, RZ, 0x2 ;  /* 0x000000a00d0d7211 */ /* 0x000fe200078f10ff */
[----:B------:R-:W-:-:S03]  /*a270*/  IMAD.SHL.U32 R160, R160, 0x10, RZ ;  /* 0x00000010a0a07824 */ /* 0x000fc600078e00ff */
[----:B------:R-:W-:Y:S02]  /*a280*/  SHF.R.S32.HI R13, RZ, 0x2, R13 ;  /* 0x00000002ff0d7819 */ /* 0x000fe4000001140d */
[----:B-----5:R-:W-:-:S03]  /*a290*/  LOP3.LUT R12, R84, 0x30, R160, 0xf8, !PT ;  /* 0x00000030540c7812 */ /* 0x020fc600078ef8a0 */
[----:B--2---:R-:W-:Y:S01]  /*a2a0*/  IMAD R13, R13, 0x2800, R15 ;  /* 0x000028000d0d7824 */ /* 0x004fe200078e020f */
[----:B---3--:R-:W-:-:S04]  /*a2b0*/  LOP3.LUT R12, R12, R14, RZ, 0x3c, !PT ;  /* 0x0000000e0c0c7212 */ /* 0x008fc800078e3cff */
[----:B------:R-:W-:-:S05]  /*a2c0*/  IADD3 R12, R13, R12, RZ ;  /* 0x0000000c0d0c7210 */ /* 0x000fca0007ffe0ff */
        /* <DEDUP_REMOVED lines=220> */
[----:B------:R-:W-:-:S03]  /*b090*/  MOV R14, R50 ;  /* 0x00000032000e7202 */ /* 0x000fc60000000f00 */
[----:B------:R-:W-:-:S07]  /*b0a0*/  IMAD.MOV.U32 R86, RZ, RZ, R157 ;  /* 0x000000ffff567224 */ /* 0x000fce00078e009d */
.L_x_2831:
[----:B------:R-:W-:Y:S05]  /*b0b0*/  BSYNC B3 ;  /* 0x0000000000037941 */ /* 0x000fea0003800000 */
.L_x_2830:
[----:B----4-:R-:W-:-:S05]  /*b0c0*/  IADD3 R36, P3, R21, R11, RZ ;  /* 0x0000000b15247210 */ /* 0x010fca0007f7e0ff */
[----:B------:R-:W-:Y:S01]  /*b0d0*/  IMAD.X R37, R147, 0x1, R108, P3 ;  /* 0x0000000193257824 */ /* 0x000fe200018e066c */
[----:B------:R-:W-:-:S04]  /*b0e0*/  ISETP.GE.AND P3, PT, R160, R131, PT ;  /* 0x00000083a000720c */ /* 0x000fc80003f66270 */
[----:B--2---:R2:W-:Y:S09]  /*b0f0*/  ST.E.128 desc[UR50][R36.64], R12 ;  /* 0x0000000c24007985 */ /* 0x0045f2000c101d32 */
[----:B------:R-:W-:-:S04]  /*b100*/  @!P3 IADD3 R38, P5, R11, R160, RZ ;  /* 0x000000a00b26b210 */ /* 0x000fc80007fbe0ff */
[----:B------:R-:W-:-:S05]  /*b110*/  @!P3 LEA.HI.X.SX32 R39, R160, R147, 0x1, P5 ;  /* 0x00000093a027b211 */ /* 0x000fca00028f0eff */
[----:B0-----:R2:W-:Y:S04]  /*b120*/  @!P3 ST.E.128 desc[UR50][R38.64], R84 ;  /* 0x000000542600b985 */ /* 0x0015e8000c101d32 */
.L_x_2829:
[----:B------:R-:W-:Y:S05]  /*b130*/  BSYNC B2 ;  /* 0x0000000000027941 */ /* 0x000fea0003800000 */
.L_x_2828:
        /* <DEDUP_REMOVED lines=31> */
[----:B------:R-:W-:Y:S02]  /*b330*/  SHF.R.U32.HI R49, RZ, 0x10, R53 ;  /* 0x00000010ff317819 */ /* 0x000fe40000011635 */
[--C-:B------:R-:W-:Y:S02]  /*b340*/  SHF.R.U32.HI R51, RZ, 0x8, R55.reuse ;  /* 0x00000008ff337819 */ /* 0x100fe40000011637 */
[----:B------:R-:W-:Y:S01]  /*b350*/  LOP3.LUT R53, R41, 0xff0000ff, RZ, 0xc0, !PT ;  /* 0xff0000ff29357812 */ /* 0x000fe200078ec0ff */
[----:B------:R-:W-:Y:S01]  /*b360*/  IMAD.U32 R49, R49, 0x10000, RZ ;  /* 0x0001000031317824 */ /* 0x000fe200078e00ff */
[----:B------:R-:W-:Y:S01]  /*b370*/  LOP3.LUT R84, R55, 0xff0000ff, RZ, 0xc0, !PT ;  /* 0xff0000ff37547812 */ /* 0x000fe200078ec0ff */
[----:B------:R-:W-:Y:S01]  /*b380*/  IMAD.SHL.U32 R51, R51, 0x100, RZ ;  /* 0x0000010033337824 */ /* 0x000fe200078e00ff */
[----:B------:R-:W-:-:S02]  /*b390*/  SHF.R.U32.HI R40, RZ, 0x10, R55 ;  /* 0x00000010ff287819 */ /* 0x000fc40000011637 */
[----:B------:R-:W-:Y:S02]  /*b3a0*/  SHF.R.U32.HI R41, RZ, 0x10, R41 ;  /* 0x00000010ff297819 */ /* 0x000fe40000011629 */
[----:B------:R-:W-:Y:S01]  /*b3b0*/  SHF.L.U32 R55, R50, 0x8, RZ ;  /* 0x0000000832377819 */ /* 0x000fe200000006ff */
[----:B------:R-:W-:Y:S01]  /*b3c0*/  IMAD.U32 R40, R40, 0x10000, RZ ;  /* 0x0001000028287824 */ /* 0x000fe200078e00ff */
[----:B------:R-:W-:Y:S01]  /*b3d0*/  LOP3.LUT R53, R53, 0xff00, R54, 0xf8, !PT ;  /* 0x0000ff0035357812 */ /* 0x000fe200078ef836 */
[----:B------:R-:W-:Y:S01]  /*b3e0*/  IMAD.U32 R41, R41, 0x10000, RZ ;  /* 0x0001000029297824 */ /* 0x000fe200078e00ff */
[----:B------:R-:W-:Y:S02]  /*b3f0*/  LOP3.LUT R42, R42, 0xff00, R55, 0xf8, !PT ;  /* 0x0000ff002a2a7812 */ /* 0x000fe400078ef837 */
[----:B------:R-:W-:Y:S02]  /*b400*/  LOP3.LUT R84, R84, 0xff00, R51, 0xf8, !PT ;  /* 0x0000ff0054547812 */ /* 0x000fe400078ef833 */
[----:B------:R-:W-:-:S02]  /*b410*/  LOP3.LUT R51, R42, 0xff0000, R49, 0xf8, !PT ;  /* 0x00ff00002a337812 */ /* 0x000fc400078ef831 */
        /* <DEDUP_REMOVED lines=143> */
[----:B------:R-:W-:Y:S01]  /*bd10*/  MOV R36, R14 ;  /* 0x0000000e00247202 */ /* 0x000fe20000000f00 */
[--C-:B------:R-:W-:Y:S01]  /*bd20*/  HADD2.F32 R152, -RZ, R51.reuse.H0_H0 ;  /* 0x20000033ff987230 */ /* 0x100fe20000004100 */
[----:B------:R-:W-:Y:S01]  /*bd30*/  F2FP.SATFINITE.E4M3.F32.PACK_AB_MERGE_C R54, R49, R54, R43 ;  /* 0x000000363136723e */ /* 0x000fe2000480702b */
[----:B------:R-:W-:Y:S01]  /*bd40*/  HADD2.F32 R51, -RZ, R51.H1_H1 ;  /* 0x30000033ff337230 */ /* 0x000fe20000004100 */
[----:B------:R-:W-:Y:S01]  /*bd50*/  F2FP.F16.E4M3.UNPACK_B R14, R153.H1 ;  /* 0x00000099ff0e723e */ /* 0x000fe200030006ff */
[----:B------:R-:W-:Y:S01]  /*bd60*/  IMAD.MOV.U32 R15, RZ, RZ, R40 ;  /* 0x000000ffff0f7224 */ /* 0x000fe200078e0028 */
[----:B------:R-:W-:-:S02]  /*bd70*/  F2FP.F16.E4M3.UNPACK_B R49, R38.H1 ;  /* 0x00000026ff31723e */ /* 0x000fc400030006ff */
[----:B------:R-:W-:Y:S01]  /*bd80*/  F2FP.F16.E4M3.UNPACK_B R43, R36.H1 ;  /* 0x00000024ff2b723e */ /* 0x000fe200030006ff */
[--C-:B------:R-:W-:Y:S01]  /*bd90*/  HADD2.F32 R156, -RZ, R14.reuse.H0_H0 ;  /* 0x2000000eff9c7230 */ /* 0x100fe20000004100 */
[----:B------:R-:W-:Y:S01]  /*bda0*/  F2FP.F16.E4M3.UNPACK_B R153, R153 ;  /* 0x00000099ff99723e */ /* 0x000fe200020006ff */
[----:B------:R-:W-:Y:S01]  /*bdb0*/  HADD2.F32 R50, -RZ, R49.H0_H0 ;  /* 0x20000031ff327230 */ /* 0x000fe20000004100 */
[----:B------:R-:W-:Y:S01]  /*bdc0*/  F2FP.F16.E4M3.UNPACK_B R38, R38 ;  /* 0x00000026ff26723e */ /* 0x000fe200020006ff */
[----:B------:R-:W-:Y:S01]  /*bdd0*/  HADD2.F32 R84, -RZ, R43.H0_H0 ;  /* 0x2000002bff547230 */ /* 0x000fe20000004100 */
[----:B------:R-:W-:Y:S01]  /*bde0*/  F2FP.F16.E4M3.UNPACK_B R36, R36 ;  /* 0x00000024ff24723e */ /* 0x000fe200020006ff */
[----:B------:R-:W-:Y:S02]  /*bdf0*/  HADD2.F32 R14, -RZ, R14.H1_H1 ;  /* 0x3000000eff0e7230 */ /* 0x000fe40000004100 */
[----:B------:R-:W-:Y:S01]  /*be00*/  FMUL.FTZ R154, R50, R156 ;  /* 0x0000009c329a7220 */ /* 0x000fe20000410000 */
[----:B------:R-:W-:-:S02]  /*be10*/  HADD2.F32 R49, -RZ, R49.H1_H1 ;  /* 0x30000031ff317230 */ /* 0x000fc40000004100 */
[C---:B------:R-:W-:Y:S01]  /*be20*/  FMUL.FTZ R156, R84.reuse, R156 ;  /* 0x0000009c549c7220 */ /* 0x040fe20000410000 */
[----:B------:R-:W-:Y:S02]  /*be30*/  HADD2.F32 R43, -RZ, R43.H1_H1 ;  /* 0x3000002bff2b7230 */ /* 0x000fe40000004100 */
[-C--:B------:R-:W-:Y:S01]  /*be40*/  FFMA.FTZ R154, R84, R152.reuse, -R154 ;  /* 0x00000098549a7223 */ /* 0x080fe2000001089a */
[----:B------:R-:W-:Y:S01]  /*be50*/  F2FP.SATFINITE.E4M3.F32.PACK_AB_MERGE_C R37, R12, R55, R37 ;  /* 0x000000370c25723e */ /* 0x000fe20004807025 */
[----:B------:R-:W-:Y:S01]  /*be60*/  FFMA.FTZ R156, R50, R152, R156 ;  /* 0x00000098329c7223 */ /* 0x000fe2000001009c */
[-C--:B------:R-:W-:Y:S01]  /*be70*/  FMUL.FTZ R50, R49, R14.reuse ;  /* 0x0000000e31327220 */ /* 0x080fe20000410000 */
[C---:B------:R-:W-:Y:S01]  /*be80*/  FMUL.FTZ R14, R43.reuse, R14 ;  /* 0x0000000e2b0e7220 */ /* 0x040fe20000410000 */
[----:B------:R-:W-:Y:S02]  /*be90*/  HADD2.F32 R152, -RZ, R153.H0_H0 ;  /* 0x20000099ff987230 */ /* 0x000fe40000004100 */
        /* <DEDUP_REMOVED lines=15> */
[----:B------:R-:W-:Y:S01]  /*bf90*/  F2FP.SATFINITE.E4M3.F32.PACK_AB_MERGE_C R14, R14, R156, RZ ;  /* 0x0000009c0e0e723e */ /* 0x000fe200048070ff */
[C---:B------:R-:W-:Y:S01]  /*bfa0*/  FMUL.FTZ R153, R36.reuse, R153 ;  /* 0x0000009924997220 */ /* 0x040fe20000410000 */
[----:B------:R-:W-:Y:S02]  /*bfb0*/  IMAD.MOV.U32 R12, RZ, RZ, R54 ;  /* 0x000000ffff0c7224 */ /* 0x000fe400078e0036 */
[-C--:B------:R-:W-:Y:S01]  /*bfc0*/  FFMA.FTZ R49, R36, R155.reuse, -R49 ;  /* 0x0000009b24317223 */ /* 0x080fe20000010831 */
[----:B------:R-:W-:Y:S02]  /*bfd0*/  IMAD.MOV.U32 R36, RZ, RZ, R37 ;  /* 0x000000ffff247224 */ /* 0x000fe400078e0025 */
[----:B------:R-:W-:Y:S01]  /*bfe0*/  FFMA.FTZ R153, R38, R155, R153 ;  /* 0x0000009b26997223 */ /* 0x000fe20000010099 */
[----:B------:R-:W-:Y:S01]  /*bff0*/  IMAD.MOV.U32 R37, RZ, RZ, R41 ;  /* 0x000000ffff257224 */ /* 0x000fe200078e0029 */
[----:B------:R-:W-:-:S03]  /*c000*/  F2FP.SATFINITE.E4M3.F32.PACK_AB_MERGE_C R43, R49, R84, R43 ;  /* 0x00000054312b723e */ /* 0x000fc6000480702b */
[----:B------:R-:W-:Y:S02]  /*c010*/  F2FP.SATFINITE.E4M3.F32.PACK_AB_MERGE_C R152, R153, R152, R14 ;  /* 0x000000989998723e */ /* 0x000fe4000480700e */
[----:B------:R-:W-:-:S03]  /*c020*/  IMAD.MOV.U32 R14, RZ, RZ, R43 ;  /* 0x000000ffff0e7224 */ /* 0x000fc600078e002b */
[----:B------:R-:W-:-:S07]  /*c030*/  IMAD.MOV.U32 R38, RZ, RZ, R152 ;  /* 0x000000ffff267224 */ /* 0x000fce00078e0098 */
.L_x_2835:
[----:B------:R-:W-:Y:S05]  /*c040*/  BSYNC B3 ;  /* 0x0000000000037941 */ /* 0x000fea0003800000 */
.L_x_2834:
[----:B----4-:R-:W-:-:S05]  /*c050*/  IADD3 R40, P3, R25, R11, RZ ;  /* 0x0000000b19287210 */ /* 0x010fca0007f7e0ff */
[----:B------:R-:W-:Y:S01]  /*c060*/  IMAD.X R41, R147, 0x1, R95, P3 ;  /* 0x0000000193297824 */ /* 0x000fe200018e065f */
[----:B------:R-:W-:-:S04]  /*c070*/  ISETP.GE.AND P3, PT, R48, R131, PT ;  /* 0x000000833000720c */ /* 0x000fc80003f66270 */
[----:B--2---:R2:W-:Y:S09]  /*c080*/  ST.E.128 desc[UR50][R40.64], R12 ;  /* 0x0000000c28007985 */ /* 0x0045f2000c101d32 */
[----:B------:R-:W-:-:S04]  /*c090*/  @!P3 IADD3 R42, P5, R11, R48, RZ ;  /* 0x000000300b2ab210 */ /* 0x000fc80007fbe0ff */
[----:B------:R-:W-:-:S05]  /*c0a0*/  @!P3 LEA.HI.X.SX32 R43, R48, R147, 0x1, P5 ;  /* 0x00000093302bb211 */ /* 0x000fca00028f0eff */
[----:B0-----:R2:W-:Y:S04]  /*c0b0*/  @!P3 ST.E.128 desc[UR50][R42.64], R36 ;  /* 0x000000242a00b985 */ /* 0x0015e8000c101d32 */
.L_x_2833:
[----:B------:R-:W-:Y:S05]  /*c0c0*/  BSYNC B2 ;  /* 0x0000000000027941 */ /* 0x000fea0003800000 */
.L_x_2832:
[----:B------:R-:W-:-:S13]  /*c0d0*/  ISETP.NE.AND P3, PT, R30, RZ, PT ;  /* 0x000000ff1e00720c */ /* 0x000fda0003f65270 */
[----:B------:R-:W-:Y:S05]  /*c0e0*/  @!P3 BRA `(.L_x_2827) ;  /* 0x0000000c00d8b947 */ /* 0x000fea0003800000 */
[----:B--2---:R-:W2:Y:S04]  /*c0f0*/  LDL R36, [R1+0x30] ;  /* 0x0000300001247983 */ /* 0x004ea80000100800 */
[----:B0-----:R-:W5:Y:S04]  /*c100*/  LDL R14, [R1+0x34] ;  /* 0x00003400010e7983 */ /* 0x001f680000100800 */
[----:B------:R-:W3:Y:S01]  /*c110*/  LDL R15, [R1+0x38] ;  /* 0x00003800010f7983 */ /* 0x000ee20000100800 */
[----:B------:R-:W-:-:S04]  /*c120*/  LOP3.LUT P5, RZ, R22, 0x1, RZ, 0xc0, !PT ;  /* 0x0000000116ff7812 */ /* 0x000fc800078ac0ff */
[----:B------:R-:W-:-:S04]  /*c130*/  SEL R12, R114, R138, !P5 ;  /* 0x0000008a720c7207 */ /* 0x000fc80006800000 */
[----:B------:R-:W-:-:S04]  /*c140*/  SHF.R.S32.HI R13, RZ, 0x1f, R12 ;  /* 0x0000001fff0d7819 */ /* 0x000fc8000001140c */
[----:B------:R-:W-:-:S04]  /*c150*/  LEA.HI R13, R13, R12, RZ, 0x5 ;  /* 0x0000000c0d0d7211 */ /* 0x000fc800078f28ff */
[----:B------:R-:W-:-:S04]  /*c160*/  LEA.HI.SX32 R13, R13, R110, 0x1b ;  /* 0x0000006e0d0d7211 */ /* 0x000fc800078fdaff */
[----:B------:R-:W-:Y:S02]  /*c170*/  SHF.R.S32.HI R12, RZ, 0x1f, R13 ;  /* 0x0000001fff0c7819 */ /* 0x000fe4000001140d */
[----:B------:R-:W-:Y:S02]  /*c180*/  SHF.L.U32 R41, R13, 0x4, RZ ;  /* 0x000000040d297819 */ /* 0x000fe400000006ff */
[----:B------:R-:W-:-:S04]  /*c190*/  LEA.HI R12, R12, R13, RZ, 0x2 ;  /* 0x0000000d0c0c7211 */ /* 0x000fc800078f10ff */
[----:B------:R-:W-:Y:S02]  /*c1a0*/  SHF.R.S32.HI R13, RZ, 0x2, R12 ;  /* 0x00000002ff0d7819 */ /* 0x000fe4000001140c */
[----:B------:R-:W-:Y:S01]  /*c1b0*/  ISETP.GE.AND P3, PT, R224, R113, PT ;  /* 0x00000071e000720c */ /* 0x000fe20003f66270 */
[----:B------:R-:W-:Y:S01]  /*c1c0*/  BSSY B2, `(.L_x_2836) ;  /* 0x00000e1000027945 */ /* 0x000fe20003800000 */
[----:B--2---:R-:W-:-:S04]  /*c1d0*/  LOP3.LUT R12, R36, 0x30, R41, 0xf8, !PT ;  /* 0x00000030240c7812 */ /* 0x004fc800078ef829 */
[----:B-----5:R-:W-:Y:S01]  /*c1e0*/  LOP3.LUT R12, R12, R14, RZ, 0x3c, !PT ;  /* 0x0000000e0c0c7212 */ /* 0x020fe200078e3cff */
[----:B---3--:R-:W-:-:S04]  /*c1f0*/  IMAD R13, R13, 0x2800, R15 ;  /* 0x000028000d0d7824 */ /* 0x008fc800078e020f */
[----:B------:R-:W-:Y:S02]  /*c200*/  IMAD.IADD R12, R13, 0x1, R12 ;  /* 0x000000010d0c7824 */ /* 0x000fe400078e020c */
        /* <DEDUP_REMOVED lines=50> */
[----:B------:R-:W-:Y:S02]  /*c530*/  IMAD.U32 R40, R40, 0x10000, RZ ;  /* 0x0001000028287824 */ /* 0x000fe400078e00ff */
        /* <DEDUP_REMOVED lines=20> */
[----:B------:R-:W-:Y:S02]  /*c680*/  SHF.L.U32 R37, R46, 0x8, RZ ;  /* 0x000000082e257819 */ /* 0x000fe400000006ff */
[----:B------:R-:W-:Y:S02]  /*c690*/  LOP3.LUT R46, R52, 0xff0000, R40, 0xf8, !PT ;  /* 0x00ff0000342e7812 */ /* 0x000fe400078ef828 */
[----:B------:R-:W-:Y:S01]  /*c6a0*/  LOP3.LUT R37, R48, 0xff00, R37, 0xf8, !PT ;  /* 0x0000ff0030257812 */ /* 0x000fe200078ef825 */
[----:B------:R-:W-:Y:S01]  /*c6b0*/  IMAD.MOV.U32 R48, RZ, RZ, R15 ;  /* 0x000000ffff307224 */ /* 0x000fe200078e000f */
[----:B------:R-:W-:Y:S02]  /*c6c0*/  F2FP.F16.E4M3.UNPACK_B R40, R39 ;  /* 0x00000027ff28723e */ /* 0x000fe400020006ff */
[----:B------:R-:W-:-:S02]  /*c6d0*/  LOP3.LUT R37, R37, 0xff0000, R44, 0xf8, !PT ;  /* 0x00ff000025257812 */ /* 0x000fc400078ef82c */
[----:B------:R-:W-:Y:S01]  /*c6e0*/  F2FP.F16.E4M3.UNPACK_B R15, R48 ;  /* 0x00000030ff0f723e */ /* 0x000fe200020006ff */
[----:B------:R-:W-:Y:S01]  /*c6f0*/  HADD2.F32 R54, -RZ, R40.H0_H0 ;  /* 0x20000028ff367230 */ /* 0x000fe20000004100 */
[----:B------:R-:W-:Y:S02]  /*c700*/  F2FP.F16.E4M3.UNPACK_B R52, R37 ;  /* 0x00000025ff34723e */ /* 0x000fe400020006ff */
[-C--:B------:R-:W-:Y:S01]  /*c710*/  F2FP.F16.E4M3.UNPACK_B R53, R46.reuse ;  /* 0x0000002eff35723e */ /* 0x080fe200020006ff */
[----:B------:R-:W-:Y:S01]  /*c720*/  HADD2.F32 R68, -RZ, R15.H0_H0 ;  /* 0x2000000fff447230 */ /* 0x000fe20000004100 */
[----:B------:R-:W-:Y:S01]  /*c730*/  F2FP.F16.E4M3.UNPACK_B R39, R39.H1 ;  /* 0x00000027ff27723e */ /* 0x000fe200030006ff */
[--C-:B------:R-:W-:Y:S01]  /*c740*/  HADD2.F32 R44, -RZ, R52.reuse.H0_H0 ;  /* 0x20000034ff2c7230 */ /* 0x100fe20000004100 */
[----:B------:R-:W-:Y:S01]  /*c750*/  F2FP.F16.E4M3.UNPACK_B R37, R37.H1 ;  /* 0x00000025ff25723e */ /* 0x000fe200030006ff */
[----:B------:R-:W-:Y:S01]  /*c760*/  HADD2.F32 R55, -RZ, R53.H0_H0 ;  /* 0x20000035ff377230 */ /* 0x000fe20000004100 */
[----:B------:R-:W-:Y:S01]  /*c770*/  F2FP.F16.E4M3.UNPACK_B R46, R46.H1 ;  /* 0x0000002eff2e723e */ /* 0x000fe200030006ff */
[----:B------:R-:W-:-:S02]  /*c780*/  HADD2.F32 R52, -RZ, R52.H1_H1 ;  /* 0x30000034ff347230 */ /* 0x000fc40000004100 */
[-C--:B------:R-:W-:Y:S01]  /*c790*/  FMUL.FTZ R69, R54, R44.reuse ;  /* 0x0000002c36457220 */ /* 0x080fe20000410000 */
[----:B------:R-:W-:Y:S01]  /*c7a0*/  FMUL.FTZ R44, R68, R44 ;  /* 0x0000002c442c7220 */ /* 0x000fe20000410000 */
[----:B------:R-:W-:Y:S01]  /*c7b0*/  HADD2.F32 R15, -RZ, R15.H1_H1 ;  /* 0x3000000fff0f7230 */ /* 0x000fe20000004100 */
[----:B------:R-:W-:Y:S01]  /*c7c0*/  F2FP.SATFINITE.E4M3.F32.PACK_AB_MERGE_C R45, R51, R45, RZ ;  /* 0x0000002d332d723e */ /* 0x000fe200048070ff */
[----:B------:R-:W-:Y:S02]  /*c7d0*/  HADD2.F32 R53, -RZ, R53.H1_H1 ;  /* 0x30000035ff357230 */ /* 0x000fe40000004100 */
[-C--:B------:R-:W-:Y:S01]  /*c7e0*/  FFMA.FTZ R54, R54, R55.reuse, R44 ;  /* 0x0000003736367223 */ /* 0x080fe2000001002c */
[----:B------:R-:W-:Y:S02]  /*c7f0*/  HADD2.F32 R44, -RZ, R40.H1_H1 ;  /* 0x30000028ff2c7230 */ /* 0x000fe40000004100 */
[----:B------:R-:W-:Y:S01]  /*c800*/  FFMA.FTZ R69, R68, R55, -R69 ;  /* 0x0000003744457223 */ /* 0x000fe20000010845 */
[--C-:B------:R-:W-:Y:S01]  /*c810*/  HADD2.F32 R55, -RZ, R37.reuse.H0_H0 ;  /* 0x20000025ff377230 */ /* 0x100fe20000004100 */
[----:B------:R-:W-:Y:S01]  /*c820*/  F2FP.SATFINITE.E4M3.F32.PACK_AB_MERGE_C R49, R49, R50, R45 ;  /* 0x000000323131723e */ /* 0x000fe2000480702d */
[----:B------:R-:W-:-:S02]  /*c830*/  HADD2.F32 R37, -RZ, R37.H1_H1 ;  /* 0x30000025ff257230 */ /* 0x000fc40000004100 */
[C---:B------:R-:W-:Y:S01]  /*c840*/  FMUL.FTZ R40, R44.reuse, R52 ;  /* 0x000000342c287220 */ /* 0x040fe20000410000 */
[----:B------:R-:W-:Y:S02]  /*c850*/  F2FP.F16.E4M3.UNPACK_B R45, R36.H1 ;  /* 0x00000024ff2d723e */ /* 0x000fe400030006ff */
[----:B------:R-:W-:Y:S01]  /*c860*/  F2FP.SATFINITE.E4M3.F32.PACK_AB_MERGE_C R13, R47, R13, RZ ;  /* 0x0000000d2f0d723e */ /* 0x000fe200048070ff */
[CC--:B------:R-:W-:Y:S01]  /*c870*/  FFMA.FTZ R40, R15.reuse, R53.reuse, -R40 ;  /* 0x000000350f287223 */ /* 0x0c0fe20000010828 */
[----:B------:R-:W-:Y:S01]  /*c880*/  FMUL.FTZ R15, R15, R52 ;  /* 0x000000340f0f7220 */ /* 0x000fe20000410000 */
[--C-:B------:R-:W-:Y:S01]  /*c890*/  HADD2.F32 R52, -RZ, R46.reuse.H0_H0 ;  /* 0x2000002eff347230 */ /* 0x100fe20000004100 */
[----:B------:R-:W-:Y:S01]  /*c8a0*/  F2FP.F16.E4M3.UNPACK_B R47, R150.H1 ;  /* 0x00000096ff2f723e */ /* 0x000fe200030006ff */
[----:B------:R-:W-:Y:S02]  /*c8b0*/  HADD2.F32 R46, -RZ, R46.H1_H1 ;  /* 0x3000002eff2e7230 */ /* 0x000fe40000004100 */
[----:B------:R-:W-:Y:S01]  /*c8c0*/  FFMA.FTZ R15, R44, R53, R15 ;  /* 0x000000352c0f7223 */ /* 0x000fe2000001000f */
[----:B------:R-:W-:Y:S01]  /*c8d0*/  F2FP.F16.E4M3.UNPACK_B R44, R48.H1 ;  /* 0x00000030ff2c723e */ /* 0x000fe200030006ff */
[--C-:B------:R-:W-:Y:S01]  /*c8e0*/  HADD2.F32 R48, -RZ, R39.reuse.H0_H0 ;  /* 0x20000027ff307230 */ /* 0x100fe20000004100 */
[----:B------:R-:W-:Y:S01]  /*c8f0*/  F2FP.F16.E4M3.UNPACK_B R36, R36 ;  /* 0x00000024ff24723e */ /* 0x000fe200020006ff */
[----:B------:R-:W-:Y:S01]  /*c900*/  HADD2.F32 R39, -RZ, R39.H1_H1 ;  /* 0x30000027ff277230 */ /* 0x000fe20000004100 */
[----:B------:R-:W-:Y:S01]  /*c910*/  F2FP.F16.E4M3.UNPACK_B R150, R150 ;  /* 0x00000096ff96723e */ /* 0x000fe200020006ff */
[----:B------:R-:W-:-:S02]  /*c920*/  HADD2.F32 R53, -RZ, R44.H0_H0 ;  /* 0x2000002cff357230 */ /* 0x000fc40000004100 */
[----:B------:R-:W-:Y:S01]  /*c930*/  FMUL.FTZ R68, R48, R55 ;  /* 0x0000003730447220 */ /* 0x000fe20000410000 */
[----:B------:R-:W-:Y:S01]  /*c940*/  HADD2.F32 R44, -RZ, R44.H1_H1 ;  /* 0x3000002cff2c7230 */ /* 0x000fe20000004100 */
[----:B------:R-:W-:Y:S01]  /*c950*/  F2FP.SATFINITE.E4M3.F32.PACK_AB_MERGE_C R42, R42, R43, R13 ;  /* 0x0000002b2a2a723e */ /* 0x000fe2000480700d */
[--C-:B------:R-:W-:Y:S02]  /*c960*/  HADD2.F32 R51, -RZ, R47.reuse.H0_H0 ;  /* 0x2000002fff337230 */ /* 0x100fe40000004100 */
[CC--:B------:R-:W-:Y:S01]  /*c970*/  FFMA.FTZ R68, R53.reuse, R52.reuse, -R68 ;  /* 0x0000003435447223 */ /* 0x0c0fe20000010844 */
[----:B------:R-:W-:Y:S01]  /*c980*/  FMUL.FTZ R53, R53, R55 ;  /* 0x0000003735357220 */ /* 0x000fe20000410000 */
[----:B------:R-:W-:Y:S02]  /*c990*/  HADD2.F32 R47, -RZ, R47.H1_H1 ;  /* 0x3000002fff2f7230 */ /* 0x000fe40000004100 */
[----:B------:R-:W-:Y:S02]  /*c9a0*/  IMAD.MOV.U32 R13, RZ, RZ, R49 ;  /* 0x000000ffff0d7224 */ /* 0x000fe400078e0031 */
        /* <DEDUP_REMOVED lines=91> */
[----:B------:R-:W-:Y:S01]  /*cf60*/  IMAD.MOV.U32 R37, RZ, RZ, R42 ;  /* 0x000000ffff257224 */ /* 0x000fe200078e002a */
[----:B------:R-:W-:-:S03]  /*cf70*/  F2FP.SATFINITE.E4M3.F32.PACK_AB_MERGE_C R44, R45, R52, R44 ;  /* 0x000000342d2c723e */ /* 0x000fc6000480702c */
[----:B------:R-:W-:Y:S02]  /*cf80*/  F2FP.SATFINITE.E4M3.F32.PACK_AB_MERGE_C R68, R149, R68, R14 ;  /* 0x000000449544723e */ /* 0x000fe4000480700e */
[----:B------:R-:W-:Y:S02]  /*cf90*/  F2FP.SATFINITE.E4M3.F32.PACK_AB_MERGE_C R45, R40, R69, R48 ;  /* 0x00000045282d723e */ /* 0x000fe40004807030 */
[----:B------:R-:W-:Y:S01]  /*cfa0*/  MOV R14, R44 ;  /* 0x0000002c000e7202 */ /* 0x000fe20000000f00 */
[----:B------:R-:W-:Y:S02]  /*cfb0*/  IMAD.MOV.U32 R38, RZ, RZ, R68 ;  /* 0x000000ffff267224 */ /* 0x000fe400078e0044 */
[----:B------:R-:W-:-:S07]  /*cfc0*/  IMAD.MOV.U32 R15, RZ, RZ, R45 ;  /* 0x000000ffff0f7224 */ /* 0x000fce00078e002d */
.L_x_2837:
[----:B------:R-:W-:Y:S05]  /*cfd0*/  BSYNC B2 ;  /* 0x0000000000027941 */ /* 0x000fea0003800000 */
.L_x_2836:
[----:B------:R-:W-:-:S13]  /*cfe0*/  ISETP.GE.AND P3, PT, R41, R131, PT ;  /* 0x000000832900720c */ /* 0x000fda0003f66270 */
[----:B----4-:R-:W-:-:S04]  /*cff0*/  @!P3 IADD3 R40, P5, R11, R41, RZ ;  /* 0x000000290b28b210 */ /* 0x010fc80007fbe0ff */
[----:B------:R-:W-:Y:S02]  /*d000*/  @!P3 LEA.HI.X.SX32 R41, R41, R147, 0x1, P5 ;  /* 0x000000932929b211 */ /* 0x000fe400028f0eff */
[----:B------:R-:W-:-:S05]  /*d010*/  IADD3 R42, P5, R26, R11, RZ ;  /* 0x0000000b1a2a7210 */ /* 0x000fca0007fbe0ff */
[----:B------:R-:W-:-:S05]  /*d020*/  IMAD.X R43, R147, 0x1, R27, P5 ;  /* 0x00000001932b7824 */ /* 0x000fca00028e061b */
[----:B0-----:R0:W-:Y:S04]  /*d030*/  ST.E.128 desc[UR50][R42.64], R12 ;  /* 0x0000000c2a007985 */ /* 0x0011e8000c101d32 */
[----:B--2---:R0:W-:Y:S02]  /*d040*/  @!P3 ST.E.128 desc[UR50][R40.64], R36 ;  /* 0x000000242800b985 */ /* 0x0041e4000c101d32 */
.L_x_2827:
[----:B------:R-:W-:Y:S05]  /*d050*/  BSYNC B1 ;  /* 0x0000000000017941 */ /* 0x000fea0003800000 */
.L_x_2826:
[----:B------:R-:W-:-:S03]  /*d060*/  UMOV UR4, 0xffffffff ;  /* 0xffffffff00047882 */ /* 0x000fc60000000000 */
[----:B------:R-:W-:Y:S05]  /*d070*/  BRA.DIV UR4, `(.L_x_2838) ;  /* 0x0000026e04ac7947 */ /* 0x000fea000b800000 */
[----:B--2---:R-:W2:Y:S04]  /*d080*/  SHFL.IDX PT, R119, R119, 0x1, 0x1e1f ;  /* 0x003e1f0077777f89 */ /* 0x004ea800000e0000 */
[----:B------:R-:W0:Y:S02]  /*d090*/  SHFL.IDX PT, R120, R120, 0x1, 0x1e1f ;  /* 0x003e1f0078787f89 */ /* 0x000e2400000e0000 */
.L_x_3139:
        /* <DEDUP_REMOVED lines=31> */
[----:B------:R-:W-:Y:S02]  /*d290*/  LOP3.LUT R42, R73, 0xff0000ff, RZ, 0xc0, !PT ;  /* 0xff0000ff492a7812 */ /* 0x000fe400078ec0ff */
[----:B------:R-:W-:Y:S01]  /*d2a0*/  SHF.R.U32.HI R46, RZ, 0x10, R57 ;  /* 0x00000010ff2e7819 */ /* 0x000fe20000011639 */
[----:B------:R-:W-:Y:S01]  /*d2b0*/  IMAD.SHL.U32 R45, R45, 0x100, RZ ;  /* 0x000001002d2d7824 */ /* 0x000fe200078e00ff */
[----:B------:R-:W-:Y:S02]  /*d2c0*/  SHF.L.U32 R43, R43, 0x8, RZ ;  /* 0x000000082b2b7819 */ /* 0x000fe400000006ff */
[----:B------:R-:W-:-:S02]  /*d2d0*/  SHF.R.U32.HI R47, RZ, 0x10, R73 ;  /* 0x00000010ff2f7819 */ /* 0x000fc40000011649 */
[----:B------:R-:W-:Y:S02]  /*d2e0*/  LOP3.LUT R44, R57, 0xff0000ff, RZ, 0xc0, !PT ;  /* 0xff0000ff392c7812 */ /* 0x000fe400078ec0ff */
[----:B------:R-:W-:Y:S01]  /*d2f0*/  LOP3.LUT R42, R42, 0xff00, R43, 0xf8, !PT ;  /* 0x0000ff002a2a7812 */ /* 0x000fe200078ef82b */
[----:B------:R-:W-:Y:S01]  /*d300*/  IMAD.U32 R43, R46, 0x10000, RZ ;  /* 0x000100002e2b7824 */ /* 0x000fe200078e00ff */
[----:B------:R-:W-:Y:S01]  /*d310*/  LOP3.LUT R44, R44, 0xff00, R45, 0xf8, !PT ;  /* 0x0000ff002c2c7812 */ /* 0x000fe200078ef82d */
[----:B------:R-:W-:Y:S02]  /*d320*/  IMAD.U32 R45, R47, 0x10000, RZ ;  /* 0x000100002f2d7824 */ /* 0x000fe400078e00ff */
[----:B--2---:R-:W-:Y:S01]  /*d330*/  IMAD.MOV.U32 R47, RZ, RZ, R37 ;  /* 0x000000ffff2f7224 */ /* 0x004fe200078e0025 */
[----:B------:R-:W-:Y:S02]  /*d340*/  LOP3.LUT R46, R44, 0xff0000, R43, 0xf8, !PT ;  /* 0x00ff00002c2e7812 */ /* 0x000fe400078ef82b */
[----:B0-----:R-:W-:-:S02]  /*d350*/  F2FP.F16.E4M3.UNPACK_B R43, R13 ;  /* 0x0000000dff2b723e */ /* 0x001fc400020006ff */
[-C--:B------:R-:W-:Y:S02]  /*d360*/  F2FP.F16.E4M3.UNPACK_B R49, R47.reuse ;  /* 0x0000002fff31723e */ /* 0x080fe400020006ff */
[-C--:B------:R-:W-:Y:S01]  /*d370*/  F2FP.F16.E4M3.UNPACK_B R48, R46.reuse ;  /* 0x0000002eff30723e */ /* 0x080fe200020006ff */
[----:B------:R-:W-:Y:S01]  /*d380*/  HADD2.F32 R44, -RZ, R43.H0_H0 ;  /* 0x2000002bff2c7230 */ /* 0x000fe20000004100 */
[----:B------:R-:W-:Y:S01]  /*d390*/  LOP3.LUT R45, R42, 0xff0000, R45, 0xf8, !PT ;  /* 0x00ff00002a2d7812 */ /* 0x000fe200078ef82d */
[--C-:B------:R-:W-:Y:S01]  /*d3a0*/  HADD2.F32 R42, -RZ, R49.reuse.H0_H0 ;  /* 0x20000031ff2a7230 */ /* 0x100fe20000004100 */
[----:B------:R-:W-:Y:S01]  /*d3b0*/  F2FP.F16.E4M3.UNPACK_B R47, R47.H1 ;  /* 0x0000002fff2f723e */ /* 0x000fe200030006ff */
[----:B------:R-:W-:Y:S01]  /*d3c0*/  HADD2.F32 R49, -RZ, R49.H1_H1 ;  /* 0x30000031ff317230 */ /* 0x000fe20000004100 */
[-C--:B------:R-:W-:Y:S01]  /*d3d0*/  F2FP.F16.E4M3.UNPACK_B R37, R45.reuse ;  /* 0x0000002dff25723e */ /* 0x080fe200020006ff */
[--C-:B------:R-:W-:Y:S01]  /*d3e0*/  HADD2.F32 R50, -RZ, R48.reuse.H1_H1 ;  /* 0x30000030ff327230 */ /* 0x100fe20000004100 */
[----:B------:R-:W-:Y:S01]  /*d3f0*/  F2FP.F16.E4M3.UNPACK_B R46, R46.H1 ;  /* 0x0000002eff2e723e */ /* 0x000fe200030006ff */
[----:B------:R-:W-:Y:S01]  /*d400*/  HADD2.F32 R43, -RZ, R43.H1_H1 ;  /* 0x3000002bff2b7230 */ /* 0x000fe20000004100 */
[----:B------:R-:W-:Y:S01]  /*d410*/  F2FP.F16.E4M3.UNPACK_B R45, R45.H1 ;  /* 0x0000002dff2d723e */ /* 0x000fe200030006ff */
[----:B------:R-:W-:-:S02]  /*d420*/  HADD2.F32 R53, -RZ, R48.H0_H0 ;  /* 0x20000030ff357230 */ /* 0x000fc40000004100 */
        /* <DEDUP_REMOVED lines=130> */
[----:B------:R-:W-:Y:S01]  /*dc50*/  MOV R36, R14 ;  /* 0x0000000e00247202 */ /* 0x000fe20000000f00 */
[----:B------:R-:W-:Y:S01]  /*dc60*/  HADD2.F32 R70, -RZ, R57.H0_H0 ;  /* 0x20000039ff467230 */ /* 0x000fe20000004100 */
[----:B------:R-:W-:-:S02]  /*dc70*/  F2FP.SATFINITE.E4M3.F32.PACK_AB_MERGE_C R58, R55, R58, R54 ;  /* 0x0000003a373a723e */ /* 0x000fc40004807036 */
[----:B------:R-:W-:Y:S02]  /*dc80*/  F2FP.F16.E4M3.UNPACK_B R14, R144.H1 ;  /* 0x00000090ff0e723e */ /* 0x000fe400030006ff */
[----:B------:R-:W-:Y:S02]  /*dc90*/  F2FP.F16.E4M3.UNPACK_B R55, R38.H1 ;  /* 0x00000026ff37723e */ /* 0x000fe400030006ff */
[----:B------:R-:W-:Y:S01]  /*dca0*/  F2FP.F16.E4M3.UNPACK_B R54, R36.H1 ;  /* 0x00000024ff36723e */ /* 0x000fe200030006ff */
[----:B------:R-:W-:Y:S01]  /*dcb0*/  HADD2.F32 R72, -RZ, R14.H0_H0 ;  /* 0x2000000eff487230 */ /* 0x000fe20000004100 */
        /* <DEDUP_REMOVED lines=8> */
[C---:B------:R-:W-:Y:S01]  /*dd40*/  FMUL.FTZ R72, R68.reuse, R72 ;  /* 0x0000004844487220 */ /* 0x040fe20000410000 */
[----:B------:R-:W-:Y:S02]  /*dd50*/  HADD2.F32 R73, -RZ, R54.H1_H1 ;  /* 0x30000036ff497230 */ /* 0x000fe40000004100 */
[-C--:B------:R-:W-:Y:S01]  /*dd60*/  FFMA.FTZ R71, R68, R70.reuse, -R71 ;  /* 0x0000004644477223 */ /* 0x080fe20000010847 */
[----:B------:R-:W-:Y:S01]  /*dd70*/  F2FP.SATFINITE.E4M3.F32.PACK_AB_MERGE_C R15, R48, R49, R39 ;  /* 0x00000031300f723e */ /* 0x000fe20004807027 */
[----:B------:R-:W-:Y:S01]  /*dd80*/  FFMA.FTZ R72, R56, R70, R72 ;  /* 0x0000004638487223 */ /* 0x000fe20000010048 */
[----:B------:R-:W-:Y:S02]  /*dd90*/  HADD2.F32 R56, -RZ, R57.H1_H1 ;  /* 0x30000039ff387230 */ /* 0x000fe40000004100 */
[-C--:B------:R-:W-:Y:S01]  /*dda0*/  FMUL.FTZ R54, R55, R14.reuse ;  /* 0x0000000e37367220 */ /* 0x080fe20000410000 */
        /* <DEDUP_REMOVED lines=27> */
.L_x_2842:
[----:B------:R-:W-:Y:S05]  /*df60*/  BSYNC B2 ;  /* 0x0000000000027941 */ /* 0x000fea0003800000 */
.L_x_2841:
[----:B------:R-:W-:Y:S01]  /*df70*/  ISETP.GE.AND P3, PT, R11, R131, PT ;  /* 0x000000830b00720c */ /* 0x000fe20003f66270 */
[----:B0-----:R0:W-:-:S12]  /*df80*/  ST.E.128 desc[UR50][R40.64], R12 ;  /* 0x0000000c28007985 */ /* 0x0011d8000c101d32 */
[----:B------:R-:W-:-:S04]  /*df90*/  @!P3 IADD3 R42, P4, R11, R120, RZ ;  /* 0x000000780b2ab210 */ /* 0x000fc80007f9e0ff */
[----:B------:R-:W-:-:S05]  /*dfa0*/  @!P3 LEA.HI.X.SX32 R43, R11, R119, 0x1, P4 ;  /* 0x000000770b2bb211 */ /* 0x000fca00020f0eff */
[----:B--2---:R0:W-:Y:S04]  /*dfb0*/  @!P3 ST.E.128 desc[UR50][R42.64], R36 ;  /* 0x000000242a00b985 */ /* 0x0041e8000c101d32 */
.L_x_2840:
[----:B------:R-:W-:Y:S05]  /*dfc0*/  BSYNC B1 ;  /* 0x0000000000017941 */ /* 0x000fea0003800000 */
.L_x_2839:
        /* <DEDUP_REMOVED lines=65> */
[----:B------:R-:W-:Y:S02]  /*e3e0*/  IMAD.U32 R11, R11, 0x10000, RZ ;  /* 0x000100000b0b7824 */ /* 0x000fe400078e00ff */
        /* <DEDUP_REMOVED lines=8> */
[--C-:B------:R-:W-:Y:S01]  /*e470*/  HADD2.F32 R47, -RZ, R139.reuse.H0_H0 ;  /* 0x2000008bff2f7230 */ /* 0x100fe20000004100 */
[----:B------:R-:W-:Y:S01]  /*e480*/  LOP3.LUT R11, R12, 0xff0000, R11, 0xf8, !PT ;  /* 0x00ff00000c0b7812 */ /* 0x000fe200078ef80b */
[----:B------:R-:W-:Y:S01]  /*e490*/  HADD2.F32 R139, -RZ, R139.H1_H1 ;  /* 0x3000008bff8b7230 */ /* 0x000fe20000004100 */
[----:B------:R-:W-:Y:S01]  /*e4a0*/  SHF.L.U32 R12, R48, 0x10, RZ ;  /* 0x00000010300c7819 */ /* 0x000fe200000006ff */
[----:B------:R-:W-:Y:S01]  /*e4b0*/  HADD2.F32 R48, -RZ, R52.H1_H1 ;  /* 0x30000034ff307230 */ /* 0x000fe20000004100 */
[----:B------:R-:W-:Y:S01]  /*e4c0*/  F2FP.F16.E4M3.UNPACK_B R141, R141 ;  /* 0x0000008dff8d723e */ /* 0x000fe200020006ff */
[----:B------:R-:W-:Y:S01]  /*e4d0*/  HADD2.F32 R52, -RZ, R51.H0_H0 ;  /* 0x20000033ff347230 */ /* 0x000fe20000004100 */
[----:B------:R-:W-:Y:S01]  /*e4e0*/  LOP3.LUT R12, R59, 0xff0000, R12, 0xf8, !PT ;  /* 0x00ff00003b0c7812 */ /* 0x000fe200078ef80c */
[----:B------:R-:W-:Y:S01]  /*e4f0*/  HADD2.F32 R46, -RZ, R50.H0_H0 ;  /* 0x20000032ff2e7230 */ /* 0x000fe20000004100 */
[----:B------:R-:W-:Y:S01]  /*e500*/  LOP3.LUT R36, R57, 0xff0000, R36, 0xf8, !PT ;  /* 0x00ff000039247812 */ /* 0x000fe200078ef824 */
[----:B------:R-:W-:-:S02]  /*e510*/  HADD2.F32 R53, -RZ, R141.H0_H0 ;  /* 0x2000008dff357230 */ /* 0x000fc40000004100 */
[-C--:B------:R-:W-:Y:S01]  /*e520*/  FMUL.FTZ R56, R48, R55.reuse ;  /* 0x0000003730387220 */ /* 0x080fe20000410000 */
[C---:B------:R-:W-:Y:S01]  /*e530*/  FMUL.FTZ R59, R49.reuse, R55 ;  /* 0x00000037313b7220 */ /* 0x040fe20000410000 */
[-C--:B------:R-:W-:Y:S01]  /*e540*/  FMUL.FTZ R55, R52, R47.reuse ;  /* 0x0000002f34377220 */ /* 0x080fe20000410000 */
[----:B------:R-:W-:Y:S01]  /*e550*/  FMUL.FTZ R57, R46, R47 ;  /* 0x0000002f2e397220 */ /* 0x000fe20000410000 */
[-C--:B------:R-:W-:Y:S01]  /*e560*/  FFMA.FTZ R47, R49, R54.reuse, -R56 ;  /* 0x00000036312f7223 */ /* 0x080fe20000010838 */
[----:B------:R-:W-:Y:S01]  /*e570*/  FFMA.FTZ R48, R48, R54, R59 ;  /* 0x0000003630307223 */ /* 0x000fe2000001003b */
[-C--:B------:R-:W-:Y:S01]  /*e580*/  FFMA.FTZ R46, R46, R53.reuse, -R55 ;  /* 0x000000352e2e7223 */ /* 0x080fe20000010837 */
[----:B------:R-:W-:Y:S01]  /*e590*/  FFMA.FTZ R49, R52, R53, R57 ;  /* 0x0000003534317223 */ /* 0x000fe20000010039 */
        /* <DEDUP_REMOVED lines=33> */
[----:B------:R-:W-:Y:S01]  /*e7b0*/  HADD2.F32 R54, -RZ, R42.H0_H0 ;  /* 0x2000002aff367230 */ /* 0x000fe20000004100 */
        /* <DEDUP_REMOVED lines=112> */
.L_x_2846:
[----:B------:R-:W-:Y:S05]  /*eec0*/  BSYNC B2 ;  /* 0x0000000000027941 */ /* 0x000fea0003800000 */
.L_x_2845:
[----:B------:R-:W-:Y:S01]  /*eed0*/  ISETP.GE.AND P3, PT, R44, R131, PT ;  /* 0x000000832c00720c */ /* 0x000fe20003f66270 */
[----:B--2---:R2:W-:-:S12]  /*eee0*/  ST.E.128 desc[UR50][R40.64], R12 ;  /* 0x0000000c28007985 */ /* 0x0045d8000c101d32 */
[----:B------:R-:W-:-:S04]  /*eef0*/  @!P3 IADD3 R42, P4, R44, R120, RZ ;  /* 0x000000782c2ab210 */ /* 0x000fc80007f9e0ff */
[----:B------:R-:W-:-:S05]  /*ef00*/  @!P3 LEA.HI.X.SX32 R43, R44, R119, 0x1, P4 ;  /* 0x000000772c2bb211 */ /* 0x000fca00020f0eff */
[----:B---3--:R2:W-:Y:S04]  /*ef10*/  @!P3 ST.E.128 desc[UR50][R42.64], R36 ;  /* 0x000000242a00b985 */ /* 0x0085e8000c101d32 */
.L_x_2844:
[----:B------:R-:W-:Y:S05]  /*ef20*/  BSYNC B1 ;  /* 0x0000000000017941 */ /* 0x000fea0003800000 */
.L_x_2843:
[----:B------:R-:W-:-:S13]  /*ef30*/  ISETP.NE.AND P3, PT, R30, RZ, PT ;  /* 0x000000ff1e00720c */ /* 0x000fda0003f65270 */
[----:B------:R-:W-:Y:S05]  /*ef40*/  @!P3 BRA `(.L_x_2795) ;  /* 0x0000001400c0b947 */ /* 0x000fea0003800000 */
[----:B0-2---:R-:W2:Y:S04]  /*ef50*/  LDL R14, [R1+0x3c] ;  /* 0x00003c00010e7983 */ /* 0x005ea80000100800 */
[----:B------:R-:W5:Y:S01]  /*ef60*/  LDL R13, [R1+0x40] ;  /* 0x00004000010d7983 */ /* 0x000f620000100800 */
[----:B------:R-:W-:Y:S01]  /*ef70*/  LOP3.LUT P4, RZ, R22, 0x1, RZ, 0xc0, !PT ;  /* 0x0000000116ff7812 */ /* 0x000fe2000788c0ff */
[----:B------:R-:W-:Y:S01]  /*ef80*/  BSSY B1, `(.L_x_2847) ;  /* 0x00000ea000017945 */ /* 0x000fe20003800000 */
[----:B------:R-:W-:Y:S02]  /*ef90*/  IADD3 R40, P3, R26, R120, RZ ;  /* 0x000000781a287210 */ /* 0x000fe40007f7e0ff */
[----:B------:R-:W-:-:S03]  /*efa0*/  SEL R138, R114, R138, !P4 ;  /* 0x0000008a728a7207 */ /* 0x000fc60006000000 */
[----:B------:R-:W-:Y:S01]  /*efb0*/  IMAD.X R41, R119, 0x1, R27, P3 ;  /* 0x0000000177297824 */ /* 0x000fe200018e061b */
[----:B----4-:R-:W-:Y:S02]  /*efc0*/  SHF.R.S32.HI R11, RZ, 0x1f, R138 ;  /* 0x0000001fff0b7819 */ /* 0x010fe4000001148a */
[----:B------:R-:W-:Y:S02]  /*efd0*/  ISETP.GE.AND P3, PT, R224, R113, PT ;  /* 0x00000071e000720c */ /* 0x000fe40003f66270 */
[----:B------:R-:W-:-:S04]  /*efe0*/  LEA.HI R11, R11, R138, RZ, 0x5 ;  /* 0x0000008a0b0b7211 */ /* 0x000fc800078f28ff */
[----:B------:R-:W-:-:S04]  /*eff0*/  LEA.HI.SX32 R11, R11, R110, 0x1b ;  /* 0x0000006e0b0b7211 */ /* 0x000fc800078fdaff */
[----:B------:R-:W-:Y:S01]  /*f000*/  SHF.R.S32.HI R12, RZ, 0x1f, R11 ;  /* 0x0000001fff0c7819 */ /* 0x000fe2000001140b */
[----:B------:R-:W-:-:S03]  /*f010*/  IMAD.SHL.U32 R42, R11, 0x10, RZ ;  /* 0x000000100b2a7824 */ /* 0x000fc600078e00ff */
[----:B------:R-:W-:-:S04]  /*f020*/  LEA.HI R12, R12, R11, RZ, 0x2 ;  /* 0x0000000b0c0c7211 */ /* 0x000fc800078f10ff */
[----:B------:R-:W-:Y:S02]  /*f030*/  SHF.R.S32.HI R11, RZ, 0x2, R12 ;  /* 0x00000002ff0b7819 */ /* 0x000fe4000001140c */
[----:B--2---:R-:W-:-:S04]  /*f040*/  LOP3.LUT R12, R14, 0x30, R42, 0xf8, !PT ;  /* 0x000000300e0c7812 */ /* 0x004fc800078ef82a */
[----:B------:R-:W-:Y:S01]  /*f050*/  LOP3.LUT R12, R12, R3, RZ, 0x3c, !PT ;  /* 0x000000030c0c7212 */ /* 0x000fe200078e3cff */
[----:B-----5:R-:W-:-:S04]  /*f060*/  IMAD R11, R11, 0x2800, R13 ;  /* 0x000028000b0b7824 */ /* 0x020fc800078e020d */
        /* <DEDUP_REMOVED lines=8> */
[--C-:B------:R-:W-:Y:S01]  /*f0f0*/  SHF.R.U32.HI R43, RZ, 0x8, R81.reuse ;  /* 0x00000008ff2b7819 */ /* 0x100fe20000011651 */
[----:B----4-:R-:W-:Y:S01]  /*f100*/  IMAD.MOV.U32 R47, RZ, RZ, R36 ;  /* 0x000000ffff2f7224 */ /* 0x010fe200078e0024 */
[----:B------:R-:W-:Y:S01]  /*f110*/  SHF.R.U32.HI R56, RZ, 0x10, R81 ;  /* 0x00000010ff387819 */ /* 0x000fe20000011651 */
[----:B------:R-:W-:Y:S01]  /*f120*/  IMAD.MOV.U32 R44, RZ, RZ, R38 ;  /* 0x000000ffff2c7224 */ /* 0x000fe200078e0026 */
[----:B--2---:R-:W-:Y:S01]  /*f130*/  MOV R46, R12 ;  /* 0x0000000c002e7202 */ /* 0x004fe20000000f00 */
[----:B------:R-:W-:Y:S01]  /*f140*/  IMAD.SHL.U32 R12, R43, 0x100, RZ ;  /* 0x000001002b0c7824 */ /* 0x000fe200078e00ff */
[----:B------:R-:W-:Y:S01]  /*f150*/  SHF.R.U32.HI R49, RZ, 0x8, R65 ;  /* 0x00000008ff317819 */ /* 0x000fe20000011641 */
[----:B------:R-:W-:Y:S01]  /*f160*/  IMAD.MOV.U32 R43, RZ, RZ, R14 ;  /* 0x000000ffff2b7224 */ /* 0x000fe200078e000e */
[----:B------:R-:W-:Y:S01]  /*f170*/  SHF.R.U32.HI R51, RZ, 0x8, R67 ;  /* 0x00000008ff337819 */ /* 0x000fe20000011643 */
[----:B------:R-:W-:Y:S01]  /*f180*/  IMAD.U32 R14, R56, 0x10000, RZ ;  /* 0x00010000380e7824 */ /* 0x000fe200078e00ff */
[----:B0-----:R-:W-:Y:S01]  /*f190*/  LOP3.LUT R11, R81, 0xff0000ff, RZ, 0xc0, !PT ;  /* 0xff0000ff510b7812 */ /* 0x001fe200078ec0ff */
[----:B------:R-:W-:Y:S01]  /*f1a0*/  IMAD.SHL.U32 R49, R49, 0x100, RZ ;  /* 0x0000010031317824 */ /* 0x000fe200078e00ff */
[----:B------:R-:W-:Y:S01]  /*f1b0*/  SHF.R.U32.HI R54, RZ, 0x8, R83 ;  /* 0x00000008ff367819 */ /* 0x000fe20000011653 */
[----:B------:R-:W-:Y:S01]  /*f1c0*/  IMAD.SHL.U32 R51, R51, 0x100, RZ ;  /* 0x0000010033337824 */ /* 0x000fe200078e00ff */
[----:B------:R-:W-:-:S02]  /*f1d0*/  LOP3.LUT R11, R11, 0xff00, R12, 0xf8, !PT ;  /* 0x0000ff000b0b7812 */ /* 0x000fc400078ef80c */
[----:B------:R-:W-:Y:S01]  /*f1e0*/  SHF.R.U32.HI R52, RZ, 0x10, R83 ;  /* 0x00000010ff347819 */ /* 0x000fe20000011653 */
[----:B------:R-:W-:Y:S01]  /*f1f0*/  IMAD.SHL.U32 R12, R54, 0x100, RZ ;  /* 0x00000100360c7824 */ /* 0x000fe200078e00ff */
[----:B------:R-:W-:Y:S02]  /*f200*/  LOP3.LUT R48, R65, 0xff0000ff, RZ, 0xc0, !PT ;  /* 0xff0000ff41307812 */ /* 0x000fe400078ec0ff */
[----:B------:R-:W-:Y:S02]  /*f210*/  LOP3.LUT R50, R67, 0xff0000ff, RZ, 0xc0, !PT ;  /* 0xff0000ff43327812 */ /* 0x000fe400078ec0ff */
[----:B------:R-:W-:Y:S02]  /*f220*/  LOP3.LUT R45, R83, 0xff0000ff, RZ, 0xc0, !PT ;  /* 0xff0000ff532d7812 */ /* 0x000fe400078ec0ff */
[----:B------:R-:W-:Y:S02]  /*f230*/  LOP3.LUT R14, R11, 0xff0000, R14, 0xf8, !PT ;  /* 0x00ff00000b0e7812 */ /* 0x000fe400078ef80e */
[----:B------:R-:W-:-:S02]  /*f240*/  LOP3.LUT R36, R48, 0xff00, R49, 0xf8, !PT ;  /* 0x0000ff0030247812 */ /* 0x000fc400078ef831 */
[----:B------:R-:W-:Y:S02]  /*f250*/  LOP3.LUT R54, R50, 0xff00, R51, 0xf8, !PT ;  /* 0x0000ff0032367812 */ /* 0x000fe400078ef833 */
[----:B------:R-:W-:Y:S02]  /*f260*/  SHF.L.U32 R11, R52, 0x10, RZ ;  /* 0x00000010340b7819 */ /* 0x000fe400000006ff */
[----:B------:R-:W-:Y:S02]  /*f270*/  LOP3.LUT R12, R45, 0xff00, R12, 0xf8, !PT ;  /* 0x0000ff002d0c7812 */ /* 0x000fe400078ef80c */
[----:B------:R-:W-:Y:S02]  /*f280*/  F2FP.F16.E4M3.UNPACK_B R52, R135.H1 ;  /* 0x00000087ff34723e */ /* 0x000fe400030006ff */
[----:B------:R-:W-:Y:S02]  /*f290*/  F2FP.F16.E4M3.UNPACK_B R50, R47.H1 ;  /* 0x0000002fff32723e */ /* 0x000fe400030006ff */
[----:B------:R-:W-:-:S02]  /*f2a0*/  F2FP.F16.E4M3.UNPACK_B R48, R46.H1 ;  /* 0x0000002eff30723e */ /* 0x000fc400030006ff */
        /* <DEDUP_REMOVED lines=183> */
.L_x_2848:
[----:B------:R-:W-:Y:S05]  /*fe20*/  BSYNC B1 ;  /* 0x0000000000017941 */ /* 0x000fea0003800000 */
.L_x_2847:
[----:B--2---:R2:W-:Y:S01]  /*fe30*/  ST.E.128 desc[UR50][R40.64], R12 ;  /* 0x0000000c28007985 */ /* 0x0045e2000c101d32 */
[----:B------:R-:W-:-:S13]  /*fe40*/  ISETP.GE.AND P3, PT, R42, R131, PT ;  /* 0x000000832a00720c */ /* 0x000fda0003f66270 */
[----:B------:R-:W-:Y:S05]  /*fe50*/  @P3 BRA `(.L_x_2795) ;  /* 0x0000000400fc3947 */ /* 0x000fea0003800000 */
[----:B--2---:R-:W-:-:S04]  /*fe60*/  IADD3 R12, P3, R42, R120, RZ ;  /* 0x000000782a0c7210 */ /* 0x004fc80007f7e0ff */
[----:B------:R-:W-:-:S05]  /*fe70*/  LEA.HI.X.SX32 R13, R42, R119, 0x1, P3 ;  /* 0x000000772a0d7211 */ /* 0x000fca00018f0eff */
[----:B----4-:R2:W-:Y:S01]  /*fe80*/  ST.E.128 desc[UR50][R12.64], R36 ;  /* 0x000000240c007985 */ /* 0x0105e2000c101d32 */
[----:B------:R-:W-:Y:S05]  /*fe90*/  BRA `(.L_x_2795) ;  /* 0x0000000400ec7947 */ /* 0x000fea0003800000 */
.L_x_2760:
[----:B------:R-:W-:-:S06]  /*fea0*/  UISETP.NE.AND UP0, UPT, UR49, 0x3, UPT ;  /* 0x000000033100788c */ /* 0x000fcc000bf05270 */
[----:B------:R-:W-:-:S13]  /*feb0*/  PLOP3.LUT P2, PT, PT, PT, UP0, 0x80, 0x0 ;  /* 0x000000000000781c */ /* 0x000fda0003f4f008 */
[----:B------:R-:W-:Y:S05]  /*fec0*/  @!P2 BRA `(.L_x_2849) ;  /* 0x000000000004a947 */ /* 0x000fea0003800000 */
[----:B------:R-:W-:Y:S01]  /*fed0*/  BPT.TRAP 0x1 ;  /* 0x000000040000795c */ /* 0x000fe20000300000 */
.L_x_2849:
[----:B------:R-:W2:Y:S01]  /*fee0*/  LDL R11, [R1+0x14] ;  /* 0x00001400010b7983 */ /* 0x000ea20000100800 */
[----:B------:R-:W-:Y:S01]  /*fef0*/  IMAD R93, R19, 0x8, R18 ;  /* 0x00000008135d7824 */ /* 0x000fe200078e0212 */
[----:B------:R-:W-:Y:S01]  /*ff00*/  BSSY B1, `(.L_x_2850) ;  /* 0x0000005000017945 */ /* 0x000fe20003800000 */
[----:B------:R-:W-:Y:S02]  /*ff10*/  SHF.R.S32.HI R90, RZ, 0x1f, R35 ;  /* 0x0000001fff5a7819 */ /* 0x000fe40000011423 */
[----:B--2---:R-:W-:-:S04]  /*ff20*/  SHF.L.U32 R94, R11, 0x1f, RZ ;  /* 0x0000001f0b5e7819 */ /* 0x004fc800000006ff */
[----:B------:R-:W0:Y:S02]  /*ff30*/  SYNCS.PHASECHK.TRANS64.TRYWAIT P3, [R93+URZ+0x33490], R94 ;  /* 0x0334905e5d0075a7 */ /* 0x000e24000806017f */
[----:B0-----:R-:W-:Y:S05]  /*ff40*/  @!P3 BRA `(.L_x_2851) ;  /* 0x000002400044b947 */ /* 0x001fea0003800000 */
.L_x_3140:
[----:B------:R-:W-:Y:S05]  /*ff50*/  BSYNC B1 ;  /* 0x0000000000017941 */ /* 0x000fea0003800000 */
.L_x_2850:
        /* <DEDUP_REMOVED lines=19> */
[C---:B-1----:R-:W-:Y:S01]  /*10090*/  IADD3 R37, R36.reuse, -0x80, RZ ;  /* 0xffffff8024257810 */ /* 0x042fe20007ffe0ff */
[----:B------:R-:W-:Y:S01]  /*100a0*/  VIADD R36, R36, 0xffffff80 ;  /* 0xffffff8024247836 */ /* 0x000fe20000000000 */
[----:B------:R-:W-:-:S04]  /*100b0*/  IADD3 R44, P3, R12, UR6, RZ ;  /* 0x000000060c2c7c10 */ /* 0x000fc8000ff7e0ff */
[----:B------:R-:W-:Y:S02]  /*100c0*/  LEA.HI R36, R36, R37, RZ, 0x1 ;  /* 0x0000002524247211 */ /* 0x000fe400078f08ff */
[----:B------:R-:W-:Y:S02]  /*100d0*/  IADD3.X R45, R45, UR7, RZ, P3, !PT ;  /* 0x000000072d2d7c10 */ /* 0x000fe40009ffe4ff */
[----:B------:R-:W-:-:S05]  /*100e0*/  SHF.R.S32.HI R36, RZ, 0x1, R36 ;  /* 0x00000001ff247819 */ /* 0x000fca0000011424 */
[----:B------:R-:W-:-:S05]  /*100f0*/  IMAD.IADD R46, R92, 0x1, -R36 ;  /* 0x000000015c2e7824 */ /* 0x000fca00078e0a24 */
[----:B------:R-:W-:Y:S01]  /*10100*/  ISETP.GE.AND P3, PT, R46, 0x1, PT ;  /* 0x000000012e00780c */ /* 0x000fe20003f66270 */
[----:B------:R-:W-:-:S12]  /*10110*/  BRA.DIV UR4, `(.L_x_2852) ;  /* 0x0000023e04e47947 */ /* 0x000fd8000b800000 */
[----:B------:R1:W2:Y:S04]  /*10120*/  SHFL.IDX PT, R43, R45, RZ, 0x1e1f ;  /* 0x001e1fff2d2b7589 */ /* 0x0002a800000e0000 */
[----:B------:R1:W3:Y:S02]  /*10130*/  SHFL.IDX PT, R42, R44, RZ, 0x1e1f ;  /* 0x001e1fff2c2a7589 */ /* 0x0002e400000e0000 */
.L_x_3144:
[----:B------:R-:W-:Y:S04]  /*10140*/  BSSY B1, `(.L_x_2853) ;  /* 0x0000026000017945 */ /* 0x000fe80003800000 */
[----:B------:R-:W-:Y:S05]  /*10150*/  @!P3 BRA `(.L_x_2854) ;  /* 0x000000000090b947 */ /* 0x000fea0003800000 */
[----:B------:R-:W4:Y:S01]  /*10160*/  LDL R12, [R1+0xc] ;  /* 0x00000c00010c7983 */ /* 0x000f220000100800 */
[----:B------:R-:W-:-:S03]  /*10170*/  ULDC UR4, c[0x0][0x2f4] ;  /* 0x0000bd0000047ab9 */ /* 0x000fc60000000800 */
[----:B------:R-:W5:Y:S01]  /*10180*/  LDL R11, [R1+0x8] ;  /* 0x00000800010b7983 */ /* 0x000f620000100800 */
[----:B------:R-:W-:-:S03]  /*10190*/  ISETP.GE.AND P5, PT, R16, UR4, PT ;  /* 0x0000000410007c0c */ /* 0x000fc6000bfa6270 */
[----:B------:R-:W5:Y:S10]  /*101a0*/  LDL R47, [R1+0x4] ;  /* 0x00000400012f7983 */ /* 0x000f740000100800 */
[----:B---3--:R-:W-:-:S05]  /*101b0*/  @!P5 IADD3 R40, P3, R16, R42, RZ ;  /* 0x0000002a1028d210 */ /* 0x008fca0007f7e0ff */
[----:B--2---:R-:W-:Y:S01]  /*101c0*/  @!P5 IMAD.X R41, R43, 0x1, R17, P3 ;  /* 0x000000012b29d824 */ /* 0x004fe200018e0611 */
[----:B------:R-:W-:-:S13]  /*101d0*/  ISETP.GE.AND P3, PT, R220, UR4, PT ;  /* 0x00000004dc007c0c */ /* 0x000fda000bf66270 */
[----:B------:R-:W-:-:S05]  /*101e0*/  @!P3 IADD3 R38, P4, R220, R42, RZ ;  /* 0x0000002adc26b210 */ /* 0x000fca0007f9e0ff */
[----:B----4-:R-:W-:Y:S01]  /*101f0*/  @!P3 IMAD.X R39, R43, 0x1, R12, P4 ;  /* 0x000000012b27b824 */ /* 0x010fe200020e060c */
[----:B------:R-:W-:Y:S01]  /*10200*/  ISETP.GE.AND P4, PT, R23, UR4, PT ;  /* 0x0000000417007c0c */ /* 0x000fe2000bf86270 */
[----:B------:R-:W2:-:S12]  /*10210*/  @!P5 LDS.128 R12, [R88+0x24200] ;  /* 0x02420000580cd984 */ /* 0x000e980000000c00 */
[----:B------:R-:W-:-:S05]  /*10220*/  @!P4 IADD3 R36, P6, R23, R42, RZ ;  /* 0x0000002a1724c210 */ /* 0x000fca0007fde0ff */
[----:B-----5:R-:W-:Y:S01]  /*10230*/  @!P4 IMAD.X R37, R43, 0x1, R11, P6 ;  /* 0x000000012b25c824 */ /* 0x020fe200030e060b */
[----:B--2---:R2:W-:Y:S01]  /*10240*/  @!P5 ST.E.128 desc[UR50][R40.64], R12 ;  /* 0x0000000c2800d985 */ /* 0x0045e2000c101d32 */
[----:B------:R-:W-:-:S13]  /*10250*/  ISETP.GE.AND P5, PT, R223, UR4, PT ;  /* 0x00000004df007c0c */ /* 0x000fda000bfa6270 */
[----:B------:R-:W3:Y:S01]  /*10260*/  @!P5 LDS.128 R12, [R89+0x24200] ;  /* 0x02420000590cd984 */ /* 0x000ee20000000c00 */
[----:B------:R-:W-:-:S05]  /*10270*/  @!P5 IMAD.SHL.U32 R11, R228, 0x10, RZ ;  /* 0x00000010e40bd824 */ /* 0x000fca00078e00ff */
        /* <DEDUP_REMOVED lines=18> */
.L_x_2854:
[----:B------:R-:W-:Y:S05]  /*103a0*/  BSYNC B1 ;  /* 0x0000000000017941 */ /* 0x000fea0003800000 */
.L_x_2853:
[----:B------:R-:W-:-:S03]  /*103b0*/  UMOV UR4, 0xffffffff ;  /* 0xffffffff00047882 */ /* 0x000fc60000000000 */
[----:B------:R-:W-:Y:S05]  /*103c0*/  BRA.DIV UR4, `(.L_x_2855) ;  /* 0x0000023e04847947 */ /* 0x000fea000b800000 */
[----:B--2---:R2:W0:Y:S04]  /*103d0*/  SHFL.IDX PT, R43, R45, 0x1, 0x1e1f ;  /* 0x003e1f002d2b7f89 */ /* 0x00442800000e0000 */
[----:B---3--:R2:W3:Y:S02]  /*103e0*/  SHFL.IDX PT, R42, R44, 0x1, 0x1e1f ;  /* 0x003e1f002c2a7f89 */ /* 0x0084e400000e0000 */
.L_x_3148:
[----:B------:R-:W-:-:S13]  /*103f0*/  ISETP.GE.AND P3, PT, R46, 0x81, PT ;  /* 0x000000812e00780c */ /* 0x000fda0003f66270 */
[----:B------:R-:W-:Y:S05]  /*10400*/  @!P3 BRA `(.L_x_2795) ;  /* 0x000000000090b947 */ /* 0x000fea0003800000 */
[----:B----4-:R-:W4:Y:S01]  /*10410*/  LDL R12, [R1+0xc] ;  /* 0x00000c00010c7983 */ /* 0x010f220000100800 */
[----:B------:R-:W-:-:S03]  /*10420*/  ULDC UR4, c[0x0][0x2f4] ;  /* 0x0000bd0000047ab9 */ /* 0x000fc60000000800 */
[----:B------:R-:W5:Y:S01]  /*10430*/  LDL R11, [R1+0x8] ;  /* 0x00000800010b7983 */ /* 0x000f620000100800 */
[----:B------:R-:W-:-:S03]  /*10440*/  ISETP.GE.AND P5, PT, R16, UR4, PT ;  /* 0x0000000410007c0c */ /* 0x000fc6000bfa6270 */
[----:B-12---:R-:W2:Y:S10]  /*10450*/  LDL R44, [R1+0x4] ;  /* 0x00000400012c7983 */ /* 0x006eb40000100800 */
[----:B---3--:R-:W-:-:S04]  /*10460*/  @!P5 IADD3 R40, P3, R16, R42, RZ ;  /* 0x0000002a1028d210 */ /* 0x008fc80007f7e0ff */
[----:B0-----:R-:W-:Y:S02]  /*10470*/  @!P5 IADD3.X R41, R43, R17, RZ, P3, !PT ;  /* 0x000000112b29d210 */ /* 0x001fe40001ffe4ff */
[----:B------:R-:W-:-:S13]  /*10480*/  ISETP.GE.AND P3, PT, R220, UR4, PT ;  /* 0x00000004dc007c0c */ /* 0x000fda000bf66270 */
[----:B------:R-:W-:-:S05]  /*10490*/  @!P3 IADD3 R38, P4, R220, R42, RZ ;  /* 0x0000002adc26b210 */ /* 0x000fca0007f9e0ff */
[----:B----4-:R-:W-:Y:S01]  /*104a0*/  @!P3 IMAD.X R39, R43, 0x1, R12, P4 ;  /* 0x000000012b27b824 */ /* 0x010fe200020e060c */
[----:B------:R-:W-:Y:S01]  /*104b0*/  ISETP.GE.AND P4, PT, R23, UR4, PT ;  /* 0x0000000417007c0c */ /* 0x000fe2000bf86270 */
[----:B------:R-:W0:-:S12]  /*104c0*/  @!P5 LDS.128 R12, [R88+0x26200] ;  /* 0x02620000580cd984 */ /* 0x000e180000000c00 */
[----:B------:R-:W-:-:S05]  /*104d0*/  @!P4 IADD3 R36, P6, R23, R42, RZ ;  /* 0x0000002a1724c210 */ /* 0x000fca0007fde0ff */
[----:B-----5:R-:W-:Y:S01]  /*104e0*/  @!P4 IMAD.X R37, R43, 0x1, R11, P6 ;  /* 0x000000012b25c824 */ /* 0x020fe200030e060b */
[----:B0-----:R0:W-:Y:S01]  /*104f0*/  @!P5 ST.E.128 desc[UR50][R40.64], R12 ;  /* 0x0000000c2800d985 */ /* 0x0011e2000c101d32 */
[----:B------:R-:W-:-:S13]  /*10500*/  ISETP.GE.AND P5, PT, R223, UR4, PT ;  /* 0x00000004df007c0c */ /* 0x000fda000bfa6270 */
        /* <DEDUP_REMOVED lines=14> */
[----:B--2---:R-:W-:Y:S01]  /*105f0*/  @!P5 IMAD.X R41, R43, 0x1, R44, P6 ;  /* 0x000000012b29d824 */ /* 0x004fe200030e062c */
[----:B-1----:R-:W-:Y:S04]  /*10600*/  @!P3 ST.E.128 desc[UR50][R38.64], R12 ;  /* 0x0000000c2600b985 */ /* 0x002fe8000c101d32 */
[----:B------:R-:W0:Y:S04]  /*10610*/  @!P4 LDS.128 R12, [R88+0x2b200] ;  /* 0x02b20000580cc984 */ /* 0x000e280000000c00 */
[----:B0-----:R-:W-:Y:S04]  /*10620*/  @!P4 ST.E.128 desc[UR50][R36.64], R12 ;  /* 0x0000000c2400c985 */ /* 0x001fe8000c101d32 */
[----:B------:R-:W0:Y:S04]  /*10630*/  @!P5 LDS.128 R12, [R89+0x2b200] ;  /* 0x02b20000590cd984 */ /* 0x000e280000000c00 */
[----:B0-----:R0:W-:Y:S02]  /*10640*/  @!P5 ST.E.128 desc[UR50][R40.64], R12 ;  /* 0x0000000c2800d985 */ /* 0x0011e4000c101d32 */
.L_x_2795:
[----:B------:R-:W-:Y:S05]  /*10650*/  BSYNC B0 ;  /* 0x0000000000007941 */ /* 0x000fea0003800000 */
.L_x_2759:
        /* <DEDUP_REMOVED lines=16> */
.L_x_2857:
[----:B------:R-:W-:Y:S05]  /*10760*/  BSYNC B0 ;  /* 0x0000000000007941 */ /* 0x000fea0003800000 */
.L_x_2856:
[----:B------:R-:W0:Y:S01]  /*10770*/  SYNCS.PHASECHK.TRANS64.TRYWAIT P2, [R93+URZ+0x334b0], R94 ;  /* 0x0334b05e5d0075a7 */ /* 0x000e22000804017f */
[----:B------:R-:W-:Y:S01]  /*10780*/  ULDC UR39, c[0x0][0x2f4] ;  /* 0x0000bd0000277ab9 */ /* 0x000fe20000000800 */
[----:B------:R-:W-:Y:S04]  /*10790*/  BSSY B0, `(.L_x_2858) ;  /* 0x0000002000007945 */ /* 0x000fe80003800000 */
[----:B0-----:R-:W-:Y:S05]  /*107a0*/  @!P2 BRA `(.L_x_2859) ;  /* 0x0000023800d8a947 */ /* 0x001fea0003800000 */
.L_x_3149:
[----:B------:R-:W-:Y:S05]  /*107b0*/  BSYNC B0 ;  /* 0x0000000000007941 */ /* 0x000fea0003800000 */
.L_x_2858:
[----:B------:R0:W5:Y:S01]  /*107c0*/  LDL R46, [R1+0xc] ;  /* 0x00000c00012e7983 */ /* 0x0001620000100800 */
[----:B------:R-:W-:Y:S01]  /*107d0*/  ULDC.64 UR4, c[0x0][0x328] ;  /* 0x0000ca0000047ab9 */ /* 0x000fe20000000a00 */
[----:B------:R-:W-:Y:S02]  /*107e0*/  ULDC.64 UR6, c[0x0][0x318] ;  /* 0x0000c60000067ab9 */ /* 0x000fe40000000a00 */
[----:B-12---:R0:W5:Y:S01]  /*107f0*/  LDL R45, [R1+0x8] ;  /* 0x00000800012d7983 */ /* 0x0061620000100800 */
[----:B------:R-:W-:Y:S02]  /*10800*/  IMAD R90, R90, UR4, RZ ;  /* 0x000000045a5a7c24 */ /* 0x000fe4000f8e02ff */
[C---:B------:R-:W-:Y:S01]  /*10810*/  IMAD.WIDE.U32 R12, R35.reuse, UR4, RZ ;  /* 0x00000004230c7c25 */ /* 0x040fe2000f8e00ff */
[----:B------:R0:W5:Y:S03]  /*10820*/  LDL R44, [R1+0x4] ;  /* 0x00000400012c7983 */ /* 0x0001660000100800 */
[----:B------:R-:W-:Y:S01]  /*10830*/  IMAD R35, R35, UR5, R90 ;  /* 0x0000000523237c24 */ /* 0x000fe2000f8e025a */
[----:B----4-:R-:W1:Y:S01]  /*10840*/  S2R R11, SR_TID.X ;  /* 0x00000000000b7919 */ /* 0x010e620000002100 */
        /* <DEDUP_REMOVED lines=11> */
[----:B------:R-:W-:-:S03]  /*10900*/  IMAD R11, R225, UR5, R13 ;  /* 0x00000005e10b7c24 */ /* 0x000fc6000f8e020d */
[----:B------:R-:W-:Y:S02]  /*10910*/  LEA.HI R14, R14, R15, RZ, 0x1 ;  /* 0x0000000f0e0e7211 */ /* 0x000fe400078f08ff */
[----:B------:R-:W-:Y:S02]  /*10920*/  IADD3.X R11, R11, UR7, RZ, P2, !PT ;  /* 0x000000070b0b7c10 */ /* 0x000fe400097fe4ff */
[----:B------:R-:W-:-:S05]  /*10930*/  SHF.R.S32.HI R14, RZ, 0x1, R14 ;  /* 0x00000001ff0e7819 */ /* 0x000fca000001140e */
[----:B------:R-:W-:-:S05]  /*10940*/  IMAD.IADD R92, R92, 0x1, -R14 ;  /* 0x000000015c5c7824 */ /* 0x000fca00078e0a0e */
[----:B------:R-:W-:Y:S01]  /*10950*/  ISETP.GE.AND P2, PT, R92, 0x1, PT ;  /* 0x000000015c00780c */ /* 0x000fe20003f46270 */
[----:B---3--:R0:W1:Y:S01]  /*10960*/  SHFL.IDX PT, R42, R40, RZ, 0x1e1f ;  /* 0x001e1fff282a7589 */ /* 0x00806200000e0000 */
[----:B------:R-:W-:Y:S03]  /*10970*/  BSSY B0, `(.L_x_2860) ;  /* 0x0000023000007945 */ /* 0x000fe60003800000 */
[----:B------:R0:W2:Y:S08]  /*10980*/  SHFL.IDX PT, R41, R11, RZ, 0x1e1f ;  /* 0x001e1fff0b297589 */ /* 0x0000b000000e0000 */
[----:B0-----:R-:W-:Y:S05]  /*10990*/  @!P2 BRA `(.L_x_2861) ;  /* 0x000000000080a947 */ /* 0x001fea0003800000 */
[----:B------:R-:W-:-:S13]  /*109a0*/  ISETP.GE.AND P5, PT, R16, UR39, PT ;  /* 0x0000002710007c0c */ /* 0x000fda000bfa6270 */
[----:B------:R-:W0:Y:S01]  /*109b0*/  @!P5 LDS.128 R12, [R88+0xf200] ;  /* 0x00f20000580cd984 */ /* 0x000e220000000c00 */
[----:B-1----:R-:W-:-:S05]  /*109c0*/  @!P5 IADD3 R38, P2, R16, R42, RZ ;  /* 0x0000002a1026d210 */ /* 0x002fca0007f5e0ff */
        /* <DEDUP_REMOVED lines=29> */
.L_x_2861:
[----:B------:R-:W-:Y:S05]  /*10ba0*/  BSYNC B0 ;  /* 0x0000000000007941 */ /* 0x000fea0003800000 */
.L_x_2860:
[----:B------:R-:W-:Y:S01]  /*10bb0*/  ISETP.GE.AND P2, PT, R92, 0x81, PT ;  /* 0x000000815c00780c */ /* 0x000fe20003f46270 */
[----:B------:R-:W3:Y:S01]  /*10bc0*/  SHFL.IDX PT, R11, R11, 0x1, 0x1e1f ;  /* 0x003e1f000b0b7f89 */ /* 0x000ee200000e0000 */
[----:B------:R-:W-:Y:S03]  /*10bd0*/  BSSY B0, `(.L_x_2862) ;  /* 0x0000023000007945 */ /* 0x000fe60003800000 */
[----:B------:R-:W4:Y:S08]  /*10be0*/  SHFL.IDX PT, R40, R40, 0x1, 0x1e1f ;  /* 0x003e1f0028287f89 */ /* 0x000f3000000e0000 */
[----:B------:R-:W-:Y:S05]  /*10bf0*/  @!P2 BRA `(.L_x_2863) ;  /* 0x000000000080a947 */ /* 0x000fea0003800000 */
[----:B------:R-:W-:-:S13]  /*10c00*/  ISETP.GE.AND P5, PT, R16, UR39, PT ;  /* 0x0000002710007c0c */ /* 0x000fda000bfa6270 */
[----:B0-----:R-:W0:Y:S01]  /*10c10*/  @!P5 LDS.128 R12, [R88+0x11200] ;  /* 0x01120000580cd984 */ /* 0x001e220000000c00 */
[----:B----4-:R-:W-:-:S04]  /*10c20*/  @!P5 IADD3 R38, P2, R16, R40, RZ ;  /* 0x000000281026d210 */ /* 0x010fc80007f5e0ff */
[----:B---3--:R-:W-:Y:S02]  /*10c30*/  @!P5 IADD3.X R39, R11, R17, RZ, P2, !PT ;  /* 0x000000110b27d210 */ /* 0x008fe400017fe4ff */
        /* <DEDUP_REMOVED lines=8> */
[----:B------:R-:W3:Y:S01]  /*10cc0*/  @!P5 LDS.128 R12, [R89+0x11200] ;  /* 0x01120000590cd984 */ /* 0x000ee20000000c00 */
[----:B--2---:R-:W-:-:S05]  /*10cd0*/  @!P5 IMAD.SHL.U32 R41, R228, 0x10, RZ ;  /* 0x00000010e429d824 */ /* 0x004fca00078e00ff */
[----:B0-----:R-:W-:-:S04]  /*10ce0*/  @!P5 IADD3 R38, P6, R41, R40, RZ ;  /* 0x000000282926d210 */ /* 0x001fc80007fde0ff */
[----:B------:R-:W-:-:S05]  /*10cf0*/  @!P5 LEA.HI.X.SX32 R39, R41, R11, 0x1, P6 ;  /* 0x0000000b2927d211 */ /* 0x000fca00030f0eff */
[----:B---3--:R0:W-:Y:S01]  /*10d00*/  @!P5 ST.E.128 desc[UR50][R38.64], R12 ;  /* 0x0000000c2600d985 */ /* 0x0081e2000c101d32 */
[----:B------:R-:W-:-:S13]  /*10d10*/  ISETP.GE.AND P5, PT, R224, UR39, PT ;  /* 0x00000027e0007c0c */ /* 0x000fda000bfa6270 */
[----:B------:R-:W2:Y:S01]  /*10d20*/  @!P5 LDS.128 R12, [R88+0x13a00] ;  /* 0x013a0000580cd984 */ /* 0x000ea20000000c00 */
[----:B------:R-:W-:-:S05]  /*10d30*/  @!P5 IMAD.SHL.U32 R41, R229, 0x10, RZ ;  /* 0x00000010e529d824 */ /* 0x000fca00078e00ff */
[----:B0-----:R-:W-:-:S04]  /*10d40*/  @!P5 IADD3 R38, P6, R41, R40, RZ ;  /* 0x000000282926d210 */ /* 0x001fc80007fde0ff */
[----:B------:R-:W-:-:S05]  /*10d50*/  @!P5 LEA.HI.X.SX32 R39, R41, R11, 0x1, P6 ;  /* 0x0000000b2927d211 */ /* 0x000fca00030f0eff */
[----:B--2---:R0:W-:Y:S01]  /*10d60*/  @!P5 ST.E.128 desc[UR50][R38.64], R12 ;  /* 0x0000000c2600d985 */ /* 0x0041e2000c101d32 */
[----:B------:R-:W-:-:S03]  /*10d70*/  ISETP.GE.AND P5, PT, R221, UR39, PT ;  /* 0x00000027dd007c0c */ /* 0x000fc6000bfa6270 */
[----:B------:R-:W2:Y:S10]  /*10d80*/  @!P2 LDS.128 R12, [R89+0x13a00] ;  /* 0x013a0000590ca984 */ /* 0x000eb40000000c00 */
[----:B0-----:R-:W-:-:S05]  /*10d90*/  @!P5 IADD3 R38, P6, R221, R40, RZ ;  /* 0x00000028dd26d210 */ /* 0x001fca0007fde0ff */
[----:B------:R-:W-:Y:S01]  /*10da0*/  @!P5 IMAD.X R39, R11, 0x1, R44, P6 ;  /* 0x000000010b27d824 */ /* 0x000fe200030e062c */
[----:B--2---:R-:W-:Y:S04]  /*10db0*/  @!P2 ST.E.128 desc[UR50][R36.64], R12 ;  /* 0x0000000c2400a985 */ /* 0x004fe8000c101d32 */
[----:B------:R-:W0:Y:S04]  /*10dc0*/  @!P4 LDS.128 R12, [R88+0x16200] ;  /* 0x01620000580cc984 */ /* 0x000e280000000c00 */
[----:B0-----:R-:W-:Y:S04]  /*10dd0*/  @!P4 ST.E.128 desc[UR50][R34.64], R12 ;  /* 0x0000000c2200c985 */ /* 0x001fe8000c101d32 */
[----:B------:R-:W0:Y:S04]  /*10de0*/  @!P5 LDS.128 R12, [R89+0x16200] ;  /* 0x01620000590cd984 */ /* 0x000e280000000c00 */
[----:B0-----:R0:W-:Y:S02]  /*10df0*/  @!P5 ST.E.128 desc[UR50][R38.64], R12 ;  /* 0x0000000c2600d985 */ /* 0x0011e4000c101d32 */
.L_x_2863:
[----:B------:R-:W-:Y:S05]  /*10e00*/  BSYNC B0 ;  /* 0x0000000000007941 */ /* 0x000fea0003800000 */
.L_x_2862:
[----:B0-----:R-:W2:Y:S01]  /*10e10*/  LDL.LU R12, [R1+0x14] ;  /* 0x00001400010c7983 */ /* 0x001ea20000300800 */
[----:B------:R-:W-:Y:S01]  /*10e20*/  VIADD R19, R19, 0x1 ;  /* 0x0000000113137836 */ /* 0x000fe20000000000 */
[----:B------:R-:W-:Y:S01]  /*10e30*/  LOP3.LUT P4, RZ, R22, 0x2, RZ, 0xc0, !PT ;  /* 0x0000000216ff7812 */ /* 0x000fe2000788c0ff */
        /* <DEDUP_REMOVED lines=10> */
[----:B---3--:R-:W-:Y:S02]  /*10ee0*/  SEL R11, RZ, 0x1, P2 ;  /* 0x00000001ff0b7807 */ /* 0x008fe40001000000 */
[----:B------:R-:W-:Y:S01]  /*10ef0*/  SEL R19, R19, RZ, P2 ;  /* 0x000000ff13137207 */ /* 0x000fe20001000000 */
[----:B------:R0:W-:Y:S01]  /*10f00*/  @!P3 SYNCS.ARRIVE.TRANS64.RED.A1T0 RZ, [R93+URZ], RZ ;  /* 0x000000ff5dffb9a7 */ /* 0x0001e2000810043f */
[----:B--2---:R-:W-:-:S05]  /*10f10*/  LOP3.LUT R12, R12, R11, RZ, 0x3c, !PT ;  /* 0x0000000b0c0c7212 */ /* 0x004fca00078e3cff */
[----:B------:R0:W-:Y:S01]  /*10f20*/  STL [R1+0x14], R12 ;  /* 0x0000140c01007387 */ /* 0x0001e20000100800 */
[----:B------:R-:W-:Y:S05]  /*10f30*/  @P4 BRA `(.L_x_2864) ;  /* 0xffffff2000584947 */ /* 0x000fea000383ffff */
[----:B0-----:R-:W0:Y:S01]  /*10f40*/  S2R R12, SR_TID.X ;  /* 0x00000000000c7919 */ /* 0x001e220000002100 */
[----:B------:R-:W-:Y:S02]  /*10f50*/  PLOP3.LUT P0, PT, PT, PT, PT, 0x8, 0x0 ;  /* 0x000000000000781c */ /* 0x000fe40003f0e170 */
[----:B0-----:R-:W-:-:S04]  /*10f60*/  SHF.R.U32.HI R12, RZ, 0x7, R12 ;  /* 0x00000007ff0c7819 */ /* 0x001fc8000001160c */
[----:B------:R-:W-:-:S13]  /*10f70*/  ISETP.NE.AND P4, PT, R12, 0x1, PT ;  /* 0x000000010c00780c */ /* 0x000fda0003f85270 */
[----:B------:R-:W-:Y:S06]  /*10f80*/  @!P4 BAR.ARV 0x9, 0x100 ;  /* 0x024400000000cb1d */ /* 0x000fec0000002000 */
.L_x_2754:
[----:B------:R-:W-:Y:S05]  /*10f90*/  @P0 BRA `(.L_x_2865) ;  /* 0x00000000000c0947 */ /* 0x000fea0003800000 */
[----:B------:R-:W0:Y:S01]  /*10fa0*/  FENCE.VIEW.ASYNC.G ;  /* 0x00000000000073c6 */ /* 0x000e220000000100 */
[----:B------:R-:W-:Y:S05]  /*10fb0*/  WARPSYNC.ALL ;  /* 0x0000000000007948 */ /* 0x000fea0003800000 */
[----:B0-----:R-:W-:Y:S06]  /*10fc0*/  BAR.ARV 0xc, 0x180 ;  /* 0x0306000000007b1d */ /* 0x001fec0000002000 */
.L_x_2865:
[----:B------:R-:W2:Y:S01]  /*10fd0*/  LDL R0, [R1+0x70] ;  /* 0x0000700001007983 */ /* 0x000ea20000100800 */
[----:B------:R-:W-:Y:S01]  /*10fe0*/  ULDC.64 UR6, c[0x0][0x998] ;  /* 0x0002660000067ab9 */ /* 0x000fe20000000a00 */
[----:B------:R-:W-:Y:S02]  /*10ff0*/  ULDC.64 UR4, c[0x0][0x990] ;  /* 0x0002640000047ab9 */ /* 0x000fe40000000a00 */
[----:B------:R-:W3:Y:S01]  /*11000*/  LDL R5, [R1+0x60] ;  /* 0x0000600001057983 */ /* 0x000ee20000100800 */
[----:B------:R-:W-:Y:S02]  /*11010*/  ISETP.NE.U32.AND P1, PT, RZ, UR6, PT ;  /* 0x00000006ff007c0c */ /* 0x000fe4000bf25070 */
[----:B------:R-:W-:Y:S01]  /*11020*/  ISETP.NE.U32.AND P0, PT, RZ, UR4, PT ;  /* 0x00000004ff007c0c */ /* 0x000fe2000bf05070 */
[----:B------:R-:W4:Y:S01]  /*11030*/  LDL R14, [R1+0x48] ;  /* 0x00004800010e7983 */ /* 0x000f220000100800 */
[----:B------:R-:W-:Y:S02]  /*11040*/  ISETP.NE.AND.EX P1, PT, RZ, UR7, PT, P1 ;  /* 0x00000007ff007c0c */ /* 0x000fe4000bf25310 */
[----:B------:R-:W-:-:S11]  /*11050*/  ISETP.NE.AND.EX P0, PT, RZ, UR5, PT, P0 ;  /* 0x00000005ff007c0c */ /* 0x000fd6000bf05300 */
[----:B------:R-:W2:Y:S08]  /*11060*/  @P1 LDC.64 R10, c[0x0][0x9b8] ;  /* 0x00026e00ff0a1b82 */ /* 0x000eb00000000a00 */
[----:B------:R-:W0:Y:S08]  /*11070*/  @P0 LDC.64 R8, c[0x0][0x9a8] ;  /* 0x00026a00ff080b82 */ /* 0x000e300000000a00 */
[----:B------:R-:W1:Y:S08]  /*11080*/  @P1 LDC.64 R12, c[0x0][0x9c0] ;  /* 0x00027000ff0c1b82 */ /* 0x000e700000000a00 */
[----:B------:R-:W1:Y:S01]  /*11090*/  @P0 LDC.64 R2, c[0x0][0x9b0] ;  /* 0x00026c00ff020b82 */ /* 0x000e620000000a00 */
[----:B--2---:R-:W-:-:S02]  /*110a0*/  @P1 IMAD R4, R0, R10, RZ ;  /* 0x0000000a00041224 */ /* 0x004fc400078e02ff */
[----:B0-----:R-:W-:Y:S02]  /*110b0*/  @P0 IMAD R0, R0, R8, RZ ;  /* 0x0000000800000224 */ /* 0x001fe400078e02ff */
[C---:B---3--:R-:W-:Y:S02]  /*110c0*/  @P1 IMAD R11, R5.reuse, R11, R4 ;  /* 0x0000000b050b1224 */ /* 0x048fe400078e0204 */
[C---:B------:R-:W-:Y:S02]  /*110d0*/  @P0 IMAD R9, R5.reuse, R9, R0 ;  /* 0x0000000905090224 */ /* 0x040fe400078e0200 */
[----:B------:R-:W-:-:S04]  /*110e0*/  @P1 IMAD.WIDE.U32 R6, R5, R10, RZ ;  /* 0x0000000a05061225 */ /* 0x000fc800078e00ff */
[----:B------:R-:W-:-:S04]  /*110f0*/  @P0 IMAD.WIDE.U32 R4, R5, R8, RZ ;  /* 0x0000000805040225 */ /* 0x000fc800078e00ff */
[----:B------:R-:W-:Y:S01]  /*11100*/  @P1 IMAD.IADD R7, R7, 0x1, R11 ;  /* 0x0000000107071824 */ /* 0x000fe200078e020b */
[----:B------:R-:W-:Y:S01]  /*11110*/  @P0 IADD3 R5, R5, R9, RZ ;  /* 0x0000000905050210 */ /* 0x000fe20007ffe0ff */
[----:B------:R-:W-:Y:S02]  /*11120*/  IMAD.MOV.U32 R0, RZ, RZ, 0x3f800000 ;  /* 0x3f800000ff007424 */ /* 0x000fe400078e00ff */
        /* <DEDUP_REMOVED lines=8> */
[----:B------:R-:W-:Y:S02]  /*111b0*/  @P1 LEA.HI.X R9, R6, UR7, R7, 0x2, P3 ;  /* 0x0000000706091c11 */ /* 0x000fe400098f1407 */
[----:B------:R-:W-:Y:S02]  /*111c0*/  @P0 LEA.HI.X R3, R4, UR5, R3, 0x2, P2 ;  /* 0x0000000504030c11 */ /* 0x000fe400090f1403 */
[----:B------:R-:W0:Y:S01]  /*111d0*/  LDC R4, c[0x0][0x448] ;  /* 0x00011200ff047b82 */ /* 0x000e220000000800 */
[----:B------:R-:W2:Y:S04]  /*111e0*/  @P1 LDG.E R0, desc[UR50][R8.64] ;  /* 0x0000003208001981 */ /* 0x000ea8000c1e1900 */
[----:B------:R1:W2:Y:S01]  /*111f0*/  @P0 LDG.E R5, desc[UR50][R2.64] ;  /* 0x0000003202050981 */ /* 0x0002a2000c1e1900 */
[----:B----4-:R-:W-:Y:S01]  /*11200*/  VIADD R7, R14, 0x7f ;  /* 0x0000007f0e077836 */ /* 0x010fe20000000000 */
[----:B------:R-:W-:Y:S01]  /*11210*/  BSSY B0, `(.L_x_2866) ;  /* 0x000002e000007945 */ /* 0x000fe20003800000 */
[----:B------:R-:W-:Y:S01]  /*11220*/  IMAD.MOV.U32 R106, RZ, RZ, RZ ;  /* 0x000000ffff6a7224 */ /* 0x000fe200078e00ff */
[----:B0-----:R-:W-:-:S13]  /*11230*/  ISETP.NE.AND P0, PT, R4, 0x1, PT ;  /* 0x000000010400780c */ /* 0x001fda0003f05270 */
[----:B------:R-:W0:Y:S08]  /*11240*/  @P0 LDC R4, c[0x0][0x44c] ;  /* 0x00011300ff040b82 */ /* 0x000e300000000800 */
[----:B------:R-:W3:Y:S01]  /*11250*/  @P0 LDC R11, c[0x0][0x450] ;  /* 0x00011400ff0b0b82 */ /* 0x000ee20000000800 */
[----:B0-----:R-:W-:-:S05]  /*11260*/  @P0 IMAD.HI.U32 R4, R7, R4, RZ ;  /* 0x0000000407040227 */ /* 0x001fca00078e00ff */
[----:B---3--:R-:W-:-:S05]  /*11270*/  @P0 SHF.R.U32.HI R7, RZ, R11, R4 ;  /* 0x0000000bff070219 */ /* 0x008fca0000011604 */
[----:B------:R-:W-:-:S04]  /*11280*/  IMAD.IADD R7, R136, 0x1, R7 ;  /* 0x0000000188077824 */ /* 0x000fc800078e0207 */
[----:B------:R-:W-:-:S05]  /*11290*/  IMAD.HI R7, R7, 0x66666667, RZ ;  /* 0x6666666707077827 */ /* 0x000fca00078e02ff */
[----:B-1----:R-:W-:-:S04]  /*112a0*/  SHF.R.U32.HI R2, RZ, 0x1f, R7 ;  /* 0x0000001fff027819 */ /* 0x002fc80000011607 */
[----:B------:R-:W-:-:S04]  /*112b0*/  LEA.HI.SX32 R2, R7, R2, 0x1a ;  /* 0x0000000207027211 */ /* 0x000fc800078fd2ff */
[----:B------:R-:W-:-:S04]  /*112c0*/  VIMNMX R137, R137, R2, PT ;  /* 0x0000000289897248 */ /* 0x000fc80003fe0100 */
[----:B------:R-:W-:Y:S01]  /*112d0*/  ISETP.GE.AND P0, PT, R137, 0x1, PT ;  /* 0x000000018900780c */ /* 0x000fe20003f06270 */
[----:B--2---:R-:W-:-:S04]  /*112e0*/  FMUL.FTZ R0, R5, R0 ;  /* 0x0000000005007220 */ /* 0x004fc80000410000 */
[----:B------:R-:W-:-:S08]  /*112f0*/  FMUL.FTZ R2, R0, UR4 ;  /* 0x0000000400027c20 */ /* 0x000fd00008410000 */
        /* <DEDUP_REMOVED lines=16> */
[----:B0-----:R-:W-:Y:S01]  /*11400*/  MOV R4, RZ ;  /* 0x000000ff00047202 */ /* 0x001fe20000000f00 */
        /* <DEDUP_REMOVED lines=14> */
.L_x_2867:
[----:B------:R-:W-:Y:S05]  /*114f0*/  BSYNC B0 ;  /* 0x0000000000007941 */ /* 0x000fea0003800000 */
.L_x_2866:
[----:B------:R-:W2:Y:S01]  /*11500*/  LDL R0, [R1+0x74] ;  /* 0x0000740001007983 */ /* 0x000ea20000100800 */
[----:B------:R-:W-:Y:S02]  /*11510*/  PLOP3.LUT P0, PT, PT, PT, PT, 0x80, 0x0 ;  /* 0x000000000000781c */ /* 0x000fe40003f0f070 */
        /* <DEDUP_REMOVED lines=25> */
[----:B-----5:R-:W-:Y:S02]  /*116b0*/  CS2R R46, SRZ ;  /* 0x00000000002e7805 */ /* 0x020fe4000001ff00 */
[----:B------:R-:W-:Y:S02]  /*116c0*/  CS2R R76, SRZ ;  /* 0x00000000004c7805 */ /* 0x000fe4000001ff00 */
[----:B------:R-:W-:Y:S02]  /*116d0*/  CS2R R60, SRZ ;  /* 0x00000000003c7805 */ /* 0x000fe4000001ff00 */
[----:B------:R-:W-:Y:S02]  /*116e0*/  CS2R R134, SRZ ;  /* 0x0000000000867805 */ /* 0x000fe4000001ff00 */
        /* <DEDUP_REMOVED lines=10> */
[----:B------:R-:W-:Y:S02]  /*11790*/  MOV R128, RZ ;  /* 0x000000ff00807202 */ /* 0x000fe40000000f00 */
[----:B------:R-:W-:Y:S01]  /*117a0*/  CS2R R40, SRZ ;  /* 0x0000000000287805 */ /* 0x000fe2000001ff00 */
[----:B------:R-:W-:Y:S01]  /*117b0*/  IMAD.MOV.U32 R98, RZ, RZ, RZ ;  /* 0x000000ffff627224 */ /* 0x000fe200078e00ff */
[----:B------:R-:W-:Y:S01]  /*117c0*/  CS2R R38, SRZ ;  /* 0x0000000000267805 */ /* 0x000fe2000001ff00 */
[----:B------:R-:W-:Y:S01]  /*117d0*/  IMAD.MOV.U32 R90, RZ, RZ, RZ ;  /* 0x000000ffff5a7224 */ /* 0x000fe200078e00ff */
[----:B------:R-:W-:Y:S02]  /*117e0*/  CS2R R56, SRZ ;  /* 0x0000000000387805 */ /* 0x000fe4000001ff00 */
[----:B------:R-:W-:-:S02]  /*117f0*/  CS2R R116, SRZ ;  /* 0x0000000000747805 */ /* 0x000fc4000001ff00 */
[----:B------:R-:W-:Y:S02]  /*11800*/  CS2R R36, SRZ ;  /* 0x0000000000247805 */ /* 0x000fe4000001ff00 */
[----:B------:R-:W-:Y:S01]  /*11810*/  CS2R R64, SRZ ;  /* 0x0000000000407805 */ /* 0x000fe2000001ff00 */
[----:B------:R-:W-:Y:S01]  /*11820*/  IMAD.MOV.U32 R82, RZ, RZ, RZ ;  /* 0x000000ffff527224 */ /* 0x000fe200078e00ff */
        /* <DEDUP_REMOVED lines=18> */
.L_x_3152:
[----:B------:R-:W1:Y:S01]  /*11950*/  LDL R3, [R1+0x2c] ;  /* 0x00002c0001037983 */ /* 0x000e620000100800 */
[----:B------:R-:W-:-:S06]  /*11960*/  ULOP3.LUT UP0, URZ, UR48, 0x9f, URZ, 0xc0, !UPT ;  /* 0x0000009f303f7892 */ /* 0x000fcc000f80c03f */
[----:B------:R-:W-:Y:S02]  /*11970*/  PLOP3.LUT P0, PT, PT, PT, UP0, 0x80, 0x0 ;  /* 0x000000000000781c */ /* 0x000fe40003f0f008 */
[----:B-1----:R-:W-:-:S04]  /*11980*/  LEA.HI R0, R3, R3, RZ, 0x1 ;  /* 0x0000000303007211 */ /* 0x002fc800078f08ff */
[----:B------:R-:W-:-:S05]  /*11990*/  LOP3.LUT R0, R0, 0x3e, RZ, 0xc0, !PT ;  /* 0x0000003e00007812 */ /* 0x000fca00078ec0ff */
[----:B------:R-:W-:-:S05]  /*119a0*/  IMAD.IADD R0, R3, 0x1, -R0 ;  /* 0x0000000103007824 */ /* 0x000fca00078e0a00 */
[----:B------:R-:W-:-:S04]  /*119b0*/  LEA R0, R0, UR48, 0xc ;  /* 0x0000003000007c11 */ /* 0x000fc8000f8e60ff */
[----:B------:R-:W-:-:S04]  /*119c0*/  SHF.R.U32.HI R0, RZ, 0x4, R0 ;  /* 0x00000004ff007819 */ /* 0x000fc80000011600 */
[----:B------:R-:W-:Y:S01]  /*119d0*/  LOP3.LUT R44, R0, 0x3fff, RZ, 0xc0, !PT ;  /* 0x00003fff002c7812 */ /* 0x000fe200078ec0ff */
[----:B------:R-:W-:Y:S06]  /*119e0*/  @!P0 BRA `(.L_x_2870) ;  /* 0x0000000000408947 */ /* 0x000fec0003800000 */
[----:B0-----:R-:W-:Y:S01]  /*119f0*/  MOV R14, 0x0 ;  /* 0x00000000000e7802 */ /* 0x001fe20000000f00 */
        /* <DEDUP_REMOVED lines=15> */
.L_x_2870:
        /* <DEDUP_REMOVED lines=13> */
.L_x_2874:
[----:B--2---:R2:W3:Y:S02]  /*11bc0*/  SYNCS.PHASECHK.TRANS64.TRYWAIT P0, [R18+URZ+0x33400], R3 ;  /* 0x03340003120075a7 */ /* 0x0044e4000800017f */
[----:B---3--:R-:W-:Y:S05]  /*11bd0*/  @!P0 NANOSLEEP.SYNCS 0x989680 ;  /* 0x009896800000895d */ /* 0x008fea0003900000 */
[----:B------:R-:W3:Y:S02]  /*11be0*/  @!P0 SYNCS.PHASECHK.TRANS64 P0, [R18+URZ+0x33400], R3 ;  /* 0x03340003120085a7 */ /* 0x000ee4000800007f */
[----:B---3--:R-:W-:Y:S05]  /*11bf0*/  @!P0 BRA `(.L_x_2874) ;  /* 0xfffffffc00f08947 */ /* 0x008fea000383ffff */
.L_x_2873:
[----:B------:R-:W-:Y:S05]  /*11c00*/  BSYNC B0 ;  /* 0x0000000000007941 */ /* 0x000fea0003800000 */
.L_x_2872:
[----:B------:R-:W-:Y:S05]  /*11c10*/  BRA `(.L_x_2875) ;  /* 0x0000007000487947 */ /* 0x000fea0003800000 */
.L_x_2871:
[----:B------:R-:W-:Y:S01]  /*11c20*/  ULOP3.LUT UP0, URZ, UR48, 0x1bf, URZ, 0xc0, !UPT ;  /* 0x000001bf303f7892 */ /* 0x000fe2000f80c03f */
[----:B------:R-:W-:Y:S01]  /*11c30*/  SHF.R.S32.HI R0, RZ, 0x1f, R129 ;  /* 0x0000001fff007819 */ /* 0x000fe20000011481 */
[----:B------:R-:W-:Y:S01]  /*11c40*/  ULDC.64 UR4, c[0x0][0x3f8] ;  /* 0x0000fe0000047ab9 */ /* 0x000fe20000000a00 */
[----:B------:R-:W-:Y:S01]  /*11c50*/  ULDC.64 UR6, c[0x0][0x408] ;  /* 0x0001020000067ab9 */ /* 0x000fe20000000a00 */
[----:B------:R-:W-:Y:S02]  /*11c60*/  IMAD.WIDE.U32 R24, R129, UR4, RZ ;  /* 0x0000000481187c25 */ /* 0x000fe4000f8e00ff */
[----:B------:R-:W-:Y:S02]  /*11c70*/  PLOP3.LUT P0, PT, PT, PT, UP0, 0x80, 0x0 ;  /* 0x000000000000781c */ /* 0x000fe40003f0f008 */
[C---:B------:R-:W-:Y:S02]  /*11c80*/  IMAD R4, R0.reuse, UR4, RZ ;  /* 0x0000000400047c24 */ /* 0x040fe4000f8e02ff */
[----:B------:R-:W-:-:S02]  /*11c90*/  IMAD R0, R0, UR6, RZ ;  /* 0x0000000600007c24 */ /* 0x000fc4000f8e02ff */
[----:B------:R-:W-:-:S04]  /*11ca0*/  IMAD.WIDE.U32 R26, R129, UR6, RZ ;  /* 0x00000006811a7c25 */ /* 0x000fc8000f8e00ff */
[C---:B------:R-:W-:Y:S02]  /*11cb0*/  IMAD R31, R129.reuse, UR7, R0 ;  /* 0x00000007811f7c24 */ /* 0x040fe4000f8e0200 */
[----:B------:R-:W-:-:S03]  /*11cc0*/  IMAD R29, R129, UR5, R4 ;  /* 0x00000005811d7c24 */ /* 0x000fc6000f8e0204 */
[----:B------:R-:W-:Y:S01]  /*11cd0*/  IADD3 R31, R31, R27, RZ ;  /* 0x0000001b1f1f7210 */ /* 0x000fe20007ffe0ff */
[----:B------:R-:W-:Y:S01]  /*11ce0*/  IMAD.IADD R29, R29, 0x1, R25 ;  /* 0x000000011d1d7824 */ /* 0x000fe200078e0219 */
[----:B------:R-:W-:Y:S06]  /*11cf0*/  @!P0 BRA `(.L_x_2876) ;  /* 0x0000000000408947 */ /* 0x000fec0003800000 */
[----:B0-----:R-:W-:Y:S01]  /*11d00*/  MOV R14, 0x0 ;  /* 0x00000000000e7802 */ /* 0x001fe20000000f00 */
[----:B------:R-:W-:Y:S01]  /*11d10*/  ULDC.64 UR4, c[0x4][0xc0] ;  /* 0x0100300000047ab9 */ /* 0x000fe20000000a00 */
[----:B------:R-:W-:Y:S01]  /*11d20*/  ULDC.64 UR6, c[0x4][0xc8] ;  /* 0x0100320000067ab9 */ /* 0x000fe20000000a00 */
[----:B------:R-:W-:Y:S01]  /*11d30*/  IMAD.U32 R4, RZ, RZ, UR4 ;  /* 0x00000004ff047e24 */ /* 0x000fe2000f8e00ff */
[----:B------:R-:W-:Y:S01]  /*11d40*/  MOV R13, RZ ;  /* 0x000000ff000d7202 */ /* 0x000fe20000000f00 */
        /* <DEDUP_REMOVED lines=8> */
[----:B------:R-:W-:-:S07]  /*11dd0*/  IMAD.MOV.U32 R12, RZ, RZ, 0x1 ;  /* 0x00000001ff0c7424 */ /* 0x000fce00078e00ff */
[----:B------:R-:W-:-:S07]  /*11de0*/  LEPC R20, `(.L_x_2876) ;  /* 0x000000001014794e */ /* 0x000fce0000000000 */
[----:B0-----:R-:W-:Y:S05]  /*11df0*/  CALL.ABS.NOINC R14 ;  /* 0x000000000e007343 */ /* 0x001fea0003c00000 */
.L_x_2876:
[----:B------:R-:W2:Y:S01]  /*11e00*/  LDL R45, [R1+0x48] ;  /* 0x00004800012d7983 */ /* 0x000ea20000100800 */
[----:B------:R-:W-:Y:S01]  /*11e10*/  ULDC.U8 UR4, c[0x0][0x410] ;  /* 0x0001040000047ab9 */ /* 0x000fe20000000000 */
[----:B------:R-:W1:Y:S01]  /*11e20*/  S2R R20, SR_TID.X ;  /* 0x0000000000147919 */ /* 0x000e620000002100 */
[----:B------:R-:W-:Y:S01]  /*11e30*/  ISETP.NE.AND P0, PT, RZ, UR4, PT ;  /* 0x00000004ff007c0c */ /* 0x000fe2000bf05270 */
[----:B------:R-:W-:Y:S01]  /*11e40*/  BSSY B0, `(.L_x_2877) ;  /* 0x00006e7000007945 */ /* 0x000fe20003800000 */
[C---:B-1----:R-:W-:Y:S02]  /*11e50*/  VIADD R42, R20.reuse, 0xffffff80 ;  /* 0xffffff80142a7836 */ /* 0x042fe40000000000 */
[----:B------:R-:W-:-:S05]  /*11e60*/  VIADD R40, R20, 0xffffff80 ;  /* 0xffffff8014287836 */ /* 0x000fca0000000000 */
[----:B------:R-:W-:-:S04]  /*11e70*/  LEA.HI R40, R40, R42, RZ, 0x1 ;  /* 0x0000002a28287211 */ /* 0x000fc800078f08ff */
[----:B------:R-:W-:-:S05]  /*11e80*/  SHF.R.S32.HI R40, RZ, 0x1, R40 ;  /* 0x00000001ff287819 */ /* 0x000fca0000011428 */
[----:B--2---:R-:W-:Y:S01]  /*11e90*/  IMAD.IADD R10, R40, 0x1, R45 ;  /* 0x00000001280a7824 */ /* 0x004fe200078e022d */
[----:B------:R-:W-:Y:S06]  /*11ea0*/  @!P0 BRA `(.L_x_2878) ;  /* 0x0000003400e08947 */ /* 0x000fec0003800000 */
        /* <DEDUP_REMOVED lines=20> */
[C---:B------:R-:W-:Y:S01]  /*11ff0*/  IMAD R13, R3.reuse, UR5, R6 ;  /* 0x00000005030d7c24 */ /* 0x040fe2000f8e0206 */
[----:B------:R-:W-:Y:S01]  /*12000*/  ULDC.64 UR4, c[0x0][0x3e8] ;  /* 0x0000fa0000047ab9 */ /* 0x000fe20000000a00 */
[----:B------:R-:W-:Y:S01]  /*12010*/  IMAD R3, R3, UR7, R0 ;  /* 0x0000000703037c24 */ /* 0x000fe2000f8e0200 */
[----:B------:R-:W-:Y:S01]  /*12020*/  IADD3 R7, P0, R8, UR4, RZ ;  /* 0x0000000408077c10 */ /* 0x000fe2000ff1e0ff */
[----:B------:R-:W-:-:S03]  /*12030*/  UMOV UR4, 0xffffffff ;  /* 0xffffffff00047882 */ /* 0x000fc60000000000 */
[----:B------:R-:W-:Y:S02]  /*12040*/  IADD3.X R13, R9, UR5, R13, P0, !PT ;  /* 0x00000005090d7c10 */ /* 0x000fe400087fe40d */
[----:B------:R-:W-:Y:S01]  /*12050*/  IADD3.X R3, R5, UR9, R3, P1, !PT ;  /* 0x0000000905037c10 */ /* 0x000fe20008ffe403 */
[----:B------:R-:W-:Y:S06]  /*12060*/  BRA.DIV UR4, `(.L_x_2879) ;  /* 0x0000022204e47947 */ /* 0x000fec000b800000 */
[----:B------:R1:W2:Y:S04]  /*12070*/  SHFL.IDX PT, R0, R13, RZ, 0x1e1f ;  /* 0x001e1fff0d007589 */ /* 0x0002a800000e0000 */
[----:B------:R-:W3:Y:S04]  /*12080*/  SHFL.IDX PT, R7, R7, RZ, 0x1e1f ;  /* 0x001e1fff07077589 */ /* 0x000ee800000e0000 */
[----:B------:R-:W4:Y:S04]  /*12090*/  SHFL.IDX PT, R3, R3, RZ, 0x1e1f ;  /* 0x001e1fff03037589 */ /* 0x000f2800000e0000 */
[----:B-1----:R-:W0:Y:S02]  /*120a0*/  SHFL.IDX PT, R39, R39, RZ, 0x1e1f ;  /* 0x001e1fff27277589 */ /* 0x002e2400000e0000 */
.L_x_3158:
[----:B------:R-:W5:Y:S01]  /*120b0*/  LDL R4, [R1+0x4c] ;  /* 0x00004c0001047983 */ /* 0x000f620000100800 */
[----:B------:R-:W-:Y:S01]  /*120c0*/  BSSY B1, `(.L_x_2880) ;  /* 0x0000052000017945 */ /* 0x000fe20003800000 */
[----:B------:R-:W-:Y:S02]  /*120d0*/  CS2R R8, SRZ ;  /* 0x0000000000087805 */ /* 0x000fe4000001ff00 */
[----:B------:R-:W-:Y:S02]  /*120e0*/  CS2R R12, SRZ ;  /* 0x00000000000c7805 */ /* 0x000fe4000001ff00 */
[----:B------:R-:W-:Y:S02]  /*120f0*/  CS2R R20, SRZ ;  /* 0x0000000000147805 */ /* 0x000fe4000001ff00 */
[----:B------:R-:W-:Y:S02]  /*12100*/  CS2R R26, SRZ ;  /* 0x00000000001a7805 */ /* 0x000fe4000001ff00 */
[----:B------:R-:W-:-:S02]  /*12110*/  CS2R R30, SRZ ;  /* 0x00000000001e7805 */ /* 0x000fc4000001ff00 */
[----:B------:R-:W-:Y:S02]  /*12120*/  CS2R R36, SRZ ;  /* 0x0000000000247805 */ /* 0x000fe4000001ff00 */
[----:B0-----:R-:W-:Y:S02]  /*12130*/  CS2R R14, SRZ ;  /* 0x00000000000e7805 */ /* 0x001fe4000001ff00 */
[----:B------:R-:W-:Y:S02]  /*12140*/  CS2R R24, SRZ ;  /* 0x0000000000187805 */ /* 0x000fe4000001ff00 */
[----:B------:R-:W-:Y:S02]  /*12150*/  CS2R R28, SRZ ;  /* 0x00000000001c7805 */ /* 0x000fe4000001ff00 */
[----:B------:R-:W-:Y:S02]  /*12160*/  CS2R R32, SRZ ;  /* 0x0000000000207805 */ /* 0x000fe4000001ff00 */
[----:B------:R-:W-:Y:S01]  /*12170*/  CS2R R34, SRZ ;  /* 0x0000000000227805 */ /* 0x000fe2000001ff00 */
[----:B-----5:R-:W-:-:S05]  /*12180*/  IMAD R43, R4, R43, RZ ;  /* 0x0000002b042b7224 */ /* 0x020fca00078e02ff */
[----:B------:R-:W-:Y:S02]  /*12190*/  ISETP.GE.AND P0, PT, R10, R43, PT ;  /* 0x0000002b0a00720c */ /* 0x000fe40003f06270 */
[----:B------:R-:W-:-:S11]  /*121a0*/  CS2R R10, SRZ ;  /* 0x00000000000a7805 */ /* 0x000fd6000001ff00 */
[----:B------:R-:W-:Y:S05]  /*121b0*/  @P0 BRA `(.L_x_2881) ;  /* 0x0000000400080947 */ /* 0x000fea0003800000 */
        /* <DEDUP_REMOVED lines=16> */
[----:B------:R-:W-:Y:S01]  /*122c0*/  @!P4 IMAD.X R9, R3, 0x1, R6, P1 ;  /* 0x000000010309c824 */ /* 0x000fe200008e0606 */
[----:B------:R-:W-:Y:S02]  /*122d0*/  @!P4 IADD3.X R5, R0, R6, RZ, P0, !PT ;  /* 0x000000060005c210 */ /* 0x000fe400007fe4ff */
[----:B------:R-:W-:Y:S02]  /*122e0*/  ISETP.GE.AND P1, PT, R42, UR4, PT ;  /* 0x000000042a007c0c */ /* 0x000fe4000bf26270 */
[----:B------:R-:W5:Y:S01]  /*122f0*/  @!P4 LD.E.64 R32, desc[UR50][R8.64] ;  /* 0x000000320820c980 */ /* 0x000f62000c101b00 */
[----:B------:R-:W-:-:S03]  /*12300*/  SHF.R.S32.HI R10, RZ, 0x1f, R47 ;  /* 0x0000001fff0a7819 */ /* 0x000fc6000001142f */
[----:B------:R0:W5:Y:S01]  /*12310*/  @!P4 LD.E.64 R30, desc[UR50][R4.64] ;  /* 0x00000032041ec980 */ /* 0x000162000c101b00 */
[C---:B------:R-:W-:Y:S02]  /*12320*/  @!P3 IADD3 R20, P4, R47.reuse, R7, RZ ;  /* 0x000000072f14b210 */ /* 0x040fe40007f9e0ff */
[----:B------:R-:W-:Y:S02]  /*12330*/  @!P3 IADD3 R24, P5, R47, R39, RZ ;  /* 0x000000272f18b210 */ /* 0x000fe40007fbe0ff */
[----:B------:R-:W-:Y:S01]  /*12340*/  SHF.R.S32.HI R11, RZ, 0x1f, R46 ;  /* 0x0000001fff0b7819 */ /* 0x000fe2000001142e */
[--C-:B------:R-:W-:Y:S01]  /*12350*/  @!P3 IMAD.X R21, R0, 0x1, R10.reuse, P4 ;  /* 0x000000010015b824 */ /* 0x100fe200020e060a */
[----:B------:R-:W-:Y:S01]  /*12360*/  @!P2 IADD3 R12, P4, R46, R7, RZ ;  /* 0x000000072e0ca210 */ /* 0x000fe20007f9e0ff */
[C---:B------:R-:W-:Y:S01]  /*12370*/  @!P3 IMAD.X R25, R3.reuse, 0x1, R10, P5 ;  /* 0x000000010319b824 */ /* 0x040fe200028e060a */
[----:B------:R-:W-:Y:S02]  /*12380*/  ISETP.GE.AND P0, PT, R226, UR4, PT ;  /* 0x00000004e2007c0c */ /* 0x000fe4000bf06270 */
[----:B------:R-:W-:Y:S01]  /*12390*/  @!P2 IADD3 R14, P5, R46, R39, RZ ;  /* 0x000000272e0ea210 */ /* 0x000fe20007fbe0ff */
[--C-:B------:R-:W-:Y:S01]  /*123a0*/  @!P2 IMAD.X R13, R0, 0x1, R11.reuse, P4 ;  /* 0x00000001000da824 */ /* 0x100fe200020e060b */
[----:B------:R-:W-:Y:S01]  /*123b0*/  SHF.R.S32.HI R6, RZ, 0x1f, R42 ;  /* 0x0000001fff067819 */ /* 0x000fe2000001142a */
[----:B------:R1:W5:Y:S01]  /*123c0*/  @!P3 LD.E.64 R26, desc[UR50][R20.64] ;  /* 0x00000032141ab980 */ /* 0x000362000c101b00 */
[C---:B------:R-:W-:Y:S01]  /*123d0*/  @!P1 IADD3 R34, P4, R42.reuse, R7, RZ ;  /* 0x000000072a229210 */ /* 0x040fe20007f9e0ff */
[----:B------:R-:W-:Y:S01]  /*123e0*/  @!P2 IMAD.X R15, R3, 0x1, R11, P5 ;  /* 0x00000001030fa824 */ /* 0x000fe200028e060b */
[----:B------:R-:W-:-:S03]  /*123f0*/  @!P1 IADD3 R10, P5, R42, R39, RZ ;  /* 0x000000272a0a9210 */ /* 0x000fc60007fbe0ff */
[--C-:B------:R-:W-:Y:S01]  /*12400*/  @!P1 IMAD.X R35, R0, 0x1, R6.reuse, P4 ;  /* 0x0000000100239824 */ /* 0x100fe200020e0606 */
[----:B------:R-:W-:Y:S01]  /*12410*/  ISETP.GE.AND P4, PT, R38, UR4, PT ;  /* 0x0000000426007c0c */ /* 0x000fe2000bf86270 */
[----:B------:R-:W-:Y:S01]  /*12420*/  @!P1 IMAD.X R11, R3, 0x1, R6, P5 ;  /* 0x00000001030b9824 */ /* 0x000fe200028e0606 */
[----:B0-----:R-:W-:Y:S02]  /*12430*/  @!P0 SHF.R.S32.HI R5, RZ, 0x1f, R226 ;  /* 0x0000001fff058819 */ /* 0x001fe400000114e2 */
[----:B------:R-:W-:-:S05]  /*12440*/  @!P0 IADD3 R8, P5, R226, R7, RZ ;  /* 0x00000007e2088210 */ /* 0x000fca0007fbe0ff */
[----:B------:R-:W-:Y:S01]  /*12450*/  @!P0 IMAD.X R9, R0, 0x1, R5, P5 ;  /* 0x0000000100098824 */ /* 0x000fe200028e0605 */
[----:B------:R-:W-:Y:S02]  /*12460*/  @!P0 IADD3 R4, P5, R226, R39, RZ ;  /* 0x00000027e2048210 */ /* 0x000fe40007fbe0ff */
[----:B------:R-:W-:Y:S02]  /*12470*/  SHF.R.S32.HI R28, RZ, 0x1f, R38 ;  /* 0x0000001fff1c7819 */ /* 0x000fe40000011426 */
[C---:B------:R-:W-:Y:S02]  /*12480*/  @!P0 IADD3.X R5, R3.reuse, R5, RZ, P5, !PT ;  /* 0x0000000503058210 */ /* 0x040fe40002ffe4ff */
[----:B-1----:R-:W-:Y:S02]  /*12490*/  CS2R R20, SRZ ;  /* 0x0000000000147805 */ /* 0x002fe4000001ff00 */
[----:B------:R-:W-:Y:S01]  /*124a0*/  @!P4 IADD3 R6, P5, R38, R7, RZ ;  /* 0x000000072606c210 */ /* 0x000fe20007fbe0ff */
[----:B------:R-:W5:Y:S04]  /*124b0*/  @!P0 LD.E.64 R36, desc[UR50][R8.64] ;  /* 0x0000003208248980 */ /* 0x000f68000c101b00 */
[--C-:B------:R-:W-:Y:S01]  /*124c0*/  @!P4 IMAD.X R7, R0, 0x1, R28.reuse, P5 ;  /* 0x000000010007c824 */ /* 0x100fe200028e061c */
[----:B------:R-:W-:Y:S01]  /*124d0*/  @!P4 IADD3 R38, P5, R38, R39, RZ ;  /* 0x000000272626c210 */ /* 0x000fe20007fbe0ff */
[----:B------:R0:W5:Y:S04]  /*124e0*/  @!P2 LD.E.64 R20, desc[UR50][R12.64] ;  /* 0x000000320c14a980 */ /* 0x000168000c101b00 */
        /* <DEDUP_REMOVED lines=15> */
.L_x_2881:
[----:B------:R-:W-:Y:S05]  /*125e0*/  BSYNC B1 ;  /* 0x0000000000017941 */ /* 0x000fea0003800000 */
.L_x_2880:
[----:B------:R-:W-:Y:S01]  /*125f0*/  ULEA.HI UR4, UR37, UR37, URZ, 0x1 ;  /* 0x0000002525047291 */ /* 0x000fe2000f8f083f */
[----:B--2---:R-:W-:Y:S01]  /*12600*/  VIADDMNMX R0, R43, -R45, 0x80, PT ;  /* 0x000000802b007446 */ /* 0x004fe2000380092d */
[----:B------:R-:W-:Y:S02]  /*12610*/  BSSY B1, `(.L_x_2882) ;  /* 0x0000008000017945 */ /* 0x000fe40003800000 */
[----:B------:R-:W-:Y:S01]  /*12620*/  ULOP3.LUT UR4, UR4, 0xfffffffe, URZ, 0xc0, !UPT ;  /* 0xfffffffe04047892 */ /* 0x000fe2000f8ec03f */
[----:B------:R-:W-:-:S03]  /*12630*/  ISETP.GE.AND P1, PT, R40, R0, PT ;  /* 0x000000002800720c */ /* 0x000fc60003f26270 */
[----:B------:R-:W-:-:S06]  /*12640*/  UIADD3 UR4, UR37, -UR4, URZ ;  /* 0x8000000425047290 */ /* 0x000fcc000fffe03f */
[----:B----4-:R-:W-:-:S05]  /*12650*/  IMAD.U32 R3, RZ, RZ, UR4 ;  /* 0x00000004ff037e24 */ /* 0x010fca000f8e00ff */
[----:B------:R-:W-:-:S04]  /*12660*/  SHF.L.U32 R3, R3, 0x1f, RZ ;  /* 0x0000001f03037819 */ /* 0x000fc800000006ff */
[----:B------:R-:W1:Y:S02]  /*12670*/  SYNCS.PHASECHK.TRANS64.TRYWAIT P0, [R18+URZ+0x33400], R3 ;  /* 0x03340003120075a7 */ /* 0x000e64000800017f */
[----:B-1----:R-:W-:Y:S05]  /*12680*/  @!P0 BRA `(.L_x_2883) ;  /* 0x0000021c00cc8947 */ /* 0x002fea0003800000 */
.L_x_3159:
[----:B------:R-:W-:Y:S05]  /*12690*/  BSYNC B1 ;  /* 0x0000000000017941 */ /* 0x000fea0003800000 */
.L_x_2882:
[----:B------:R-:W-:Y:S05]  /*126a0*/  @P1 BRA `(.L_x_2884) ;  /* 0x0000006400801947 */ /* 0x000fea0003800000 */
[----:B------:R-:W1:Y:S01]  /*126b0*/  LDL R40, [R1+0x58] ;  /* 0x0000580001287983 */ /* 0x000e620000100800 */
[----:B------:R-:W2:Y:S03]  /*126c0*/  LDC R5, c[0x0][0x3f4] ;  /* 0x0000fd00ff057b82 */ /* 0x000ea60000000800 */
[----:B0-----:R-:W4:Y:S04]  /*126d0*/  LDL R39, [R1+0x18] ;  /* 0x0000180001277983 */ /* 0x001f280000100800 */
[----:B------:R-:W4:Y:S04]  /*126e0*/  LDL R38, [R1+0x20] ;  /* 0x0000200001267983 */ /* 0x000f280000100800 */
[----:B---3--:R-:W3:Y:S04]  /*126f0*/  LDL R7, [R1+0x24] ;  /* 0x0000240001077983 */ /* 0x008ee80000100800 */
[----:B------:R-:W3:Y:S04]  /*12700*/  LDL R6, [R1+0x1c] ;  /* 0x00001c0001067983 */ /* 0x000ee80000100800 */
[----:B------:R-:W3:Y:S01]  /*12710*/  LDL R4, [R1+0x28] ;  /* 0x0000280001047983 */ /* 0x000ee20000100800 */
[----:B------:R-:W-:Y:S01]  /*12720*/  LEA.HI R41, R41, R48, RZ, 0x2 ;  /* 0x0000003029297211 */ /* 0x000fe200078f10ff */
[----:B------:R-:W-:Y:S03]  /*12730*/  BSSY B1, `(.L_x_2885) ;  /* 0x0000086000017945 */ /* 0x000fe60003800000 */
[----:B------:R-:W-:-:S02]  /*12740*/  SHF.R.S32.HI R0, RZ, 0x2, R41 ;  /* 0x00000002ff007819 */ /* 0x000fc40000011429 */
[----:B------:R-:W-:Y:S02]  /*12750*/  SHF.R.S32.HI R41, RZ, 0x1f, R41 ;  /* 0x0000001fff297819 */ /* 0x000fe40000011429 */
[----:B--2---:R-:W-:Y:S02]  /*12760*/  ISETP.GE.AND P6, PT, R226, R5, PT ;  /* 0x00000005e200720c */ /* 0x004fe40003fc6270 */
[----:B------:R-:W-:-:S04]  /*12770*/  LEA.HI R41, R41, R0, RZ, 0x2 ;  /* 0x0000000029297211 */ /* 0x000fc800078f10ff */
[----:B------:R-:W-:-:S05]  /*12780*/  LOP3.LUT R41, R41, 0xfffffffc, RZ, 0xc0, !PT ;  /* 0xfffffffc29297812 */ /* 0x000fca00078ec0ff */
[----:B------:R-:W-:-:S05]  /*12790*/  IMAD.IADD R41, R0, 0x1, -R41 ;  /* 0x0000000100297824 */ /* 0x000fca00078e0a29 */
[----:B------:R-:W-:Y:S01]  /*127a0*/  LOP3.LUT P0, RZ, R41, 0x2, RZ, 0xc0, !PT ;  /* 0x0000000229ff7812 */ /* 0x000fe2000780c0ff */
[----:B-1----:R-:W-:-:S04]  /*127b0*/  IMAD.IADD R3, R18, 0x1, R40 ;  /* 0x0000000112037824 */ /* 0x002fc800078e0228 */
[----:B------:R-:W-:Y:S01]  /*127c0*/  VIADD R0, R3, 0x20 ;  /* 0x0000002003007836 */ /* 0x000fe20000000000 */
[-C--:B----4-:R-:W-:Y:S02]  /*127d0*/  ISETP.GE.AND P1, PT, R39, R5.reuse, PT ;  /* 0x000000052700720c */ /* 0x090fe40003f26270 */
[-C--:B------:R-:W-:Y:S02]  /*127e0*/  ISETP.GE.AND P2, PT, R38, R5.reuse, PT ;  /* 0x000000052600720c */ /* 0x080fe40003f46270 */
[-C--:B---3--:R-:W-:Y:S02]  /*127f0*/  ISETP.GE.AND P3, PT, R7, R5.reuse, PT ;  /* 0x000000050700720c */ /* 0x088fe40003f66270 */
        /* <DEDUP_REMOVED lines=121> */
.L_x_2886:
[----:B------:R-:W-:Y:S05]  /*12f90*/  BSYNC B1 ;  /* 0x0000000000017941 */ /* 0x000fea0003800000 */
.L_x_2885:
[----:B------:R-:W-:Y:S01]  /*12fa0*/  BSSY B1, `(.L_x_2887) ;  /* 0x000007d000017945 */ /* 0x000fe20003800000 */
[----:B------:R-:W-:-:S03]  /*12fb0*/  @P0 IADD3 R0, R3, -0x20, RZ ;  /* 0xffffffe003000810 */ /* 0x000fc60007ffe0ff */
        /* <DEDUP_REMOVED lines=123> */
.L_x_2888:
[----:B------:R-:W-:Y:S05]  /*13770*/  BSYNC B1 ;  /* 0x0000000000017941 */ /* 0x000fea0003800000 */
.L_x_2887:
        /* <DEDUP_REMOVED lines=120> */
.L_x_2890:
[----:B------:R-:W-:Y:S05]  /*13f00*/  BSYNC B1 ;  /* 0x0000000000017941 */ /* 0x000fea0003800000 */
.L_x_2889:
        /* <DEDUP_REMOVED lines=124> */
.L_x_2892:
[----:B------:R-:W-:Y:S05]  /*146d0*/  BSYNC B1 ;  /* 0x0000000000017941 */ /* 0x000fea0003800000 */
.L_x_2891:
        /* <DEDUP_REMOVED lines=120> */
.L_x_2894:
[----:B------:R-:W-:Y:S05]  /*14e60*/  BSYNC B1 ;  /* 0x0000000000017941 */ /* 0x000fea0003800000 */
.L_x_2893:
        /* <DEDUP_REMOVED lines=124> */
.L_x_2878:
[----:B------:R-:W1:Y:S01]  /*15630*/  LDC R9, c[0x0][0x448] ;  /* 0x00011200ff097b82 */ /* 0x000e620000000800 */
[----:B------:R-:W-:Y:S01]  /*15640*/  MOV R7, R31 ;  /* 0x0000001f00077202 */ /* 0x000fe20000000f00 */
[----:B------:R-:W-:Y:S01]  /*15650*/  IMAD.MOV.U32 R4, RZ, RZ, R24 ;  /* 0x000000ffff047224 */ /* 0x000fe200078e0018 */
[----:B------:R-:W-:Y:S01]  /*15660*/  ULDC.64 UR4, c[0x0][0x3f8] ;  /* 0x0000fe0000047ab9 */ /* 0x000fe20000000a00 */
[----:B------:R-:W-:Y:S01]  /*15670*/  IMAD.MOV.U32 R6, RZ, RZ, R26 ;  /* 0x000000ffff067224 */ /* 0x000fe200078e001a */
[----:B------:R-:W-:Y:S01]  /*15680*/  ULDC.64 UR6, c[0x0][0x408] ;  /* 0x0001020000067ab9 */ /* 0x000fe20000000a00 */
        /* <DEDUP_REMOVED lines=26> */
.L_x_3165:
[----:B------:R-:W5:Y:S01]  /*15830*/  LDL R0, [R1+0x4c] ;  /* 0x00004c0001007983 */ /* 0x000f620000100800 */
[----:B------:R-:W-:Y:S01]  /*15840*/  BSSY B1, `(.L_x_2896) ;  /* 0x0000036000017945 */ /* 0x000fe20003800000 */
[----:B------:R-:W-:Y:S02]  /*15850*/  CS2R R4, SRZ ;  /* 0x0000000000047805 */ /* 0x000fe4000001ff00 */
[----:B------:R-:W-:Y:S02]  /*15860*/  CS2R R6, SRZ ;  /* 0x0000000000067805 */ /* 0x000fe4000001ff00 */
[----:B------:R-:W-:Y:S02]  /*15870*/  CS2R R12, SRZ ;  /* 0x00000000000c7805 */ /* 0x000fe4000001ff00 */
[----:B0-----:R-:W-:Y:S02]  /*15880*/  CS2R R14, SRZ ;  /* 0x00000000000e7805 */ /* 0x001fe4000001ff00 */
[----:B------:R-:W-:-:S02]  /*15890*/  CS2R R24, SRZ ;  /* 0x0000000000187805 */ /* 0x000fc4000001ff00 */
[----:B------:R-:W-:Y:S02]  /*158a0*/  CS2R R26, SRZ ;  /* 0x00000000001a7805 */ /* 0x000fe4000001ff00 */
[----:B------:R-:W-:Y:S02]  /*158b0*/  CS2R R28, SRZ ;  /* 0x00000000001c7805 */ /* 0x000fe4000001ff00 */
[----:B------:R-:W-:Y:S02]  /*158c0*/  CS2R R30, SRZ ;  /* 0x00000000001e7805 */ /* 0x000fe4000001ff00 */
[----:B------:R-:W-:Y:S02]  /*158d0*/  CS2R R32, SRZ ;  /* 0x0000000000207805 */ /* 0x000fe4000001ff00 */
[----:B------:R-:W-:Y:S01]  /*158e0*/  CS2R R34, SRZ ;  /* 0x0000000000227805 */ /* 0x000fe2000001ff00 */
[----:B-----5:R-:W-:Y:S01]  /*158f0*/  IMAD R49, R0, R9, RZ ;  /* 0x0000000900317224 */ /* 0x020fe200078e02ff */
[----:B------:R-:W-:-:S04]  /*15900*/  CS2R R8, SRZ ;  /* 0x0000000000087805 */ /* 0x000fc8000001ff00 */
[----:B------:R-:W-:Y:S02]  /*15910*/  ISETP.GE.AND P0, PT, R10, R49, PT ;  /* 0x000000310a00720c */ /* 0x000fe40003f06270 */
[----:B------:R-:W-:-:S11]  /*15920*/  CS2R R10, SRZ ;  /* 0x00000000000a7805 */ /* 0x000fd6000001ff00 */
[----:B------:R-:W-:Y:S05]  /*15930*/  @P0 BRA `(.L_x_2897) ;  /* 0x0000000000980947 */ /* 0x000fea0003800000 */
        /* <DEDUP_REMOVED lines=11> */
[----:B---3--:R-:W-:-:S04]  /*159f0*/  @!P2 IADD3 R40, P3, R16, R37, RZ ;  /* 0x000000251028a210 */ /* 0x008fc80007f7e0ff */
[----:B------:R-:W-:Y:S01]  /*15a00*/  @!P0 IMAD.SHL.U32 R38, R229, 0x10, RZ ;  /* 0x00000010e5268824 */ /* 0x000fe200078e00ff */
[----:B------:R-:W-:Y:S02]  /*15a10*/  @!P1 SHF.R.S32.HI R0, RZ, 0x1f, R20 ;  /* 0x0000001fff009819 */ /* 0x000fe40000011414 */
[C---:B------:R-:W-:Y:S01]  /*15a20*/  @!P1 IADD3 R42, P5, R20.reuse, R37, RZ ;  /* 0x00000025142a9210 */ /* 0x040fe20007fbe0ff */
[C---:B--2---:R-:W-:Y:S01]  /*15a30*/  @!P2 IMAD.X R41, R3.reuse, 0x1, R17, P3 ;  /* 0x000000010329a824 */ /* 0x044fe200018e0611 */
[----:B------:R-:W-:Y:S02]  /*15a40*/  @!P1 IADD3 R20, P4, R20, R47, RZ ;  /* 0x0000002f14149210 */ /* 0x000fe40007f9e0ff */
[C---:B------:R-:W-:Y:S01]  /*15a50*/  @!P0 IADD3 R36, P3, R38.reuse, R37, RZ ;  /* 0x0000002526248210 */ /* 0x040fe20007f7e0ff */
[----:B------:R-:W-:Y:S01]  /*15a60*/  @!P1 IMAD.X R43, R3, 0x1, R0, P5 ;  /* 0x00000001032b9824 */ /* 0x000fe200028e0600 */
[----:B------:R-:W-:Y:S01]  /*15a70*/  @!P0 SHF.R.S32.HI R8, RZ, 0x1f, R38 ;  /* 0x0000001fff088819 */ /* 0x000fe20000011426 */
[----:B----4-:R-:W-:Y:S01]  /*15a80*/  @!P1 IMAD.X R21, R45, 0x1, R0, P4 ;  /* 0x000000012d159824 */ /* 0x010fe200020e0600 */
[----:B------:R-:W-:-:S02]  /*15a90*/  @!P0 IADD3 R38, P5, R38, R47, RZ ;  /* 0x0000002f26268210 */ /* 0x000fc40007fbe0ff */
[----:B------:R-:W-:Y:S02]  /*15aa0*/  CS2R R10, SRZ ;  /* 0x00000000000a7805 */ /* 0x000fe4000001ff00 */
[----:B------:R-:W-:Y:S01]  /*15ab0*/  @!P2 IADD3 R46, P4, R16, R47, RZ ;  /* 0x0000002f102ea210 */ /* 0x000fe20007f9e0ff */
[--C-:B------:R-:W-:Y:S01]  /*15ac0*/  @!P0 IMAD.X R37, R3, 0x1, R8.reuse, P3 ;  /* 0x0000000103258824 */ /* 0x100fe200018e0608 */
[----:B------:R-:W-:Y:S01]  /*15ad0*/  CS2R R32, SRZ ;  /* 0x0000000000207805 */ /* 0x000fe2000001ff00 */
[----:B------:R-:W-:Y:S01]  /*15ae0*/  @!P0 IMAD.X R39, R45, 0x1, R8, P5 ;  /* 0x000000012d278824 */ /* 0x000fe200028e0608 */
[----:B------:R-:W-:Y:S02]  /*15af0*/  CS2R R8, SRZ ;  /* 0x0000000000087805 */ /* 0x000fe4000001ff00 */
[----:B------:R-:W-:Y:S02]  /*15b00*/  CS2R R34, SRZ ;  /* 0x0000000000227805 */ /* 0x000fe4000001ff00 */
[----:B------:R-:W-:-:S02]  /*15b10*/  CS2R R12, SRZ ;  /* 0x00000000000c7805 */ /* 0x000fc4000001ff00 */
        /* <DEDUP_REMOVED lines=8> */
.L_x_2897:
[----:B------:R-:W-:Y:S05]  /*15ba0*/  BSYNC B1 ;  /* 0x0000000000017941 */ /* 0x000fea0003800000 */
.L_x_2896:
[----:B------:R-:W3:Y:S01]  /*15bb0*/  LDL R0, [R1+0x48] ;  /* 0x0000480001007983 */ /* 0x000ee20000100800 */
[----:B------:R-:W-:Y:S01]  /*15bc0*/  ULEA.HI UR4, UR37, UR37, URZ, 0x1 ;  /* 0x0000002525047291 */ /* 0x000fe2000f8f083f */
[----:B------:R-:W-:Y:S01]  /*15bd0*/  BSSY B1, `(.L_x_2898) ;  /* 0x000000e000017945 */ /* 0x000fe20003800000 */
[----:B0-----:R-:W0:Y:S02]  /*15be0*/  S2R R20, SR_TID.X ;  /* 0x0000000000147919 */ /* 0x001e240000002100 */
[----:B------:R-:W-:-:S04]  /*15bf0*/  ULOP3.LUT UR4, UR4, 0xfffffffe, URZ, 0xc0, !UPT ;  /* 0xfffffffe04047892 */ /* 0x000fc8000f8ec03f */
[----:B------:R-:W-:-:S06]  /*15c00*/  UIADD3 UR4, UR37, -UR4, URZ ;  /* 0x8000000425047290 */ /* 0x000fcc000fffe03f */
[----:B--2---:R-:W-:-:S04]  /*15c10*/  MOV R3, UR4 ;  /* 0x0000000400037c02 */ /* 0x004fc80008000f00 */
[----:B------:R-:W-:-:S04]  /*15c20*/  SHF.L.U32 R3, R3, 0x1f, RZ ;  /* 0x0000001f03037819 */ /* 0x000fc800000006ff */
[----:B------:R-:W1:Y:S01]  /*15c30*/  SYNCS.PHASECHK.TRANS64.TRYWAIT P0, [R18+URZ+0x33400], R3 ;  /* 0x03340003120075a7 */ /* 0x000e62000800017f */
[C---:B0-----:R-:W-:Y:S02]  /*15c40*/  VIADD R21, R20.reuse, 0xffffff80 ;  /* 0xffffff8014157836 */ /* 0x041fe40000000000 */
[----:B------:R-:W-:-:S05]  /*15c50*/  VIADD R20, R20, 0xffffff80 ;  /* 0xffffff8014147836 */ /* 0x000fca0000000000 */
[----:B------:R-:W-:-:S04]  /*15c60*/  LEA.HI R20, R20, R21, RZ, 0x1 ;  /* 0x0000001514147211 */ /* 0x000fc800078f08ff */
[----:B------:R-:W-:Y:S02]  /*15c70*/  SHF.R.S32.HI R20, RZ, 0x1, R20 ;  /* 0x00000001ff147819 */ /* 0x000fe40000011414 */
[----:B---3--:R-:W-:-:S04]  /*15c80*/  VIADDMNMX R0, R49, -R0, 0x80, PT ;  /* 0x0000008031007446 */ /* 0x008fc80003800900 */
[----:B------:R-:W-:Y:S01]  /*15c90*/  ISETP.GE.AND P1, PT, R20, R0, PT ;  /* 0x000000001400720c */ /* 0x000fe20003f26270 */
[----:B-1----:R-:W-:-:S12]  /*15ca0*/  @!P0 BRA `(.L_x_2899) ;  /* 0x000001e800c88947 */ /* 0x002fd80003800000 */
.L_x_3166:
[----:B------:R-:W-:Y:S05]  /*15cb0*/  BSYNC B1 ;  /* 0x0000000000017941 */ /* 0x000fea0003800000 */
.L_x_2898:
        /* <DEDUP_REMOVED lines=10> */
[----:B------:R-:W2:Y:S01]  /*15d60*/  LDL R70, [R1+0x13c] ;  /* 0x00013c0001467983 */ /* 0x000ea20000100800 */
[----:B------:R-:W-:Y:S02]  /*15d70*/  LEA.HI R0, R48, R48, RZ, 0x1 ;  /* 0x0000003030007211 */ /* 0x000fe400078f08ff */
[----:B-----5:R-:W-:Y:S02]  /*15d80*/  LOP3.LUT R20, R24, 0xff, RZ, 0xc0, !PT ;  /* 0x000000ff18147812 */ /* 0x020fe400078ec0ff */
[----:B------:R-:W-:Y:S02]  /*15d90*/  LOP3.LUT R21, R0, 0xfffffffe, RZ, 0xc0, !PT ;  /* 0xfffffffe00157812 */ /* 0x000fe400078ec0ff */
[----:B------:R-:W-:Y:S02]  /*15da0*/  SHF.R.U32.HI R0, RZ, 0x8, R24 ;  /* 0x00000008ff007819 */ /* 0x000fe40000011618 */
[----:B------:R-:W-:Y:S01]  /*15db0*/  SHF.R.U32.HI R37, RZ, 0x8, R25 ;  /* 0x00000008ff257819 */ /* 0x000fe20000011619 */
[----:B------:R-:W-:Y:S01]  /*15dc0*/  IMAD.IADD R48, R48, 0x1, -R21 ;  /* 0x0000000130307824 */ /* 0x000fe200078e0a15 */
[----:B------:R-:W-:-:S02]  /*15dd0*/  LOP3.LUT R21, R0, 0xff, RZ, 0xc0, !PT ;  /* 0x000000ff00157812 */ /* 0x000fc400078ec0ff */
[----:B------:R-:W-:Y:S02]  /*15de0*/  SHF.R.U32.HI R39, RZ, 0x8, R26 ;  /* 0x00000008ff277819 */ /* 0x000fe4000001161a */
[----:B------:R-:W-:Y:S02]  /*15df0*/  LEA.HI R0, R3, R48, RZ, 0x1c ;  /* 0x0000003003007211 */ /* 0x000fe400078fe0ff */
[----:B----4-:R-:W-:Y:S02]  /*15e00*/  PRMT R45, R21, 0x7604, R20 ;  /* 0x00007604152d7816 */ /* 0x010fe40000000014 */
        /* <DEDUP_REMOVED lines=17> */
[----:B------:R-:W-:Y:S02]  /*15f20*/  LOP3.LUT R36, R27, 0xff, RZ, 0xc0, !PT ;  /* 0x000000ff1b247812 */ /* 0x000fe400078ec0ff */
[----:B------:R-:W-:Y:S01]  /*15f30*/  LOP3.LUT R38, R4, 0xff, RZ, 0xc0, !PT ;  /* 0x000000ff04267812 */ /* 0x000fe200078ec0ff */
[----:B------:R-:W0:Y:S01]  /*15f40*/  LDS.128 R40, [R0+0x1e200] ;  /* 0x01e2000000287984 */ /* 0x000e220000000c00 */
[----:B------:R-:W-:-:S02]  /*15f50*/  LOP3.LUT R37, R37, 0xff, RZ, 0xc0, !PT ;  /* 0x000000ff25257812 */ /* 0x000fc400078ec0ff */
[----:B------:R-:W-:Y:S02]  /*15f60*/  LOP3.LUT R39, R39, 0xff, RZ, 0xc0, !PT ;  /* 0x000000ff27277812 */ /* 0x000fe400078ec0ff */
[----:B------:R-:W-:Y:S02]  /*15f70*/  PRMT R46, R37, 0x7604, R36 ;  /* 0x00007604252e7816 */ /* 0x000fe40000000024 */
[----:B------:R-:W-:Y:S02]  /*15f80*/  PRMT R53, R39, 0x7604, R38 ;  /* 0x0000760427357816 */ /* 0x000fe40000000026 */
[----:B------:R-:W-:Y:S02]  /*15f90*/  SHF.R.U32.HI R48, RZ, 0x8, R5 ;  /* 0x00000008ff307819 */ /* 0x000fe40000011605 */
[----:B------:R-:W-:Y:S02]  /*15fa0*/  SHF.R.U32.HI R52, RZ, 0x8, R7 ;  /* 0x00000008ff347819 */ /* 0x000fe40000011607 */
[----:B------:R-:W-:-:S02]  /*15fb0*/  LOP3.LUT R47, R5, 0xff, RZ, 0xc0, !PT ;  /* 0x000000ff052f7812 */ /* 0x000fc400078ec0ff */
[----:B------:R-:W-:Y:S02]  /*15fc0*/  LOP3.LUT R48, R48, 0xff, RZ, 0xc0, !PT ;  /* 0x000000ff30307812 */ /* 0x000fe400078ec0ff */
[----:B------:R-:W-:Y:S02]  /*15fd0*/  SHF.R.U32.HI R50, RZ, 0x8, R6 ;  /* 0x00000008ff327819 */ /* 0x000fe40000011606 */
[----:B------:R-:W-:Y:S02]  /*15fe0*/  LOP3.LUT R51, R7, 0xff, RZ, 0xc0, !PT ;  /* 0x000000ff07337812 */ /* 0x000fe400078ec0ff */
[----:B------:R-:W-:Y:S02]  /*15ff0*/  LOP3.LUT R52, R52, 0xff, RZ, 0xc0, !PT ;  /* 0x000000ff34347812 */ /* 0x000fe400078ec0ff */
[----:B------:R-:W-:Y:S02]  /*16000*/  PRMT R48, R48, 0x7604, R47 ;  /* 0x0000760430307816 */ /* 0x000fe4000000002f */
[----:B------:R-:W-:-:S02]  /*16010*/  LOP3.LUT R21, R6, 0xff, RZ, 0xc0, !PT ;  /* 0x000000ff06157812 */ /* 0x000fc400078ec0ff */
[----:B------:R-:W-:Y:S02]  /*16020*/  LOP3.LUT R50, R50, 0xff, RZ, 0xc0, !PT ;  /* 0x000000ff32327812 */ /* 0x000fe400078ec0ff */
[----:B------:R-:W-:Y:S02]  /*16030*/  SHF.R.U32.HI R47, RZ, 0x10, R25 ;  /* 0x00000010ff2f7819 */ /* 0x000fe40000011619 */
[----:B------:R-:W-:Y:S02]  /*16040*/  SHF.R.U32.HI R55, RZ, 0x10, R5 ;  /* 0x00000010ff377819 */ /* 0x000fe40000011605 */
[----:B------:R-:W-:Y:S02]  /*16050*/  PRMT R52, R52, 0x7604, R51 ;  /* 0x0000760434347816 */ /* 0x000fe40000000033 */
[----:B------:R-:W-:Y:S02]  /*16060*/  SHF.R.U32.HI R51, RZ, 0x10, R27 ;  /* 0x00000010ff337819 */ /* 0x000fe4000001161b */
[----:B------:R-:W-:Y:S01]  /*16070*/  PRMT R57, R50, 0x7604, R21 ;  /* 0x0000760432397816 */ /* 0x000fe20000000015 */
[----:B------:R-:W-:Y:S01]  /*16080*/  IMAD.U32 R21, R47, 0x10000, RZ ;  /* 0x000100002f157824 */ /* 0x000fe200078e00ff */
[----:B------:R-:W-:Y:S01]  /*16090*/  SHF.L.U32 R55, R55, 0x10, RZ ;  /* 0x0000001037377819 */ /* 0x000fe200000006ff */
[----:B------:R-:W-:Y:S01]  /*160a0*/  IMAD.U32 R51, R51, 0x10000, RZ ;  /* 0x0001000033337824 */ /* 0x000fe200078e00ff */
[----:B------:R-:W-:-:S02]  /*160b0*/  LOP3.LUT R49, R49, 0xff0000, R26, 0xf8, !PT ;  /* 0x00ff000031317812 */ /* 0x000fc400078ef81a */
[----:B------:R-:W-:Y:S02]  /*160c0*/  LOP3.LUT R55, R48, 0xff0000, R55, 0xf8, !PT ;  /* 0x00ff000030377812 */ /* 0x000fe400078ef837 */
[----:B------:R-:W-:Y:S02]  /*160d0*/  LOP3.LUT R47, R20, 0xff0000, R21, 0xf8, !PT ;  /* 0x00ff0000142f7812 */ /* 0x000fe400078ef815 */
[----:B------:R-:W-:Y:S02]  /*160e0*/  LOP3.LUT R51, R46, 0xff0000, R51, 0xf8, !PT ;  /* 0x00ff00002e337812 */ /* 0x000fe400078ef833 */
[----:B------:R-:W-:Y:S02]  /*160f0*/  LOP3.LUT R54, R55, 0xff000000, R5, 0xf8, !PT ;  /* 0xff00000037367812 */ /* 0x000fe400078ef805 */
[----:B------:R-:W-:Y:S02]  /*16100*/  LOP3.LUT R47, R47, 0xff000000, R25, 0xf8, !PT ;  /* 0xff0000002f2f7812 */ /* 0x000fe400078ef819 */
[----:B------:R-:W-:-:S02]  /*16110*/  SHF.R.U32.HI R59, RZ, 0x10, R7 ;  /* 0x00000010ff3b7819 */ /* 0x000fc40000011607 */
[----:B------:R-:W-:Y:S02]  /*16120*/  LOP3.LUT R21, R45, 0xff0000, R24, 0xf8, !PT ;  /* 0x00ff00002d157812 */ /* 0x000fe400078ef818 */
[----:B------:R-:W-:Y:S01]  /*16130*/  LOP3.LUT R45, R53, 0xff0000, R4, 0xf8, !PT ;  /* 0x00ff0000352d7812 */ /* 0x000fe200078ef804 */
[----:B------:R-:W-:Y:S01]  /*16140*/  IMAD.U32 R59, R59, 0x10000, RZ ;  /* 0x000100003b3b7824 */ /* 0x000fe200078e00ff */
[----:B------:R-:W-:Y:S02]  /*16150*/  LOP3.LUT R20, R49, 0xff000000, R26, 0xf8, !PT ;  /* 0xff00000031147812 */ /* 0x000fe400078ef81a */
[----:B------:R-:W-:Y:S02]  /*16160*/  LOP3.LUT R57, R57, 0xff0000, R6, 0xf8, !PT ;  /* 0x00ff000039397812 */ /* 0x000fe400078ef806 */
[----:B------:R-:W-:Y:S02]  /*16170*/  LOP3.LUT R51, R51, 0xff000000, R27, 0xf8, !PT ;  /* 0xff00000033337812 */ /* 0x000fe400078ef81b */
[----:B------:R-:W-:-:S02]  /*16180*/  F2FP.F16.E4M3.UNPACK_B R56, R54 ;  /* 0x00000036ff38723e */ /* 0x000fc400020006ff */
[----:B0-----:R-:W-:Y:S02]  /*16190*/  F2FP.F16.E4M3.UNPACK_B R26, R41 ;  /* 0x00000029ff1a723e */ /* 0x001fe400020006ff */
[----:B------:R-:W-:Y:S02]  /*161a0*/  F2FP.F16.E4M3.UNPACK_B R27, R47 ;  /* 0x0000002fff1b723e */ /* 0x000fe400020006ff */
[----:B------:R-:W-:Y:S02]  /*161b0*/  LOP3.LUT R21, R21, 0xff000000, R24, 0xf8, !PT ;  /* 0xff00000015157812 */ /* 0x000fe400078ef818 */
[----:B------:R-:W-:Y:S02]  /*161c0*/  LOP3.LUT R45, R45, 0xff000000, R4, 0xf8, !PT ;  /* 0xff0000002d2d7812 */ /* 0x000fe400078ef804 */
[----:B------:R-:W-:Y:S01]  /*161d0*/  LOP3.LUT R4, R57, 0xff000000, R6, 0xf8, !PT ;  /* 0xff00000039047812 */ /* 0x000fe200078ef806 */
[----:B------:R-:W-:Y:S01]  /*161e0*/  HADD2.F32 R57, -RZ, R56.H0_H0 ;  /* 0x20000038ff397230 */ /* 0x000fe20000004100 */
[----:B------:R-:W-:Y:S01]  /*161f0*/  LOP3.LUT R59, R52, 0xff0000, R59, 0xf8, !PT ;  /* 0x00ff0000343b7812 */ /* 0x000fe200078ef83b */
[--C-:B------:R-:W-:Y:S01]  /*16200*/  HADD2.F32 R6, -RZ, R26.reuse.H0_H0 ;  /* 0x2000001aff067230 */ /* 0x100fe20000004100 */
[----:B------:R-:W-:Y:S01]  /*16210*/  F2FP.F16.E4M3.UNPACK_B R52, R40.H1 ;  /* 0x00000028ff34723e */ /* 0x000fe200030006ff */
[----:B------:R-:W-:Y:S01]  /*16220*/  HADD2.F32 R26, -RZ, R26.H1_H1 ;  /* 0x3000001aff1a7230 */ /* 0x000fe20000004100 */
[----:B------:R-:W-:-:S02]  /*16230*/  F2FP.F16.E4M3.UNPACK_B R54, R54.H1 ;  /* 0x00000036ff36723e */ /* 0x000fc400030006ff */
[----:B------:R-:W-:Y:S02]  /*16240*/  F2FP.F16.E4M3.UNPACK_B R47, R47.H1 ;  /* 0x0000002fff2f723e */ /* 0x000fe400030006ff */
[-C--:B------:R-:W-:Y:S02]  /*16250*/  F2FP.F16.E4M3.UNPACK_B R49, R43.reuse ;  /* 0x0000002bff31723e */ /* 0x080fe400020006ff */
[----:B------:R-:W-:Y:S01]  /*16260*/  F2FP.F16.E4M3.UNPACK_B R55, R43.H1 ;  /* 0x0000002bff37723e */ /* 0x000fe200030006ff */
[----:B------:R-:W-:Y:S01]  /*16270*/  HADD2.F32 R43, -RZ, R27.H1_H1 ;  /* 0x3000001bff2b7230 */ /* 0x000fe20000004100 */
[----:B------:R-:W-:Y:S02]  /*16280*/  LOP3.LUT R59, R59, 0xff000000, R7, 0xf8, !PT ;  /* 0xff0000003b3b7812 */ /* 0x000fe400078ef807 */
[-C--:B------:R-:W-:Y:S02]  /*16290*/  F2FP.F16.E4M3.UNPACK_B R7, R42.reuse ;  /* 0x0000002aff07723e */ /* 0x080fe400020006ff */
[----:B------:R-:W-:Y:S01]  /*162a0*/  F2FP.F16.E4M3.UNPACK_B R42, R42.H1 ;  /* 0x0000002aff2a723e */ /* 0x000fe200030006ff */
[----:B--2---:R-:W0:Y:S02]  /*162b0*/  LDS.128 R36, [R70+0x1e200] ;  /* 0x01e2000046247984 */ /* 0x004e240000000c00 */
[----:B0-----:R-:W-:-:S02]  /*162c0*/  F2FP.F16.E4M3.UNPACK_B R24, R37 ;  /* 0x00000025ff18723e */ /* 0x001fc400020006ff */
[----:B------:R-:W-:Y:S02]  /*162d0*/  F2FP.F16.E4M3.UNPACK_B R46, R37.H1 ;  /* 0x00000025ff2e723e */ /* 0x000fe400030006ff */
[-C--:B------:R-:W-:Y:S01]  /*162e0*/  F2FP.F16.E4M3.UNPACK_B R37, R36.reuse ;  /* 0x00000024ff25723e */ /* 0x080fe200020006ff */
[--C-:B------:R-:W-:Y:S01]  /*162f0*/  HADD2.F32 R25, -RZ, R24.reuse.H0_H0 ;  /* 0x20000018ff197230 */ /* 0x100fe20000004100 */
[----:B------:R-:W-:Y:S01]  /*16300*/  F2FP.F16.E4M3.UNPACK_B R50, R36.H1 ;  /* 0x00000024ff32723e */ /* 0x000fe200030006ff */
[----:B------:R-:W-:Y:S01]  /*16310*/  HADD2.F32 R36, -RZ, R27.H0_H0 ;  /* 0x2000001bff247230 */ /* 0x000fe20000004100 */
[-C--:B------:R-:W-:Y:S01]  /*16320*/  F2FP.F16.E4M3.UNPACK_B R48, R39.reuse ;  /* 0x00000027ff30723e */ /* 0x080fe200020006ff */
[----:B------:R-:W-:Y:S01]  /*16330*/  HADD2.F32 R24, -RZ, R24.H1_H1 ;  /* 0x30000018ff187230 */ /* 0x000fe20000004100 */
[----:B------:R-:W-:Y:S02]  /*16340*/  F2FP.F16.E4M3.UNPACK_B R53, R39.H1 ;  /* 0x00000027ff35723e */ /* 0x000fe400030006ff */
[----:B------:R-:W-:Y:S01]  /*16350*/  F2FP.F16.E4M3.UNPACK_B R39, R41.H1 ;  /* 0x00000029ff27723e */ /* 0x000fe200030006ff */
[C---:B------:R-:W-:Y:S01]  /*16360*/  FMUL.FTZ R58, R6.reuse, R36 ;  /* 0x00000024063a7220 */ /* 0x040fe20000410000 */
[----:B------:R-:W-:Y:S01]  /*16370*/  F2FP.F16.E4M3.UNPACK_B R41, R40 ;  /* 0x00000028ff29723e */ /* 0x000fe200020006ff */
[-C--:B------:R-:W-:Y:S01]  /*16380*/  FMUL.FTZ R40, R6, R57.reuse ;  /* 0x0000003906287220 */ /* 0x080fe20000410000 */
[-C--:B------:R-:W-:Y:S01]  /*16390*/  F2FP.F16.E4M3.UNPACK_B R5, R38.reuse ;  /* 0x00000026ff05723e */ /* 0x080fe200020006ff */
[----:B------:R-:W-:Y:S01]  /*163a0*/  HADD2.F32 R27, -RZ, R39.H0_H0 ;  /* 0x20000027ff1b7230 */ /* 0x000fe20000004100 */
[----:B------:R-:W-:Y:S01]  /*163b0*/  F2FP.F16.E4M3.UNPACK_B R38, R38.H1 ;  /* 0x00000026ff26723e */ /* 0x000fe200030006ff */
[C---:B------:R-:W-:Y:S01]  /*163c0*/  FFMA.FTZ R6, R25.reuse, R36, -R40 ;  /* 0x0000002419067223 */ /* 0x040fe20000010828 */
[----:B------:R-:W-:Y:S01]  /*163d0*/  FFMA.FTZ R25, R25, R57, R58 ;  /* 0x0000003919197223 */ /* 0x000fe2000001003a */
[----:B------:R-:W-:Y:S01]  /*163e0*/  HADD2.F32 R57, -RZ, R56.H1_H1 ;  /* 0x30000038ff397230 */ /* 0x000fe20000004100 */
[----:B------:R-:W-:Y:S01]  /*163f0*/  F2FP.F16.E4M3.UNPACK_B R58, R59 ;  /* 0x0000003bff3a723e */ /* 0x000fe200020006ff */
[----:B------:R-:W-:-:S02]  /*16400*/  HADD2.F32 R56, -RZ, R54.H0_H0 ;  /* 0x20000036ff387230 */ /* 0x000fc40000004100 */
[----:B------:R-:W-:Y:S02]  /*16410*/  HADD2.F32 R40, -RZ, R47.H0_H0 ;  /* 0x2000002fff287230 */ /* 0x000fe40000004100 */
[C---:B------:R-:W-:Y:S01]  /*16420*/  FMUL.FTZ R61, R26.reuse, R57 ;  /* 0x000000391a3d7220 */ /* 0x040fe20000410000 */
[-C--:B------:R-:W-:Y:S01]  /*16430*/  FMUL.FTZ R26, R26, R43.reuse ;  /* 0x0000002b1a1a7220 */ /* 0x080fe20000410000 */
[C---:B------:R-:W-:Y:S01]  /*16440*/  FMUL.FTZ R63, R27.reuse, R56 ;  /* 0x000000381b3f7220 */ /* 0x040fe20000410000 */
[----:B------:R-:W-:Y:S02]  /*16450*/  HADD2.F32 R36, -RZ, R46.H0_H0 ;  /* 0x2000002eff247230 */ /* 0x000fe40000004100 */
[----:B------:R-:W-:Y:S01]  /*16460*/  FMUL.FTZ R65, R27, R40 ;  /* 0x000000281b417220 */ /* 0x000fe20000410000 */
[C---:B------:R-:W-:Y:S01]  /*16470*/  FFMA.FTZ R27, R24.reuse, R43, -R61 ;  /* 0x0000002b181b7223 */ /* 0x040fe2000001083d */
[----:B------:R-:W-:Y:S01]  /*16480*/  FFMA.FTZ R24, R24, R57, R26 ;  /* 0x0000003918187223 */ /* 0x000fe2000001001a */
[----:B------:R-:W-:Y:S01]  /*16490*/  HADD2.F32 R57, -RZ, R54.H1_H1 ;  /* 0x30000036ff397230 */ /* 0x000fe20000004100 */
[----:B------:R-:W-:Y:S01]  /*164a0*/  F2FP.F16.E4M3.UNPACK_B R54, R51 ;  /* 0x00000033ff36723e */ /* 0x000fe200020006ff */
[----:B------:R-:W-:-:S02]  /*164b0*/  HADD2.F32 R39, -RZ, R39.H1_H1 ;  /* 0x30000027ff277230 */ /* 0x000fc40000004100 */
[C---:B------:R-:W-:Y:S01]  /*164c0*/  FFMA.FTZ R26, R36.reuse, R40, -R63 ;  /* 0x00000028241a7223 */ /* 0x040fe2000001083f */
[----:B------:R-:W-:Y:S02]  /*164d0*/  HADD2.F32 R60, -RZ, R58.H0_H0 ;  /* 0x2000003aff3c7230 */ /* 0x000fe40000004100 */
[----:B------:R-:W-:Y:S01]  /*164e0*/  FFMA.FTZ R36, R36, R56, R65 ;  /* 0x0000003824247223 */ /* 0x000fe20000010041 */
[----:B------:R-:W-:Y:S02]  /*164f0*/  HADD2.F32 R43, -RZ, R49.H0_H0 ;  /* 0x20000031ff2b7230 */ /* 0x000fe40000004100 */
[----:B------:R-:W-:Y:S01]  /*16500*/  FMUL.FTZ R61, R39, R57 ;  /* 0x00000039273d7220 */ /* 0x000fe20000410000 */
[----:B------:R-:W-:Y:S02]  /*16510*/  HADD2.F32 R47, -RZ, R47.H1_H1 ;  /* 0x3000002fff2f7230 */ /* 0x000fe40000004100 */
[----:B------:R-:W-:Y:S02]  /*16520*/  HADD2.F32 R46, -RZ, R46.H1_H1 ;  /* 0x3000002eff2e7230 */ /* 0x000fe40000004100 */
[----:B------:R-:W-:Y:S01]  /*16530*/  FMUL.FTZ R63, R43, R60 ;  /* 0x0000003c2b3f7220 */ /* 0x000fe20000410000 */
[----:B------:R-:W-:-:S02]  /*16540*/  HADD2.F32 R56, -RZ, R54.H0_H0 ;  /* 0x20000036ff387230 */ /* 0x000fc40000004100 */
[-C--:B------:R-:W-:Y:S01]  /*16550*/  FMUL.FTZ R62, R39, R47.reuse ;  /* 0x0000002f273e7220 */ /* 0x080fe20000410000 */
[----:B------:R-:W-:Y:S02]  /*16560*/  HADD2.F32 R40, -RZ, R48.H0_H0 ;  /* 0x20000030ff287230 */ /* 0x000fe40000004100 */
[----:B------:R-:W-:Y:S01]  /*16570*/  FFMA.FTZ R39, R46, R47, -R61 ;  /* 0x0000002f2e277223 */ /* 0x000fe2000001083d */
[----:B------:R-:W-:Y:S01]  /*16580*/  F2FP.F16.E4M3.UNPACK_B R61, R59.H1 ;  /* 0x0000003bff3d723e */ /* 0x000fe200030006ff */
[-C--:B------:R-:W-:Y:S01]  /*16590*/  FMUL.FTZ R65, R43, R56.reuse ;  /* 0x000000382b417220 */ /* 0x080fe20000410000 */
[----:B------:R-:W-:Y:S02]  /*165a0*/  HADD2.F32 R58, -RZ, R58.H1_H1 ;  /* 0x3000003aff3a7230 */ /* 0x000fe40000004100 */
[----:B------:R-:W-:Y:S01]  /*165b0*/  FFMA.FTZ R43, R40, R56, -R63 ;  /* 0x00000038282b7223 */ /* 0x000fe2000001083f */
[----:B------:R-:W-:Y:S01]  /*165c0*/  HADD2.F32 R56, -RZ, R54.H1_H1 ;  /* 0x30000036ff387230 */ /* 0x000fe20000004100 */
[----:B------:R-:W-:Y:S01]  /*165d0*/  F2FP.F16.E4M3.UNPACK_B R54, R51.H1 ;  /* 0x00000033ff36723e */ /* 0x000fe200030006ff */
[----:B------:R-:W-:-:S02]  /*165e0*/  HADD2.F32 R49, -RZ, R49.H1_H1 ;  /* 0x30000031ff317230 */ /* 0x000fc40000004100 */
[----:B------:R-:W-:Y:S01]  /*165f0*/  FFMA.FTZ R47, R46, R57, R62 ;  /* 0x000000392e2f7223 */ /* 0x000fe2000001003e */
[----:B------:R-:W-:Y:S02]  /*16600*/  HADD2.F32 R59, -RZ, R61.H0_H0 ;  /* 0x2000003dff3b7230 */ /* 0x000fe40000004100 */
[----:B------:R-:W-:Y:S01]  /*16610*/  FFMA.FTZ R40, R40, R60, R65 ;  /* 0x0000003c28287223 */ /* 0x000fe20000010041 */
[----:B------:R-:W-:Y:S02]  /*16620*/  HADD2.F32 R46, -RZ, R55.H0_H0 ;  /* 0x20000037ff2e7230 */ /* 0x000fe40000004100 */
[C---:B------:R-:W-:Y:S01]  /*16630*/  FMUL.FTZ R63, R49.reuse, R58 ;  /* 0x0000003a313f7220 */ /* 0x040fe20000410000 */
[----:B------:R-:W-:Y:S02]  /*16640*/  HADD2.F32 R57, -RZ, R54.H0_H0 ;  /* 0x20000036ff397230 */ /* 0x000fe40000004100 */
[----:B------:R-:W-:Y:S01]  /*16650*/  FMUL.FTZ R49, R49, R56 ;  /* 0x0000003831317220 */ /* 0x000fe20000410000 */
[----:B------:R-:W-:-:S02]  /*16660*/  HADD2.F32 R48, -RZ, R48.H1_H1 ;  /* 0x30000030ff307230 */ /* 0x000fc40000004100 */
[C---:B------:R-:W-:Y:S01]  /*16670*/  FMUL.FTZ R60, R46.reuse, R59 ;  /* 0x0000003b2e3c7220 */ /* 0x040fe20000410000 */
[----:B------:R-:W-:Y:S02]  /*16680*/  HADD2.F32 R51, -RZ, R53.H0_H0 ;  /* 0x20000035ff337230 */ /* 0x000fe40000004100 */
[-C--:B------:R-:W-:Y:S01]  /*16690*/  FMUL.FTZ R62, R46, R57.reuse ;  /* 0x000000392e3e7220 */ /* 0x080fe20000410000 */
[----:B------:R-:W-:Y:S02]  /*166a0*/  HADD2.F32 R61, -RZ, R61.H1_H1 ;  /* 0x3000003dff3d7230 */ /* 0x000fe40000004100 */
[C---:B------:R-:W-:Y:S01]  /*166b0*/  FFMA.FTZ R46, R48.reuse, R56, -R63 ;  /* 0x00000038302e7223 */ /* 0x040fe2000001083f */
[----:B------:R-:W-:Y:S01]  /*166c0*/  FFMA.FTZ R49, R48, R58, R49 ;  /* 0x0000003a30317223 */ /* 0x000fe20000010031 */
[C---:B------:R-:W-:Y:S01]  /*166d0*/  FFMA.FTZ R48, R51.reuse, R57, -R60 ;  /* 0x0000003933307223 */ /* 0x040fe2000001083c */
        /* <DEDUP_REMOVED lines=10> */
[----:B------:R-:W-:Y:S02]  /*16780*/  HADD2.F32 R58, -RZ, R57.H0_H0 ;  /* 0x20000039ff3a7230 */ /* 0x000fe40000004100 */
[----:B------:R-:W-:Y:S01]  /*16790*/  FMUL.FTZ R64, R56, R59 ;  /* 0x0000003b38407220 */ /* 0x000fe20000410000 */
[----:B------:R-:W-:Y:S02]  /*167a0*/  HADD2.F32 R54, -RZ, R53.H1_H1 ;  /* 0x30000035ff367230 */ /* 0x000fe40000004100 */
[----:B------:R-:W-:Y:S01]  /*167b0*/  FMUL.FTZ R56, R55, R62 ;  /* 0x0000003e37387220 */ /* 0x000fe20000410000 */
[----:B------:R-:W-:-:S02]  /*167c0*/  HADD2.F32 R53, -RZ, R50.H0_H0 ;  /* 0x20000032ff357230 */ /* 0x000fc40000004100 */
[----:B------:R-:W-:Y:S01]  /*167d0*/  FMUL.FTZ R55, R55, R58 ;  /* 0x0000003a37377220 */ /* 0x000fe20000410000 */
[----:B------:R-:W-:Y:S02]  /*167e0*/  HADD2.F32 R52, -RZ, R52.H1_H1 ;  /* 0x30000034ff347230 */ /* 0x000fe40000004100 */
[C---:B------:R-:W-:Y:S01]  /*167f0*/  FFMA.FTZ R63, R54.reuse, R59, -R63 ;  /* 0x0000003b363f7223 */ /* 0x040fe2000001083f */
[----:B------:R-:W-:Y:S02]  /*16800*/  HADD2.F32 R57, -RZ, R57.H1_H1 ;  /* 0x30000039ff397230 */ /* 0x000fe40000004100 */
[C---:B------:R-:W-:Y:S01]  /*16810*/  FFMA.FTZ R62, R53.reuse, R62, R55 ;  /* 0x0000003e353e7223 */ /* 0x040fe20000010037 */
[----:B------:R-:W-:Y:S02]  /*16820*/  HADD2.F32 R55, -RZ, R60.H1_H1 ;  /* 0x3000003cff377230 */ /* 0x000fe40000004100 */
[----:B------:R-:W-:Y:S01]  /*16830*/  FFMA.FTZ R66, R54, R61, R64 ;  /* 0x0000003d36427223 */ /* 0x000fe20000010040 */
[----:B------:R-:W-:Y:S01]  /*16840*/  FFMA.FTZ R59, R53, R58, -R56 ;  /* 0x0000003a353b7223 */ /* 0x000fe20000010838 */
        /* <DEDUP_REMOVED lines=39> */
[-C--:B------:R-:W-:Y:S01]  /*16ac0*/  FMUL.FTZ R42, R42, R37.reuse ;  /* 0x000000252a2a7220 */ /* 0x080fe20000410000 */
[----:B------:R-:W-:Y:S01]  /*16ad0*/  F2FP.SATFINITE.E4M3.F32.PACK_AB_MERGE_C R57, R57, R62, RZ ;  /* 0x0000003e3939723e */ /* 0x000fe200048070ff */
[C---:B------:R-:W-:Y:S01]  /*16ae0*/  FFMA.FTZ R54, R21.reuse, R50, -R54 ;  /* 0x0000003215367223 */ /* 0x040fe20000010836 */
[----:B------:R-:W-:Y:S01]  /*16af0*/  FFMA.FTZ R60, R21, R52, R60 ;  /* 0x00000034153c7223 */ /* 0x000fe2000001003c */
[C---:B------:R-:W-:Y:S01]  /*16b00*/  FFMA.FTZ R61, R38.reuse, R37, -R41 ;  /* 0x00000025263d7223 */ /* 0x040fe20000010829 */
[----:B------:R-:W-:Y:S01]  /*16b10*/  FFMA.FTZ R45, R38, R45, R42 ;  /* 0x0000002d262d7223 */ /* 0x000fe2000001002a */
[--C-:B------:R-:W-:Y:S01]  /*16b20*/  HADD2.F32 R21, -RZ, R20.reuse.H0_H0 ;  /* 0x20000014ff157230 */ /* 0x100fe20000004100 */
[----:B------:R-:W-:Y:S01]  /*16b30*/  F2FP.SATFINITE.E4M3.F32.PACK_AB_MERGE_C R24, R55, R58, R57 ;  /* 0x0000003a3718723e */ /* 0x000fe20004807039 */
[----:B------:R-:W-:Y:S01]  /*16b40*/  HADD2.F32 R38, -RZ, R20.H1_H1 ;  /* 0x30000014ff267230 */ /* 0x000fe20000004100 */
[----:B------:R-:W-:Y:S01]  /*16b50*/  F2FP.SATFINITE.E4M3.F32.PACK_AB_MERGE_C R54, R61, R54, RZ ;  /* 0x000000363d36723e */ /* 0x000fe200048070ff */
[----:B------:R-:W-:-:S02]  /*16b60*/  HADD2.F32 R20, -RZ, R7.H0_H0 ;  /* 0x20000007ff147230 */ /* 0x000fc40000004100 */
[--C-:B------:R-:W-:Y:S02]  /*16b70*/  HADD2.F32 R37, -RZ, R4.reuse.H0_H0 ;  /* 0x20000004ff257230 */ /* 0x100fe40000004100 */
[----:B------:R-:W-:Y:S02]  /*16b80*/  HADD2.F32 R42, -RZ, R4.H1_H1 ;  /* 0x30000004ff2a7230 */ /* 0x000fe40000004100 */
[----:B------:R-:W-:Y:S02]  /*16b90*/  HADD2.F32 R7, -RZ, R7.H1_H1 ;  /* 0x30000007ff077230 */ /* 0x000fe40000004100 */
[C---:B------:R-:W-:Y:S01]  /*16ba0*/  FMUL.FTZ R41, R20.reuse, R37 ;  /* 0x0000002514297220 */ /* 0x040fe20000410000 */
[--C-:B------:R-:W-:Y:S02]  /*16bb0*/  HADD2.F32 R4, -RZ, R5.reuse.H0_H0 ;  /* 0x20000005ff047230 */ /* 0x100fe40000004100 */
[----:B------:R-:W-:Y:S01]  /*16bc0*/  FMUL.FTZ R20, R20, R21 ;  /* 0x0000001514147220 */ /* 0x000fe20000410000 */
[----:B------:R-:W-:-:S02]  /*16bd0*/  HADD2.F32 R5, -RZ, R5.H1_H1 ;  /* 0x30000005ff057230 */ /* 0x000fc40000004100 */
[C---:B------:R-:W-:Y:S01]  /*16be0*/  FMUL.FTZ R50, R7.reuse, R42 ;  /* 0x0000002a07327220 */ /* 0x040fe20000410000 */
[-C--:B------:R-:W-:Y:S01]  /*16bf0*/  FMUL.FTZ R7, R7, R38.reuse ;  /* 0x0000002607077220 */ /* 0x080fe20000410000 */
[C---:B------:R-:W-:Y:S01]  /*16c00*/  FFMA.FTZ R41, R4.reuse, R21, -R41 ;  /* 0x0000001504297223 */ /* 0x040fe20000010829 */
[----:B------:R-:W-:Y:S01]  /*16c10*/  FFMA.FTZ R20, R4, R37, R20 ;  /* 0x0000002504147223 */ /* 0x000fe20000010014 */
[C---:B------:R-:W-:Y:S01]  /*16c20*/  FFMA.FTZ R50, R5.reuse, R38, -R50 ;  /* 0x0000002605327223 */ /* 0x040fe20000010832 */
[----:B------:R-:W-:Y:S01]  /*16c30*/  FFMA.FTZ R21, R5, R42, R7 ;  /* 0x0000002a05157223 */ /* 0x000fe20000010007 */
[----:B------:R-:W-:Y:S02]  /*16c40*/  F2FP.SATFINITE.E4M3.F32.PACK_AB_MERGE_C R5, R39, R26, RZ ;  /* 0x0000001a2705723e */ /* 0x000fe400048070ff */
[----:B------:R-:W-:Y:S02]  /*16c50*/  F2FP.SATFINITE.E4M3.F32.PACK_AB_MERGE_C R7, R63, R48, RZ ;  /* 0x000000303f07723e */ /* 0x000fe400048070ff */
[----:B------:R-:W-:-:S02]  /*16c60*/  F2FP.SATFINITE.E4M3.F32.PACK_AB_MERGE_C R4, R64, R59, RZ ;  /* 0x0000003b4004723e */ /* 0x000fc400048070ff */
[----:B------:R-:W-:Y:S02]  /*16c70*/  F2FP.SATFINITE.E4M3.F32.PACK_AB_MERGE_C R26, R45, R60, RZ ;  /* 0x0000003c2d1a723e */ /* 0x000fe400048070ff */
[----:B------:R-:W-:Y:S02]  /*16c80*/  F2FP.SATFINITE.E4M3.F32.PACK_AB_MERGE_C R5, R27, R6, R5 ;  /* 0x000000061b05723e */ /* 0x000fe40004807005 */
[----:B------:R-:W-:Y:S02]  /*16c90*/  F2FP.SATFINITE.E4M3.F32.PACK_AB_MERGE_C R7, R46, R43, R7 ;  /* 0x0000002b2e07723e */ /* 0x000fe40004807007 */
[----:B------:R-:W-:Y:S02]  /*16ca0*/  F2FP.SATFINITE.E4M3.F32.PACK_AB_MERGE_C R4, R53, R56, R4 ;  /* 0x000000383504723e */ /* 0x000fe40004807004 */
[----:B------:R-:W-:Y:S02]  /*16cb0*/  F2FP.SATFINITE.E4M3.F32.PACK_AB_MERGE_C R6, R50, R41, R54 ;  /* 0x000000293206723e */ /* 0x000fe40004807036 */
[----:B------:R-:W-:-:S02]  /*16cc0*/  F2FP.SATFINITE.E4M3.F32.PACK_AB_MERGE_C R27, R49, R40, R51 ;  /* 0x00000028311b723e */ /* 0x000fc40004807033 */
[----:B------:R-:W-:Y:S01]  /*16cd0*/  F2FP.SATFINITE.E4M3.F32.PACK_AB_MERGE_C R26, R21, R20, R26 ;  /* 0x00000014151a723e */ /* 0x000fe2000480701a */
[----:B------:R0:W-:Y:S04]  /*16ce0*/  STS.128 [R70+0x1e200], R4 ;  /* 0x01e2000446007388 */ /* 0x0001e80000000c00 */
[----:B------:R0:W-:Y:S02]  /*16cf0*/  STS.128 [R0+0x1e200], R24 ;  /* 0x01e2001800007388 */ /* 0x0001e40000000c00 */
.L_x_2901:
[----:B------:R-:W-:Y:S05]  /*16d00*/  BSYNC B1 ;  /* 0x0000000000017941 */ /* 0x000fea0003800000 */
.L_x_2900:
[----:B------:R-:W-:Y:S04]  /*16d10*/  BSSY B1, `(.L_x_2902) ;  /* 0x0000101000017945 */ /* 0x000fe80003800000 */
[----:B------:R-:W-:Y:S05]  /*16d20*/  @P1 BRA `(.L_x_2903) ;  /* 0x0000000c00fc1947 */ /* 0x000fea0003800000 */
[----:B------:R-:W2:Y:S01]  /*16d30*/  LDL R61, [R1+0x138] ;  /* 0x00013800013d7983 */ /* 0x000ea20000100800 */
[----:B0----5:R-:W-:Y:S02]  /*16d40*/  SHF.R.U32.HI R0, RZ, 0x8, R28 ;  /* 0x00000008ff007819 */ /* 0x021fe4000001161c */
[----:B------:R-:W-:Y:S02]  /*16d50*/  LOP3.LUT R5, R28, 0xff, RZ, 0xc0, !PT ;  /* 0x000000ff1c057812 */ /* 0x000fe400078ec0ff */
[----:B------:R-:W-:Y:S02]  /*16d60*/  LOP3.LUT R4, R0, 0xff, RZ, 0xc0, !PT ;  /* 0x000000ff00047812 */ /* 0x000fe400078ec0ff */
[----:B------:R-:W-:Y:S02]  /*16d70*/  LEA.HI R0, R3, R228, RZ, 0x1c ;  /* 0x000000e403007211 */ /* 0x000fe400078fe0ff */
[----:B------:R-:W-:Y:S02]  /*16d80*/  PRMT R37, R4, 0x7604, R5 ;  /* 0x0000760404257816 */ /* 0x000fe40000000005 */
[----:B------:R-:W-:-:S02]  /*16d90*/  SHF.R.U32.HI R6, RZ, 0x8, R29 ;  /* 0x00000008ff067819 */ /* 0x000fc4000001161d */
[----:B------:R-:W-:Y:S02]  /*16da0*/  SHF.R.S32.HI R5, RZ, 0x1f, R0 ;  /* 0x0000001fff057819 */ /* 0x000fe40000011400 */
[----:B------:R-:W-:Y:S02]  /*16db0*/  LOP3.LUT R7, R29, 0xff, RZ, 0xc0, !PT ;  /* 0x000000ff1d077812 */ /* 0x000fe400078ec0ff */
[----:B------:R-:W-:Y:S02]  /*16dc0*/  LOP3.LUT R6, R6, 0xff, RZ, 0xc0, !PT ;  /* 0x000000ff06067812 */ /* 0x000fe400078ec0ff */
[----:B------:R-:W-:Y:S01]  /*16dd0*/  LEA.HI R5, R5, R0, RZ, 0x2 ;  /* 0x0000000005057211 */ /* 0x000fe200078f10ff */
[----:B------:R-:W-:Y:S01]  /*16de0*/  IMAD.SHL.U32 R0, R0, 0x10, RZ ;  /* 0x0000001000007824 */ /* 0x000fe200078e00ff */
[----:B------:R-:W-:Y:S02]  /*16df0*/  PRMT R39, R6, 0x7604, R7 ;  /* 0x0000760406277816 */ /* 0x000fe40000000007 */
[----:B------:R-:W-:Y:S01]  /*16e00*/  SHF.R.U32.HI R6, RZ, 0x8, R31 ;  /* 0x00000008ff067819 */ /* 0x000fe2000001161f */
[----:B------:R-:W-:Y:S01]  /*16e10*/  IMAD.SHL.U32 R5, R5, 0x800, RZ ;  /* 0x0000080005057824 */ /* 0x000fe200078e00ff */
[----:B------:R-:W-:-:S02]  /*16e20*/  LOP3.LUT R0, R69, 0x30, R0, 0xf8, !PT ;  /* 0x0000003045007812 */ /* 0x000fc400078ef800 */
[----:B------:R-:W-:Y:S02]  /*16e30*/  LOP3.LUT R21, R31, 0xff, RZ, 0xc0, !PT ;  /* 0x000000ff1f157812 */ /* 0x000fe400078ec0ff */
[----:B------:R-:W-:Y:S02]  /*16e40*/  LOP3.LUT R6, R6, 0xff, RZ, 0xc0, !PT ;  /* 0x000000ff06067812 */ /* 0x000fe400078ec0ff */
[----:B------:R-:W-:Y:S02]  /*16e50*/  SHF.R.U32.HI R20, RZ, 0x8, R8 ;  /* 0x00000008ff147819 */ /* 0x000fe40000011608 */
[----:B------:R-:W-:Y:S02]  /*16e60*/  LOP3.LUT R0, R0, R68, RZ, 0x3c, !PT ;  /* 0x0000004400007212 */ /* 0x000fe400078e3cff */
[----:B------:R-:W-:Y:S02]  /*16e70*/  LOP3.LUT R5, R5, 0xffffe000, RZ, 0xc0, !PT ;  /* 0xffffe00005057812 */ /* 0x000fe400078ec0ff */
[----:B------:R-:W-:-:S02]  /*16e80*/  PRMT R43, R6, 0x7604, R21 ;  /* 0x00007604062b7816 */ /* 0x000fc40000000015 */
[----:B------:R-:W-:Y:S02]  /*16e90*/  LOP3.LUT R25, R8, 0xff, RZ, 0xc0, !PT ;  /* 0x000000ff08197812 */ /* 0x000fe400078ec0ff */
[----:B------:R-:W-:Y:S02]  /*16ea0*/  LOP3.LUT R20, R20, 0xff, RZ, 0xc0, !PT ;  /* 0x000000ff14147812 */ /* 0x000fe400078ec0ff */
[----:B------:R-:W-:Y:S02]  /*16eb0*/  IADD3 R21, R0, R67, R5 ;  /* 0x0000004300157210 */ /* 0x000fe40007ffe005 */
[----:B------:R-:W-:Y:S02]  /*16ec0*/  SHF.R.U32.HI R0, RZ, 0x8, R9 ;  /* 0x00000008ff007819 */ /* 0x000fe40000011609 */
[----:B----4-:R-:W-:Y:S02]  /*16ed0*/  PRMT R45, R20, 0x7604, R25 ;  /* 0x00007604142d7816 */ /* 0x010fe40000000019 */
[----:B------:R-:W-:-:S02]  /*16ee0*/  LOP3.LUT R25, R9, 0xff, RZ, 0xc0, !PT ;  /* 0x000000ff09197812 */ /* 0x000fc400078ec0ff */
[----:B------:R-:W-:Y:S02]  /*16ef0*/  SHF.R.U32.HI R24, RZ, 0x8, R11 ;  /* 0x00000008ff187819 */ /* 0x000fe4000001160b */
[----:B------:R-:W-:Y:S02]  /*16f00*/  LOP3.LUT R0, R0, 0xff, RZ, 0xc0, !PT ;  /* 0x000000ff00007812 */ /* 0x000fe400078ec0ff */
[----:B------:R-:W-:Y:S02]  /*16f10*/  SHF.R.U32.HI R20, RZ, 0x8, R10 ;  /* 0x00000008ff147819 */ /* 0x000fe4000001160a */
[----:B------:R-:W-:Y:S02]  /*16f20*/  SHF.R.U32.HI R4, RZ, 0x8, R30 ;  /* 0x00000008ff047819 */ /* 0x000fe4000001161e */
[----:B------:R-:W-:Y:S02]  /*16f30*/  LOP3.LUT R27, R10, 0xff, RZ, 0xc0, !PT ;  /* 0x000000ff0a1b7812 */ /* 0x000fe400078ec0ff */
[----:B------:R-:W-:-:S02]  /*16f40*/  LOP3.LUT R24, R24, 0xff, RZ, 0xc0, !PT ;  /* 0x000000ff18187812 */ /* 0x000fc400078ec0ff */
[----:B------:R-:W-:Y:S01]  /*16f50*/  PRMT R47, R0, 0x7604, R25 ;  /* 0x00007604002f7816 */ /* 0x000fe20000000019 */
[----:B------:R-:W-:Y:S01]  /*16f60*/  IMAD.IADD R0, R18, 0x1, R21 ;  /* 0x0000000112007824 */ /* 0x000fe200078e0215 */
[----:B------:R-:W-:Y:S02]  /*16f70*/  LOP3.LUT R20, R20, 0xff, RZ, 0xc0, !PT ;  /* 0x000000ff14147812 */ /* 0x000fe400078ec0ff */
[----:B------:R-:W-:Y:S02]  /*16f80*/  LOP3.LUT R51, R11, 0xff, RZ, 0xc0, !PT ;  /* 0x000000ff0b337812 */ /* 0x000fe400078ec0ff */
[----:B------:R-:W-:Y:S02]  /*16f90*/  LOP3.LUT R7, R30, 0xff, RZ, 0xc0, !PT ;  /* 0x000000ff1e077812 */ /* 0x000fe400078ec0ff */
[----:B------:R-:W-:Y:S02]  /*16fa0*/  LOP3.LUT R4, R4, 0xff, RZ, 0xc0, !PT ;  /* 0x000000ff04047812 */ /* 0x000fe400078ec0ff */
[----:B------:R-:W-:-:S02]  /*16fb0*/  PRMT R49, R20, 0x7604, R27 ;  /* 0x0000760414317816 */ /* 0x000fc4000000001b */
[----:B------:R-:W-:Y:S02]  /*16fc0*/  PRMT R51, R24, 0x7604, R51 ;  /* 0x0000760418337816 */ /* 0x000fe40000000033 */
[----:B------:R-:W0:Y:S01]  /*16fd0*/  LDS.128 R24, [R0+0x1e200] ;  /* 0x01e2000000187984 */ /* 0x000e220000000c00 */
[----:B------:R-:W-:Y:S02]  /*16fe0*/  PRMT R41, R4, 0x7604, R7 ;  /* 0x0000760404297816 */ /* 0x000fe40000000007 */
[----:B------:R-:W-:Y:S02]  /*16ff0*/  SHF.R.U32.HI R20, RZ, 0x10, R28 ;  /* 0x00000010ff147819 */ /* 0x000fe4000001161c */
[----:B------:R-:W-:Y:S02]  /*17000*/  SHF.R.U32.HI R36, RZ, 0x10, R29 ;  /* 0x00000010ff247819 */ /* 0x000fe4000001161d */
[----:B------:R-:W-:Y:S02]  /*17010*/  SHF.R.U32.HI R21, RZ, 0x10, R30 ;  /* 0x00000010ff157819 */ /* 0x000fe4000001161e */
[----:B------:R-:W-:-:S02]  /*17020*/  SHF.R.U32.HI R40, RZ, 0x10, R31 ;  /* 0x00000010ff287819 */ /* 0x000fc4000001161f */
[----:B------:R-:W-:Y:S02]  /*17030*/  LOP3.LUT R20, R20, 0xff, RZ, 0xc0, !PT ;  /* 0x000000ff14147812 */ /* 0x000fe400078ec0ff */
[----:B------:R-:W-:Y:S02]  /*17040*/  LOP3.LUT R36, R36, 0xff, RZ, 0xc0, !PT ;  /* 0x000000ff24247812 */ /* 0x000fe400078ec0ff */
[----:B------:R-:W-:Y:S02]  /*17050*/  LOP3.LUT R38, R21, 0xff, RZ, 0xc0, !PT ;  /* 0x000000ff15267812 */ /* 0x000fe400078ec0ff */
[----:B------:R-:W-:Y:S02]  /*17060*/  LOP3.LUT R40, R40, 0xff, RZ, 0xc0, !PT ;  /* 0x000000ff28287812 */ /* 0x000fe400078ec0ff */
[----:B------:R-:W-:Y:S02]  /*17070*/  PRMT R21, R20, 0x7054, R37 ;  /* 0x0000705414157816 */ /* 0x000fe40000000025 */
[----:B------:R-:W-:-:S02]  /*17080*/  PRMT R39, R36, 0x7054, R39 ;  /* 0x0000705424277816 */ /* 0x000fc40000000027 */
[----:B------:R-:W-:Y:S02]  /*17090*/  SHF.R.U32.HI R20, RZ, 0x10, R8 ;  /* 0x00000010ff147819 */ /* 0x000fe40000011608 */
[----:B------:R-:W-:Y:S02]  /*170a0*/  SHF.R.U32.HI R36, RZ, 0x10, R9 ;  /* 0x00000010ff247819 */ /* 0x000fe40000011609 */
[----:B------:R-:W-:Y:S02]  /*170b0*/  PRMT R43, R40, 0x7054, R43 ;  /* 0x00007054282b7816 */ /* 0x000fe4000000002b */
[----:B------:R-:W-:Y:S02]  /*170c0*/  SHF.R.U32.HI R37, RZ, 0x10, R10 ;  /* 0x00000010ff257819 */ /* 0x000fe4000001160a */
[----:B------:R-:W-:Y:S02]  /*170d0*/  SHF.R.U32.HI R40, RZ, 0x10, R11 ;  /* 0x00000010ff287819 */ /* 0x000fe4000001160b */
[----:B------:R-:W-:-:S02]  /*170e0*/  LOP3.LUT R20, R20, 0xff, RZ, 0xc0, !PT ;  /* 0x000000ff14147812 */ /* 0x000fc400078ec0ff */
[----:B------:R-:W-:Y:S02]  /*170f0*/  LOP3.LUT R36, R36, 0xff, RZ, 0xc0, !PT ;  /* 0x000000ff24247812 */ /* 0x000fe400078ec0ff */
[----:B------:R-:W-:Y:S02]  /*17100*/  PRMT R41, R38, 0x7054, R41 ;  /* 0x0000705426297816 */ /* 0x000fe40000000029 */
[----:B------:R-:W-:Y:S02]  /*17110*/  LOP3.LUT R38, R37, 0xff, RZ, 0xc0, !PT ;  /* 0x000000ff25267812 */ /* 0x000fe400078ec0ff */
[----:B------:R-:W-:Y:S02]  /*17120*/  LOP3.LUT R40, R40, 0xff, RZ, 0xc0, !PT ;  /* 0x000000ff28287812 */ /* 0x000fe400078ec0ff */
[----:B------:R-:W-:Y:S02]  /*17130*/  PRMT R37, R20, 0x7054, R45 ;  /* 0x0000705414257816 */ /* 0x000fe4000000002d */
[----:B------:R-:W-:-:S02]  /*17140*/  PRMT R45, R36, 0x7054, R47 ;  /* 0x00007054242d7816 */ /* 0x000fc4000000002f */
[----:B------:R-:W-:Y:S02]  /*17150*/  PRMT R49, R38, 0x7054, R49 ;  /* 0x0000705426317816 */ /* 0x000fe40000000031 */
[----:B------:R-:W-:Y:S02]  /*17160*/  PRMT R51, R40, 0x7054, R51 ;  /* 0x0000705428337816 */ /* 0x000fe40000000033 */
[----:B------:R-:W-:Y:S02]  /*17170*/  LOP3.LUT R48, R45, 0xff000000, R9, 0xf8, !PT ;  /* 0xff0000002d307812 */ /* 0x000fe400078ef809 */
[----:B------:R-:W-:Y:S02]  /*17180*/  LOP3.LUT R37, R37, 0xff000000, R8, 0xf8, !PT ;  /* 0xff00000025257812 */ /* 0x000fe400078ef808 */
[----:B------:R-:W-:Y:S02]  /*17190*/  LOP3.LUT R36, R39, 0xff000000, R29, 0xf8, !PT ;  /* 0xff00000027247812 */ /* 0x000fe400078ef81d */
[----:B------:R-:W-:-:S02]  /*171a0*/  LOP3.LUT R8, R49, 0xff000000, R10, 0xf8, !PT ;  /* 0xff00000031087812 */ /* 0x000fc400078ef80a */
[----:B------:R-:W-:Y:S02]  /*171b0*/  LOP3.LUT R51, R51, 0xff000000, R11, 0xf8, !PT ;  /* 0xff00000033337812 */ /* 0x000fe400078ef80b */
[----:B------:R-:W-:Y:S02]  /*171c0*/  F2FP.F16.E4M3.UNPACK_B R49, R48 ;  /* 0x00000030ff31723e */ /* 0x000fe400020006ff */
[----:B0-----:R-:W-:Y:S02]  /*171d0*/  F2FP.F16.E4M3.UNPACK_B R11, R25 ;  /* 0x00000019ff0b723e */ /* 0x001fe400020006ff */
[----:B------:R-:W-:Y:S01]  /*171e0*/  F2FP.F16.E4M3.UNPACK_B R40, R36 ;  /* 0x00000024ff28723e */ /* 0x000fe200020006ff */
[--C-:B------:R-:W-:Y:S01]  /*171f0*/  HADD2.F32 R50, -RZ, R49.reuse.H0_H0 ;  /* 0x20000031ff327230 */ /* 0x100fe20000004100 */
[----:B------:R-:W-:Y:S01]  /*17200*/  LOP3.LUT R47, R43, 0xff000000, R31, 0xf8, !PT ;  /* 0xff0000002b2f7812 */ /* 0x000fe200078ef81f */
[----:B------:R-:W-:Y:S01]  /*17210*/  HADD2.F32 R49, -RZ, R49.H1_H1 ;  /* 0x30000031ff317230 */ /* 0x000fe20000004100 */
[----:B------:R-:W-:Y:S01]  /*17220*/  LOP3.LUT R20, R41, 0xff000000, R30, 0xf8, !PT ;  /* 0xff00000029147812 */ /* 0x000fe200078ef81e */
[--C-:B------:R-:W-:Y:S01]  /*17230*/  HADD2.F32 R46, -RZ, R40.reuse.H0_H0 ;  /* 0x20000028ff2e7230 */ /* 0x100fe20000004100 */
[-C--:B------:R-:W-:Y:S01]  /*17240*/  F2FP.F16.E4M3.UNPACK_B R31, R24.reuse ;  /* 0x00000018ff1f723e */ /* 0x080fe200020006ff */
[----:B------:R-:W-:Y:S01]  /*17250*/  HADD2.F32 R40, -RZ, R40.H1_H1 ;  /* 0x30000028ff287230 */ /* 0x000fe20000004100 */
[----:B------:R-:W-:-:S02]  /*17260*/  F2FP.F16.E4M3.UNPACK_B R43, R24.H1 ;  /* 0x00000018ff2b723e */ /* 0x000fc400030006ff */
[----:B------:R-:W-:Y:S02]  /*17270*/  F2FP.F16.E4M3.UNPACK_B R30, R25.H1 ;  /* 0x00000019ff1e723e */ /* 0x000fe400030006ff */
[----:B------:R-:W-:Y:S02]  /*17280*/  F2FP.F16.E4M3.UNPACK_B R48, R48.H1 ;  /* 0x00000030ff30723e */ /* 0x000fe400030006ff */
[----:B------:R-:W-:Y:S02]  /*17290*/  F2FP.F16.E4M3.UNPACK_B R36, R36.H1 ;  /* 0x00000024ff24723e */ /* 0x000fe400030006ff */
[-C--:B------:R-:W-:Y:S02]  /*172a0*/  F2FP.F16.E4M3.UNPACK_B R42, R27.reuse ;  /* 0x0000001bff2a723e */ /* 0x080fe400020006ff */
[----:B------:R-:W-:Y:S01]  /*172b0*/  F2FP.F16.E4M3.UNPACK_B R45, R27.H1 ;  /* 0x0000001bff2d723e */ /* 0x000fe200030006ff */
[----:B------:R-:W-:Y:S01]  /*172c0*/  HADD2.F32 R27, -RZ, R36.H0_H0 ;  /* 0x20000024ff1b7230 */ /* 0x000fe20000004100 */
[----:B------:R-:W-:Y:S01]  /*172d0*/  LOP3.LUT R21, R21, 0xff000000, R28, 0xf8, !PT ;  /* 0xff00000015157812 */ /* 0x000fe200078ef81c */
[----:B--2---:R-:W0:Y:S02]  /*172e0*/  LDS.128 R4, [R61+0x1e200] ;  /* 0x01e200003d047984 */ /* 0x004e240000000c00 */
        /* <DEDUP_REMOVED lines=9> */
[----:B------:R-:W-:Y:S01]  /*17380*/  HADD2.F32 R10, -RZ, R10.H1_H1 ;  /* 0x3000000aff0a7230 */ /* 0x000fe20000004100 */
[----:B------:R-:W-:Y:S01]  /*17390*/  F2FP.F16.E4M3.UNPACK_B R39, R4.H1 ;  /* 0x00000004ff27723e */ /* 0x000fe200030006ff */
[----:B------:R-:W-:Y:S01]  /*173a0*/  FFMA.FTZ R5, R9, R46, -R24 ;  /* 0x0000002e09057223 */ /* 0x000fe20000010818 */
[----:B------:R-:W-:-:S02]  /*173b0*/  HADD2.F32 R46, -RZ, R48.H0_H0 ;  /* 0x20000030ff2e7230 */ /* 0x000fc40000004100 */
[----:B------:R-:W-:Y:S01]  /*173c0*/  FFMA.FTZ R9, R9, R50, R25 ;  /* 0x0000003209097223 */ /* 0x000fe20000010019 */
[--C-:B------:R-:W-:Y:S02]  /*173d0*/  HADD2.F32 R24, -RZ, R30.reuse.H0_H0 ;  /* 0x2000001eff187230 */ /* 0x100fe40000004100 */
[C---:B------:R-:W-:Y:S01]  /*173e0*/  FMUL.FTZ R53, R11.reuse, R49 ;  /* 0x000000310b357220 */ /* 0x040fe20000410000 */
[----:B------:R-:W-:Y:S02]  /*173f0*/  HADD2.F32 R25, -RZ, R29.H0_H0 ;  /* 0x2000001dff197230 */ /* 0x000fe40000004100 */
[----:B------:R-:W-:Y:S01]  /*17400*/  FMUL.FTZ R50, R11, R40 ;  /* 0x000000280b327220 */ /* 0x000fe20000410000 */
[----:B------:R-:W-:Y:S02]  /*17410*/  HADD2.F32 R30, -RZ, R30.H1_H1 ;  /* 0x3000001eff1e7230 */ /* 0x000fe40000004100 */
[C---:B------:R-:W-:Y:S01]  /*17420*/  FMUL.FTZ R52, R24.reuse, R46 ;  /* 0x0000002e18347220 */ /* 0x040fe20000410000 */
[----:B------:R-:W-:Y:S01]  /*17430*/  FMUL.FTZ R55, R24, R27 ;  /* 0x0000001b18377220 */ /* 0x000fe20000410000 */
[C---:B------:R-:W-:Y:S01]  /*17440*/  FFMA.FTZ R24, R10.reuse, R40, -R53 ;  /* 0x000000280a187223 */ /* 0x040fe20000010835 */
[----:B------:R-:W-:Y:S01]  /*17450*/  FFMA.FTZ R10, R10, R49, R50 ;  /* 0x000000310a0a7223 */ /* 0x000fe20000010032 */
[C---:B------:R-:W-:Y:S01]  /*17460*/  FFMA.FTZ R11, R25.reuse, R27, -R52 ;  /* 0x0000001b190b7223 */ /* 0x040fe20000010834 */
[----:B------:R-:W-:Y:S01]  /*17470*/  FFMA.FTZ R25, R25, R46, R55 ;  /* 0x0000002e19197223 */ /* 0x000fe20000010037 */
[----:B------:R-:W-:Y:S01]  /*17480*/  F2FP.F16.E4M3.UNPACK_B R50, R51 ;  /* 0x00000033ff32723e */ /* 0x000fe200020006ff */
[----:B------:R-:W-:Y:S01]  /*17490*/  HADD2.F32 R40, -RZ, R36.H1_H1 ;  /* 0x30000024ff287230 */ /* 0x000fe20000004100 */
[-C--:B------:R-:W-:Y:S01]  /*174a0*/  F2FP.F16.E4M3.UNPACK_B R46, R47.reuse ;  /* 0x0000002fff2e723e */ /* 0x080fe200020006ff */
[----:B------:R-:W-:Y:S01]  /*174b0*/  HADD2.F32 R49, -RZ, R48.H1_H1 ;  /* 0x30000030ff317230 */ /* 0x000fe20000004100 */
[----:B------:R-:W-:Y:S01]  /*174c0*/  F2FP.F16.E4M3.UNPACK_B R47, R47.H1 ;  /* 0x0000002fff2f723e */ /* 0x000fe200030006ff */
[----:B------:R-:W-:-:S02]  /*174d0*/  HADD2.F32 R52, -RZ, R50.H0_H0 ;  /* 0x20000032ff347230 */ /* 0x000fc40000004100 */
[C---:B------:R-:W-:Y:S01]  /*174e0*/  FMUL.FTZ R56, R30.reuse, R40 ;  /* 0x000000281e387220 */ /* 0x040fe20000410000 */
[----:B------:R-:W-:Y:S02]  /*174f0*/  HADD2.F32 R36, -RZ, R42.H0_H0 ;  /* 0x2000002aff247230 */ /* 0x000fe40000004100 */
[-C--:B------:R-:W-:Y:S01]  /*17500*/  FMUL.FTZ R54, R30, R49.reuse ;  /* 0x000000311e367220 */ /* 0x080fe20000410000 */
[----:B------:R-:W-:Y:S01]  /*17510*/  HADD2.F32 R48, -RZ, R46.H0_H0 ;  /* 0x2000002eff307230 */ /* 0x000fe20000004100 */
[----:B------:R-:W-:Y:S01]  /*17520*/  F2FP.F16.E4M3.UNPACK_B R28, R4 ;  /* 0x00000004ff1c723e */ /* 0x000fe200020006ff */
[----:B------:R-:W-:Y:S02]  /*17530*/  HADD2.F32 R29, -RZ, R29.H1_H1 ;  /* 0x3000001dff1d7230 */ /* 0x000fe40000004100 */
[C---:B------:R-:W-:Y:S01]  /*17540*/  FMUL.FTZ R58, R36.reuse, R52 ;  /* 0x00000034243a7220 */ /* 0x040fe20000410000 */
[--C-:B------:R-:W-:Y:S02]  /*17550*/  HADD2.F32 R27, -RZ, R38.reuse.H0_H0 ;  /* 0x20000026ff1b7230 */ /* 0x100fe40000004100 */
[----:B------:R-:W-:Y:S01]  /*17560*/  FMUL.FTZ R53, R36, R48 ;  /* 0x0000003024357220 */ /* 0x000fe20000410000 */
[----:B------:R-:W-:Y:S01]  /*17570*/  F2FP.F16.E4M3.UNPACK_B R4, R6 ;  /* 0x00000006ff04723e */ /* 0x000fe200020006ff */
[C---:B------:R-:W-:Y:S01]  /*17580*/  FFMA.FTZ R30, R29.reuse, R40, -R54 ;  /* 0x000000281d1e7223 */ /* 0x040fe20000010836 */
[----:B------:R-:W-:Y:S01]  /*17590*/  FFMA.FTZ R36, R29, R49, R56 ;  /* 0x000000311d247223 */ /* 0x000fe20000010038 */
[C---:B------:R-:W-:Y:S01]  /*175a0*/  FFMA.FTZ R29, R27.reuse, R48, -R58 ;  /* 0x000000301b1d7223 */ /* 0x040fe2000001083a */
[----:B------:R-:W-:Y:S01]  /*175b0*/  FFMA.FTZ R27, R27, R52, R53 ;  /* 0x000000341b1b7223 */ /* 0x000fe20000010035 */
[----:B------:R-:W-:Y:S01]  /*175c0*/  F2FP.F16.E4M3.UNPACK_B R48, R51.H1 ;  /* 0x00000033ff30723e */ /* 0x000fe200030006ff */
[----:B------:R-:W-:Y:S01]  /*175d0*/  HADD2.F32 R40, -RZ, R38.H1_H1 ;  /* 0x30000026ff287230 */ /* 0x000fe20000004100 */
[----:B------:R-:W-:Y:S01]  /*175e0*/  F2FP.F16.E4M3.UNPACK_B R7, R6.H1 ;  /* 0x00000006ff07723e */ /* 0x000fe200030006ff */
[----:B------:R-:W-:Y:S01]  /*175f0*/  HADD2.F32 R53, -RZ, R50.H1_H1 ;  /* 0x30000032ff357230 */ /* 0x000fe20000004100 */
[-C--:B------:R-:W-:Y:S01]  /*17600*/  F2FP.F16.E4M3.UNPACK_B R6, R26.reuse ;  /* 0x0000001aff06723e */ /* 0x080fe200020006ff */
[----:B------:R-:W-:Y:S01]  /*17610*/  HADD2.F32 R38, -RZ, R42.H1_H1 ;  /* 0x3000002aff267230 */ /* 0x000fe20000004100 */
[----:B------:R-:W-:Y:S01]  /*17620*/  F2FP.F16.E4M3.UNPACK_B R26, R26.H1 ;  /* 0x0000001aff1a723e */ /* 0x000fe200030006ff */
[----:B------:R-:W-:Y:S01]  /*17630*/  HADD2.F32 R49, -RZ, R46.H1_H1 ;  /* 0x3000002eff317230 */ /* 0x000fe20000004100 */
[----:B------:R-:W-:Y:S01]  /*17640*/  F2FP.SATFINITE.E4M3.F32.PACK_AB_MERGE_C R11, R30, R11, RZ ;  /* 0x0000000b1e0b723e */ /* 0x000fe200048070ff */
[----:B------:R-:W-:-:S02]  /*17650*/  HADD2.F32 R55, -RZ, R48.H0_H0 ;  /* 0x20000030ff377230 */ /* 0x000fc40000004100 */
[C---:B------:R-:W-:Y:S01]  /*17660*/  FMUL.FTZ R57, R38.reuse, R53 ;  /* 0x0000003526397220 */ /* 0x040fe20000410000 */
[----:B------:R-:W-:Y:S02]  /*17670*/  HADD2.F32 R46, -RZ, R45.H0_H0 ;  /* 0x2000002dff2e7230 */ /* 0x000fe40000004100 */
[-C--:B------:R-:W-:Y:S01]  /*17680*/  FMUL.FTZ R50, R38, R49.reuse ;  /* 0x0000003126327220 */ /* 0x080fe20000410000 */
[----:B------:R-:W-:Y:S02]  /*17690*/  HADD2.F32 R51, -RZ, R47.H0_H0 ;  /* 0x2000002fff337230 */ /* 0x000fe40000004100 */
[----:B------:R-:W-:Y:S01]  /*176a0*/  FFMA.FTZ R38, R40, R49, -R57 ;  /* 0x0000003128267223 */ /* 0x000fe20000010839 */
[----:B------:R-:W-:Y:S02]  /*176b0*/  HADD2.F32 R42, -RZ, R41.H0_H0 ;  /* 0x20000029ff2a7230 */ /* 0x000fe40000004100 */
[----:B------:R-:W-:Y:S01]  /*176c0*/  FMUL.FTZ R59, R46, R55 ;  /* 0x000000372e3b7220 */ /* 0x000fe20000410000 */
[----:B------:R-:W-:Y:S01]  /*176d0*/  FFMA.FTZ R40, R40, R53, R50 ;  /* 0x0000003528287223 */ /* 0x000fe20000010032 */
[----:B------:R-:W-:Y:S01]  /*176e0*/  FMUL.FTZ R46, R46, R51 ;  /* 0x000000332e2e7220 */ /* 0x000fe20000410000 */
[----:B------:R-:W-:Y:S01]  /*176f0*/  HADD2.F32 R49, -RZ, R47.H1_H1 ;  /* 0x3000002fff317230 */ /* 0x000fe20000004100 */
[----:B------:R-:W-:Y:S01]  /*17700*/  F2FP.F16.E4M3.UNPACK_B R50, R37.H1 ;  /* 0x00000025ff32723e */ /* 0x000fe200030006ff */
[C---:B------:R-:W-:Y:S01]  /*17710*/  FFMA.FTZ R59, R42.reuse, R51, -R59 ;  /* 0x000000332a3b7223 */ /* 0x040fe2000001083b */
[----:B------:R-:W-:Y:S01]  /*17720*/  F2FP.F16.E4M3.UNPACK_B R47, R21.H1 ;  /* 0x00000015ff2f723e */ /* 0x000fe200030006ff */
[----:B------:R-:W-:Y:S01]  /*17730*/  FFMA.FTZ R55, R42, R55, R46 ;  /* 0x000000372a377223 */ /* 0x000fe2000001002e */
[----:B------:R-:W-:Y:S01]  /*17740*/  HADD2.F32 R51, -RZ, R48.H1_H1 ;  /* 0x30000030ff337230 */ /* 0x000fe20000004100 */
[----:B------:R-:W-:Y:S01]  /*17750*/  F2FP.SATFINITE.E4M3.F32.PACK_AB_MERGE_C R25, R36, R25, RZ ;  /* 0x000000192419723e */ /* 0x000fe200048070ff */
[----:B------:R-:W-:Y:S01]  /*17760*/  HADD2.F32 R46, -RZ, R45.H1_H1 ;  /* 0x3000002dff2e7230 */ /* 0x000fe20000004100 */
[----:B------:R-:W-:Y:S01]  /*17770*/  F2FP.SATFINITE.E4M3.F32.PACK_AB_MERGE_C R5, R24, R5, R11 ;  /* 0x000000051805723e */ /* 0x000fe2000480700b */
[----:B------:R-:W-:Y:S01]  /*17780*/  HADD2.F32 R52, -RZ, R50.H0_H0 ;  /* 0x20000032ff347230 */ /* 0x000fe20000004100 */
[----:B------:R-:W-:Y:S01]  /*17790*/  F2FP.SATFINITE.E4M3.F32.PACK_AB_MERGE_C R9, R10, R9, R25 ;  /* 0x000000090a09723e */ /* 0x000fe20004807019 */
[----:B------:R-:W-:-:S02]  /*177a0*/  HADD2.F32 R45, -RZ, R43.H0_H0 ;  /* 0x2000002bff2d7230 */ /* 0x000fc40000004100 */
        /* <DEDUP_REMOVED lines=9> */
[----:B------:R-:W-:Y:S02]  /*17840*/  HADD2.F32 R43, -RZ, R43.H1_H1 ;  /* 0x3000002bff2b7230 */ /* 0x000fe40000004100 */
[----:B------:R-:W-:Y:S01]  /*17850*/  FFMA.FTZ R60, R42, R51, R54 ;  /* 0x000000332a3c7223 */ /* 0x000fe20000010036 */
[C---:B------:R-:W-:Y:S01]  /*17860*/  FFMA.FTZ R49, R41.reuse, R48, -R46 ;  /* 0x0000003029317223 */ /* 0x040fe2000001082e */
        /* <DEDUP_REMOVED lines=9> */
[----:B------:R-:W-:Y:S01]  /*17900*/  FFMA.FTZ R54, R39, R42, -R48 ;  /* 0x0000002a27367223 */ /* 0x000fe20000010830 */
[----:B------:R-:W-:-:S02]  /*17910*/  HADD2.F32 R37, -RZ, R31.H0_H0 ;  /* 0x2000001fff257230 */ /* 0x000fc40000004100 */
[----:B------:R-:W-:Y:S01]  /*17920*/  FFMA.FTZ R43, R39, R50, R43 ;  /* 0x00000032272b7223 */ /* 0x000fe2000001002b */
[----:B------:R-:W-:Y:S01]  /*17930*/  HADD2.F32 R42, -RZ, R41.H0_H0 ;  /* 0x20000029ff2a7230 */ /* 0x000fe20000004100 */
[----:B------:R-:W-:Y:S01]  /*17940*/  F2FP.F16.E4M3.UNPACK_B R39, R8.H1 ;  /* 0x00000008ff27723e */ /* 0x000fe200030006ff */
        /* <DEDUP_REMOVED lines=8> */
[----:B------:R-:W-:Y:S02]  /*179d0*/  HADD2.F32 R28, -RZ, R28.H1_H1 ;  /* 0x3000001cff1c7230 */ /* 0x000fe40000004100 */
[C---:B------:R-:W-:Y:S01]  /*179e0*/  FMUL.FTZ R37, R31.reuse, R45 ;  /* 0x0000002d1f257220 */ /* 0x040fe20000410000 */
[-C--:B------:R-:W-:Y:S01]  /*179f0*/  F2FP.F16.E4M3.UNPACK_B R21, R20.reuse.H1 ;  /* 0x00000014ff15723e */ /* 0x080fe200030006ff */
[-C--:B------:R-:W-:Y:S01]  /*17a00*/  FMUL.FTZ R46, R31, R41.reuse ;  /* 0x000000291f2e7220 */ /* 0x080fe20000410000 */
[----:B------:R-:W-:Y:S02]  /*17a10*/  HADD2.F32 R42, -RZ, R39.H0_H0 ;  /* 0x20000027ff2a7230 */ /* 0x000fe40000004100 */
[C---:B------:R-:W-:Y:S01]  /*17a20*/  FFMA.FTZ R41, R28.reuse, R41, -R37 ;  /* 0x000000291c297223 */ /* 0x040fe20000010825 */
[----:B------:R-:W-:Y:S02]  /*17a30*/  HADD2.F32 R31, -RZ, R26.H0_H0 ;  /* 0x2000001aff1f7230 */ /* 0x000fe40000004100 */
[----:B------:R-:W-:Y:S01]  /*17a40*/  FFMA.FTZ R45, R28, R45, R46 ;  /* 0x0000002d1c2d7223 */ /* 0x000fe2000001002e */
[--C-:B------:R-:W-:Y:S01]  /*17a50*/  HADD2.F32 R28, -RZ, R21.reuse.H0_H0 ;  /* 0x20000015ff1c7230 */ /* 0x100fe20000004100 */
[----:B------:R-:W-:Y:S01]  /*17a60*/  F2FP.F16.E4M3.UNPACK_B R20, R20 ;  /* 0x00000014ff14723e */ /* 0x000fe200020006ff */
[----:B------:R-:W-:-:S02]  /*17a70*/  HADD2.F32 R37, -RZ, R21.H1_H1 ;  /* 0x30000015ff257230 */ /* 0x000fc40000004100 */
[C---:B------:R-:W-:Y:S01]  /*17a80*/  FMUL.FTZ R46, R31.reuse, R42 ;  /* 0x0000002a1f2e7220 */ /* 0x040fe20000410000 */
[----:B------:R-:W-:Y:S02]  /*17a90*/  HADD2.F32 R21, -RZ, R7.H0_H0 ;  /* 0x20000007ff157230 */ /* 0x000fe40000004100 */
[----:B------:R-:W-:Y:S01]  /*17aa0*/  FMUL.FTZ R56, R31, R28 ;  /* 0x0000001c1f387220 */ /* 0x000fe20000410000 */
[----:B------:R-:W-:Y:S01]  /*17ab0*/  HADD2.F32 R39, -RZ, R39.H1_H1 ;  /* 0x30000027ff277230 */ /* 0x000fe20000004100 */
[----:B------:R-:W-:Y:S01]  /*17ac0*/  F2FP.F16.E4M3.UNPACK_B R8, R8 ;  /* 0x00000008ff08723e */ /* 0x000fe200020006ff */
[----:B------:R-:W-:Y:S02]  /*17ad0*/  HADD2.F32 R26, -RZ, R26.H1_H1 ;  /* 0x3000001aff1a7230 */ /* 0x000fe40000004100 */
[C---:B------:R-:W-:Y:S01]  /*17ae0*/  FFMA.FTZ R46, R21.reuse, R28, -R46 ;  /* 0x0000001c152e7223 */ /* 0x040fe2000001082e */
[----:B------:R-:W-:Y:S02]  /*17af0*/  HADD2.F32 R7, -RZ, R7.H1_H1 ;  /* 0x30000007ff077230 */ /* 0x000fe40000004100 */
[----:B------:R-:W-:Y:S01]  /*17b00*/  FFMA.FTZ R56, R21, R42, R56 ;  /* 0x0000002a15387223 */ /* 0x000fe20000010038 */
[----:B------:R-:W-:-:S02]  /*17b10*/  HADD2.F32 R21, -RZ, R20.H0_H0 ;  /* 0x20000014ff157230 */ /* 0x000fc40000004100 */
[C---:B------:R-:W-:Y:S01]  /*17b20*/  FMUL.FTZ R28, R26.reuse, R39 ;  /* 0x000000271a1c7220 */ /* 0x040fe20000410000 */
[----:B------:R-:W-:Y:S01]  /*17b30*/  FMUL.FTZ R26, R26, R37 ;  /* 0x000000251a1a7220 */ /* 0x000fe20000410000 */
[----:B------:R-:W-:Y:S01]  /*17b40*/  HADD2.F32 R31, -RZ, R20.H1_H1 ;  /* 0x30000014ff1f7230 */ /* 0x000fe20000004100 */
[----:B------:R-:W-:Y:S01]  /*17b50*/  F2FP.SATFINITE.E4M3.F32.PACK_AB_MERGE_C R11, R40, R27, R55 ;  /* 0x0000001b280b723e */ /* 0x000fe20004807037 */
[C---:B------:R-:W-:Y:S01]  /*17b60*/  FFMA.FTZ R51, R7.reuse, R37, -R28 ;  /* 0x0000002507337223 */ /* 0x040fe2000001081c */
[----:B------:R-:W-:Y:S01]  /*17b70*/  FFMA.FTZ R53, R7, R39, R26 ;  /* 0x0000002707357223 */ /* 0x000fe2000001001a */
[----:B------:R-:W-:Y:S02]  /*17b80*/  HADD2.F32 R20, -RZ, R8.H0_H0 ;  /* 0x20000008ff147230 */ /* 0x000fe40000004100 */
[----:B------:R-:W-:Y:S01]  /*17b90*/  HADD2.F32 R7, -RZ, R6.H0_H0 ;  /* 0x20000006ff077230 */ /* 0x000fe20000004100 */
[----:B------:R-:W-:Y:S01]  /*17ba0*/  F2FP.SATFINITE.E4M3.F32.PACK_AB_MERGE_C R46, R51, R46, RZ ;  /* 0x0000002e332e723e */ /* 0x000fe200048070ff */
[----:B------:R-:W-:Y:S01]  /*17bb0*/  HADD2.F32 R37, -RZ, R8.H1_H1 ;  /* 0x30000008ff257230 */ /* 0x000fe20000004100 */
[----:B------:R-:W-:Y:S01]  /*17bc0*/  F2FP.SATFINITE.E4M3.F32.PACK_AB_MERGE_C R53, R53, R56, RZ ;  /* 0x000000383535723e */ /* 0x000fe200048070ff */
[----:B------:R-:W-:-:S02]  /*17bd0*/  HADD2.F32 R8, -RZ, R6.H1_H1 ;  /* 0x30000006ff087230 */ /* 0x000fc40000004100 */
[CC--:B------:R-:W-:Y:S01]  /*17be0*/  FMUL.FTZ R39, R7.reuse, R20.reuse ;  /* 0x0000001407277220 */ /* 0x0c0fe20000410000 */
[--C-:B------:R-:W-:Y:S02]  /*17bf0*/  HADD2.F32 R6, -RZ, R4.reuse.H0_H0 ;  /* 0x20000004ff067230 */ /* 0x100fe40000004100 */
        /* <DEDUP_REMOVED lines=18> */
.L_x_2903:
[----:B------:R-:W-:Y:S05]  /*17d20*/  BSYNC B1 ;  /* 0x0000000000017941 */ /* 0x000fea0003800000 */
.L_x_2902:
[----:B------:R-:W-:Y:S05]  /*17d30*/  @P2 BRA `(.L_x_2884) ;  /* 0x0000000c00dc2947 */ /* 0x000fea0003800000 */
[----:B------:R-:W2:Y:S01]  /*17d40*/  LDL R49, [R1+0x134] ;  /* 0x0001340001317983 */ /* 0x000ea20000100800 */
[----:B01---5:R-:W-:Y:S02]  /*17d50*/  SHF.R.U32.HI R4, RZ, 0x8, R32 ;  /* 0x00000008ff047819 */ /* 0x023fe40000011620 */
[----:B------:R-:W-:Y:S02]  /*17d60*/  LOP3.LUT R0, R32, 0xff, RZ, 0xc0, !PT ;  /* 0x000000ff20007812 */ /* 0x000fe400078ec0ff */
        /* <DEDUP_REMOVED lines=17> */
[----:B------:R-:W-:Y:S01]  /*17e80*/  PRMT R20, R7, 0x7604, R6 ;  /* 0x0000760407147816 */ /* 0x000fe20000000006 */
[----:B------:R-:W-:Y:S01]  /*17e90*/  IMAD.IADD R0, R18, 0x1, R3 ;  /* 0x0000000112007824 */ /* 0x000fe200078e0203 */
[----:B------:R-:W-:-:S02]  /*17ea0*/  SHF.R.U32.HI R5, RZ, 0x8, R35 ;  /* 0x00000008ff057819 */ /* 0x000fc40000011623 */
[----:B------:R-:W-:Y:S02]  /*17eb0*/  SHF.R.U32.HI R7, RZ, 0x8, R12 ;  /* 0x00000008ff077819 */ /* 0x000fe4000001160c */
[----:B------:R-:W-:Y:S02]  /*17ec0*/  SHF.R.U32.HI R8, RZ, 0x8, R13 ;  /* 0x00000008ff087819 */ /* 0x000fe4000001160d */
[----:B------:R-:W-:Y:S02]  /*17ed0*/  PRMT R25, R9, 0x7604, R4 ;  /* 0x0000760409197816 */ /* 0x000fe40000000004 */
[----:B------:R-:W-:Y:S02]  /*17ee0*/  LOP3.LUT R4, R35, 0xff, RZ, 0xc0, !PT ;  /* 0x000000ff23047812 */ /* 0x000fe400078ec0ff */
[----:B------:R-:W-:Y:S02]  /*17ef0*/  LOP3.LUT R6, R12, 0xff, RZ, 0xc0, !PT ;  /* 0x000000ff0c067812 */ /* 0x000fe400078ec0ff */
[----:B------:R-:W-:-:S02]  /*17f00*/  LOP3.LUT R5, R5, 0xff, RZ, 0xc0, !PT ;  /* 0x000000ff05057812 */ /* 0x000fc400078ec0ff */
[----:B------:R-:W-:Y:S02]  /*17f10*/  LOP3.LUT R7, R7, 0xff, RZ, 0xc0, !PT ;  /* 0x000000ff07077812 */ /* 0x000fe400078ec0ff */
[----:B------:R-:W-:Y:S02]  /*17f20*/  LOP3.LUT R3, R8, 0xff, RZ, 0xc0, !PT ;  /* 0x000000ff08037812 */ /* 0x000fe400078ec0ff */
[----:B------:R-:W0:Y:S01]  /*17f30*/  LDS.128 R8, [R0+0x1e200] ;  /* 0x01e2000000087984 */ /* 0x000e220000000c00 */
[----:B------:R-:W-:Y:S02]  /*17f40*/  PRMT R24, R5, 0x7604, R4 ;  /* 0x0000760405187816 */ /* 0x000fe40000000004 */
[----:B------:R-:W-:Y:S02]  /*17f50*/  PRMT R29, R7, 0x7604, R6 ;  /* 0x00007604071d7816 */ /* 0x000fe40000000006 */
[----:B------:R-:W-:Y:S02]  /*17f60*/  SHF.R.U32.HI R31, RZ, 0x8, R15 ;  /* 0x00000008ff1f7819 */ /* 0x000fe4000001160f */
[----:B------:R-:W-:-:S02]  /*17f70*/  LOP3.LUT R30, R15, 0xff, RZ, 0xc0, !PT ;  /* 0x000000ff0f1e7812 */ /* 0x000fc400078ec0ff */
[----:B------:R-:W-:Y:S02]  /*17f80*/  LOP3.LUT R31, R31, 0xff, RZ, 0xc0, !PT ;  /* 0x000000ff1f1f7812 */ /* 0x000fe400078ec0ff */
[----:B------:R-:W-:Y:S02]  /*17f90*/  LOP3.LUT R26, R13, 0xff, RZ, 0xc0, !PT ;  /* 0x000000ff0d1a7812 */ /* 0x000fe400078ec0ff */
[----:B------:R-:W-:Y:S02]  /*17fa0*/  PRMT R30, R31, 0x7604, R30 ;  /* 0x000076041f1e7816 */ /* 0x000fe4000000001e */
[----:B------:R-:W-:Y:S02]  /*17fb0*/  SHF.R.U32.HI R28, RZ, 0x8, R14 ;  /* 0x00000008ff1c7819 */ /* 0x000fe4000001160e */
[----:B------:R-:W-:Y:S02]  /*17fc0*/  PRMT R26, R3, 0x7604, R26 ;  /* 0x00007604031a7816 */ /* 0x000fe4000000001a */
[----:B------:R-:W-:-:S02]  /*17fd0*/  SHF.R.U32.HI R31, RZ, 0x10, R13 ;  /* 0x00000010ff1f7819 */ /* 0x000fc4000001160d */
[----:B------:R-:W-:Y:S02]  /*17fe0*/  SHF.R.U32.HI R3, RZ, 0x10, R33 ;  /* 0x00000010ff037819 */ /* 0x000fe40000011621 */
[----:B------:R-:W-:Y:S01]  /*17ff0*/  LOP3.LUT R27, R14, 0xff, RZ, 0xc0, !PT ;  /* 0x000000ff0e1b7812 */ /* 0x000fe200078ec0ff */
[----:B------:R-:W-:Y:S01]  /*18000*/  IMAD.U32 R31, R31, 0x10000, RZ ;  /* 0x000100001f1f7824 */ /* 0x000fe200078e00ff */
[----:B------:R-:W-:Y:S01]  /*18010*/  LOP3.LUT R28, R28, 0xff, RZ, 0xc0, !PT ;  /* 0x000000ff1c1c7812 */ /* 0x000fe200078ec0ff */
[----:B------:R-:W-:Y:S01]  /*18020*/  IMAD.U32 R3, R3, 0x10000, RZ ;  /* 0x0001000003037824 */ /* 0x000fe200078e00ff */
[----:B------:R-:W-:Y:S02]  /*18030*/  SHF.R.U32.HI R39, RZ, 0x10, R15 ;  /* 0x00000010ff277819 */ /* 0x000fe4000001160f */
[----:B------:R-:W-:Y:S02]  /*18040*/  PRMT R37, R28, 0x7604, R27 ;  /* 0x000076041c257816 */ /* 0x000fe4000000001b */
[----:B------:R-:W-:Y:S01]  /*18050*/  LOP3.LUT R21, R21, 0xff0000, R32, 0xf8, !PT ;  /* 0x00ff000015157812 */ /* 0x000fe200078ef820 */
[----:B------:R-:W-:Y:S01]  /*18060*/  IMAD.U32 R39, R39, 0x10000, RZ ;  /* 0x0001000027277824 */ /* 0x000fe200078e00ff */
[----:B------:R-:W-:-:S02]  /*18070*/  SHF.R.U32.HI R27, RZ, 0x10, R35 ;  /* 0x00000010ff1b7819 */ /* 0x000fc40000011623 */
[----:B------:R-:W-:Y:S02]  /*18080*/  LOP3.LUT R31, R26, 0xff0000, R31, 0xf8, !PT ;  /* 0x00ff00001a1f7812 */ /* 0x000fe400078ef81f */
[----:B------:R-:W-:Y:S02]  /*18090*/  LOP3.LUT R3, R20, 0xff0000, R3, 0xf8, !PT ;  /* 0x00ff000014037812 */ /* 0x000fe400078ef803 */
[----:B------:R-:W-:Y:S02]  /*180a0*/  LOP3.LUT R20, R21, 0xff000000, R32, 0xf8, !PT ;  /* 0xff00000015147812 */ /* 0x000fe400078ef820 */
[----:B------:R-:W-:Y:S02]  /*180b0*/  SHF.L.U32 R27, R27, 0x10, RZ ;  /* 0x000000101b1b7819 */ /* 0x000fe400000006ff */
[----:B------:R-:W-:Y:S02]  /*180c0*/  LOP3.LUT R21, R37, 0xff0000, R14, 0xf8, !PT ;  /* 0x00ff000025157812 */ /* 0x000fe400078ef80e */
[----:B------:R-:W-:-:S02]  /*180d0*/  LOP3.LUT R37, R31, 0xff000000, R13, 0xf8, !PT ;  /* 0xff0000001f257812 */ /* 0x000fc400078ef80d */
[----:B------:R-:W-:Y:S02]  /*180e0*/  LOP3.LUT R26, R3, 0xff000000, R33, 0xf8, !PT ;  /* 0xff000000031a7812 */ /* 0x000fe400078ef821 */
[----:B------:R-:W-:Y:S02]  /*180f0*/  LOP3.LUT R27, R24, 0xff0000, R27, 0xf8, !PT ;  /* 0x00ff0000181b7812 */ /* 0x000fe400078ef81b */
[----:B------:R-:W-:Y:S02]  /*18100*/  LOP3.LUT R41, R30, 0xff0000, R39, 0xf8, !PT ;  /* 0x00ff00001e297812 */ /* 0x000fe400078ef827 */
[----:B------:R-:W-:Y:S02]  /*18110*/  F2FP.F16.E4M3.UNPACK_B R38, R37 ;  /* 0x00000025ff26723e */ /* 0x000fe400020006ff */
[----:B0-----:R-:W-:Y:S02]  /*18120*/  F2FP.F16.E4M3.UNPACK_B R24, R9 ;  /* 0x00000009ff18723e */ /* 0x001fe400020006ff */
[----:B------:R-:W-:Y:S01]  /*18130*/  F2FP.F16.E4M3.UNPACK_B R30, R26 ;  /* 0x0000001aff1e723e */ /* 0x000fe200020006ff */
[--C-:B------:R-:W-:Y:S01]  /*18140*/  HADD2.F32 R40, -RZ, R38.reuse.H0_H0 ;  /* 0x20000026ff287230 */ /* 0x100fe20000004100 */
[----:B------:R-:W-:Y:S01]  /*18150*/  LOP3.LUT R29, R29, 0xff0000, R12, 0xf8, !PT ;  /* 0x00ff00001d1d7812 */ /* 0x000fe200078ef80c */
[----:B------:R-:W-:Y:S01]  /*18160*/  HADD2.F32 R38, -RZ, R38.H1_H1 ;  /* 0x30000026ff267230 */ /* 0x000fe20000004100 */
[----:B------:R-:W-:-:S02]  /*18170*/  LOP3.LUT R41, R41, 0xff000000, R15, 0xf8, !PT ;  /* 0xff00000029297812 */ /* 0x000fc400078ef80f */
[----:B------:R-:W-:Y:S02]  /*18180*/  LOP3.LUT R25, R25, 0xff0000, R34, 0xf8, !PT ;  /* 0x00ff000019197812 */ /* 0x000fe400078ef822 */
[----:B------:R-:W-:Y:S01]  /*18190*/  LOP3.LUT R36, R27, 0xff000000, R35, 0xf8, !PT ;  /* 0xff0000001b247812 */ /* 0x000fe200078ef823 */
[--C-:B------:R-:W-:Y:S01]  /*181a0*/  HADD2.F32 R35, -RZ, R30.reuse.H0_H0 ;  /* 0x2000001eff237230 */ /* 0x100fe20000004100 */
[----:B------:R-:W-:Y:S01]  /*181b0*/  LOP3.LUT R39, R29, 0xff000000, R12, 0xf8, !PT ;  /* 0xff0000001d277812 */ /* 0x000fe200078ef80c */
[----:B------:R-:W-:Y:S01]  /*181c0*/  HADD2.F32 R30, -RZ, R30.H1_H1 ;  /* 0x3000001eff1e7230 */ /* 0x000fe20000004100 */
[----:B------:R-:W-:Y:S02]  /*181d0*/  LOP3.LUT R3, R25, 0xff000000, R34, 0xf8, !PT ;  /* 0xff00000019037812 */ /* 0x000fe400078ef822 */
[----:B------:R-:W-:Y:S02]  /*181e0*/  LOP3.LUT R12, R21, 0xff000000, R14, 0xf8, !PT ;  /* 0xff000000150c7812 */ /* 0x000fe400078ef80e */
[----:B------:R-:W-:-:S02]  /*181f0*/  F2FP.F16.E4M3.UNPACK_B R25, R9.H1 ;  /* 0x00000009ff19723e */ /* 0x000fc400030006ff */
[-C--:B------:R-:W-:Y:S02]  /*18200*/  F2FP.F16.E4M3.UNPACK_B R31, R11.reuse ;  /* 0x0000000bff1f723e */ /* 0x080fe400020006ff */
[----:B------:R-:W-:Y:S02]  /*18210*/  F2FP.F16.E4M3.UNPACK_B R34, R11.H1 ;  /* 0x0000000bff22723e */ /* 0x000fe400030006ff */
[----:B------:R-:W-:Y:S02]  /*18220*/  F2FP.F16.E4M3.UNPACK_B R26, R26.H1 ;  /* 0x0000001aff1a723e */ /* 0x000fe400030006ff */
[-C--:B------:R-:W-:Y:S02]  /*18230*/  F2FP.F16.E4M3.UNPACK_B R32, R8.reuse ;  /* 0x00000008ff20723e */ /* 0x080fe400020006ff */
[----:B------:R-:W-:Y:S01]  /*18240*/  F2FP.F16.E4M3.UNPACK_B R33, R8.H1 ;  /* 0x00000008ff21723e */ /* 0x000fe200030006ff */
[----:B------:R-:W-:Y:S01]  /*18250*/  HADD2.F32 R8, -RZ, R24.H1_H1 ;  /* 0x30000018ff087230 */ /* 0x000fe20000004100 */
[----:B------:R-:W-:-:S04]  /*18260*/  F2FP.F16.E4M3.UNPACK_B R37, R37.H1 ;  /* 0x00000025ff25723e */ /* 0x000fc800030006ff */
[----:B------:R-:W-:Y:S01]  /*18270*/  FMUL.FTZ R43, R8, R30 ;  /* 0x0000001e082b7220 */ /* 0x000fe20000410000 */
[----:B--2---:R-:W0:Y:S02]  /*18280*/  LDS.128 R4, [R49+0x1e200] ;  /* 0x01e2000031047984 */ /* 0x004e240000000c00 */
[-C--:B0-----:R-:W-:Y:S02]  /*18290*/  F2FP.F16.E4M3.UNPACK_B R13, R5.reuse ;  /* 0x00000005ff0d723e */ /* 0x081fe400020006ff */
[----:B------:R-:W-:Y:S01]  /*182a0*/  F2FP.F16.E4M3.UNPACK_B R15, R5.H1 ;  /* 0x00000005ff0f723e */ /* 0x000fe200030006ff */
[----:B------:R-:W-:Y:S01]  /*182b0*/  HADD2.F32 R5, -RZ, R24.H0_H0 ;  /* 0x20000018ff057230 */ /* 0x000fe20000004100 */
[-C--:B------:R-:W-:Y:S01]  /*182c0*/  F2FP.F16.E4M3.UNPACK_B R28, R7.reuse ;  /* 0x00000007ff1c723e */ /* 0x080fe200020006ff */
[--C-:B------:R-:W-:Y:S01]  /*182d0*/  HADD2.F32 R14, -RZ, R13.reuse.H0_H0 ;  /* 0x2000000dff0e7230 */ /* 0x100fe20000004100 */
[----:B------:R-:W-:Y:S01]  /*182e0*/  F2FP.F16.E4M3.UNPACK_B R29, R7.H1 ;  /* 0x00000007ff1d723e */ /* 0x000fe200030006ff */
[----:B------:R-:W-:-:S02]  /*182f0*/  HADD2.F32 R13, -RZ, R13.H1_H1 ;  /* 0x3000000dff0d7230 */ /* 0x000fc40000004100 */
[C---:B------:R-:W-:Y:S01]  /*18300*/  FMUL.FTZ R9, R5.reuse, R40 ;  /* 0x0000002805097220 */ /* 0x040fe20000410000 */
[-C--:B------:R-:W-:Y:S01]  /*18310*/  FMUL.FTZ R11, R5, R35.reuse ;  /* 0x00000023050b7220 */ /* 0x080fe20000410000 */
[----:B------:R-:W-:Y:S01]  /*18320*/  HADD2.F32 R24, -RZ, R15.H0_H0 ;  /* 0x2000000fff187230 */ /* 0x000fe20000004100 */
[----:B------:R-:W-:Y:S01]  /*18330*/  F2FP.F16.E4M3.UNPACK_B R27, R4.H1 ;  /* 0x00000004ff1b723e */ /* 0x000fe200030006ff */
[C---:B------:R-:W-:Y:S01]  /*18340*/  FFMA.FTZ R5, R14.reuse, R35, -R9 ;  /* 0x000000230e057223 */ /* 0x040fe20000010809 */
[----:B------:R-:W-:Y:S01]  /*18350*/  FFMA.FTZ R9, R14, R40, R11 ;  /* 0x000000280e097223 */ /* 0x000fe2000001000b */
[----:B------:R-:W-:Y:S02]  /*18360*/  HADD2.F32 R11, -RZ, R25.H0_H0 ;  /* 0x20000019ff0b7230 */ /* 0x000fe40000004100 */
[----:B------:R-:W-:Y:S01]  /*18370*/  FMUL.FTZ R14, R8, R38 ;  /* 0x00000026080e7220 */ /* 0x000fe20000410000 */
[----:B------:R-:W-:Y:S01]  /*18380*/  HADD2.F32 R35, -RZ, R26.H0_H0 ;  /* 0x2000001aff237230 */ /* 0x000fe20000004100 */
[----:B------:R-:W-:Y:S01]  /*18390*/  F2FP.F16.E4M3.UNPACK_B R21, R4 ;  /* 0x00000004ff15723e */ /* 0x000fe200020006ff */
[----:B------:R-:W-:-:S02]  /*183a0*/  HADD2.F32 R40, -RZ, R37.H0_H0 ;  /* 0x20000025ff287230 */ /* 0x000fc40000004100 */
[C---:B------:R-:W-:Y:S01]  /*183b0*/  FFMA.FTZ R8, R13.reuse, R30, -R14 ;  /* 0x0000001e0d087223 */ /* 0x040fe2000001080e */
[----:B------:R-:W-:Y:S01]  /*183c0*/  FFMA.FTZ R14, R13, R38, R43 ;  /* 0x000000260d0e7223 */ /* 0x000fe2000001002b */
[C---:B------:R-:W-:Y:S01]  /*183d0*/  FMUL.FTZ R47, R11.reuse, R35 ;  /* 0x000000230b2f7220 */ /* 0x040fe20000410000 */
[----:B------:R-:W-:Y:S02]  /*183e0*/  HADD2.F32 R30, -RZ, R26.H1_H1 ;  /* 0x3000001aff1e7230 */ /* 0x000fe40000004100 */
[-C--:B----4-:R-:W-:Y:S01]  /*183f0*/  FMUL.FTZ R45, R11, R40.reuse ;  /* 0x000000280b2d7220 */ /* 0x090fe20000410000 */
[----:B------:R-:W-:Y:S02]  /*18400*/  HADD2.F32 R38, -RZ, R37.H1_H1 ;  /* 0x30000025ff267230 */ /* 0x000fe40000004100 */
[C---:B------:R-:W-:Y:S01]  /*18410*/  FFMA.FTZ R13, R24.reuse, R40, R47 ;  /* 0x00000028180d7223 */ /* 0x040fe2000001002f */
[----:B------:R-:W-:Y:S01]  /*18420*/  F2FP.F16.E4M3.UNPACK_B R40, R41 ;  /* 0x00000029ff28723e */ /* 0x000fe200020006ff */
[----:B------:R-:W-:Y:S01]  /*18430*/  FFMA.FTZ R11, R24, R35, -R45 ;  /* 0x00000023180b7223 */ /* 0x000fe2000001082d */
[-C--:B------:R-:W-:Y:S01]  /*18440*/  F2FP.F16.E4M3.UNPACK_B R35, R36.reuse ;  /* 0x00000024ff23723e */ /* 0x080fe200020006ff */
        /* <DEDUP_REMOVED lines=8> */
[----:B------:R-:W-:Y:S02]  /*184d0*/  HADD2.F32 R15, -RZ, R15.H1_H1 ;  /* 0x3000000fff0f7230 */ /* 0x000fe40000004100 */
[C---:B------:R-:W-:Y:S01]  /*184e0*/  FMUL.FTZ R48, R26.reuse, R42 ;  /* 0x0000002a1a307220 */ /* 0x040fe20000410000 */
[--C-:B------:R-:W-:Y:S02]  /*184f0*/  HADD2.F32 R25, -RZ, R28.reuse.H0_H0 ;  /* 0x2000001cff197230 */ /* 0x100fe40000004100 */
[-C--:B------:R-:W-:Y:S01]  /*18500*/  FMUL.FTZ R45, R26, R37.reuse ;  /* 0x000000251a2d7220 */ /* 0x080fe20000410000 */
[----:B------:R-:W-:Y:S01]  /*18510*/  F2FP.F16.E4M3.UNPACK_B R4, R6 ;  /* 0x00000006ff04723e */ /* 0x000fe200020006ff */
[C---:B------:R-:W-:Y:S01]  /*18520*/  FFMA.FTZ R24, R15.reuse, R30, -R46 ;  /* 0x0000001e0f187223 */ /* 0x040fe2000001082e */
[----:B------:R-:W-:Y:S01]  /*18530*/  FFMA.FTZ R26, R15, R38, R43 ;  /* 0x000000260f1a7223 */ /* 0x000fe2000001002b */
[----:B------:R-:W-:Y:S01]  /*18540*/  FFMA.FTZ R15, R25, R37, -R48 ;  /* 0x00000025190f7223 */ /* 0x000fe20000010830 */
[----:B------:R-:W-:-:S02]  /*18550*/  HADD2.F32 R30, -RZ, R28.H1_H1 ;  /* 0x3000001cff1e7230 */ /* 0x000fc40000004100 */
[----:B------:R-:W-:Y:S01]  /*18560*/  FFMA.FTZ R25, R25, R42, R45 ;  /* 0x0000002a19197223 */ /* 0x000fe2000001002d */
[----:B------:R-:W-:Y:S01]  /*18570*/  HADD2.F32 R37, -RZ, R35.H1_H1 ;  /* 0x30000023ff257230 */ /* 0x000fe20000004100 */
[----:B------:R-:W-:Y:S01]  /*18580*/  F2FP.F16.E4M3.UNPACK_B R7, R6.H1 ;  /* 0x00000006ff07723e */ /* 0x000fe200030006ff */
[----:B------:R-:W-:Y:S01]  /*18590*/  HADD2.F32 R43, -RZ, R40.H1_H1 ;  /* 0x30000028ff2b7230 */ /* 0x000fe20000004100 */
[-C--:B------:R-:W-:Y:S01]  /*185a0*/  F2FP.F16.E4M3.UNPACK_B R6, R10.reuse ;  /* 0x0000000aff06723e */ /* 0x080fe200020006ff */
[----:B------:R-:W-:Y:S01]  /*185b0*/  HADD2.F32 R28, -RZ, R31.H1_H1 ;  /* 0x3000001fff1c7230 */ /* 0x000fe20000004100 */
[----:B------:R-:W-:Y:S01]  /*185c0*/  F2FP.F16.E4M3.UNPACK_B R10, R10.H1 ;  /* 0x0000000aff0a723e */ /* 0x000fe200030006ff */
        /* <DEDUP_REMOVED lines=20> */
[----:B------:R-:W-:Y:S01]  /*18710*/  F2FP.SATFINITE.E4M3.F32.PACK_AB_MERGE_C R13, R26, R13, RZ ;  /* 0x0000000d1a0d723e */ /* 0x000fe200048070ff */
        /* <DEDUP_REMOVED lines=24> */
[-C--:B------:R-:W-:Y:S01]  /*188a0*/  F2FP.F16.E4M3.UNPACK_B R34, R12.reuse.H1 ;  /* 0x0000000cff22723e */ /* 0x080fe200030006ff */
[----:B------:R-:W-:Y:S02]  /*188b0*/  HADD2.F32 R39, -RZ, R39.H1_H1 ;  /* 0x30000027ff277230 */ /* 0x000fe40000004100 */
[C---:B------:R-:W-:Y:S01]  /*188c0*/  FMUL.FTZ R35, R29.reuse, R33 ;  /* 0x000000211d237220 */ /* 0x040fe20000410000 */
[----:B------:R-:W-:Y:S02]  /*188d0*/  HADD2.F32 R32, -RZ, R32.H1_H1 ;  /* 0x30000020ff207230 */ /* 0x000fe40000004100 */
[----:B------:R-:W-:Y:S01]  /*188e0*/  FMUL.FTZ R29, R29, R27 ;  /* 0x0000001b1d1d7220 */ /* 0x000fe20000410000 */
[----:B------:R-:W-:Y:S01]  /*188f0*/  HADD2.F32 R20, -RZ, R21.H0_H0 ;  /* 0x20000015ff147230 */ /* 0x000fe20000004100 */
[----:B------:R-:W-:Y:S01]  /*18900*/  F2FP.F16.E4M3.UNPACK_B R12, R12 ;  /* 0x0000000cff0c723e */ /* 0x000fe200020006ff */
        /* <DEDUP_REMOVED lines=13> */
[----:B------:R-:W-:Y:S01]  /*189e0*/  F2FP.SATFINITE.E4M3.F32.PACK_AB_MERGE_C R45, R50, R45, RZ ;  /* 0x0000002d322d723e */ /* 0x000fe200048070ff */
[----:B------:R-:W-:Y:S02]  /*189f0*/  HADD2.F32 R29, -RZ, R20.H1_H1 ;  /* 0x30000014ff1d7230 */ /* 0x000fe40000004100 */
[C---:B------:R-:W-:Y:S01]  /*18a00*/  FMUL.FTZ R39, R27.reuse, R31 ;  /* 0x0000001f1b277220 */ /* 0x040fe20000410000 */
[----:B------:R-:W-:Y:S02]  /*18a10*/  HADD2.F32 R20, -RZ, R7.H0_H0 ;  /* 0x20000007ff147230 */ /* 0x000fe40000004100 */
[----:B------:R-:W-:Y:S01]  /*18a20*/  FMUL.FTZ R27, R27, R21 ;  /* 0x000000151b1b7220 */ /* 0x000fe20000410000 */
[----:B------:R-:W-:Y:S01]  /*18a30*/  HADD2.F32 R34, -RZ, R34.H1_H1 ;  /* 0x30000022ff227230 */ /* 0x000fe20000004100 */
[----:B------:R-:W-:Y:S01]  /*18a40*/  F2FP.SATFINITE.E4M3.F32.PACK_AB_MERGE_C R40, R40, R41, RZ ;  /* 0x000000292828723e */ /* 0x000fe200048070ff */
[----:B------:R-:W-:-:S02]  /*18a50*/  HADD2.F32 R10, -RZ, R10.H1_H1 ;  /* 0x3000000aff0a7230 */ /* 0x000fc40000004100 */
[C---:B------:R-:W-:Y:S01]  /*18a60*/  FFMA.FTZ R39, R20.reuse, R21, -R39 ;  /* 0x0000001514277223 */ /* 0x040fe20000010827 */
[----:B------:R-:W-:Y:S02]  /*18a70*/  HADD2.F32 R7, -RZ, R7.H1_H1 ;  /* 0x30000007ff077230 */ /* 0x000fe40000004100 */
[----:B------:R-:W-:Y:S01]  /*18a80*/  FFMA.FTZ R31, R20, R31, R27 ;  /* 0x0000001f141f7223 */ /* 0x000fe2000001001b */
[----:B------:R-:W-:Y:S02]  /*18a90*/  HADD2.F32 R20, -RZ, R12.H0_H0 ;  /* 0x2000000cff147230 */ /* 0x000fe40000004100 */
[CC--:B------:R-:W-:Y:S01]  /*18aa0*/  FMUL.FTZ R38, R10.reuse, R34.reuse ;  /* 0x000000220a267220 */ /* 0x0c0fe20000410000 */
[----:B------:R-:W-:Y:S01]  /*18ab0*/  FMUL.FTZ R21, R10, R29 ;  /* 0x0000001d0a157220 */ /* 0x000fe20000410000 */
[--C-:B------:R-:W-:Y:S01]  /*18ac0*/  HADD2.F32 R10, -RZ, R3.reuse.H0_H0 ;  /* 0x20000003ff0a7230 */ /* 0x100fe20000004100 */
[----:B------:R-:W-:Y:S01]  /*18ad0*/  F2FP.SATFINITE.E4M3.F32.PACK_AB_MERGE_C R5, R8, R5, R11 ;  /* 0x000000050805723e */ /* 0x000fe2000480700b */
[C---:B------:R-:W-:Y:S01]  /*18ae0*/  FFMA.FTZ R38, R7.reuse, R29, -R38 ;  /* 0x0000001d07267223 */ /* 0x040fe20000010826 */
[----:B------:R-:W-:Y:S01]  /*18af0*/  FFMA.FTZ R42, R7, R34, R21 ;  /* 0x00000022072a7223 */ /* 0x000fe20000010015 */
[----:B------:R-:W-:Y:S01]  /*18b00*/  HADD2.F32 R7, -RZ, R6.H0_H0 ;  /* 0x20000006ff077230 */ /* 0x000fe20000004100 */
[----:B------:R-:W-:Y:S01]  /*18b10*/  F2FP.SATFINITE.E4M3.F32.PACK_AB_MERGE_C R9, R14, R9, R13 ;  /* 0x000000090e09723e */ /* 0x000fe2000480700d */
[----:B------:R-:W-:Y:S01]  /*18b20*/  HADD2.F32 R21, -RZ, R3.H1_H1 ;  /* 0x30000003ff157230 */ /* 0x000fe20000004100 */
[----:B------:R-:W-:Y:S01]  /*18b30*/  F2FP.SATFINITE.E4M3.F32.PACK_AB_MERGE_C R38, R38, R39, RZ ;  /* 0x000000272626723e */ /* 0x000fe200048070ff */
[----:B------:R-:W-:-:S02]  /*18b40*/  HADD2.F32 R27, -RZ, R12.H1_H1 ;  /* 0x3000000cff1b7230 */ /* 0x000fc40000004100 */
[C---:B------:R-:W-:Y:S01]  /*18b50*/  FMUL.FTZ R12, R7.reuse, R20 ;  /* 0x00000014070c7220 */ /* 0x040fe20000410000 */
[----:B------:R-:W-:Y:S02]  /*18b60*/  HADD2.F32 R6, -RZ, R6.H1_H1 ;  /* 0x30000006ff067230 */ /* 0x000fe40000004100 */
[-C--:B------:R-:W-:Y:S01]  /*18b70*/  FMUL.FTZ R7, R7, R10.reuse ;  /* 0x0000000a07077220 */ /* 0x080fe20000410000 */
        /* <DEDUP_REMOVED lines=14> */
[----:B------:R-:W-:Y:S02]  /*18c60*/  F2FP.SATFINITE.E4M3.F32.PACK_AB_MERGE_C R11, R30, R25, R45 ;  /* 0x000000191e0b723e */ /* 0x000fe4000480702d */
[----:B------:R-:W-:Y:S01]  /*18c70*/  F2FP.SATFINITE.E4M3.F32.PACK_AB_MERGE_C R8, R32, R33, R40 ;  /* 0x000000212008723e */ /* 0x000fe20004807028 */
[----:B------:R2:W-:Y:S01]  /*18c80*/  STS.128 [R49+0x1e200], R4 ;  /* 0x01e2000431007388 */ /* 0x0005e20000000c00 */
[----:B------:R-:W-:-:S05]  /*18c90*/  F2FP.SATFINITE.E4M3.F32.PACK_AB_MERGE_C R10, R27, R10, R31 ;  /* 0x0000000a1b0a723e */ /* 0x000fca000480701f */
[----:B------:R2:W-:Y:S02]  /*18ca0*/  STS.128 [R0+0x1e200], R8 ;  /* 0x01e2000800007388 */ /* 0x0005e40000000c00 */
.L_x_2884:
[----:B------:R-:W-:Y:S05]  /*18cb0*/  BSYNC B0 ;  /* 0x0000000000007941 */ /* 0x000fea0003800000 */
.L_x_2877:
        /* <DEDUP_REMOVED lines=8> */
.L_x_2875:
[----:B0-23--:R-:W-:-:S05]  /*18d40*/  IMAD.U32 R0, RZ, RZ, UR49 ;  /* 0x00000031ff007e24 */ /* 0x00dfca000f8e00ff */
[----:B------:R-:W-:-:S13]  /*18d50*/  ISETP.NE.AND P0, PT, R0, 0x3, PT ;  /* 0x000000030000780c */ /* 0x000fda0003f05270 */
[----:B------:R-:W-:Y:S05]  /*18d60*/  @!P0 BRA `(.L_x_2904) ;  /* 0x0000000000048947 */ /* 0x000fea0003800000 */
[----:B------:R-:W-:Y:S01]  /*18d70*/  BPT.TRAP 0x1 ;  /* 0x000000040000795c */ /* 0x000fe20000300000 */
.L_x_2904:
[----:B------:R-:W2:Y:S01]  /*18d80*/  LDL R0, [R1] ;  /* 0x0000000001007983 */ /* 0x000ea20000100800 */
[----:B-1--4-:R-:W-:Y:S01]  /*18d90*/  IMAD R3, R222, 0x8, R18 ;  /* 0x00000008de037824 */ /* 0x012fe200078e0212 */
[----:B--2---:R-:W-:-:S04]  /*18da0*/  SHF.L.U32 R0, R0, 0x1f, RZ ;  /* 0x0000001f00007819 */ /* 0x004fc800000006ff */
[----:B------:R0:W1:Y:S01]  /*18db0*/  SYNCS.PHASECHK.TRANS64.TRYWAIT P1, [R3+URZ+0x33430], R0 ;  /* 0x03343000030075a7 */ /* 0x000062000802017f */
[----:B------:R-:W-:Y:S05]  /*18dc0*/  @!P0 BRA `(.L_x_2905) ;  /* 0x0000000000048947 */ /* 0x000fea0003800000 */
[----:B------:R-:W-:Y:S01]  /*18dd0*/  BPT.TRAP 0x1 ;  /* 0x000000040000795c */ /* 0x000fe20000300000 */
.L_x_2905:
[----:B-1----:R-:W-:Y:S05]  /*18de0*/  @P1 BRA `(.L_x_2906) ;  /* 0x0000000000081947 */ /* 0x002fea0003800000 */
[----:B------:R-:W1:Y:S02]  /*18df0*/  SYNCS.PHASECHK.TRANS64.TRYWAIT P1, [R3+URZ+0x33430], R0 ;  /* 0x03343000030075a7 */ /* 0x000e64000802017f */
[----:B-1----:R-:W-:Y:S05]  /*18e00*/  @!P1 BRA `(.L_x_2907) ;  /* 0x000001b800849947 */ /* 0x002fea0003800000 */
.L_x_2906:
[----:B------:R-:W-:Y:S05]  /*18e10*/  WARPSYNC.ALL ;  /* 0x0000000000007948 */ /* 0x000fea0003800000 */
[----:B01----:R-:W-:Y:S01]  /*18e20*/  VIADD R0, R18, 0x24200 ;  /* 0x0002420012007836 */ /* 0x003fe20000000000 */
[----:B------:R-:W-:Y:S01]  /*18e30*/  R2UR UR24, R44 ;  /* 0x000000002c1872ca */ /* 0x000fe200000e0000 */
[----:B-----5:R-:W-:Y:S01]  /*18e40*/  IMAD.MOV.U32 R5, RZ, RZ, -0x7fffffe0 ;  /* 0x80000020ff057424 */ /* 0x020fe200078e00ff */
[----:B------:R-:W-:Y:S01]  /*18e50*/  WARPGROUP.ARRIVE ;  /* 0x00000000000079c5 */ /* 0x000fe20000000000 */
[----:B------:R-:W-:Y:S01]  /*18e60*/  UMOV UR25, 0x80000020 ;  /* 0x8000002000197882 */ /* 0x000fe20000000000 */
[----:B------:R-:W-:Y:S01]  /*18e70*/  SHF.R.U32.HI R0, RZ, 0x4, R0 ;  /* 0x00000004ff007819 */ /* 0x000fe20000011600 */
[----:B------:R-:W-:Y:S01]  /*18e80*/  UMOV UR5, UR25 ;  /* 0x0000001900057c82 */ /* 0x000fe20008000000 */
[----:B------:R-:W-:Y:S01]  /*18e90*/  R2UR UR27, R5 ;  /* 0x00000000051b72ca */ /* 0x000fe200000e0000 */
[----:B------:R-:W-:Y:S01]  /*18ea0*/  IMAD.MOV.U32 R9, RZ, RZ, -0x7fffffe0 ;  /* 0x80000020ff097424 */ /* 0x000fe200078e00ff */
[----:B------:R-:W-:Y:S01]  /*18eb0*/  LOP3.LUT R0, R0, 0x3fff, RZ, 0xc0, !PT ;  /* 0x00003fff00007812 */ /* 0x000fe200078ec0ff */
[----:B------:R-:W-:Y:S01]  /*18ec0*/  UMOV UR9, UR25 ;  /* 0x0000001900097c82 */ /* 0x000fe20008000000 */
[----:B------:R-:W-:Y:S01]  /*18ed0*/  MOV R7, 0x80000020 ;  /* 0x8000002000077802 */ /* 0x000fe20000000f00 */
[----:B------:R-:W-:Y:S01]  /*18ee0*/  UMOV UR13, UR25 ;  /* 0x00000019000d7c82 */ /* 0x000fe20008000000 */
[----:B------:R-:W-:Y:S01]  /*18ef0*/  LOP3.LUT R20, R0, 0x10000, RZ, 0xfc, !PT ;  /* 0x0001000000147812 */ /* 0x000fe200078efcff */
[----:B------:R-:W-:Y:S01]  /*18f00*/  ULOP3.LUT UR24, UR24, 0x10000, URZ, 0xfc, !UPT ;  /* 0x0001000018187892 */ /* 0x000fe2000f8efc3f */
[----:B------:R-:W-:Y:S01]  /*18f10*/  R2UR UR7, R7 ;  /* 0x00000000070772ca */ /* 0x000fe200000e0000 */
[----:B------:R-:W-:Y:S01]  /*18f20*/  UMOV UR17, UR25 ;  /* 0x0000001900117c82 */ /* 0x000fe20008000000 */
[----:B------:R-:W-:Y:S01]  /*18f30*/  R2UR UR11, R9 ;  /* 0x00000000090b72ca */ /* 0x000fe200000e0000 */
[----:B------:R-:W-:Y:S01]  /*18f40*/  IMAD R4, R222, 0x780, R20 ;  /* 0x00000780de047824 */ /* 0x000fe200078e0214 */
[----:B------:R-:W-:Y:S01]  /*18f50*/  R2UR UR15, R7 ;  /* 0x00000000070f72ca */ /* 0x000fe200000e0000 */
[----:B------:R-:W-:Y:S01]  /*18f60*/  IMAD.MOV.U32 R7, RZ, RZ, -0x7fffffe0 ;  /* 0x80000020ff077424 */ /* 0x000fe200078e00ff */
[----:B------:R-:W-:Y:S01]  /*18f70*/  UMOV UR4, UR24 ;  /* 0x0000001800047c82 */ /* 0x000fe20008000000 */
[C---:B------:R-:W-:Y:S01]  /*18f80*/  VIADD R6, R4.reuse, 0x80 ;  /* 0x0000008004067836 */ /* 0x040fe20000000000 */
[C---:B------:R-:W-:Y:S01]  /*18f90*/  R2UR UR26, R4.reuse ;  /* 0x00000000041a72ca */ /* 0x040fe200000e0000 */
[----:B------:R-:W-:Y:S01]  /*18fa0*/  VIADD R8, R4, 0x100 ;  /* 0x0000010004087836 */ /* 0x000fe20000000000 */
[----:B------:R-:W-:Y:S01]  /*18fb0*/  UMOV UR8, UR24 ;  /* 0x0000001800087c82 */ /* 0x000fe20008000000 */
[----:B------:R-:W-:Y:S01]  /*18fc0*/  UMOV UR12, UR24 ;  /* 0x00000018000c7c82 */ /* 0x000fe20008000000 */
[----:B------:R-:W-:Y:S01]  /*18fd0*/  R2UR UR6, R6 ;  /* 0x00000000060672ca */ /* 0x000fe200000e0000 */
[----:B------:R-:W-:Y:S01]  /*18fe0*/  VIADD R6, R4, 0x180 ;  /* 0x0000018004067836 */ /* 0x000fe20000000000 */
[----:B------:R-:W-:Y:S01]  /*18ff0*/  R2UR UR10, R8 ;  /* 0x00000000080a72ca */ /* 0x000fe200000e0000 */
[----:B------:R-:W-:Y:S01]  /*19000*/  VIADD R8, R4, 0x200 ;  /* 0x0000020004087836 */ /* 0x000fe20000000000 */
[----:B------:R-:W-:Y:S01]  /*19010*/  R2UR UR19, R9 ;  /* 0x00000000091372ca */ /* 0x000fe200000e0000 */
[----:B------:R-:W-:Y:S01]  /*19020*/  UMOV UR16, UR24 ;  /* 0x0000001800107c82 */ /* 0x000fe20008000000 */
[----:B------:R-:W-:Y:S01]  /*19030*/  R2UR UR14, R6 ;  /* 0x00000000060e72ca */ /* 0x000fe200000e0000 */
[----:B------:R-:W-:Y:S01]  /*19040*/  VIADD R6, R4, 0x2 ;  /* 0x0000000204067836 */ /* 0x000fe20000000000 */
[----:B------:R-:W-:Y:S01]  /*19050*/  R2UR UR18, R8 ;  /* 0x00000000081272ca */ /* 0x000fe200000e0000 */
[----:B------:R-:W-:Y:S01]  /*19060*/  QGMMA.64x32x32.F32.E4M3.E4M3 R88, gdesc[UR24], RZ, !UPT, gsb0 ;  /* 0x00600000185879f3 */ /* 0x000fe2000c0008ff */
[----:B------:R-:W-:-:S02]  /*19070*/  VIADD R8, R4, 0x82 ;  /* 0x0000008204087836 */ /* 0x000fc40000000000 */
[----:B------:R-:W-:Y:S02]  /*19080*/  IMAD.MOV.U32 R9, RZ, RZ, -0x7fffffe0 ;  /* 0x80000020ff097424 */ /* 0x000fe400078e00ff */
[----:B------:R-:W-:Y:S02]  /*19090*/  VIADD R10, R4, 0x102 ;  /* 0x00000102040a7836 */ /* 0x000fe40000000000 */
[----:B------:R-:W-:Y:S02]  /*190a0*/  IMAD.MOV.U32 R11, RZ, RZ, -0x7fffffe0 ;  /* 0x80000020ff0b7424 */ /* 0x000fe400078e00ff */
[----:B------:R-:W-:-:S05]  /*190b0*/  IMAD.MOV.U32 R5, RZ, RZ, -0x7fffffe0 ;  /* 0x80000020ff057424 */ /* 0x000fca00078e00ff */
[----:B------:R-:W-:Y:S01]  /*190c0*/  R2UR UR47, R5 ;  /* 0x00000000052f72ca */ /* 0x000fe200000e0000 */
[----:B------:R-:W-:Y:S02]  /*190d0*/  WARPGROUP.DEPBAR.LE gsb0, 0x0 ;  /* 0x00008000000079c5 */ /* 0x000fe40000010000 */
[----:B------:R-:W-:-:S06]  /*190e0*/  WARPGROUP.ARRIVE ;  /* 0x00000000000079c5 */ /* 0x000fcc0000000000 */
[----:B------:R-:W-:Y:S01]  /*190f0*/  QGMMA.64x32x32.F32.E4M3.E4M3 R72, gdesc[UR4], RZ, !UPT, gsb0 ;  /* 0x00600000044879f3 */ /* 0x000fe2000c0008ff */
[----:B------:R-:W-:Y:S01]  /*19100*/  R2UR UR6, R6 ;  /* 0x00000000060672ca */ /* 0x000fe200000e0000 */
[----:B------:R-:W-:Y:S01]  /*19110*/  UIADD3 UR4, UR24, 0x2, URZ ;  /* 0x0000000218047890 */ /* 0x000fe2000fffe03f */
[----:B------:R-:W-:Y:S01]  /*19120*/  R2UR UR7, R7 ;  /* 0x00000000070772ca */ /* 0x000fe200000e0000 */
[----:B------:R-:W-:Y:S01]  /*19130*/  UMOV UR5, 0x80000020 ;  /* 0x8000002000057882 */ /* 0x000fe20000000000 */
[----:B------:R-:W-:Y:S01]  /*19140*/  IMAD.MOV.U32 R7, RZ, RZ, -0x7fffffe0 ;  /* 0x80000020ff077424 */ /* 0x000fe200078e00ff */
[----:B------:R-:W-:Y:S01]  /*19150*/  IADD3 R6, R4, 0x182, RZ ;  /* 0x0000018204067810 */ /* 0x000fe20007ffe0ff */
[----:B------:R-:W-:Y:S02]  /*19160*/  UMOV UR21, UR5 ;  /* 0x0000000500157c82 */ /* 0x000fe40008000000 */
[----:B------:R-:W-:Y:S01]  /*19170*/  UMOV UR20, UR4 ;  /* 0x0000000400147c82 */ /* 0x000fe20008000000 */
        /* <DEDUP_REMOVED lines=11> */
[----:B------:R-:W-:Y:S02]  /*19230*/  R2UR UR23, R9 ;  /* 0x00000000091772ca */ /* 0x000fe400000e0000 */
[----:B------:R-:W-:Y:S01]  /*19240*/  MOV R9, 0x80000020 ;  /* 0x8000002000097802 */ /* 0x000fe20000000f00 */
        /* <DEDUP_REMOVED lines=164> */
[----:B------:R-:W-:Y:S01]  /*19c90*/  UMOV UR45, UR21 ;  /* 0x00000015002d7c82 */ /* 0x000fe20008000000 */
[----:B------:R-:W-:Y:S02]  /*19ca0*/  IMAD.MOV.U32 R7, RZ, RZ, -0x7fffffe0 ;  /* 0x80000020ff077424 */ /* 0x000fe400078e00ff */
[----:B------:R-:W-:Y:S01]  /*19cb0*/  VIADD R4, R4, 0x702 ;  /* 0x0000070204047836 */ /* 0x000fe20000000000 */
[----:B------:R-:W-:-:S04]  /*19cc0*/  UMOV UR44, UR20 ;  /* 0x00000014002c7c82 */ /* 0x000fc80008000000 */
[----:B------:R-:W-:Y:S01]  /*19cd0*/  R2UR UR46, R4 ;  /* 0x00000000042e72ca */ /* 0x000fe200000e0000 */
        /* <DEDUP_REMOVED lines=39> */
.L_x_2908:
[----:B------:R-:W2:Y:S01]  /*19f50*/  LDL R0, [R1+0x5c] ;  /* 0x00005c0001007983 */ /* 0x000ea20000100800 */
[----:B------:R-:W0:Y:S03]  /*19f60*/  LDC R4, c[0x0][0x448] ;  /* 0x00011200ff047b82 */ /* 0x000e260000000800 */
[----:B------:R-:W2:Y:S04]  /*19f70*/  LDL R110, [R1+0x48] ;  /* 0x00004800016e7983 */ /* 0x000ea80000100800 */
[----:B------:R-:W3:Y:S04]  /*19f80*/  LDL R104, [R1+0x50] ;  /* 0x0000500001687983 */ /* 0x000ee80000100800 */
[----:B------:R-:W4:Y:S04]  /*19f90*/  LDL R8, [R1+0x54] ;  /* 0x0000540001087983 */ /* 0x000f280000100800 */
[----:B------:R-:W5:Y:S01]  /*19fa0*/  LDL R108, [R1+0x4c] ;  /* 0x00004c00016c7983 */ /* 0x000f620000100800 */
[----:B0-----:R-:W-:-:S13]  /*19fb0*/  ISETP.NE.AND P4, PT, R4, 0x1, PT ;  /* 0x000000010400780c */ /* 0x001fda0003f85270 */
[----:B------:R-:W0:Y:S08]  /*19fc0*/  @P4 LDC R5, c[0x0][0x44c] ;  /* 0x00011300ff054b82 */ /* 0x000e300000000800 */
[----:B------:R-:W1:Y:S01]  /*19fd0*/  @P4 LDC R7, c[0x0][0x450] ;  /* 0x00011400ff074b82 */ /* 0x000e620000000800 */
[----:B--2---:R-:W-:-:S05]  /*19fe0*/  IADD3 R6, R0, R110, RZ ;  /* 0x0000006e00067210 */ /* 0x004fca0007ffe0ff */
[----:B0-----:R-:W-:-:S05]  /*19ff0*/  @P4 IMAD.HI.U32 R0, R6, R5, RZ ;  /* 0x0000000506004227 */ /* 0x001fca00078e00ff */
[----:B-1----:R-:W-:-:S05]  /*1a000*/  @P4 SHF.R.U32.HI R6, RZ, R7, R0 ;  /* 0x00000007ff064219 */ /* 0x002fca0000011600 */
[----:B------:R-:W0:Y:S01]  /*1a010*/  SHFL.IDX PT, R7, R6, 0x1, 0x1c1f ;  /* 0x003c1f0006077f89 */ /* 0x000e2200000e0000 */
[C---:B------:R-:W-:Y:S02]  /*1a020*/  IMAD R0, R106.reuse, -0xa0, RZ ;  /* 0xffffff606a007824 */ /* 0x040fe400078e02ff */
[----:B---3--:R-:W-:-:S03]  /*1a030*/  IMAD R4, R106, -0xa0, R104 ;  /* 0xffffff606a047824 */ /* 0x008fc600078e0268 */
[C---:B----4-:R-:W-:Y:S02]  /*1a040*/  IADD3 R0, -R8.reuse, 0xa1, R0 ;  /* 0x000000a108007810 */ /* 0x050fe40007ffe100 */
[----:B------:R-:W-:Y:S02]  /*1a050*/  IADD3 R4, -R8, 0xa0, R4 ;  /* 0x000000a008047810 */ /* 0x000fe40007ffe104 */
[----:B-----5:R-:W-:-:S04]  /*1a060*/  IADD3 R5, -R108, R0, R104 ;  /* 0x000000006c057210 */ /* 0x020fc80007ffe168 */
[----:B0-----:R-:W-:-:S04]  /*1a070*/  VIADDMNMX R0, R7, R5, R4, PT ;  /* 0x0000000507007246 */ /* 0x001fc80003800104 */
        /* <DEDUP_REMOVED lines=117> */
[----:B------:R-:W-:-:S04]  /*1a7d0*/  FMNMX.FTZ R39, R131, R0, !PT ;  /* 0x0000000083277209 */ /* 0x000fc80007810000 */
[----:B------:R-:W-:-:S05]  /*1a7e0*/  FMNMX.FTZ R10, R8, R39, !PT ;  /* 0x00000027080a7209 */ /* 0x000fca0007810000 */
[----:B------:R-:W0:Y:S04]  /*1a7f0*/  SHFL.BFLY PT, R39, R10, 0x2, 0x1f ;  /* 0x0c401f000a277f89 */ /* 0x000e2800000e0000 */
[----:B------:R-:W1:Y:S01]  /*1a800*/  SHFL.IDX PT, R6, R6, RZ, 0x1c1f ;  /* 0x001c1fff06067589 */ /* 0x000e6200000e0000 */
[----:B0-----:R-:W-:-:S05]  /*1a810*/  FMNMX.FTZ R12, R10, R39, !PT ;  /* 0x000000270a0c7209 */ /* 0x001fca0007810000 */
[----:B------:R-:W0:Y:S01]  /*1a820*/  SHFL.BFLY PT, R39, R12, 0x1, 0x1f ;  /* 0x0c201f000c277f89 */ /* 0x000e2200000e0000 */
[----:B-1----:R-:W-:-:S04]  /*1a830*/  VIADDMNMX R4, R6, R5, R4, PT ;  /* 0x0000000506047246 */ /* 0x002fc80003800104 */
[C---:B------:R-:W-:Y:S02]  /*1a840*/  ISETP.GT.AND P2, PT, R4.reuse, 0x1, PT ;  /* 0x000000010400780c */ /* 0x040fe40003f44270 */
[----:B------:R-:W-:Y:S02]  /*1a850*/  ISETP.GT.AND P3, PT, R4, 0x8, PT ;  /* 0x000000080400780c */ /* 0x000fe40003f64270 */
[----:B0-----:R-:W-:-:S04]  /*1a860*/  FMNMX.FTZ R0, R12, R39, !PT ;  /* 0x000000270c007209 */ /* 0x001fc80007810000 */
[----:B------:R-:W-:Y:S01]  /*1a870*/  FSETP.NEU.FTZ.AND P1, PT, R0, -INF , PT ;  /* 0xff8000000000780b */ /* 0x000fe20003f3d000 */
[----:B------:R-:W-:-:S05]  /*1a880*/  FFMA.FTZ R39, R2, R0, -8 ;  /* 0xc100000002277423 */ /* 0x000fca0000010000 */
[----:B------:R-:W-:Y:S02]  /*1a890*/  FSEL R39, R39, RZ, P1 ;  /* 0x000000ff27277208 */ /* 0x000fe40000800000 */
[----:B------:R-:W-:Y:S02]  /*1a8a0*/  ISETP.GT.AND P1, PT, R4, RZ, PT ;  /* 0x000000ff0400720c */ /* 0x000fe40003f24270 */
[----:B------:R-:W-:Y:S01]  /*1a8b0*/  FSEL R89, R89, -INF , P2 ;  /* 0xff80000059597808 */ /* 0x000fe20001000000 */
[----:B------:R-:W-:-:S01]  /*1a8c0*/  FFMA.FTZ R91, R2, R91, -R39 ;  /* 0x0000005b025b7223 */ /* 0x000fc20000010827 */
[----:B------:R-:W-:Y:S01]  /*1a8d0*/  FFMA.FTZ R5, R2, R11, -R39 ;  /* 0x0000000b02057223 */ /* 0x000fe20000010827 */
[----:B------:R-:W-:Y:S02]  /*1a8e0*/  FSEL R11, R88, -INF , P1 ;  /* 0xff800000580b7808 */ /* 0x000fe40000800000 */
[----:B------:R0:W-:Y:S01]  /*1a8f0*/  MUFU.EX2 R10, R91 ;  /* 0x0000005b000a7308 */ /* 0x0001e20000000800 */
[----:B------:R-:W-:-:S02]  /*1a900*/  ISETP.GT.AND P1, PT, R4, 0x9, PT ;  /* 0x000000090400780c */ /* 0x000fc40003f24270 */
[----:B------:R-:W-:Y:S02]  /*1a910*/  FMNMX.FTZ R14, R11, R89, !PT ;  /* 0x000000590b0e7209 */ /* 0x000fe40007810000 */
[----:B------:R-:W-:Y:S02]  /*1a920*/  ISETP.GT.AND P2, PT, R4, 0x10, PT ;  /* 0x000000100400780c */ /* 0x000fe40003f44270 */
[----:B0-----:R-:W-:Y:S02]  /*1a930*/  FSEL R91, R92, -INF , P3 ;  /* 0xff8000005c5b7808 */ /* 0x001fe40001800000 */
[----:B------:R-:W-:Y:S02]  /*1a940*/  FSEL R93, R93, -INF , P1 ;  /* 0xff8000005d5d7808 */ /* 0x000fe40000800000 */
[----:B------:R-:W-:Y:S01]  /*1a950*/  FMNMX.FTZ R14, R91, R14, !PT ;  /* 0x0000000e5b0e7209 */ /* 0x000fe20007810000 */
[----:B------:R-:W-:-:S01]  /*1a960*/  FFMA.FTZ R12, R2, R95, -R39 ;  /* 0x0000005f020c7223 */ /* 0x000fc20000010827 */
[----:B------:R-:W-:-:S02]  /*1a970*/  ISETP.GT.AND P1, PT, R4, 0x11, PT ;  /* 0x000000110400780c */ /* 0x000fc40003f24270 */
[----:B------:R-:W-:Y:S02]  /*1a980*/  FSEL R95, R96, -INF , P2 ;  /* 0xff800000605f7808 */ /* 0x000fe40001000000 */
[----:B------:R-:W-:Y:S02]  /*1a990*/  FMNMX.FTZ R14, R93, R14, !PT ;  /* 0x0000000e5d0e7209 */ /* 0x000fe40007810000 */
[----:B------:R-:W-:Y:S02]  /*1a9a0*/  ISETP.GT.AND P2, PT, R4, 0x18, PT ;  /* 0x000000180400780c */ /* 0x000fe40003f44270 */
[----:B------:R-:W-:Y:S02]  /*1a9b0*/  FSEL R97, R97, -INF , P1 ;  /* 0xff80000061617808 */ /* 0x000fe40000800000 */
[----:B------:R-:W-:Y:S01]  /*1a9c0*/  FMNMX.FTZ R14, R95, R14, !PT ;  /* 0x0000000e5f0e7209 */ /* 0x000fe20007810000 */
[----:B------:R-:W-:Y:S01]  /*1a9d0*/  FFMA.FTZ R6, R2, R99, -R39 ;  /* 0x0000006302067223 */ /* 0x000fe20000010827 */
[----:B------:R-:W-:-:S02]  /*1a9e0*/  ISETP.GT.AND P1, PT, R4, 0x19, PT ;  /* 0x000000190400780c */ /* 0x000fc40003f24270 */
[----:B------:R-:W-:Y:S02]  /*1a9f0*/  FSEL R99, R100, -INF , P2 ;  /* 0xff80000064637808 */ /* 0x000fe40001000000 */
[----:B------:R-:W-:Y:S02]  /*1aa00*/  FMNMX.FTZ R14, R97, R14, !PT ;  /* 0x0000000e610e7209 */ /* 0x000fe40007810000 */
[----:B------:R-:W-:Y:S02]  /*1aa10*/  FSEL R101, R101, -INF , P1 ;  /* 0xff80000065657808 */ /* 0x000fe40000800000 */
[----:B------:R-:W-:Y:S02]  /*1aa20*/  ISETP.GT.AND P1, PT, R4, 0x20, PT ;  /* 0x000000200400780c */ /* 0x000fe40003f24270 */
        /* <DEDUP_REMOVED lines=8> */
[C-C-:B------:R-:W-:Y:S01]  /*1aab0*/  FFMA.FTZ R34, R2.reuse, R15, -R39.reuse ;  /* 0x0000000f02227223 */ /* 0x140fe20000010827 */
[----:B------:R-:W-:-:S01]  /*1aac0*/  FFMA.FTZ R15, R2, R75, -R39 ;  /* 0x0000004b020f7223 */ /* 0x000fc20000010827 */
        /* <DEDUP_REMOVED lines=11> */
[----:B------:R-:W-:Y:S01]  /*1ab80*/  FMNMX.FTZ R30, R133, R30, !PT ;  /* 0x0000001e851e7209 */ /* 0x000fe20007810000 */
[----:B------:R0:W-:Y:S01]  /*1ab90*/  MUFU.EX2 R14, R34 ;  /* 0x00000022000e7308 */ /* 0x0001e20000000800 */
[----:B------:R-:W-:-:S02]  /*1aba0*/  ISETP.GT.AND P2, PT, R4, 0x39, PT ;  /* 0x000000390400780c */ /* 0x000fc40003f44270 */
[----:B------:R-:W-:Y:S01]  /*1abb0*/  FMNMX.FTZ R30, R81, R30, !PT ;  /* 0x0000001e511e7209 */ /* 0x000fe20007810000 */
[----:B0-----:R-:W-:-:S01]  /*1abc0*/  FFMA.FTZ R34, R2, R79, -R39 ;  /* 0x0000004f02227223 */ /* 0x001fc20000010827 */
[----:B------:R-:W-:Y:S02]  /*1abd0*/  FSEL R79, R84, -INF , P1 ;  /* 0xff800000544f7808 */ /* 0x000fe40000800000 */
[----:B------:R-:W-:Y:S02]  /*1abe0*/  FSEL R85, R85, -INF , P2 ;  /* 0xff80000055557808 */ /* 0x000fe40001000000 */
[----:B------:R-:W-:Y:S02]  /*1abf0*/  ISETP.GT.AND P1, PT, R4, 0x40, PT ;  /* 0x000000400400780c */ /* 0x000fe40003f24270 */
[----:B------:R-:W-:Y:S01]  /*1ac00*/  FMNMX.FTZ R30, R79, R30, !PT ;  /* 0x0000001e4f1e7209 */ /* 0x000fe20007810000 */
[----:B------:R-:W-:Y:S01]  /*1ac10*/  FFMA.FTZ R215, R2, R105, -R39 ;  /* 0x0000006902d77223 */ /* 0x000fe20000010827 */
[----:B------:R-:W-:-:S02]  /*1ac20*/  ISETP.GT.AND P2, PT, R4, 0x41, PT ;  /* 0x000000410400780c */ /* 0x000fc40003f44270 */
[----:B------:R-:W-:Y:S02]  /*1ac30*/  FSEL R105, R56, -INF , P1 ;  /* 0xff80000038697808 */ /* 0x000fe40000800000 */
[----:B------:R-:W-:Y:S02]  /*1ac40*/  FMNMX.FTZ R30, R85, R30, !PT ;  /* 0x0000001e551e7209 */ /* 0x000fe40007810000 */
[----:B------:R-:W-:Y:S02]  /*1ac50*/  ISETP.GT.AND P1, PT, R4, 0x48, PT ;  /* 0x000000480400780c */ /* 0x000fe40003f24270 */
        /* <DEDUP_REMOVED lines=76> */
[----:B------:R-:W-:Y:S02]  /*1b120*/  FSEL R37, R37, -INF , P2 ;  /* 0xff80000025257808 */ /* 0x000fe40001000000 */
[----:B------:R-:W-:-:S04]  /*1b130*/  FMNMX.FTZ R44, R71, R44, !PT ;  /* 0x0000002c472c7209 */ /* 0x000fc80007810000 */
[----:B------:R-:W-:-:S05]  /*1b140*/  FMNMX.FTZ R4, R37, R44, !PT ;  /* 0x0000002c25047209 */ /* 0x000fca0007810000 */
[----:B------:R-:W0:Y:S01]  /*1b150*/  SHFL.BFLY PT, R33, R4, 0x2, 0x1f ;  /* 0x0c401f0004217f89 */ /* 0x000e2200000e0000 */
[----:B------:R-:W-:-:S01]  /*1b160*/  FFMA.FTZ R28, R2, R43, -R39 ;  /* 0x0000002b021c7223 */ /* 0x000fc20000010827 */
[----:B0-----:R-:W-:-:S05]  /*1b170*/  FMNMX.FTZ R43, R4, R33, !PT ;  /* 0x00000021042b7209 */ /* 0x001fca0007810000 */
[----:B------:R-:W0:Y:S01]  /*1b180*/  SHFL.BFLY PT, R4, R43, 0x1, 0x1f ;  /* 0x0c201f002b047f89 */ /* 0x000e2200000e0000 */
[----:B------:R-:W-:-:S01]  /*1b190*/  FFMA.FTZ R7, R2, R7, -R39 ;  /* 0x0000000702077223 */ /* 0x000fc20000010827 */
[----:B------:R-:W-:Y:S01]  /*1b1a0*/  FFMA.FTZ R9, R2, R9, -R39 ;  /* 0x0000000902097223 */ /* 0x000fe20000010827 */
[----:B0-----:R-:W-:-:S04]  /*1b1b0*/  FMNMX.FTZ R4, R43, R4, !PT ;  /* 0x000000042b047209 */ /* 0x001fc80007810000 */
[----:B------:R-:W-:Y:S01]  /*1b1c0*/  FSETP.NEU.FTZ.AND P1, PT, R4, -INF , PT ;  /* 0xff8000000400780b */ /* 0x000fe20003f3d000 */
[----:B------:R-:W-:-:S05]  /*1b1d0*/  FFMA.FTZ R54, R2, R4, -8 ;  /* 0xc100000002367423 */ /* 0x000fca0000010004 */
[----:B------:R-:W-:-:S05]  /*1b1e0*/  FSEL R54, R54, RZ, P1 ;  /* 0x000000ff36367208 */ /* 0x000fca0000800000 */
[C-C-:B------:R-:W-:Y:S01]  /*1b1f0*/  FFMA.FTZ R216, R2.reuse, R11, -R54.reuse ;  /* 0x0000000b02d87223 */ /* 0x140fe20000010836 */
[----:B------:R-:W-:-:S01]  /*1b200*/  FFMA.FTZ R11, R2, R89, -R54 ;  /* 0x00000059020b7223 */ /* 0x000fc20000010836 */
[C-C-:B------:R-:W-:Y:S01]  /*1b210*/  FFMA.FTZ R43, R2.reuse, R91, -R54.reuse ;  /* 0x0000005b022b7223 */ /* 0x140fe20000010836 */
[----:B------:R-:W0:Y:S01]  /*1b220*/  MUFU.EX2 R7, R7 ;  /* 0x0000000700077308 */ /* 0x000e220000000800 */
[----:B------:R-:W-:-:S01]  /*1b230*/  FFMA.FTZ R56, R2, R93, -R54 ;  /* 0x0000005d02387223 */ /* 0x000fc20000010836 */
[----:B------:R-:W-:-:S06]  /*1b240*/  FFMA.FTZ R218, R2, R95, -R54 ;  /* 0x0000005f02da7223 */ /* 0x000fcc0000010836 */
[----:B------:R-:W-:Y:S08]  /*1b250*/  MUFU.EX2 R216, R216 ;  /* 0x000000d800d87308 */ /* 0x000ff00000000800 */
[----:B------:R-:W1:Y:S08]  /*1b260*/  MUFU.EX2 R11, R11 ;  /* 0x0000000b000b7308 */ /* 0x000e700000000800 */
[----:B------:R-:W2:Y:S08]  /*1b270*/  MUFU.EX2 R9, R9 ;  /* 0x0000000900097308 */ /* 0x000eb00000000800 */
[----:B------:R-:W3:Y:S01]  /*1b280*/  MUFU.EX2 R43, R43 ;  /* 0x0000002b002b7308 */ /* 0x000ee20000000800 */
[----:B------:R-:W-:-:S07]  /*1b290*/  FFMA.FTZ R36, R2, R51, -R39 ;  /* 0x0000003302247223 */ /* 0x000fce0000010827 */
[----:B------:R-:W4:Y:S01]  /*1b2a0*/  MUFU.EX2 R12, R12 ;  /* 0x0000000c000c7308 */ /* 0x000f220000000800 */
[----:B------:R-:W-:-:S07]  /*1b2b0*/  FFMA.FTZ R51, R2, R99, -R54 ;  /* 0x0000006302337223 */ /* 0x000fce0000010836 */
[----:B------:R5:W-:Y:S08]  /*1b2c0*/  MUFU.EX2 R38, R50 ;  /* 0x0000003200267308 */ /* 0x000bf00000000800 */
[----:B------:R-:W4:Y:S01]  /*1b2d0*/  MUFU.EX2 R56, R56 ;  /* 0x0000003800387308 */ /* 0x000f220000000800 */
[----:B-----5:R-:W-:-:S01]  /*1b2e0*/  FFMA.FTZ R50, R2, R35, -R39 ;  /* 0x0000002302327223 */ /* 0x020fc20000010827 */
[----:B------:R-:W-:Y:S01]  /*1b2f0*/  FFMA.FTZ R35, R2, R97, -R54 ;  /* 0x0000006102237223 */ /* 0x000fe20000010836 */
[----:B0-----:R-:W-:-:S05]  /*1b300*/  FADD.FTZ R72, R7, R10 ;  /* 0x0000000a07487221 */ /* 0x001fca0000010000 */
[----:B------:R-:W0:Y:S01]  /*1b310*/  MUFU.EX2 R5, R5 ;  /* 0x0000000500057308 */ /* 0x000e220000000800 */
[----:B------:R-:W-:-:S01]  /*1b320*/  FFMA.FTZ R13, R2, R13, -R39 ;  /* 0x0000000d020d7223 */ /* 0x000fc20000010827 */
[----:B-1----:R-:W-:-:S06]  /*1b330*/  FADD.FTZ R70, R216, R11 ;  /* 0x0000000bd8467221 */ /* 0x002fcc0000010000 */
[----:B------:R-:W1:Y:S01]  /*1b340*/  MUFU.EX2 R218, R218 ;  /* 0x000000da00da7308 */ /* 0x000e620000000800 */
[----:B------:R-:W-:-:S01]  /*1b350*/  FFMA.FTZ R48, R2, R27, -R39 ;  /* 0x0000001b02307223 */ /* 0x000fc20000010827 */
[C---:B------:R-:W-:Y:S01]  /*1b360*/  FFMA.FTZ R203, R2.reuse, R31, -R39 ;  /* 0x0000001f02cb7223 */ /* 0x040fe20000010827 */
[----:B------:R-:W-:-:S01]  /*1b370*/  FFMA.FTZ R58, R2, R101, -R54 ;  /* 0x00000065023a7223 */ /* 0x000fc20000010836 */
[C-C-:B------:R-:W-:Y:S01]  /*1b380*/  FFMA.FTZ R21, R2.reuse, R21, -R39.reuse ;  /* 0x0000001502157223 */ /* 0x140fe20000010827 */
[----:B------:R-:W-:-:S03]  /*1b390*/  FFMA.FTZ R87, R2, R87, -R39 ;  /* 0x0000005702577223 */ /* 0x000fc60000010827 */
[----:B------:R-:W5:Y:S01]  /*1b3a0*/  MUFU.EX2 R35, R35 ;  /* 0x0000002300237308 */ /* 0x000f620000000800 */
[----:B------:R-:W-:-:S01]  /*1b3b0*/  FFMA.FTZ R205, R2, R117, -R39 ;  /* 0x0000007502cd7223 */ /* 0x000fc20000010827 */
[C-C-:B------:R-:W-:Y:S01]  /*1b3c0*/  FFMA.FTZ R29, R2.reuse, R119, -R39.reuse ;  /* 0x00000077021d7223 */ /* 0x140fe20000010827 */
[----:B------:R-:W-:-:S01]  /*1b3d0*/  FFMA.FTZ R44, R2, R47, -R39 ;  /* 0x0000002f022c7223 */ /* 0x000fc20000010827 */
[C-C-:B------:R-:W-:Y:S01]  /*1b3e0*/  FFMA.FTZ R207, R2.reuse, R121, -R39.reuse ;  /* 0x0000007902cf7223 */ /* 0x140fe20000010827 */
[----:B------:R-:W-:-:S01]  /*1b3f0*/  FFMA.FTZ R33, R2, R55, -R39 ;  /* 0x0000003702217223 */ /* 0x000fc20000010827 */
[C-C-:B------:R-:W-:Y:S01]  /*1b400*/  FFMA.FTZ R201, R2.reuse, R125, -R39.reuse ;  /* 0x0000007d02c97223 */ /* 0x140fe20000010827 */
[----:B------:R-:W-:-:S01]  /*1b410*/  FFMA.FTZ R27, R2, R127, -R39 ;  /* 0x0000007f021b7223 */ /* 0x000fc20000010827 */
[----:B------:R3:W-:Y:S01]  /*1b420*/  MUFU.EX2 R42, R46 ;  /* 0x0000002e002a7308 */ /* 0x0007e20000000800 */
[----:B------:R-:W-:-:S01]  /*1b430*/  FFMA.FTZ R52, R2, R129, -R39 ;  /* 0x0000008102347223 */ /* 0x000fc20000010827 */
[C---:B------:R-:W-:Y:S01]  /*1b440*/  FFMA.FTZ R31, R2.reuse, R131, -R39 ;  /* 0x00000083021f7223 */ /* 0x040fe20000010827 */
[----:B------:R-:W-:-:S01]  /*1b450*/  FFMA.FTZ R66, R2, R69, -R54 ;  /* 0x0000004502427223 */ /* 0x000fc20000010836 */
[----:B------:R-:W-:Y:S01]  /*1b460*/  FFMA.FTZ R8, R2, R8, -R39 ;  /* 0x0000000802087223 */ /* 0x000fe20000010827 */
[----:B------:R-:W-:-:S02]  /*1b470*/  VIADD R3, R3, 0x33440 ;  /* 0x0003344003037836 */ /* 0x000fc40000000000 */
[----:B--2---:R-:W-:Y:S01]  /*1b480*/  FADD.FTZ R69, R9, R72 ;  /* 0x0000004809457221 */ /* 0x004fe20000010000 */
[----:B------:R-:W-:Y:S01]  /*1b490*/  IMAD.U32 R68, RZ, RZ, UR38 ;  /* 0x00000026ff447e24 */ /* 0x000fe2000f8e00ff */
[----:B------:R-:W2:Y:S01]  /*1b4a0*/  MUFU.EX2 R6, R6 ;  /* 0x0000000600067308 */ /* 0x000ea20000000800 */
[----:B---3--:R-:W-:-:S01]  /*1b4b0*/  FFMA.FTZ R46, R2, R123, -R39 ;  /* 0x0000007b022e7223 */ /* 0x008fc20000010827 */
[----:B------:R-:W-:Y:S01]  /*1b4c0*/  FFMA.FTZ R39, R2, R59, -R54 ;  /* 0x0000003b02277223 */ /* 0x000fe20000010836 */
[----:B------:R-:W-:-:S01]  /*1b4d0*/  FADD.FTZ R59, R43, R70 ;  /* 0x000000462b3b7221 */ /* 0x000fc20000010000 */
[----:B------:R-:W-:-:S04]  /*1b4e0*/  FFMA.FTZ R212, R2, R103, -R54 ;  /* 0x0000006702d47223 */ /* 0x000fc80000010836 */
[----:B------:R-:W3:Y:S01]  /*1b4f0*/  MUFU.EX2 R51, R51 ;  /* 0x0000003300337308 */ /* 0x000ee20000000800 */
[----:B----4-:R-:W-:-:S01]  /*1b500*/  FADD.FTZ R70, R12, R69 ;  /* 0x000000450c467221 */ /* 0x010fc20000010000 */
[----:B------:R-:W-:Y:S01]  /*1b510*/  PRMT R3, R68, 0x654, R3 ;  /* 0x0000065444037816 */ /* 0x000fe20000000003 */
[----:B------:R-:W-:-:S01]  /*1b520*/  FADD.FTZ R59, R56, R59 ;  /* 0x0000003b383b7221 */ /* 0x000fc20000010000 */
[C-C-:B------:R-:W-:Y:S01]  /*1b530*/  FFMA.FTZ R47, R2.reuse, R73, -R54.reuse ;  /* 0x00000049022f7223 */ /* 0x140fe20000010836 */
[----:B------:R-:W-:-:S03]  /*1b540*/  FFMA.FTZ R68, R2, R45, -R54 ;  /* 0x0000002d02447223 */ /* 0x000fc60000010836 */
[----:B------:R-:W4:Y:S01]  /*1b550*/  MUFU.EX2 R13, R13 ;  /* 0x0000000d000d7308 */ /* 0x000f220000000800 */
[----:B------:R-:W-:-:S01]  /*1b560*/  FFMA.FTZ R45, R2, R49, -R54 ;  /* 0x00000031022d7223 */ /* 0x000fc20000010836 */
[----:B0-----:R-:W-:Y:S01]  /*1b570*/  FADD.FTZ R49, R5, R70 ;  /* 0x0000004605317221 */ /* 0x001fe20000010000 */
[----:B-1----:R-:W-:-:S05]  /*1b580*/  FADD.FTZ R70, R218, R59 ;  /* 0x0000003bda467221 */ /* 0x002fca0000010000 */
[----:B------:R-:W0:Y:S01]  /*1b590*/  MUFU.EX2 R58, R58 ;  /* 0x0000003a003a7308 */ /* 0x000e220000000800 */
[----:B------:R-:W-:-:S01]  /*1b5a0*/  FFMA.FTZ R60, R2, R75, -R54 ;  /* 0x0000004b023c7223 */ /* 0x000fc20000010836 */
[----:B-----5:R-:W-:-:S06]  /*1b5b0*/  FADD.FTZ R70, R35, R70 ;  /* 0x0000004623467221 */ /* 0x020fcc0000010000 */
[----:B------:R-:W1:Y:S01]  /*1b5c0*/  MUFU.EX2 R26, R26 ;  /* 0x0000001a001a7308 */ /* 0x000e620000000800 */
[----:B------:R-:W-:-:S07]  /*1b5d0*/  FFMA.FTZ R73, R2, R77, -R54 ;  /* 0x0000004d02497223 */ /* 0x000fce0000010836 */
[----:B------:R-:W5:Y:S01]  /*1b5e0*/  MUFU.EX2 R212, R212 ;  /* 0x000000d400d47308 */ /* 0x000f620000000800 */
[----:B--2---:R-:W-:-:S01]  /*1b5f0*/  FADD.FTZ R72, R6, R49 ;  /* 0x0000003106487221 */ /* 0x004fc20000010000 */
[----:B---3--:R-:W-:Y:S01]  /*1b600*/  FADD.FTZ R49, R51, R70 ;  /* 0x0000004633317221 */ /* 0x008fe20000010000 */
[----:B------:R-:W-:-:S05]  /*1b610*/  FFMA.FTZ R214, R2, R133, -R54 ;  /* 0x0000008502d67223 */ /* 0x000fca0000010836 */
[----:B------:R-:W-:Y:S01]  /*1b620*/  MUFU.EX2 R15, R15 ;  /* 0x0000000f000f7308 */ /* 0x000fe20000000800 */
[----:B------:R-:W-:-:S01]  /*1b630*/  FFMA.FTZ R55, R2, R81, -R54 ;  /* 0x0000005102377223 */ /* 0x000fc20000010836 */
[----:B------:R-:W-:-:S06]  /*1b640*/  FFMA.FTZ R62, R2, R79, -R54 ;  /* 0x0000004f023e7223 */ /* 0x000fcc0000010836 */
[----:B------:R-:W-:Y:S01]  /*1b650*/  MUFU.EX2 R34, R34 ;  /* 0x0000002200227308 */ /* 0x000fe20000000800 */
[----:B------:R-:W-:-:S07]  /*1b660*/  F2FP.SATFINITE.E4M3.F32.PACK_AB_MERGE_C R217, R12, R9, RZ ;  /* 0x000000090cd9723e */ /* 0x000fce00048070ff */
[----:B------:R-:W-:Y:S01]  /*1b670*/  MUFU.EX2 R215, R215 ;  /* 0x000000d700d77308 */ /* 0x000fe20000000800 */
[----:B------:R-:W-:-:S01]  /*1b680*/  FFMA.FTZ R208, R2, R105, -R54 ;  /* 0x0000006902d07223 */ /* 0x000fc20000010836 */
[C-C-:B------:R-:W-:Y:S01]  /*1b690*/  FFMA.FTZ R57, R2.reuse, R57, -R54.reuse ;  /* 0x0000003902397223 */ /* 0x140fe20000010836 */
[----:B------:R-:W-:-:S05]  /*1b6a0*/  FFMA.FTZ R64, R2, R83, -R54 ;  /* 0x0000005302407223 */ /* 0x000fca0000010836 */
[----:B------:R-:W-:Y:S01]  /*1b6b0*/  MUFU.EX2 R209, R209 ;  /* 0x000000d100d17308 */ /* 0x000fe20000000800 */
[----:B------:R-:W-:-:S07]  /*1b6c0*/  FFMA.FTZ R210, R2, R107, -R54 ;  /* 0x0000006b02d27223 */ /* 0x000fce0000010836 */
[----:B------:R-:W-:Y:S08]  /*1b6d0*/  MUFU.EX2 R40, R40 ;  /* 0x0000002800287308 */ /* 0x000ff00000000800 */
[----:B------:R-:W-:Y:S01]  /*1b6e0*/  MUFU.EX2 R41, R41 ;  /* 0x0000002900297308 */ /* 0x000fe20000000800 */
[----:B------:R-:W-:-:S01]  /*1b6f0*/  FFMA.FTZ R204, R2, R109, -R54 ;  /* 0x0000006d02cc7223 */ /* 0x000fc20000010836 */
[----:B------:R2:W-:Y:S06]  /*1b700*/  SYNCS.ARRIVE.TRANS64.RED.A1T0 RZ, [R3+URZ], RZ ;  /* 0x000000ff03ff79a7 */ /* 0x0005ec000810043f */
[----:B------:R-:W3:Y:S01]  /*1b710*/  MUFU.EX2 R47, R47 ;  /* 0x0000002f002f7308 */ /* 0x000ee20000000800 */
[----:B----4-:R-:W-:-:S01]  /*1b720*/  FADD.FTZ R59, R13, R72 ;  /* 0x000000480d3b7221 */ /* 0x010fc20000010000 */
[----:B0-----:R-:W-:-:S06]  /*1b730*/  FADD.FTZ R49, R58, R49 ;  /* 0x000000313a317221 */ /* 0x001fcc0000010000 */
[----:B------:R-:W0:Y:S01]  /*1b740*/  MUFU.EX2 R60, R60 ;  /* 0x0000003c003c7308 */ /* 0x000e220000000800 */
[----:B-1----:R-:W-:-:S01]  /*1b750*/  FADD.FTZ R59, R26, R59 ;  /* 0x0000003b1a3b7221 */ /* 0x002fc20000010000 */
[----:B-----5:R-:W-:-:S06]  /*1b760*/  FADD.FTZ R70, R212, R49 ;  /* 0x00000031d4467221 */ /* 0x020fcc0000010000 */
[----:B------:R-:W1:Y:S08]  /*1b770*/  MUFU.EX2 R21, R21 ;  /* 0x0000001500157308 */ /* 0x000e700000000800 */
[----:B------:R-:W4:Y:S01]  /*1b780*/  MUFU.EX2 R73, R73 ;  /* 0x0000004900497308 */ /* 0x000f220000000800 */
[----:B------:R-:W-:-:S01]  /*1b790*/  FADD.FTZ R72, R14, R59 ;  /* 0x0000003b0e487221 */ /* 0x000fc20000010000 */
[----:B------:R-:W-:Y:S01]  /*1b7a0*/  FFMA.FTZ R75, R2, R85, -R54 ;  /* 0x00000055024b7223 */ /* 0x000fe20000010836 */
[----:B---3--:R-:W-:-:S05]  /*1b7b0*/  FADD.FTZ R49, R47, R70 ;  /* 0x000000462f317221 */ /* 0x008fca0000010000 */
[----:B------:R-:W3:Y:S01]  /*1b7c0*/  MUFU.EX2 R214, R214 ;  /* 0x000000d600d67308 */ /* 0x000ee20000000800 */
[----:B------:R-:W-:-:S01]  /*1b7d0*/  FADD.FTZ R72, R15, R72 ;  /* 0x000000480f487221 */ /* 0x000fc20000010000 */
[----:B0-----:R-:W-:-:S06]  /*1b7e0*/  FADD.FTZ R12, R60, R49 ;  /* 0x000000313c0c7221 */ /* 0x001fcc0000010000 */
[----:B------:R-:W0:Y:S01]  /*1b7f0*/  MUFU.EX2 R55, R55 ;  /* 0x0000003700377308 */ /* 0x000e220000000800 */
[----:B-1----:R-:W-:-:S01]  /*1b800*/  FADD.FTZ R59, R21, R72 ;  /* 0x00000048153b7221 */ /* 0x002fc20000010000 */
[----:B------:R-:W-:Y:S01]  /*1b810*/  F2FP.SATFINITE.E4M3.F32.PACK_AB_MERGE_C R219, R26, R13, RZ ;  /* 0x0000000d1adb723e */ /* 0x000fe200048070ff */
[----:B----4-:R-:W-:-:S05]  /*1b820*/  FADD.FTZ R13, R73, R12 ;  /* 0x0000000c490d7221 */ /* 0x010fca0000010000 */
[----:B------:R-:W1:Y:S01]  /*1b830*/  MUFU.EX2 R62, R62 ;  /* 0x0000003e003e7308 */ /* 0x000e620000000800 */
[----:B------:R-:W-:-:S01]  /*1b840*/  FADD.FTZ R26, R34, R59 ;  /* 0x0000003b221a7221 */ /* 0x000fc20000010000 */
[----:B---3--:R-:W-:-:S06]  /*1b850*/  FADD.FTZ R12, R214, R13 ;  /* 0x0000000dd60c7221 */ /* 0x008fcc0000010000 */
[----:B------:R-:W3:Y:S01]  /*1b860*/  MUFU.EX2 R75, R75 ;  /* 0x0000004b004b7308 */ /* 0x000ee20000000800 */
[----:B------:R-:W-:Y:S01]  /*1b870*/  F2FP.SATFINITE.E4M3.F32.PACK_AB_MERGE_C R56, R56, R43, RZ ;  /* 0x0000002b3838723e */ /* 0x000fe200048070ff */
[----:B------:R-:W-:-:S06]  /*1b880*/  FADD.FTZ R43, R215, R26 ;  /* 0x0000001ad72b7221 */ /* 0x000fcc0000010000 */
[----:B------:R-:W4:Y:S01]  /*1b890*/  MUFU.EX2 R87, R87 ;  /* 0x0000005700577308 */ /* 0x000f220000000800 */
[----:B------:R-:W-:-:S01]  /*1b8a0*/  FFMA.FTZ R77, R2, R61, -R54 ;  /* 0x0000003d024d7223 */ /* 0x000fc20000010836 */
[----:B0-----:R-:W-:-:S06]  /*1b8b0*/  FADD.FTZ R13, R55, R12 ;  /* 0x0000000c370d7221 */ /* 0x001fcc0000010000 */
[----:B------:R-:W0:Y:S01]  /*1b8c0*/  MUFU.EX2 R208, R208 ;  /* 0x000000d000d07308 */ /* 0x000e220000000800 */
[----:B------:R-:W-:-:S01]  /*1b8d0*/  FADD.FTZ R43, R30, R43 ;  /* 0x0000002b1e2b7221 */ /* 0x000fc20000010000 */
[----:B------:R-:W-:Y:S01]  /*1b8e0*/  F2FP.SATFINITE.E4M3.F32.PACK_AB_MERGE_C R217, R10, R7, R217 ;  /* 0x000000070ad9723e */ /* 0x000fe200048070d9 */
[----:B-1----:R-:W-:-:S05]  /*1b8f0*/  FADD.FTZ R10, R62, R13 ;  /* 0x0000000d3e0a7221 */ /* 0x002fca0000010000 */
[----:B------:R-:W1:Y:S01]  /*1b900*/  MUFU.EX2 R57, R57 ;  /* 0x0000003900397308 */ /* 0x000e620000000800 */
[----:B------:R-:W-:-:S01]  /*1b910*/  FADD.FTZ R26, R38, R43 ;  /* 0x0000002b261a7221 */ /* 0x000fc20000010000 */
[C---:B---3--:R-:W-:Y:S01]  /*1b920*/  F2FP.SATFINITE.E4M3.F32.PACK_AB_MERGE_C R62, R75.reuse, R62, RZ ;  /* 0x0000003e4b3e723e */ /* 0x048fe200048070ff */
[----:B------:R-:W-:-:S05]  /*1b930*/  FADD.FTZ R75, R75, R10 ;  /* 0x0000000a4b4b7221 */ /* 0x000fca0000010000 */
[----:B------:R-:W3:Y:S01]  /*1b940*/  MUFU.EX2 R64, R64 ;  /* 0x0000004000407308 */ /* 0x000ee20000000800 */
[----:B------:R-:W-:-:S01]  /*1b950*/  FFMA.FTZ R61, R2, R65, -R54 ;  /* 0x00000041023d7223 */ /* 0x000fc20000010836 */
[----:B----4-:R-:W-:Y:S01]  /*1b960*/  FADD.FTZ R26, R87, R26 ;  /* 0x0000001a571a7221 */ /* 0x010fe20000010000 */
[----:B------:R-:W-:-:S05]  /*1b970*/  F2FP.SATFINITE.E4M3.F32.PACK_AB_MERGE_C R219, R6, R5, R219 ;  /* 0x0000000506db723e */ /* 0x000fca00048070db */
[----:B------:R-:W4:Y:S01]  /*1b980*/  MUFU.EX2 R77, R77 ;  /* 0x0000004d004d7308 */ /* 0x000f220000000800 */
[----:B0-----:R-:W-:-:S01]  /*1b990*/  FADD.FTZ R6, R208, R75 ;  /* 0x0000004bd0067221 */ /* 0x001fc20000010000 */
[----:B------:R-:W-:Y:S01]  /*1b9a0*/  FFMA.FTZ R65, R2, R135, -R54 ;  /* 0x0000008702417223 */ /* 0x000fe20000010836 */
[----:B------:R-:W-:-:S05]  /*1b9b0*/  FADD.FTZ R7, R209, R26 ;  /* 0x0000001ad1077221 */ /* 0x000fca0000010000 */
[----:B------:R-:W0:Y:S01]  /*1b9c0*/  MUFU.EX2 R210, R210 ;  /* 0x000000d200d27308 */ /* 0x000e220000000800 */
[----:B-1----:R-:W-:-:S01]  /*1b9d0*/  FADD.FTZ R5, R57, R6 ;  /* 0x0000000639057221 */ /* 0x002fc20000010000 */
[----:B------:R-:W-:-:S06]  /*1b9e0*/  FADD.FTZ R10, R40, R7 ;  /* 0x00000007280a7221 */ /* 0x000fcc0000010000 */
[----:B------:R-:W1:Y:S01]  /*1b9f0*/  MUFU.EX2 R211, R211 ;  /* 0x000000d300d37308 */ /* 0x000e620000000800 */
[----:B---3--:R-:W-:-:S07]  /*1ba00*/  FADD.FTZ R6, R64, R5 ;  /* 0x0000000540067221 */ /* 0x008fce0000010000 */
[----:B------:R-:W3:Y:S01]  /*1ba10*/  MUFU.EX2 R61, R61 ;  /* 0x0000003d003d7308 */ /* 0x000ee20000000800 */
[----:B------:R-:W-:-:S01]  /*1ba20*/  FADD.FTZ R7, R41, R10 ;  /* 0x0000000a29077221 */ /* 0x000fc20000010000 */
[----:B----4-:R-:W-:-:S06]  /*1ba30*/  F2FP.SATFINITE.E4M3.F32.PACK_AB_MERGE_C R64, R77, R64, RZ ;  /* 0x000000404d40723e */ /* 0x010fcc00048070ff */
[----:B------:R-:W4:Y:S01]  /*1ba40*/  MUFU.EX2 R24, R24 ;  /* 0x0000001800187308 */ /* 0x000f220000000800 */
[----:B------:R-:W-:-:S01]  /*1ba50*/  FADD.FTZ R77, R77, R6 ;  /* 0x000000064d4d7221 */ /* 0x000fc20000010000 */
[----:B--2---:R-:W-:-:S06]  /*1ba60*/  FFMA.FTZ R3, R2, R137, -R54 ;  /* 0x0000008902037223 */ /* 0x004fcc0000010836 */
[----:B------:R-:W2:Y:S01]  /*1ba70*/  MUFU.EX2 R65, R65 ;  /* 0x0000004100417308 */ /* 0x000ea20000000800 */
[C---:B------:R-:W-:Y:S01]  /*1ba80*/  F2FP.SATFINITE.E4M3.F32.PACK_AB_MERGE_C R41, R42.reuse, R41, RZ ;  /* 0x000000292a29723e */ /* 0x040fe200048070ff */
[----:B------:R-:W-:Y:S01]  /*1ba90*/  FADD.FTZ R42, R42, R7 ;  /* 0x000000072a2a7221 */ /* 0x000fe20000010000 */
[----:B0-----:R-:W-:-:S05]  /*1baa0*/  FADD.FTZ R6, R210, R77 ;  /* 0x0000004dd2067221 */ /* 0x001fca0000010000 */
[----:B------:R-:W0:Y:S01]  /*1bab0*/  MUFU.EX2 R66, R66 ;  /* 0x0000004200427308 */ /* 0x000e220000000800 */
[----:B------:R-:W-:Y:S01]  /*1bac0*/  F2FP.SATFINITE.E4M3.F32.PACK_AB_MERGE_C R213, R34, R21, RZ ;  /* 0x0000001522d5723e */ /* 0x000fe200048070ff */
[----:B-1----:R-:W-:Y:S01]  /*1bad0*/  FADD.FTZ R5, R211, R42 ;  /* 0x0000002ad3057221 */ /* 0x002fe20000010000 */
[----:B---3--:R-:W-:-:S05]  /*1bae0*/  FADD.FTZ R10, R61, R6 ;  /* 0x000000063d0a7221 */ /* 0x008fca0000010000 */
[----:B------:R-:W1:Y:S01]  /*1baf0*/  MUFU.EX2 R204, R204 ;  /* 0x000000cc00cc7308 */ /* 0x000e620000000800 */
[----:B------:R-:W-:Y:S01]  /*1bb00*/  F2FP.SATFINITE.E4M3.F32.PACK_AB_MERGE_C R213, R15, R14, R213 ;  /* 0x0000000e0fd5723e */ /* 0x000fe200048070d5 */
[----:B----4-:R-:W-:Y:S01]  /*1bb10*/  FADD.FTZ R14, R24, R5 ;  /* 0x00000005180e7221 */ /* 0x010fe20000010000 */
[----:B--2---:R-:W-:-:S05]  /*1bb20*/  FADD.FTZ R5, R65, R10 ;  /* 0x0000000a41057221 */ /* 0x004fca0000010000 */
[----:B------:R-:W2:Y:S01]  /*1bb30*/  MUFU.EX2 R3, R3 ;  /* 0x0000000300037308 */ /* 0x000ea20000000800 */
[----:B------:R-:W-:-:S01]  /*1bb40*/  FFMA.FTZ R206, R2, R111, -R54 ;  /* 0x0000006f02ce7223 */ /* 0x000fc20000010836 */
[----:B0-----:R-:W-:-:S06]  /*1bb50*/  FADD.FTZ R5, R66, R5 ;  /* 0x0000000542057221 */ /* 0x001fcc0000010000 */
[----:B------:R-:W0:Y:S01]  /*1bb60*/  MUFU.EX2 R39, R39 ;  /* 0x0000002700277308 */ /* 0x000e220000000800 */
[----:B-1----:R-:W-:-:S07]  /*1bb70*/  FADD.FTZ R10, R204, R5 ;  /* 0x00000005cc0a7221 */ /* 0x002fce0000010000 */
[----:B------:R-:W1:Y:S01]  /*1bb80*/  MUFU.EX2 R68, R68 ;  /* 0x0000004400447308 */ /* 0x000e620000000800 */
[----:B------:R-:W-:-:S01]  /*1bb90*/  FFMA.FTZ R63, R2, R63, -R54 ;  /* 0x0000003f023f7223 */ /* 0x000fc20000010836 */
[----:B------:R-:W-:Y:S01]  /*1bba0*/  FFMA.FTZ R53, R2, R53, -R54 ;  /* 0x0000003502357223 */ /* 0x000fe20000010836 */
[----:B--2---:R-:W-:-:S05]  /*1bbb0*/  FADD.FTZ R10, R3, R10 ;  /* 0x0000000a030a7221 */ /* 0x004fca0000010000 */
[----:B------:R-:W2:Y:S01]  /*1bbc0*/  MUFU.EX2 R206, R206 ;  /* 0x000000ce00ce7308 */ /* 0x000ea20000000800 */
[----:B------:R-:W-:Y:S01]  /*1bbd0*/  F2FP.SATFINITE.E4M3.F32.PACK_AB_MERGE_C R216, R11, R216, R56 ;  /* 0x000000d80bd8723e */ /* 0x000fe20004807038 */
[----:B0-----:R-:W-:Y:S01]  /*1bbe0*/  FADD.FTZ R5, R39, R10 ;  /* 0x0000000a27057221 */ /* 0x001fe20000010000 */
[----:B------:R-:W-:-:S01]  /*1bbf0*/  FFMA.FTZ R200, R2, R113, -R54 ;  /* 0x0000007102c87223 */ /* 0x000fc20000010836 */
[----:B------:R-:W0:Y:S04]  /*1bc00*/  @P4 LDC R11, c[0x0][0x44c] ;  /* 0x00011300ff0b4b82 */ /* 0x000e280000000800 */
[----:B------:R-:W3:Y:S01]  /*1bc10*/  MUFU.EX2 R45, R45 ;  /* 0x0000002d002d7308 */ /* 0x000ee20000000800 */
[----:B-1----:R-:W-:-:S07]  /*1bc20*/  FADD.FTZ R5, R68, R5 ;  /* 0x0000000544057221 */ /* 0x002fce0000010000 */
[----:B------:R-:W-:Y:S08]  /*1bc30*/  MUFU.EX2 R9, R63 ;  /* 0x0000003f00097308 */ /* 0x000ff00000000800 */
[----:B------:R-:W1:Y:S01]  /*1bc40*/  MUFU.EX2 R12, R53 ;  /* 0x00000035000c7308 */ /* 0x000e620000000800 */
[----:B--2---:R-:W-:-:S07]  /*1bc50*/  FADD.FTZ R10, R206, R5 ;  /* 0x00000005ce0a7221 */ /* 0x004fce0000010000 */
[----:B------:R-:W2:Y:S01]  /*1bc60*/  MUFU.EX2 R200, R200 ;  /* 0x000000c800c87308 */ /* 0x000ea20000000800 */
[----:B---3--:R-:W-:-:S01]  /*1bc70*/  FADD.FTZ R10, R45, R10 ;  /* 0x0000000a2d0a7221 */ /* 0x008fc20000010000 */
[----:B-1----:R-:W-:-:S03]  /*1bc80*/  F2FP.SATFINITE.E4M3.F32.PACK_AB_MERGE_C R5, R12, R9, RZ ;  /* 0x000000090c05723e */ /* 0x002fc600048070ff */
[----:B------:R-:W-:-:S04]  /*1bc90*/  FADD.FTZ R9, R9, R10 ;  /* 0x0000000a09097221 */ /* 0x000fc80000010000 */
[----:B------:R-:W-:-:S04]  /*1bca0*/  FADD.FTZ R9, R12, R9 ;  /* 0x000000090c097221 */ /* 0x000fc80000010000 */
[----:B--2---:R-:W-:Y:S01]  /*1bcb0*/  FADD.FTZ R12, R200, R9 ;  /* 0x00000009c80c7221 */ /* 0x004fe20000010000 */
[----:B0-----:R-:W-:Y:S02]  /*1bcc0*/  @P4 IMAD.HI.U32 R9, R110, R11, RZ ;  /* 0x0000000b6e094227 */ /* 0x001fe400078e00ff */
[----:B------:R-:W2:Y:S01]  /*1bcd0*/  LDL R11, [R1+0x44] ;  /* 0x00004400010b7983 */ /* 0x000ea20000100800 */
[----:B------:R-:W0:Y:S08]  /*1bce0*/  MUFU.EX2 R25, R25 ;  /* 0x0000001900197308 */ /* 0x000e300000000800 */
[----:B------:R-:W1:Y:S08]  /*1bcf0*/  MUFU.EX2 R32, R32 ;  /* 0x0000002000207308 */ /* 0x000e700000000800 */
[----:B------:R-:W3:Y:S01]  /*1bd00*/  MUFU.EX2 R205, R205 ;  /* 0x000000cd00cd7308 */ /* 0x000ee20000000800 */
[----:B0-----:R-:W-:-:S07]  /*1bd10*/  FADD.FTZ R7, R25, R14 ;  /* 0x0000000e19077221 */ /* 0x001fce0000010000 */
[----:B------:R-:W0:Y:S01]  /*1bd20*/  MUFU.EX2 R28, R28 ;  /* 0x0000001c001c7308 */ /* 0x000e220000000800 */
[C---:B-1----:R-:W-:Y:S01]  /*1bd30*/  F2FP.SATFINITE.E4M3.F32.PACK_AB_MERGE_C R25, R32.reuse, R25, RZ ;  /* 0x000000192019723e */ /* 0x042fe200048070ff */
[----:B------:R-:W-:-:S06]  /*1bd40*/  FADD.FTZ R32, R32, R7 ;  /* 0x0000000720207221 */ /* 0x000fcc0000010000 */
[----:B------:R-:W1:Y:S01]  /*1bd50*/  MUFU.EX2 R29, R29 ;  /* 0x0000001d001d7308 */ /* 0x000e620000000800 */
[----:B---3--:R-:W-:-:S07]  /*1bd60*/  FADD.FTZ R7, R205, R32 ;  /* 0x00000020cd077221 */ /* 0x008fce0000010000 */
[----:B------:R-:W3:Y:S01]  /*1bd70*/  MUFU.EX2 R44, R44 ;  /* 0x0000002c002c7308 */ /* 0x000ee20000000800 */
[----:B0-----:R-:W-:-:S07]  /*1bd80*/  FADD.FTZ R14, R28, R7 ;  /* 0x000000071c0e7221 */ /* 0x001fce0000010000 */
[----:B------:R-:W0:Y:S01]  /*1bd90*/  MUFU.EX2 R207, R207 ;  /* 0x000000cf00cf7308 */ /* 0x000e220000000800 */
[----:B-1----:R-:W-:-:S07]  /*1bda0*/  FADD.FTZ R7, R29, R14 ;  /* 0x0000000e1d077221 */ /* 0x002fce0000010000 */
[----:B------:R-:W1:Y:S01]  /*1bdb0*/  MUFU.EX2 R36, R36 ;  /* 0x0000002400247308 */ /* 0x000e620000000800 */
[----:B------:R-:W-:-:S01]  /*1bdc0*/  FFMA.FTZ R139, R2, R139, -R54 ;  /* 0x0000008b028b7223 */ /* 0x000fc20000010836 */
[----:B------:R-:W-:-:S06]  /*1bdd0*/  F2FP.SATFINITE.E4M3.F32.PACK_AB_MERGE_C R39, R68, R39, RZ ;  /* 0x000000274427723e */ /* 0x000fcc00048070ff */
[----:B------:R-:W-:Y:S01]  /*1bde0*/  MUFU.EX2 R46, R46 ;  /* 0x0000002e002e7308 */ /* 0x000fe20000000800 */
[C---:B---3--:R-:W-:Y:S01]  /*1bdf0*/  F2FP.SATFINITE.E4M3.F32.PACK_AB_MERGE_C R29, R44.reuse, R29, RZ ;  /* 0x0000001d2c1d723e */ /* 0x048fe200048070ff */
[----:B------:R-:W-:-:S06]  /*1be00*/  FADD.FTZ R44, R44, R7 ;  /* 0x000000072c2c7221 */ /* 0x000fcc0000010000 */
[----:B------:R-:W3:Y:S01]  /*1be10*/  MUFU.EX2 R33, R33 ;  /* 0x0000002100217308 */ /* 0x000ee20000000800 */
[----:B------:R-:W-:-:S01]  /*1be20*/  FFMA.FTZ R67, R2, R67, -R54 ;  /* 0x0000004302437223 */ /* 0x000fc20000010836 */
[----:B------:R-:W-:Y:S01]  /*1be30*/  FFMA.FTZ R141, R2, R141, -R54 ;  /* 0x0000008d028d7223 */ /* 0x000fe20000010836 */
[----:B------:R-:W-:Y:S02]  /*1be40*/  F2FP.SATFINITE.E4M3.F32.PACK_AB_MERGE_C R211, R24, R211, R25 ;  /* 0x000000d318d3723e */ /* 0x000fe40004807019 */
[----:B------:R-:W-:Y:S01]  /*1be50*/  F2FP.SATFINITE.E4M3.F32.PACK_AB_MERGE_C R204, R3, R204, R39 ;  /* 0x000000cc03cc723e */ /* 0x000fe20004807027 */
[----:B0-----:R-:W-:-:S01]  /*1be60*/  FADD.FTZ R3, R207, R44 ;  /* 0x0000002ccf037221 */ /* 0x001fc20000010000 */
[----:B------:R-:W0:Y:S01]  /*1be70*/  @P4 LDC R24, c[0x0][0x450] ;  /* 0x00011400ff184b82 */ /* 0x000e220000000800 */
[----:B------:R-:W4:Y:S02]  /*1be80*/  MUFU.EX2 R201, R201 ;  /* 0x000000c900c97308 */ /* 0x000f240000000800 */
[----:B-1----:R-:W-:-:S06]  /*1be90*/  FADD.FTZ R3, R36, R3 ;  /* 0x0000000324037221 */ /* 0x002fcc0000010000 */
[----:B------:R-:W1:Y:S01]  /*1bea0*/  MUFU.EX2 R139, R139 ;  /* 0x0000008b008b7308 */ /* 0x000e620000000800 */
[----:B------:R-:W-:-:S01]  /*1beb0*/  FFMA.FTZ R115, R2, R115, -R54 ;  /* 0x0000007302737223 */ /* 0x000fc20000010836 */
[----:B---3--:R-:W-:Y:S01]  /*1bec0*/  F2FP.SATFINITE.E4M3.F32.PACK_AB_MERGE_C R7, R33, R46, RZ ;  /* 0x0000002e2107723e */ /* 0x008fe200048070ff */
[----:B------:R-:W-:-:S05]  /*1bed0*/  FADD.FTZ R46, R46, R3 ;  /* 0x000000032e2e7221 */ /* 0x000fca0000010000 */
[----:B------:R-:W3:Y:S08]  /*1bee0*/  MUFU.EX2 R48, R48 ;  /* 0x0000003000307308 */ /* 0x000ef00000000800 */
[----:B------:R-:W-:Y:S08]  /*1bef0*/  MUFU.EX2 R67, R67 ;  /* 0x0000004300437308 */ /* 0x000ff00000000800 */
[----:B------:R-:W5:Y:S01]  /*1bf00*/  MUFU.EX2 R6, R141 ;  /* 0x0000008d00067308 */ /* 0x000f620000000800 */
[----:B------:R-:W-:-:S01]  /*1bf10*/  FFMA.FTZ R143, R2, R143, -R54 ;  /* 0x0000008f028f7223 */ /* 0x000fc20000010836 */
[----:B------:R-:W-:-:S06]  /*1bf20*/  FADD.FTZ R46, R33, R46 ;  /* 0x0000002e212e7221 */ /* 0x000fcc0000010000 */
[----:B------:R-:W0:Y:S01]  /*1bf30*/  MUFU.EX2 R27, R27 ;  /* 0x0000001b001b7308 */ /* 0x000e220000000800 */
[----:B------:R-:W-:-:S01]  /*1bf40*/  FFMA.FTZ R71, R2, R71, -R54 ;  /* 0x0000004702477223 */ /* 0x000fc20000010836 */
[----:B----4-:R-:W-:-:S06]  /*1bf50*/  FADD.FTZ R3, R201, R46 ;  /* 0x0000002ec9037221 */ /* 0x010fcc0000010000 */
[----:B------:R-:W4:Y:S01]  /*1bf60*/  MUFU.EX2 R52, R52 ;  /* 0x0000003400347308 */ /* 0x000f220000000800 */
[----:B-1----:R-:W-:-:S07]  /*1bf70*/  FADD.FTZ R12, R139, R12 ;  /* 0x0000000c8b0c7221 */ /* 0x002fce0000010000 */
[----:B------:R-:W1:Y:S01]  /*1bf80*/  MUFU.EX2 R115, R115 ;  /* 0x0000007300737308 */ /* 0x000e620000000800 */
[----:B------:R-:W-:Y:S01]  /*1bf90*/  F2FP.SATFINITE.E4M3.F32.PACK_AB_MERGE_C R206, R45, R206, R5 ;  /* 0x000000ce2dce723e */ /* 0x000fe20004807005 */
[----:B---3--:R-:W-:Y:S01]  /*1bfa0*/  FADD.FTZ R14, R48, R3 ;  /* 0x00000003300e7221 */ /* 0x008fe20000010000 */
[----:B-----5:R-:W-:-:S05]  /*1bfb0*/  F2FP.SATFINITE.E4M3.F32.PACK_AB_MERGE_C R5, R6, R67, RZ ;  /* 0x000000430605723e */ /* 0x020fca00048070ff */
[----:B------:R-:W3:Y:S01]  /*1bfc0*/  MUFU.EX2 R203, R203 ;  /* 0x000000cb00cb7308 */ /* 0x000ee20000000800 */
[----:B------:R-:W-:-:S01]  /*1bfd0*/  FADD.FTZ R67, R67, R12 ;  /* 0x0000000c43437221 */ /* 0x000fc20000010000 */
[----:B------:R-:W-:-:S06]  /*1bfe0*/  F2FP.SATFINITE.E4M3.F32.PACK_AB_MERGE_C R207, R36, R207, R7 ;  /* 0x000000cf24cf723e */ /* 0x000fcc0004807007 */
[----:B------:R-:W5:Y:S01]  /*1bff0*/  MUFU.EX2 R202, R143 ;  /* 0x0000008f00ca7308 */ /* 0x000f620000000800 */
[----:B------:R-:W-:Y:S02]  /*1c000*/  IMAD.MOV.U32 R7, RZ, RZ, R110 ;  /* 0x000000ffff077224 */ /* 0x000fe400078e006e */
[----:B0-----:R-:W-:Y:S01]  /*1c010*/  FADD.FTZ R3, R27, R14 ;  /* 0x0000000e1b037221 */ /* 0x001fe20000010000 */
[----:B------:R-:W-:-:S04]  /*1c020*/  @P4 SHF.R.U32.HI R7, RZ, R24, R9 ;  /* 0x00000018ff074219 */ /* 0x000fc80000011609 */
[----:B------:R-:W0:Y:S01]  /*1c030*/  MUFU.EX2 R50, R50 ;  /* 0x0000003200327308 */ /* 0x000e220000000800 */
[----:B------:R-:W-:-:S07]  /*1c040*/  FADD.FTZ R6, R6, R67 ;  /* 0x0000004306067221 */ /* 0x000fce0000010000 */
[----:B------:R-:W0:Y:S01]  /*1c050*/  MUFU.EX2 R71, R71 ;  /* 0x0000004700477308 */ /* 0x000e220000000800 */
[C---:B----4-:R-:W-:Y:S01]  /*1c060*/  F2FP.SATFINITE.E4M3.F32.PACK_AB_MERGE_C R27, R52.reuse, R27, RZ ;  /* 0x0000001b341b723e */ /* 0x050fe200048070ff */
[----:B------:R-:W-:-:S06]  /*1c070*/  FADD.FTZ R52, R52, R3 ;  /* 0x0000000334347221 */ /* 0x000fcc0000010000 */
[----:B------:R-:W-:Y:S01]  /*1c080*/  MUFU.EX2 R31, R31 ;  /* 0x0000001f001f7308 */ /* 0x000fe20000000800 */
[----:B------:R-:W-:-:S07]  /*1c090*/  IADD3 R9, R7, R104, -R108 ;  /* 0x0000006807097210 */ /* 0x000fce0007ffe86c */
[----:B------:R-:W4:Y:S01]  /*1c0a0*/  MUFU.EX2 R8, R8 ;  /* 0x0000000800087308 */ /* 0x000f220000000800 */
[----:B-1----:R-:W-:-:S01]  /*1c0b0*/  FADD.FTZ R3, R115, R6 ;  /* 0x0000000673037221 */ /* 0x002fc20000010000 */
[----:B------:R-:W-:Y:S01]  /*1c0c0*/  F2FP.SATFINITE.E4M3.F32.PACK_AB_MERGE_C R200, R139, R200, R5 ;  /* 0x000000c88bc8723e */ /* 0x000fe20004807005 */
[----:B---3--:R-:W-:-:S01]  /*1c0d0*/  FADD.FTZ R5, R203, R52 ;  /* 0x00000034cb057221 */ /* 0x008fc20000010000 */
[----:B------:R-:W-:-:S04]  /*1c0e0*/  IMAD.HI R9, R9, 0x66666667, RZ ;  /* 0x6666666709097827 */ /* 0x000fc800078e02ff */
[----:B-----5:R-:W-:-:S01]  /*1c0f0*/  FADD.FTZ R6, R202, R3 ;  /* 0x00000003ca067221 */ /* 0x020fc20000010000 */
[----:B0-----:R-:W-:-:S03]  /*1c100*/  FADD.FTZ R12, R50, R5 ;  /* 0x00000005320c7221 */ /* 0x001fc60000010000 */
[----:B------:R-:W-:-:S01]  /*1c110*/  FADD.FTZ R13, R71, R6 ;  /* 0x00000006470d7221 */ /* 0x000fc20000010000 */
[----:B------:R-:W-:Y:S01]  /*1c120*/  SHF.R.U32.HI R6, RZ, 0x1f, R9 ;  /* 0x0000001fff067819 */ /* 0x000fe20000011609 */
[----:B------:R-:W-:-:S03]  /*1c130*/  FFMA.FTZ R37, R2, R37, -R54 ;  /* 0x0000002502257223 */ /* 0x000fc60000010836 */
[----:B------:R-:W-:Y:S02]  /*1c140*/  LEA.HI.SX32 R6, R9, R6, 0x1a ;  /* 0x0000000609067211 */ /* 0x000fe400078fd2ff */
[C---:B----4-:R-:W-:Y:S01]  /*1c150*/  F2FP.SATFINITE.E4M3.F32.PACK_AB_MERGE_C R3, R8.reuse, R31, RZ ;  /* 0x0000001f0803723e */ /* 0x050fe200048070ff */
[----:B------:R-:W-:Y:S01]  /*1c160*/  FADD.FTZ R31, R31, R12 ;  /* 0x0000000c1f1f7221 */ /* 0x000fe20000010000 */
[----:B------:R-:W0:Y:S03]  /*1c170*/  MUFU.EX2 R10, R37 ;  /* 0x00000025000a7308 */ /* 0x000e260000000800 */
[----:B------:R-:W-:-:S01]  /*1c180*/  FADD.FTZ R12, R8, R31 ;  /* 0x0000001f080c7221 */ /* 0x000fc20000010000 */
[----:B------:R-:W-:Y:S01]  /*1c190*/  VIADD R8, R106, 0xfffffffe ;  /* 0xfffffffe6a087836 */ /* 0x000fe20000000000 */
[----:B------:R-:W-:Y:S02]  /*1c1a0*/  F2FP.SATFINITE.E4M3.F32.PACK_AB_MERGE_C R51, R58, R51, RZ ;  /* 0x000000333a33723e */ /* 0x000fe400048070ff */
[----:B------:R-:W-:-:S02]  /*1c1b0*/  F2FP.SATFINITE.E4M3.F32.PACK_AB_MERGE_C R60, R73, R60, RZ ;  /* 0x0000003c493c723e */ /* 0x000fc400048070ff */
[----:B------:R-:W-:Y:S02]  /*1c1c0*/  F2FP.SATFINITE.E4M3.F32.PACK_AB_MERGE_C R38, R87, R38, RZ ;  /* 0x000000265726723e */ /* 0x000fe400048070ff */
[----:B------:R-:W-:Y:S02]  /*1c1d0*/  F2FP.SATFINITE.E4M3.F32.PACK_AB_MERGE_C R65, R66, R65, RZ ;  /* 0x000000414241723e */ /* 0x000fe400048070ff */
[----:B------:R-:W-:Y:S02]  /*1c1e0*/  LOP3.LUT R22, R22, 0xfffffff7, RZ, 0xc0, !PT ;  /* 0xfffffff716167812 */ /* 0x000fe400078ec0ff */
[C---:B0-----:R-:W-:Y:S01]  /*1c1f0*/  F2FP.SATFINITE.E4M3.F32.PACK_AB_MERGE_C R7, R10.reuse, R71, RZ ;  /* 0x000000470a07723e */ /* 0x041fe200048070ff */
[----:B------:R-:W-:-:S01]  /*1c200*/  FADD.FTZ R13, R10, R13 ;  /* 0x0000000d0a0d7221 */ /* 0x000fc20000010000 */
[----:B------:R-:W-:Y:S02]  /*1c210*/  F2FP.SATFINITE.E4M3.F32.PACK_AB_MERGE_C R218, R35, R218, R51 ;  /* 0x000000da23da723e */ /* 0x000fe40004807033 */
[----:B------:R-:W-:-:S02]  /*1c220*/  CS2R R24, SRZ ;  /* 0x0000000000187805 */ /* 0x000fc4000001ff00 */
[----:B------:R-:W-:Y:S02]  /*1c230*/  F2FP.SATFINITE.E4M3.F32.PACK_AB_MERGE_C R212, R47, R212, R60 ;  /* 0x000000d42fd4723e */ /* 0x000fe4000480703c */
[----:B------:R-:W-:Y:S02]  /*1c240*/  CS2R R32, SRZ ;  /* 0x0000000000207805 */ /* 0x000fe4000001ff00 */
[----:B------:R-:W-:Y:S02]  /*1c250*/  F2FP.SATFINITE.E4M3.F32.PACK_AB_MERGE_C R214, R55, R214, R62 ;  /* 0x000000d637d6723e */ /* 0x000fe4000480703e */
[----:B------:R-:W-:Y:S02]  /*1c260*/  CS2R R34, SRZ ;  /* 0x0000000000227805 */ /* 0x000fe4000001ff00 */
        /* <DEDUP_REMOVED lines=16> */
[----:B------:R-:W-:Y:S02]  /*1c370*/  @P4 LOP3.LUT R22, R22, 0x8, RZ, 0xfc, !PT ;  /* 0x0000000816164812 */ /* 0x000fe400078efcff */
        /* <DEDUP_REMOVED lines=36> */
[----:B--2---:R-:W-:-:S04]  /*1c5c0*/  VIMNMX R21, R11, R6, !PT ;  /* 0x000000060b157248 */ /* 0x004fc80007fe0100 */
[----:B------:R-:W-:Y:S02]  /*1c5d0*/  ISETP.GE.AND P1, PT, R8, R21, PT ;  /* 0x000000150800720c */ /* 0x000fe40003f26270 */
[----:B------:R-:W-:-:S11]  /*1c5e0*/  CS2R R118, SRZ ;  /* 0x0000000000767805 */ /* 0x000fd6000001ff00 */
[----:B------:R-:W-:Y:S05]  /*1c5f0*/  @!P1 BRA `(.L_x_2909) ;  /* 0x0000004400289947 */ /* 0x000fea0003800000 */
[----:B------:R0:W5:Y:S01]  /*1c600*/  LDL.LU R9, [R1] ;  /* 0x0000000001097983 */ /* 0x0001620000300800 */
        /* <DEDUP_REMOVED lines=51> */
.L_x_2921:
[----:B------:R-:W2:Y:S01]  /*1c940*/  LDL R4, [R1+0x2c] ;  /* 0x00002c0001047983 */ /* 0x000ea20000100800 */
[----:B------:R-:W-:Y:S01]  /*1c950*/  ISETP.NE.AND P1, PT, R3, 0x1, PT ;  /* 0x000000010300780c */ /* 0x000fe20003f25270 */
[----:B------:R-:W-:Y:S05]  /*1c960*/  YIELD ;  /* 0x0000000000007946 */ /* 0x000fea0003800000 */
[----:B------:R-:W-:Y:S02]  /*1c970*/  SEL R0, RZ, 0x1, P1 ;  /* 0x00000001ff007807 */ /* 0x000fe40000800000 */
[----:B--2---:R-:W-:Y:S02]  /*1c980*/  ISETP.NE.AND P1, PT, R4, RZ, PT ;  /* 0x000000ff0400720c */ /* 0x004fe40003f25270 */
[----:B-----5:R-:W-:-:S05]  /*1c990*/  LOP3.LUT R4, R9, R0, RZ, 0x3c, !PT ;  /* 0x0000000009047212 */ /* 0x020fca00078e3cff */
[----:B------:R0:W-:Y:S06]  /*1c9a0*/  STL [R1], R4 ;  /* 0x0000000401007387 */ /* 0x0001ec0000100800 */
[----:B------:R-:W-:Y:S05]  /*1c9b0*/  @P1 BRA `(.L_x_2910) ;  /* 0x00000000003c1947 */ /* 0x000fea0003800000 */
[----:B------:R-:W-:Y:S05]  /*1c9c0*/  @!P0 BRA `(.L_x_2911) ;  /* 0x0000000000048947 */ /* 0x000fea0003800000 */
[----:B------:R-:W-:Y:S01]  /*1c9d0*/  BPT.TRAP 0x1 ;  /* 0x000000040000795c */ /* 0x000fe20000300000 */
.L_x_2911:
[----:B------:R-:W-:-:S05]  /*1c9e0*/  VIADD R0, R3, 0x1 ;  /* 0x0000000103007836 */ /* 0x000fca0000000000 */
[----:B------:R-:W-:-:S04]  /*1c9f0*/  ISETP.NE.AND P2, PT, R0, 0x2, PT ;  /* 0x000000020000780c */ /* 0x000fc80003f45270 */
[----:B------:R-:W-:Y:S02]  /*1ca00*/  SEL R5, R0, RZ, P2 ;  /* 0x000000ff00057207 */ /* 0x000fe40001000000 */
[----:B------:R-:W-:Y:S02]  /*1ca10*/  SHF.L.U32 R0, R4, 0x1f, RZ ;  /* 0x0000001f04007819 */ /* 0x000fe400000006ff */
[----:B------:R-:W-:-:S04]  /*1ca20*/  LEA R5, R5, R18, 0x3 ;  /* 0x0000001205057211 */ /* 0x000fc800078e18ff */
[----:B------:R1:W2:Y:S01]  /*1ca30*/  SYNCS.PHASECHK.TRANS64.TRYWAIT P2, [R5+URZ+0x33430], R0 ;  /* 0x03343000050075a7 */ /* 0x0002a2000804017f */
[----:B------:R-:W-:Y:S05]  /*1ca40*/  @!P0 BRA `(.L_x_2912) ;  /* 0x0000000000048947 */ /* 0x000fea0003800000 */
[----:B------:R-:W-:Y:S01]  /*1ca50*/  BPT.TRAP 0x1 ;  /* 0x000000040000795c */ /* 0x000fe20000300000 */
.L_x_2912:
[----:B------:R-:W-:Y:S04]  /*1ca60*/  BSSY B0, `(.L_x_2910) ;  /* 0x0000004000007945 */ /* 0x000fe80003800000 */
[----:B--2---:R-:W-:Y:S05]  /*1ca70*/  @P2 BRA `(.L_x_2913) ;  /* 0x0000000000082947 */ /* 0x004fea0003800000 */
[----:B------:R-:W2:Y:S02]  /*1ca80*/  SYNCS.PHASECHK.TRANS64.TRYWAIT P2, [R5+URZ+0x33430], R0 ;  /* 0x03343000050075a7 */ /* 0x000ea4000804017f */
[----:B--2---:R-:W-:Y:S05]  /*1ca90*/  @!P2 BRA `(.L_x_2914) ;  /* 0x0000017c0074a947 */ /* 0x004fea0003800000 */
.L_x_2913:
[----:B------:R-:W-:Y:S05]  /*1caa0*/  BSYNC B0 ;  /* 0x0000000000007941 */ /* 0x000fea0003800000 */
.L_x_2910:
[----:B-12---:R-:W1:Y:S01]  /*1cab0*/  S2R R0, SR_TID.X ;  /* 0x0000000000007919 */ /* 0x006e620000002100 */
[----:B------:R-:W-:Y:S01]  /*1cac0*/  VIADD R222, R3, 0x1 ;  /* 0x0000000103de7836 */ /* 0x000fe20000000000 */
[----:B------:R-:W-:Y:S05]  /*1cad0*/  WARPSYNC.ALL ;  /* 0x0000000000007948 */ /* 0x000fea0003800000 */
[C---:B------:R-:W-:Y:S01]  /*1cae0*/  ISETP.NE.AND P2, PT, R222.reuse, 0x2, PT ;  /* 0x00000002de00780c */ /* 0x040fe20003f45270 */
[----:B------:R-:W-:Y:S01]  /*1caf0*/  IMAD.MOV.U32 R5, RZ, RZ, -0x7fffffe0 ;  /* 0x80000020ff057424 */ /* 0x000fe200078e00ff */
[----:B------:R-:W-:Y:S01]  /*1cb00*/  UMOV UR44, UR24 ;  /* 0x00000018002c7c82 */ /* 0x000fe20008000000 */
[----:B------:R-:W-:Y:S01]  /*1cb10*/  UMOV UR45, UR25 ;  /* 0x00000019002d7c82 */ /* 0x000fe20008000000 */
[----:B------:R-:W-:Y:S01]  /*1cb20*/  SEL R222, R222, RZ, P2 ;  /* 0x000000ffdede7207 */ /* 0x000fe20001000000 */
[----:B------:R-:W-:Y:S01]  /*1cb30*/  IMAD.MOV.U32 R121, RZ, RZ, -0x7fffffe0 ;  /* 0x80000020ff797424 */ /* 0x000fe200078e00ff */
[----:B------:R-:W-:Y:S01]  /*1cb40*/  R2UR UR47, R5 ;  /* 0x00000000052f72ca */ /* 0x000fe200000e0000 */
[----:B------:R-:W-:Y:S01]  /*1cb50*/  UMOV UR40, UR24 ;  /* 0x0000001800287c82 */ /* 0x000fe20008000000 */
[----:B------:R-:W-:Y:S01]  /*1cb60*/  UMOV UR41, UR25 ;  /* 0x0000001900297c82 */ /* 0x000fe20008000000 */
[----:B0-----:R-:W-:Y:S01]  /*1cb70*/  IMAD R4, R222, 0x780, R20 ;  /* 0x00000780de047824 */ /* 0x001fe200078e0214 */
[----:B------:R-:W-:Y:S01]  /*1cb80*/  R2UR UR43, R121 ;  /* 0x00000000792b72ca */ /* 0x000fe200000e0000 */
[----:B------:R-:W-:Y:S01]  /*1cb90*/  IMAD.MOV.U32 R15, RZ, RZ, -0x7fffffe0 ;  /* 0x80000020ff0f7424 */ /* 0x000fe200078e00ff */
[----:B------:R-:W-:Y:S01]  /*1cba0*/  MOV R7, 0x80000020 ;  /* 0x8000002000077802 */ /* 0x000fe20000000f00 */
[C---:B------:R-:W-:Y:S01]  /*1cbb0*/  VIADD R120, R4.reuse, 0x80 ;  /* 0x0000008004787836 */ /* 0x040fe20000000000 */
[C---:B------:R-:W-:Y:S01]  /*1cbc0*/  R2UR UR46, R4.reuse ;  /* 0x00000000042e72ca */ /* 0x040fe200000e0000 */
[C---:B------:R-:W-:Y:S01]  /*1cbd0*/  VIADD R6, R4.reuse, 0x100 ;  /* 0x0000010004067836 */ /* 0x040fe20000000000 */
[----:B------:R-:W-:Y:S01]  /*1cbe0*/  R2UR UR27, R7 ;  /* 0x00000000071b72ca */ /* 0x000fe200000e0000 */
[----:B------:R-:W-:Y:S01]  /*1cbf0*/  VIADD R14, R4, 0x180 ;  /* 0x00000180040e7836 */ /* 0x000fe20000000000 */
[----:B------:R-:W-:Y:S01]  /*1cc00*/  R2UR UR42, R120 ;  /* 0x00000000782a72ca */ /* 0x000fe200000e0000 */
[----:B------:R-:W-:Y:S01]  /*1cc10*/  UMOV UR32, UR24 ;  /* 0x0000001800207c82 */ /* 0x000fe20008000000 */
[----:B------:R-:W-:Y:S01]  /*1cc20*/  R2UR UR26, R6 ;  /* 0x00000000061a72ca */ /* 0x000fe200000e0000 */
[----:B------:R-:W-:Y:S01]  /*1cc30*/  UMOV UR33, UR25 ;  /* 0x0000001900217c82 */ /* 0x000fe20008000000 */
[----:B------:R-:W-:Y:S01]  /*1cc40*/  R2UR UR34, R14 ;  /* 0x000000000e2272ca */ /* 0x000fe200000e0000 */
[----:B------:R-:W-:Y:S01]  /*1cc50*/  VIADD R120, R4, 0x200 ;  /* 0x0000020004787836 */ /* 0x000fe20000000000 */
[----:B------:R-:W-:Y:S01]  /*1cc60*/  R2UR UR35, R15 ;  /* 0x000000000f2372ca */ /* 0x000fe200000e0000 */
[----:B------:R-:W-:Y:S01]  /*1cc70*/  UMOV UR28, UR24 ;  /* 0x00000018001c7c82 */ /* 0x000fe20008000000 */
[----:B-1----:R-:W-:Y:S01]  /*1cc80*/  SHF.R.U32.HI R0, RZ, 0x7, R0 ;  /* 0x00000007ff007819 */ /* 0x002fe20000011600 */
[----:B------:R-:W-:Y:S01]  /*1cc90*/  UMOV UR29, UR25 ;  /* 0x00000019001d7c82 */ /* 0x000fe20008000000 */
[----:B------:R-:W-:Y:S01]  /*1cca0*/  R2UR UR30, R120 ;  /* 0x00000000781e72ca */ /* 0x000fe200000e0000 */
[----:B------:R-:W-:Y:S01]  /*1ccb0*/  VIADD R6, R4, 0x2 ;  /* 0x0000000204067836 */ /* 0x000fe20000000000 */
[----:B------:R-:W-:Y:S01]  /*1ccc0*/  R2UR UR31, R121 ;  /* 0x00000000791f72ca */ /* 0x000fe200000e0000 */
[----:B------:R-:W-:Y:S01]  /*1ccd0*/  VIADD R0, R0, 0x8 ;  /* 0x0000000800007836 */ /* 0x000fe20000000000 */
[----:B------:R-:W-:Y:S01]  /*1cce0*/  R2UR UR7, R7 ;  /* 0x00000000070772ca */ /* 0x000fe200000e0000 */
[----:B------:R-:W-:Y:S01]  /*1ccf0*/  VIADD R14, R4, 0x82 ;  /* 0x00000082040e7836 */ /* 0x000fe20000000000 */
[----:B------:R-:W-:Y:S01]  /*1cd00*/  R2UR UR6, R6 ;  /* 0x00000000060672ca */ /* 0x000fe200000e0000 */
[----:B------:R-:W-:Y:S01]  /*1cd10*/  IMAD.MOV.U32 R15, RZ, RZ, -0x7fffffe0 ;  /* 0x80000020ff0f7424 */ /* 0x000fe200078e00ff */
[----:B------:R0:W-:Y:S01]  /*1cd20*/  BAR.SYNC.DEFER_BLOCKING R0, 0x100 ;  /* 0x000400000000751d */ /* 0x0001e20000010000 */
[----:B------:R-:W-:-:S02]  /*1cd30*/  VIADD R6, R4, 0x102 ;  /* 0x0000010204067836 */ /* 0x000fc40000000000 */
[----:B------:R-:W-:Y:S02]  /*1cd40*/  IMAD.MOV.U32 R7, RZ, RZ, -0x7fffffe0 ;  /* 0x80000020ff077424 */ /* 0x000fe400078e00ff */
[----:B------:R-:W-:Y:S01]  /*1cd50*/  IMAD.MOV.U32 R5, RZ, RZ, -0x7fffffe0 ;  /* 0x80000020ff057424 */ /* 0x000fe200078e00ff */
        /* <DEDUP_REMOVED lines=15> */
[----:B------:R-:W-:Y:S02]  /*1ce50*/  WARPGROUP.DEPBAR.LE gsb0, 0x0 ;  /* 0x00008000000079c5 */ /* 0x000fe40000010000 */
[----:B------:R-:W-:-:S06]  /*1ce60*/  WARPGROUP.ARRIVE ;  /* 0x00000000000079c5 */ /* 0x000fcc0000000000 */
[----:B------:R-:W-:Y:S03]  /*1ce70*/  QGMMA.64x32x32.F32.E4M3.E4M3 R152, gdesc[UR24], RZ, !UPT, gsb0 ;  /* 0x00600000189879f3 */ /* 0x000fe6000c0008ff */
[----:B------:R-:W-:Y:S02]  /*1ce80*/  WARPGROUP.DEPBAR.LE gsb0, 0x0 ;  /* 0x00008000000079c5 */ /* 0x000fe40000010000 */
[----:B------:R-:W-:-:S06]  /*1ce90*/  WARPGROUP.ARRIVE ;  /* 0x00000000000079c5 */ /* 0x000fcc0000000000 */
[----:B------:R-:W-:Y:S01]  /*1cea0*/  QGMMA.64x32x32.F32.E4M3.E4M3 R136, gdesc[UR32], RZ, !UPT, gsb0 ;  /* 0x00600000208879f3 */ /* 0x000fe2000c0008ff */
[----:B------:R-:W-:Y:S01]  /*1ceb0*/  UMOV UR32, UR4 ;  /* 0x0000000400207c82 */ /* 0x000fe20008000000 */
[----:B------:R-:W-:Y:S01]  /*1cec0*/  UMOV UR33, UR5 ;  /* 0x0000000500217c82 */ /* 0x000fe20008000000 */
        /* <DEDUP_REMOVED lines=51> */
[----:B------:R-:W-:-:S03]  /*1d200*/  IMAD.MOV.U32 R7, RZ, RZ, -0x7fffffe0 ;  /* 0x80000020ff077424 */ /* 0x000fc600078e00ff */
        /* <DEDUP_REMOVED lines=113> */
[C---:B------:R-:W-:Y:S02]  /*1d920*/  VIADD R6, R4.reuse, 0x682 ;  /* 0x0000068204067836 */ /* 0x040fe40000000000 */
[----:B------:R-:W-:Y:S02]  /*1d930*/  IMAD.MOV.U32 R7, RZ, RZ, -0x7fffffe0 ;  /* 0x80000020ff077424 */ /* 0x000fe400078e00ff */
[----:B------:R-:W-:Y:S01]  /*1d940*/  VIADD R4, R4, 0x702 ;  /* 0x0000070204047836 */ /* 0x000fe20000000000 */
        /* <DEDUP_REMOVED lines=30> */
[----:B0-----:R-:W-:Y:S05]  /*1db30*/  @P1 BRA `(.L_x_2915) ;  /* 0x0000000000281947 */ /* 0x001fea0003800000 */
[----:B------:R-:W-:Y:S05]  /*1db40*/  @!P0 BRA `(.L_x_2916) ;  /* 0x0000000000048947 */ /* 0x000fea0003800000 */
[----:B------:R-:W-:Y:S01]  /*1db50*/  BPT.TRAP 0x1 ;  /* 0x000000040000795c */ /* 0x000fe20000300000 */
.L_x_2916:
[----:B------:R-:W-:Y:S01]  /*1db60*/  SHF.L.U32 R0, R9, 0x1f, RZ ;  /* 0x0000001f09007819 */ /* 0x000fe200000006ff */
[----:B------:R-:W-:-:S04]  /*1db70*/  IMAD R4, R3, 0x8, R18 ;  /* 0x0000000803047824 */ /* 0x000fc800078e0212 */
[----:B------:R0:W1:Y:S01]  /*1db80*/  SYNCS.PHASECHK.TRANS64.TRYWAIT P1, [R4+URZ+0x33450], R0 ;  /* 0x03345000040075a7 */ /* 0x000062000802017f */
[----:B------:R-:W-:Y:S05]  /*1db90*/  @!P0 BRA `(.L_x_2917) ;  /* 0x0000000000048947 */ /* 0x000fea0003800000 */
[----:B------:R-:W-:Y:S01]  /*1dba0*/  BPT.TRAP 0x1 ;  /* 0x000000040000795c */ /* 0x000fe20000300000 */
.L_x_2917:
[----:B-1----:R-:W-:Y:S05]  /*1dbb0*/  @P1 BRA `(.L_x_2915) ;  /* 0x0000000000081947 */ /* 0x002fea0003800000 */
[----:B------:R-:W1:Y:S02]  /*1dbc0*/  SYNCS.PHASECHK.TRANS64.TRYWAIT P1, [R4+URZ+0x33450], R0 ;  /* 0x03345000040075a7 */ /* 0x000e64000802017f */
[----:B-1----:R-:W-:Y:S05]  /*1dbd0*/  @!P1 BRA `(.L_x_2918) ;  /* 0x0000016c00389947 */ /* 0x002fea0003800000 */
.L_x_2915:
[----:B01----:R-:W-:Y:S01]  /*1dbe0*/  VIADD R0, R18, 0x200 ;  /* 0x0000020012007836 */ /* 0x003fe20000000000 */
[----:B------:R-:W-:Y:S05]  /*1dbf0*/  WARPSYNC.ALL ;  /* 0x0000000000007948 */ /* 0x000fea0003800000 */
[----:B------:R-:W-:Y:S01]  /*1dc00*/  SHF.R.U32.HI R0, RZ, 0x4, R0 ;  /* 0x00000004ff007819 */ /* 0x000fe20000011600 */
[----:B------:R-:W-:Y:S01]  /*1dc10*/  IMAD.MOV.U32 R5, RZ, RZ, -0x3ffffff0 ;  /* 0xc0000010ff057424 */ /* 0x000fe200078e00ff */
[----:B------:R-:W-:Y:S01]  /*1dc20*/  WARPGROUP.ARRIVE ;  /* 0x00000000000079c5 */ /* 0x000fe20000000000 */
[----:B------:R-:W-:Y:S01]  /*1dc30*/  IMAD.MOV.U32 R7, RZ, RZ, -0x3ffffff0 ;  /* 0xc0000010ff077424 */ /* 0x000fe200078e00ff */
[----:B------:R-:W-:-:S04]  /*1dc40*/  LOP3.LUT R0, R0, 0x3fff, RZ, 0xc0, !PT ;  /* 0x00003fff00007812 */ /* 0x000fc800078ec0ff */
[----:B------:R-:W0:Y:S01]  /*1dc50*/  S2R R9, SR_TID.X ;  /* 0x0000000000097919 */ /* 0x000e220000002100 */
[----:B------:R-:W-:Y:S01]  /*1dc60*/  R2UR UR7, R5 ;  /* 0x00000000050772ca */ /* 0x000fe200000e0000 */
[----:B------:R-:W-:Y:S01]  /*1dc70*/  IMAD.MOV.U32 R5, RZ, RZ, -0x3ffffff0 ;  /* 0xc0000010ff057424 */ /* 0x000fe200078e00ff */
[----:B------:R-:W-:-:S05]  /*1dc80*/  LOP3.LUT R0, R0, 0x10000, RZ, 0xfc, !PT ;  /* 0x0001000000007812 */ /* 0x000fca00078efcff */
[----:B------:R-:W-:-:S05]  /*1dc90*/  IMAD R4, R3, 0x780, R0 ;  /* 0x0000078003047824 */ /* 0x000fca00078e0200 */
[C---:B------:R-:W-:Y:S02]  /*1dca0*/  R2UR UR6, R4.reuse ;  /* 0x00000000040672ca */ /* 0x040fe400000e0000 */
[----:B------:R-:W-:-:S11]  /*1dcb0*/  IADD3 R6, R4, 0x180, RZ ;  /* 0x0000018004067810 */ /* 0x000fd60007ffe0ff */
        /* <DEDUP_REMOVED lines=13> */
[----:B------:R-:W-:Y:S02]  /*1dd90*/  IMAD.MOV.U32 R7, RZ, RZ, -0x3ffffff0 ;  /* 0xc0000010ff077424 */ /* 0x000fe400078e00ff */
[----:B------:R-:W-:Y:S01]  /*1dda0*/  VIADD R4, R4, 0x600 ;  /* 0x0000060004047836 */ /* 0x000fe20000000000 */
[----:B------:R-:W-:Y:S02]  /*1ddb0*/  WARPGROUP.DEPBAR.LE gsb0, 0x0 ;  /* 0x00008000000079c5 */ /* 0x000fe40000010000 */
[----:B------:R-:W-:-:S11]  /*1ddc0*/  WARPGROUP.ARRIVE ;  /* 0x00000000000079c5 */ /* 0x000fd60000000000 */
        /* <DEDUP_REMOVED lines=15> */
.L_x_2919:
[----:B------:R-:W2:Y:S01]  /*1dec0*/  LDL R14, [R1+0x48] ;  /* 0x00004800010e7983 */ /* 0x000ea20000100800 */
[----:B------:R-:W1:Y:S03]  /*1ded0*/  LDC R4, c[0x0][0x448] ;  /* 0x00011200ff047b82 */ /* 0x000e660000000800 */
[----:B0-----:R-:W2:Y:S04]  /*1dee0*/  LDL R0, [R1+0x5c] ;  /* 0x00005c0001007983 */ /* 0x001ea80000100800 */
[----:B------:R-:W3:Y:S04]  /*1def0*/  LDL R9, [R1+0x54] ;  /* 0x0000540001097983 */ /* 0x000ee80000100800 */
[----:B------:R-:W4:Y:S04]  /*1df00*/  LDL R7, [R1+0x50] ;  /* 0x0000500001077983 */ /* 0x000f280000100800 */
[----:B------:R-:W4:Y:S01]  /*1df10*/  LDL R6, [R1+0x4c] ;  /* 0x00004c0001067983 */ /* 0x000f220000100800 */
[----:B------:R-:W-:-:S04]  /*1df20*/  LOP3.LUT R22, R22, 0xfffffeff, RZ, 0xc0, !PT ;  /* 0xfffffeff16167812 */ /* 0x000fc800078ec0ff */
[----:B------:R-:W-:Y:S02]  /*1df30*/  @P0 LOP3.LUT R22, R22, 0x100, RZ, 0xfc, !PT ;  /* 0x0000010016160812 */ /* 0x000fe400078efcff */
[----:B-1----:R-:W-:Y:S02]  /*1df40*/  ISETP.NE.AND P1, PT, R4, 0x1, PT ;  /* 0x000000010400780c */ /* 0x002fe40003f25270 */
[----:B------:R-:W-:-:S11]  /*1df50*/  LOP3.LUT R22, R22, 0xfffffdff, RZ, 0xc0, !PT ;  /* 0xfffffdff16167812 */ /* 0x000fd600078ec0ff */
[----:B------:R-:W0:Y:S08]  /*1df60*/  @P1 LDC R5, c[0x0][0x44c] ;  /* 0x00011300ff051b82 */ /* 0x000e300000000800 */
[----:B------:R-:W1:Y:S01]  /*1df70*/  @P1 LDC R4, c[0x0][0x450] ;  /* 0x00011400ff041b82 */ /* 0x000e620000000800 */
[----:B--2---:R-:W-:-:S04]  /*1df80*/  IMAD.IADD R0, R0, 0x1, R14 ;  /* 0x0000000100007824 */ /* 0x004fc800078e020e */
[----:B0-----:R-:W-:-:S05]  /*1df90*/  @P1 IMAD.HI.U32 R5, R0, R5, RZ ;  /* 0x0000000500051227 */ /* 0x001fca00078e00ff */
[----:B-1----:R-:W-:Y:S01]  /*1dfa0*/  @P1 SHF.R.U32.HI R0, RZ, R4, R5 ;  /* 0x00000004ff001219 */ /* 0x002fe20000011605 */
[----:B------:R-:W-:-:S04]  /*1dfb0*/  IMAD R5, R8, -0xa0, RZ ;  /* 0xffffff6008057824 */ /* 0x000fc800078e02ff */
[----:B------:R-:W0:Y:S01]  /*1dfc0*/  SHFL.IDX PT, R4, R0, RZ, 0x1c1f ;  /* 0x001c1fff00047589 */ /* 0x000e2200000e0000 */
[----:B---3--:R-:W-:-:S03]  /*1dfd0*/  IADD3 R5, -R9, 0x1, R5 ;  /* 0x0000000109057810 */ /* 0x008fc60007ffe105 */
[----:B------:R-:W1:Y:S01]  /*1dfe0*/  SHFL.IDX PT, R0, R0, 0x1, 0x1c1f ;  /* 0x003c1f0000007f89 */ /* 0x000e6200000e0000 */
[----:B----4-:R-:W-:-:S04]  /*1dff0*/  IADD3 R5, -R6, R5, R7 ;  /* 0x0000000506057210 */ /* 0x010fc80007ffe107 */
[----:B0-----:R-:W-:-:S04]  /*1e000*/  IADD3 R4, R5, R4, RZ ;  /* 0x0000000405047210 */ /* 0x001fc80007ffe0ff */
[C---:B------:R-:W-:Y:S01]  /*1e010*/  ISETP.GT.AND P3, PT, R4.reuse, RZ, PT ;  /* 0x000000ff0400720c */ /* 0x040fe20003f64270 */
[----:B-1----:R-:W-:Y:S01]  /*1e020*/  IMAD.IADD R0, R5, 0x1, R0 ;  /* 0x0000000105007824 */ /* 0x002fe200078e0200 */
[C---:B------:R-:W-:Y:S02]  /*1e030*/  ISETP.GT.AND P4, PT, R4.reuse, 0x1, PT ;  /* 0x000000010400780c */ /* 0x040fe40003f84270 */
[C---:B------:R-:W-:Y:S02]  /*1e040*/  ISETP.GT.AND P2, PT, R4.reuse, 0x8, PT ;  /* 0x000000080400780c */ /* 0x040fe40003f44270 */
[----:B------:R-:W-:Y:S02]  /*1e050*/  ISETP.GT.AND P1, PT, R4, 0x9, PT ;  /* 0x000000090400780c */ /* 0x000fe40003f24270 */
        /* <DEDUP_REMOVED lines=8> */
[----:B------:R-:W-:Y:S02]  /*1e0e0*/  FSEL R192, R192, -INF , P3 ;  /* 0xff800000c0c07808 */ /* 0x000fe40001800000 */
[----:B------:R-:W-:Y:S02]  /*1e0f0*/  FSEL R193, R193, -INF , P4 ;  /* 0xff800000c1c17808 */ /* 0x000fe40002000000 */
[----:B------:R-:W-:Y:S02]  /*1e100*/  FSEL R196, R196, -INF , P2 ;  /* 0xff800000c4c47808 */ /* 0x000fe40001000000 */
[----:B------:R-:W-:Y:S02]  /*1e110*/  FSEL R197, R197, -INF , P1 ;  /* 0xff800000c5c57808 */ /* 0x000fe40000800000 */
        /* <DEDUP_REMOVED lines=8> */
[C---:B------:R-:W-:Y:S02]  /*1e1a0*/  ISETP.GT.AND P3, PT, R4.reuse, 0x30, PT ;  /* 0x000000300400780c */ /* 0x040fe40003f64270 */
        /* <DEDUP_REMOVED lines=51> */
[----:B------:R-:W-:Y:S02]  /*1e4e0*/  FMNMX.FTZ R4, R184, R10, !PT ;  /* 0x0000000ab8047209 */ /* 0x000fe40007810000 */
[----:B------:R-:W-:-:S02]  /*1e4f0*/  FSEL R128, R128, -INF , P3 ;  /* 0xff80000080807808 */ /* 0x000fc40001800000 */
[----:B------:R-:W-:Y:S02]  /*1e500*/  FMNMX.FTZ R4, R185, R4, !PT ;  /* 0x00000004b9047209 */ /* 0x000fe40007810000 */
[----:B------:R-:W-:Y:S02]  /*1e510*/  ISETP.GT.AND P3, PT, R0, RZ, PT ;  /* 0x000000ff0000720c */ /* 0x000fe40003f64270 */
[----:B------:R-:W-:Y:S02]  /*1e520*/  FMNMX.FTZ R4, R188, R4, !PT ;  /* 0x00000004bc047209 */ /* 0x000fe40007810000 */
[----:B------:R-:W-:Y:S02]  /*1e530*/  FSEL R186, R186, -INF , P3 ;  /* 0xff800000baba7808 */ /* 0x000fe40001800000 */
[----:B------:R-:W-:Y:S02]  /*1e540*/  FMNMX.FTZ R4, R189, R4, !PT ;  /* 0x00000004bd047209 */ /* 0x000fe40007810000 */
[----:B------:R-:W-:-:S02]  /*1e550*/  ISETP.GT.AND P3, PT, R0, 0x1, PT ;  /* 0x000000010000780c */ /* 0x000fc40003f64270 */
[----:B------:R-:W-:Y:S02]  /*1e560*/  FMNMX.FTZ R4, R192, R4, !PT ;  /* 0x00000004c0047209 */ /* 0x000fe40007810000 */
        /* <DEDUP_REMOVED lines=67> */
[----:B------:R-:W-:Y:S02]  /*1e9a0*/  FSEL R133, R133, -INF , P1 ;  /* 0xff80000085857808 */ /* 0x000fe40000800000 */
[----:B------:R-:W-:Y:S02]  /*1e9b0*/  FMNMX.FTZ R4, R132, R4, !PT ;  /* 0x0000000484047209 */ /* 0x000fe40007810000 */
[----:B------:R-:W-:Y:S02]  /*1e9c0*/  FSEL R155, R155, -INF , P3 ;  /* 0xff8000009b9b7808 */ /* 0x000fe40001800000 */
[----:B------:R-:W-:-:S02]  /*1e9d0*/  ISETP.GT.AND P3, PT, R0, 0x48, PT ;  /* 0x000000480000780c */ /* 0x000fc40003f64270 */
[----:B------:R-:W-:Y:S02]  /*1e9e0*/  FMNMX.FTZ R4, R133, R4, !PT ;  /* 0x0000000485047209 */ /* 0x000fe40007810000 */
[----:B------:R-:W-:Y:S02]  /*1e9f0*/  FSEL R158, R158, -INF , P3 ;  /* 0xff8000009e9e7808 */ /* 0x000fe40001800000 */
[C---:B------:R-:W-:Y:S01]  /*1ea00*/  ISETP.GT.AND P3, PT, R0.reuse, 0x49, PT ;  /* 0x000000490000780c */ /* 0x040fe20003f64270 */
[----:B------:R-:W0:Y:S01]  /*1ea10*/  SHFL.BFLY PT, R5, R4, 0x2, 0x1f ;  /* 0x0c401f0004057f89 */ /* 0x000e2200000e0000 */
[C---:B------:R-:W-:Y:S02]  /*1ea20*/  ISETP.GT.AND P0, PT, R0.reuse, 0x81, PT ;  /* 0x000000810000780c */ /* 0x040fe40003f04270 */
[----:B------:R-:W-:Y:S02]  /*1ea30*/  FSEL R159, R159, -INF , P3 ;  /* 0xff8000009f9f7808 */ /* 0x000fe40001800000 */
[----:B------:R-:W-:-:S02]  /*1ea40*/  ISETP.GT.AND P3, PT, R0, 0x50, PT ;  /* 0x000000500000780c */ /* 0x000fc40003f64270 */
[----:B------:R-:W-:Y:S02]  /*1ea50*/  ISETP.GT.AND P1, PT, R0, 0x89, PT ;  /* 0x000000890000780c */ /* 0x000fe40003f24270 */
[----:B------:R-:W-:Y:S02]  /*1ea60*/  FSEL R162, R162, -INF , P3 ;  /* 0xff800000a2a27808 */ /* 0x000fe40001800000 */
[C---:B------:R-:W-:Y:S02]  /*1ea70*/  ISETP.GT.AND P3, PT, R0.reuse, 0x51, PT ;  /* 0x000000510000780c */ /* 0x040fe40003f64270 */
[C---:B------:R-:W-:Y:S02]  /*1ea80*/  ISETP.GT.AND P2, PT, R0.reuse, 0x90, PT ;  /* 0x000000900000780c */ /* 0x040fe40003f44270 */
[----:B------:R-:W-:Y:S02]  /*1ea90*/  FSEL R163, R163, -INF , P3 ;  /* 0xff800000a3a37808 */ /* 0x000fe40001800000 */
[----:B------:R-:W-:-:S02]  /*1eaa0*/  ISETP.GT.AND P3, PT, R0, 0x58, PT ;  /* 0x000000580000780c */ /* 0x000fc40003f64270 */
[----:B------:R-:W-:Y:S02]  /*1eab0*/  @P0 LOP3.LUT R22, R22, 0x200, RZ, 0xfc, !PT ;  /* 0x0000020016160812 */ /* 0x000fe400078efcff */
[----:B------:R-:W-:Y:S02]  /*1eac0*/  FSEL R166, R166, -INF , P3 ;  /* 0xff800000a6a67808 */ /* 0x000fe40001800000 */
[----:B------:R-:W-:Y:S02]  /*1ead0*/  ISETP.GT.AND P3, PT, R0, 0x59, PT ;  /* 0x000000590000780c */ /* 0x000fe40003f64270 */
[----:B0-----:R-:W-:Y:S02]  /*1eae0*/  FMNMX.FTZ R4, R4, R5, !PT ;  /* 0x0000000504047209 */ /* 0x001fe40007810000 */
[----:B------:R-:W-:Y:S02]  /*1eaf0*/  FSEL R167, R167, -INF , P3 ;  /* 0xff800000a7a77808 */ /* 0x000fe40001800000 */
[C---:B------:R-:W-:Y:S01]  /*1eb00*/  ISETP.GT.AND P3, PT, R0.reuse, 0x60, PT ;  /* 0x000000600000780c */ /* 0x040fe20003f64270 */
[----:B------:R-:W0:Y:S01]  /*1eb10*/  SHFL.BFLY PT, R5, R4, 0x1, 0x1f ;  /* 0x0c201f0004057f89 */ /* 0x000e2200000e0000 */
[----:B------:R-:W-:-:S02]  /*1eb20*/  ISETP.GT.AND P4, PT, R0, 0x98, PT ;  /* 0x000000980000780c */ /* 0x000fc40003f84270 */
[----:B------:R-:W-:Y:S02]  /*1eb30*/  FSEL R138, R138, -INF , P3 ;  /* 0xff8000008a8a7808 */ /* 0x000fe40001800000 */
[C---:B------:R-:W-:Y:S02]  /*1eb40*/  ISETP.GT.AND P3, PT, R0.reuse, 0x61, PT ;  /* 0x000000610000780c */ /* 0x040fe40003f64270 */
[C---:B------:R-:W-:Y:S02]  /*1eb50*/  ISETP.GT.AND P5, PT, R0.reuse, 0x99, PT ;  /* 0x000000990000780c */ /* 0x040fe40003fa4270 */
[----:B------:R-:W-:Y:S02]  /*1eb60*/  FSEL R139, R139, -INF , P3 ;  /* 0xff8000008b8b7808 */ /* 0x000fe40001800000 */
[C---:B------:R-:W-:Y:S02]  /*1eb70*/  ISETP.GT.AND P3, PT, R0.reuse, 0x68, PT ;  /* 0x000000680000780c */ /* 0x040fe40003f64270 */
[----:B------:R-:W-:-:S02]  /*1eb80*/  ISETP.GT.AND P0, PT, R0, 0x80, PT ;  /* 0x000000800000780c */ /* 0x000fc40003f04270 */
[----:B------:R-:W-:Y:S02]  /*1eb90*/  FSEL R142, R142, -INF , P3 ;  /* 0xff8000008e8e7808 */ /* 0x000fe40001800000 */
[----:B------:R-:W-:Y:S02]  /*1eba0*/  ISETP.GT.AND P3, PT, R0, 0x69, PT ;  /* 0x000000690000780c */ /* 0x000fe40003f64270 */
[----:B------:R-:W-:Y:S02]  /*1ebb0*/  FSEL R122, R122, -INF , P0 ;  /* 0xff8000007a7a7808 */ /* 0x000fe40000000000 */
[----:B------:R-:W-:Y:S02]  /*1ebc0*/  FSEL R143, R143, -INF , P3 ;  /* 0xff8000008f8f7808 */ /* 0x000fe40001800000 */
[----:B------:R-:W-:Y:S02]  /*1ebd0*/  ISETP.GT.AND P3, PT, R0, 0x70, PT ;  /* 0x000000700000780c */ /* 0x000fe40003f64270 */
[----:B0-----:R-:W-:-:S02]  /*1ebe0*/  FMNMX.FTZ R4, R4, R5, !PT ;  /* 0x0000000504047209 */ /* 0x001fc40007810000 */
[----:B------:R-:W-:Y:S02]  /*1ebf0*/  FSEL R146, R146, -INF , P3 ;  /* 0xff80000092927808 */ /* 0x000fe40001800000 */
[----:B------:R-:W-:Y:S01]  /*1ec00*/  ISETP.GT.AND P3, PT, R0, 0x71, PT ;  /* 0x000000710000780c */ /* 0x000fe20003f64270 */
[----:B------:R-:W-:-:S01]  /*1ec10*/  FFMA.FTZ R7, R2, R4, -8 ;  /* 0xc100000002077423 */ /* 0x000fc20000010004 */
[----:B------:R-:W-:Y:S02]  /*1ec20*/  FSETP.NEU.FTZ.AND P6, PT, R4, -INF , PT ;  /* 0xff8000000400780b */ /* 0x000fe40003fdd000 */
[----:B------:R-:W-:Y:S02]  /*1ec30*/  FSEL R147, R147, -INF , P3 ;  /* 0xff80000093937808 */ /* 0x000fe40001800000 */
[----:B------:R-:W-:Y:S02]  /*1ec40*/  ISETP.GT.AND P3, PT, R0, 0x78, PT ;  /* 0x000000780000780c */ /* 0x000fe40003f64270 */
[----:B------:R-:W-:-:S02]  /*1ec50*/  FSEL R5, R4, RZ, P6 ;  /* 0x000000ff04057208 */ /* 0x000fc40003000000 */
[----:B------:R-:W-:Y:S02]  /*1ec60*/  FSEL R150, R150, -INF , P3 ;  /* 0xff80000096967808 */ /* 0x000fe40001800000 */
[----:B------:R-:W-:Y:S01]  /*1ec70*/  ISETP.GT.AND P3, PT, R0, 0x79, PT ;  /* 0x000000790000780c */ /* 0x000fe20003f64270 */
[----:B------:R-:W-:Y:S01]  /*1ec80*/  FADD.FTZ R5, -R5, R10 ;  /* 0x0000000a05057221 */ /* 0x000fe20000010100 */
[----:B------:R-:W-:Y:S01]  /*1ec90*/  FSEL R7, R7, RZ, P6 ;  /* 0x000000ff07077208 */ /* 0x000fe20003000000 */
[----:B------:R-:W-:Y:S01]  /*1eca0*/  IMAD R10, R222, 0x8, R18 ;  /* 0x00000008de0a7824 */ /* 0x000fe200078e0212 */
[----:B------:R-:W-:Y:S01]  /*1ecb0*/  FSEL R151, R151, -INF , P3 ;  /* 0xff80000097977808 */ /* 0x000fe20001800000 */
[----:B------:R-:W-:Y:S01]  /*1ecc0*/  FMUL.FTZ R5, R2, R5 ;  /* 0x0000000502057220 */ /* 0x000fe20000410000 */
[----:B------:R-:W-:Y:S01]  /*1ecd0*/  ISETP.GT.AND P3, PT, R0, 0x91, PT ;  /* 0x000000910000780c */ /* 0x000fe20003f64270 */
[--C-:B------:R-:W-:Y:S01]  /*1ece0*/  FFMA.FTZ R184, R2, R184, -R7.reuse ;  /* 0x000000b802b87223 */ /* 0x100fe20000010807 */
[----:B------:R-:W-:Y:S01]  /*1ecf0*/  ISETP.GT.AND P6, PT, R0, 0x88, PT ;  /* 0x000000880000780c */ /* 0x000fe20003fc4270 */
[--C-:B------:R-:W-:Y:S01]  /*1ed00*/  FFMA.FTZ R185, R2, R185, -R7.reuse ;  /* 0x000000b902b97223 */ /* 0x100fe20000010807 */
[----:B------:R-:W-:Y:S01]  /*1ed10*/  FMNMX.FTZ R0, R186, R11, !PT ;  /* 0x0000000bba007209 */ /* 0x000fe20007810000 */
[----:B------:R-:W-:Y:S01]  /*1ed20*/  MUFU.EX2 R5, R5 ;  /* 0x0000000500057308 */ /* 0x000fe20000000800 */
[----:B------:R-:W-:Y:S01]  /*1ed30*/  LOP3.LUT P0, RZ, R22, 0x200, RZ, 0xc0, !PT ;  /* 0x0000020016ff7812 */ /* 0x000fe2000780c0ff */
[C-C-:B------:R-:W-:Y:S01]  /*1ed40*/  FFMA.FTZ R188, R2.reuse, R188, -R7.reuse ;  /* 0x000000bc02bc7223 */ /* 0x140fe20000010807 */
[----:B------:R-:W-:Y:S01]  /*1ed50*/  FMNMX.FTZ R0, R187, R0, !PT ;  /* 0x00000000bb007209 */ /* 0x000fe20007810000 */
[C-C-:B------:R-:W-:Y:S01]  /*1ed60*/  FFMA.FTZ R189, R2.reuse, R189, -R7.reuse ;  /* 0x000000bd02bd7223 */ /* 0x140fe20000010807 */
[----:B------:R-:W-:Y:S01]  /*1ed70*/  FSEL R123, R123, -INF , P0 ;  /* 0xff8000007b7b7808 */ /* 0x000fe20000000000 */
[--C-:B------:R-:W-:Y:S01]  /*1ed80*/  FFMA.FTZ R192, R2, R192, -R7.reuse ;  /* 0x000000c002c07223 */ /* 0x100fe20000010807 */
[----:B------:R-:W-:Y:S01]  /*1ed90*/  FMNMX.FTZ R0, R190, R0, !PT ;  /* 0x00000000be007209 */ /* 0x000fe20007810000 */
[----:B------:R-:W0:Y:S01]  /*1eda0*/  MUFU.EX2 R184, R184 ;  /* 0x000000b800b87308 */ /* 0x000e220000000800 */
[----:B------:R-:W-:Y:S01]  /*1edb0*/  FSEL R126, R126, -INF , P6 ;  /* 0xff8000007e7e7808 */ /* 0x000fe20003000000 */
[----:B------:R-:W-:Y:S01]  /*1edc0*/  VIADD R10, R10, 0x33440 ;  /* 0x000334400a0a7836 */ /* 0x000fe20000000000 */
[----:B------:R-:W-:Y:S01]  /*1edd0*/  FMNMX.FTZ R0, R191, R0, !PT ;  /* 0x00000000bf007209 */ /* 0x000fe20007810000 */
[C-C-:B------:R-:W-:Y:S01]  /*1ede0*/  FFMA.FTZ R193, R2.reuse, R193, -R7.reuse ;  /* 0x000000c102c17223 */ /* 0x140fe20000010807 */
[----:B------:R-:W-:Y:S01]  /*1edf0*/  FSEL R127, R127, -INF , P1 ;  /* 0xff8000007f7f7808 */ /* 0x000fe20000800000 */
[--C-:B------:R-:W-:Y:S01]  /*1ee00*/  FFMA.FTZ R196, R2, R196, -R7.reuse ;  /* 0x000000c402c47223 */ /* 0x100fe20000010807 */
[----:B------:R-:W-:Y:S01]  /*1ee10*/  FMNMX.FTZ R0, R194, R0, !PT ;  /* 0x00000000c2007209 */ /* 0x000fe20007810000 */
[----:B------:R-:W1:Y:S01]  /*1ee20*/  MUFU.EX2 R185, R185 ;  /* 0x000000b900b97308 */ /* 0x000e620000000800 */
[----:B------:R-:W-:Y:S01]  /*1ee30*/  FSEL R130, R130, -INF , P2 ;  /* 0xff80000082827808 */ /* 0x000fe20001000000 */
[C-C-:B------:R-:W-:Y:S01]  /*1ee40*/  FFMA.FTZ R197, R2.reuse, R197, -R7.reuse ;  /* 0x000000c502c57223 */ /* 0x140fe20000010807 */
[----:B------:R-:W-:Y:S01]  /*1ee50*/  FMNMX.FTZ R0, R195, R0, !PT ;  /* 0x00000000c3007209 */ /* 0x000fe20007810000 */
[C-C-:B------:R-:W-:Y:S01]  /*1ee60*/  FFMA.FTZ R168, R2.reuse, R168, -R7.reuse ;  /* 0x000000a802a87223 */ /* 0x140fe20000010807 */
[----:B------:R-:W-:Y:S01]  /*1ee70*/  FSEL R131, R131, -INF , P3 ;  /* 0xff80000083837808 */ /* 0x000fe20001800000 */
[--C-:B------:R-:W-:Y:S01]  /*1ee80*/  FFMA.FTZ R169, R2, R169, -R7.reuse ;  /* 0x000000a902a97223 */ /* 0x100fe20000010807 */
[----:B------:R-:W-:Y:S01]  /*1ee90*/  FMNMX.FTZ R0, R198, R0, !PT ;  /* 0x00000000c6007209 */ /* 0x000fe20007810000 */
[----:B------:R-:W2:Y:S01]  /*1eea0*/  MUFU.EX2 R188, R188 ;  /* 0x000000bc00bc7308 */ /* 0x000ea20000000800 */
[----:B------:R-:W-:Y:S01]  /*1eeb0*/  FSEL R134, R134, -INF , P4 ;  /* 0xff80000086867808 */ /* 0x000fe20002000000 */
[----:B0-----:R-:W-:Y:S01]  /*1eec0*/  FFMA.FTZ R13, R5, R13, R184 ;  /* 0x0000000d050d7223 */ /* 0x001fe200000100b8 */
[----:B------:R-:W-:Y:S01]  /*1eed0*/  FMNMX.FTZ R0, R199, R0, !PT ;  /* 0x00000000c7007209 */ /* 0x000fe20007810000 */
[C-C-:B------:R-:W-:Y:S01]  /*1eee0*/  FFMA.FTZ R172, R2.reuse, R172, -R7.reuse ;  /* 0x000000ac02ac7223 */ /* 0x140fe20000010807 */
[----:B------:R-:W-:Y:S01]  /*1eef0*/  FSEL R135, R135, -INF , P5 ;  /* 0xff80000087877808 */ /* 0x000fe20002800000 */
[--C-:B------:R-:W-:Y:S01]  /*1ef00*/  FFMA.FTZ R173, R2, R173, -R7.reuse ;  /* 0x000000ad02ad7223 */ /* 0x100fe20000010807 */
[----:B------:R-:W-:Y:S01]  /*1ef10*/  FMNMX.FTZ R0, R170, R0, !PT ;  /* 0x00000000aa007209 */ /* 0x000fe20007810000 */
[----:B------:R-:W0:Y:S01]  /*1ef20*/  MUFU.EX2 R189, R189 ;  /* 0x000000bd00bd7308 */ /* 0x000e220000000800 */
[----:B------:R-:W-:-:S01]  /*1ef30*/  FFMA.FTZ R176, R2, R176, -R7 ;  /* 0x000000b002b07223 */ /* 0x000fc20000010807 */
[C-C-:B------:R-:W-:Y:S01]  /*1ef40*/  FFMA.FTZ R177, R2.reuse, R177, -R7.reuse ;  /* 0x000000b102b17223 */ /* 0x140fe20000010807 */
[----:B------:R-:W-:Y:S01]  /*1ef50*/  FMNMX.FTZ R0, R171, R0, !PT ;  /* 0x00000000ab007209 */ /* 0x000fe20007810000 */
[C-C-:B------:R-:W-:Y:S01]  /*1ef60*/  FFMA.FTZ R180, R2.reuse, R180, -R7.reuse ;  /* 0x000000b402b47223 */ /* 0x140fe20000010807 */
[----:B------:R-:W-:-:S01]  /*1ef70*/  FFMA.FTZ R181, R2, R181, -R7 ;  /* 0x000000b502b57223 */ /* 0x000fc20000010807 */
[--C-:B------:R-:W-:Y:S01]  /*1ef80*/  FFMA.FTZ R152, R2, R152, -R7.reuse ;  /* 0x0000009802987223 */ /* 0x100fe20000010807 */
[----:B------:R-:W-:Y:S01]  /*1ef90*/  FMNMX.FTZ R0, R174, R0, !PT ;  /* 0x00000000ae007209 */ /* 0x000fe20007810000 */
[----:B------:R-:W-:Y:S01]  /*1efa0*/  MUFU.EX2 R192, R192 ;  /* 0x000000c000c07308 */ /* 0x000fe20000000800 */
        /* <DEDUP_REMOVED lines=35> */
[----:B------:R-:W-:Y:S01]  /*1f1e0*/  FFMA.FTZ R7, R2, R133, -R7 ;  /* 0x0000008502077223 */ /* 0x000fe20000010807 */
[----:B------:R-:W-:-:S02]  /*1f1f0*/  LOP3.LUT P0, RZ, R22, 0x100, RZ, 0xc0, !PT ;  /* 0x0000010016ff7812 */ /* 0x000fc4000780c0ff */
        /* <DEDUP_REMOVED lines=29> */
[----:B------:R-:W-:-:S05]  /*1f3d0*/  FMNMX.FTZ R0, R135, R0, !PT ;  /* 0x0000000087007209 */ /* 0x000fca0007810000 */
[----:B------:R-:W3:Y:S01]  /*1f3e0*/  SHFL.BFLY PT, R6, R0, 0x2, 0x1f ;  /* 0x0c401f0000067f89 */ /* 0x000ee200000e0000 */
[----:B------:R-:W-:Y:S08]  /*1f3f0*/  MUFU.EX2 R157, R157 ;  /* 0x0000009d009d7308 */ /* 0x000ff00000000800 */
[----:B------:R-:W-:Y:S08]  /*1f400*/  MUFU.EX2 R160, R160 ;  /* 0x000000a000a07308 */ /* 0x000ff00000000800 */
[----:B------:R-:W-:Y:S01]  /*1f410*/  MUFU.EX2 R161, R161 ;  /* 0x000000a100a17308 */ /* 0x000fe20000000800 */
[----:B---3--:R-:W-:-:S07]  /*1f420*/  FMNMX.FTZ R0, R0, R6, !PT ;  /* 0x0000000600007209 */ /* 0x008fce0007810000 */
[----:B------:R-:W-:Y:S01]  /*1f430*/  MUFU.EX2 R164, R164 ;  /* 0x000000a400a47308 */ /* 0x000fe20000000800 */
[----:B------:R-:W3:Y:S07]  /*1f440*/  SHFL.BFLY PT, R6, R0, 0x1, 0x1f ;  /* 0x0c201f0000067f89 */ /* 0x000eee00000e0000 */
[----:B------:R-:W-:Y:S08]  /*1f450*/  MUFU.EX2 R165, R165 ;  /* 0x000000a500a57308 */ /* 0x000ff00000000800 */
[----:B------:R-:W-:Y:S08]  /*1f460*/  MUFU.EX2 R136, R136 ;  /* 0x0000008800887308 */ /* 0x000ff00000000800 */
[----:B------:R-:W-:Y:S01]  /*1f470*/  MUFU.EX2 R137, R137 ;  /* 0x0000008900897308 */ /* 0x000fe20000000800 */
[----:B---3--:R-:W-:-:S04]  /*1f480*/  FMNMX.FTZ R0, R0, R6, !PT ;  /* 0x0000000600007209 */ /* 0x008fc80007810000 */
[----:B------:R-:W-:Y:S01]  /*1f490*/  FSETP.NEU.FTZ.AND P1, PT, R0, -INF , PT ;  /* 0xff8000000000780b */ /* 0x000fe20003f3d000 */
[----:B------:R-:W-:-:S02]  /*1f4a0*/  FFMA.FTZ R9, R2, R0, -8 ;  /* 0xc100000002097423 */ /* 0x000fc40000010000 */
[----:B------:R-:W-:Y:S01]  /*1f4b0*/  MUFU.EX2 R140, R140 ;  /* 0x0000008c008c7308 */ /* 0x000fe20000000800 */
[----:B------:R-:W-:Y:S02]  /*1f4c0*/  FSEL R6, R0, RZ, P1 ;  /* 0x000000ff00067208 */ /* 0x000fe40000800000 */
[----:B------:R-:W-:-:S03]  /*1f4d0*/  FSEL R9, R9, RZ, P1 ;  /* 0x000000ff09097208 */ /* 0x000fc60000800000 */
[----:B------:R-:W-:Y:S01]  /*1f4e0*/  FADD.FTZ R6, -R6, R11 ;  /* 0x0000000b06067221 */ /* 0x000fe20000010100 */
[----:B------:R-:W-:Y:S02]  /*1f4f0*/  IMAD.U32 R11, RZ, RZ, UR38 ;  /* 0x00000026ff0b7e24 */ /* 0x000fe4000f8e00ff */
[C-C-:B------:R-:W-:Y:S01]  /*1f500*/  FFMA.FTZ R186, R2.reuse, R186, -R9.reuse ;  /* 0x000000ba02ba7223 */ /* 0x140fe20000010809 */
[----:B------:R-:W-:-:S01]  /*1f510*/  FFMA.FTZ R187, R2, R187, -R9 ;  /* 0x000000bb02bb7223 */ /* 0x000fc20000010809 */
[C---:B------:R-:W-:Y:S01]  /*1f520*/  FMUL.FTZ R6, R2.reuse, R6 ;  /* 0x0000000602067220 */ /* 0x040fe20000410000 */
[----:B------:R-:W-:-:S01]  /*1f530*/  FFMA.FTZ R190, R2, R190, -R9 ;  /* 0x000000be02be7223 */ /* 0x000fc20000010809 */
[C-C-:B------:R-:W-:Y:S01]  /*1f540*/  FFMA.FTZ R191, R2.reuse, R191, -R9.reuse ;  /* 0x000000bf02bf7223 */ /* 0x140fe20000010809 */
[----:B------:R-:W-:-:S01]  /*1f550*/  FFMA.FTZ R194, R2, R194, -R9 ;  /* 0x000000c202c27223 */ /* 0x000fc20000010809 */
[----:B------:R-:W-:Y:S01]  /*1f560*/  MUFU.EX2 R186, R186 ;  /* 0x000000ba00ba7308 */ /* 0x000fe20000000800 */
[----:B------:R-:W-:-:S01]  /*1f570*/  FFMA.FTZ R195, R2, R195, -R9 ;  /* 0x000000c302c37223 */ /* 0x000fc20000010809 */
[----:B------:R-:W-:Y:S01]  /*1f580*/  PRMT R10, R11, 0x654, R10 ;  /* 0x000006540b0a7816 */ /* 0x000fe2000000000a */
[----:B------:R-:W-:-:S01]  /*1f590*/  FFMA.FTZ R198, R2, R198, -R9 ;  /* 0x000000c602c67223 */ /* 0x000fc20000010809 */
[C-C-:B------:R-:W-:Y:S01]  /*1f5a0*/  FFMA.FTZ R199, R2.reuse, R199, -R9.reuse ;  /* 0x000000c702c77223 */ /* 0x140fe20000010809 */
[----:B------:R-:W-:-:S01]  /*1f5b0*/  FFMA.FTZ R170, R2, R170, -R9 ;  /* 0x000000aa02aa7223 */ /* 0x000fc20000010809 */
[----:B------:R1:W-:Y:S01]  /*1f5c0*/  SYNCS.ARRIVE.TRANS64.RED.A1T0 RZ, [R10+URZ], RZ ;  /* 0x000000ff0aff79a7 */ /* 0x0003e2000810043f */
[----:B------:R-:W-:-:S01]  /*1f5d0*/  FFMA.FTZ R171, R2, R171, -R9 ;  /* 0x000000ab02ab7223 */ /* 0x000fc20000010809 */
[----:B------:R-:W3:Y:S01]  /*1f5e0*/  MUFU.EX2 R6, R6 ;  /* 0x0000000600067308 */ /* 0x000ee20000000800 */
[----:B------:R-:W-:-:S01]  /*1f5f0*/  FFMA.FTZ R174, R2, R174, -R9 ;  /* 0x000000ae02ae7223 */ /* 0x000fc20000010809 */
[C-C-:B------:R-:W-:Y:S01]  /*1f600*/  FFMA.FTZ R175, R2.reuse, R175, -R9.reuse ;  /* 0x000000af02af7223 */ /* 0x140fe20000010809 */
[----:B------:R-:W-:-:S01]  /*1f610*/  FFMA.FTZ R178, R2, R178, -R9 ;  /* 0x000000b202b27223 */ /* 0x000fc20000010809 */
[C-C-:B------:R-:W-:Y:S01]  /*1f620*/  FFMA.FTZ R179, R2.reuse, R179, -R9.reuse ;  /* 0x000000b302b37223 */ /* 0x140fe20000010809 */
[----:B------:R-:W-:-:S01]  /*1f630*/  FFMA.FTZ R182, R2, R182, -R9 ;  /* 0x000000b602b67223 */ /* 0x000fc20000010809 */
[----:B-1----:R-:W-:Y:S01]  /*1f640*/  FADD.FTZ R10, R185, R13 ;  /* 0x0000000db90a7221 */ /* 0x002fe20000010000 */
[----:B------:R-:W-:-:S01]  /*1f650*/  FFMA.FTZ R183, R2, R183, -R9 ;  /* 0x000000b702b77223 */ /* 0x000fc20000010809 */
[----:B------:R-:W1:Y:S01]  /*1f660*/  MUFU.EX2 R187, R187 ;  /* 0x000000bb00bb7308 */ /* 0x000e620000000800 */
[----:B------:R-:W-:-:S01]  /*1f670*/  FFMA.FTZ R154, R2, R154, -R9 ;  /* 0x0000009a029a7223 */ /* 0x000fc20000010809 */
[----:B--2---:R-:W-:Y:S01]  /*1f680*/  FADD.FTZ R10, R188, R10 ;  /* 0x0000000abc0a7221 */ /* 0x004fe20000010000 */
[----:B------:R-:W-:-:S01]  /*1f690*/  FFMA.FTZ R155, R2, R155, -R9 ;  /* 0x0000009b029b7223 */ /* 0x000fc20000010809 */
[C-C-:B------:R-:W-:Y:S01]  /*1f6a0*/  FFMA.FTZ R158, R2.reuse, R158, -R9.reuse ;  /* 0x0000009e029e7223 */ /* 0x140fe20000010809 */
[----:B------:R-:W-:-:S01]  /*1f6b0*/  FFMA.FTZ R159, R2, R159, -R9 ;  /* 0x0000009f029f7223 */ /* 0x000fc20000010809 */
[----:B0-----:R-:W-:Y:S01]  /*1f6c0*/  FADD.FTZ R10, R189, R10 ;  /* 0x0000000abd0a7221 */ /* 0x001fe20000010000 */
[----:B------:R-:W-:-:S01]  /*1f6d0*/  FFMA.FTZ R162, R2, R162, -R9 ;  /* 0x000000a202a27223 */ /* 0x000fc20000010809 */
[----:B------:R-:W0:Y:S01]  /*1f6e0*/  MUFU.EX2 R190, R190 ;  /* 0x000000be00be7308 */ /* 0x000e220000000800 */
[----:B---3--:R-:W-:-:S01]  /*1f6f0*/  FFMA.FTZ R12, R6, R12, R186 ;  /* 0x0000000c060c7223 */ /* 0x008fc200000100ba */
[----:B------:R-:W-:Y:S01]  /*1f700*/  FADD.FTZ R10, R192, R10 ;  /* 0x0000000ac00a7221 */ /* 0x000fe20000010000 */
[----:B------:R-:W-:-:S01]  /*1f710*/  FFMA.FTZ R163, R2, R163, -R9 ;  /* 0x000000a302a37223 */ /* 0x000fc20000010809 */
[C-C-:B------:R-:W-:Y:S01]  /*1f720*/  FFMA.FTZ R166, R2.reuse, R166, -R9.reuse ;  /* 0x000000a602a67223 */ /* 0x140fe20000010809 */
[----:B------:R-:W-:-:S01]  /*1f730*/  FFMA.FTZ R167, R2, R167, -R9 ;  /* 0x000000a702a77223 */ /* 0x000fc20000010809 */
[----:B------:R-:W-:Y:S01]  /*1f740*/  FADD.FTZ R10, R193, R10 ;  /* 0x0000000ac10a7221 */ /* 0x000fe20000010000 */
[----:B------:R-:W-:-:S01]  /*1f750*/  FFMA.FTZ R138, R2, R138, -R9 ;  /* 0x0000008a028a7223 */ /* 0x000fc20000010809 */
[----:B------:R-:W2:Y:S01]  /*1f760*/  MUFU.EX2 R191, R191 ;  /* 0x000000bf00bf7308 */ /* 0x000ea20000000800 */
        /* <DEDUP_REMOVED lines=8> */
[----:B0-----:R-:W-:-:S01]  /*1f7f0*/  FADD.FTZ R11, R190, R11 ;  /* 0x0000000bbe0b7221 */ /* 0x001fc20000010000 */
[----:B------:R-:W-:Y:S01]  /*1f800*/  FADD.FTZ R10, R168, R10 ;  /* 0x0000000aa80a7221 */ /* 0x000fe20000010000 */
[----:B------:R-:W-:-:S01]  /*1f810*/  FFMA.FTZ R147, R2, R147, -R9 ;  /* 0x0000009302937223 */ /* 0x000fc20000010809 */
[C-C-:B------:R-:W-:Y:S01]  /*1f820*/  FFMA.FTZ R150, R2.reuse, R150, -R9.reuse ;  /* 0x0000009602967223 */ /* 0x140fe20000010809 */
[----:B------:R-:W-:-:S01]  /*1f830*/  FFMA.FTZ R151, R2, R151, -R9 ;  /* 0x0000009702977223 */ /* 0x000fc20000010809 */
[----:B------:R-:W-:Y:S01]  /*1f840*/  FADD.FTZ R10, R169, R10 ;  /* 0x0000000aa90a7221 */ /* 0x000fe20000010000 */
[----:B------:R-:W-:-:S01]  /*1f850*/  FFMA.FTZ R122, R2, R122, -R9 ;  /* 0x0000007a027a7223 */ /* 0x000fc20000010809 */
[----:B------:R-:W0:Y:S01]  /*1f860*/  MUFU.EX2 R195, R195 ;  /* 0x000000c300c37308 */ /* 0x000e220000000800 */
[----:B--2---:R-:W-:-:S01]  /*1f870*/  FADD.FTZ R11, R191, R11 ;  /* 0x0000000bbf0b7221 */ /* 0x004fc20000010000 */
        /* <DEDUP_REMOVED lines=12> */
[----:B------:R-:W-:-:S02]  /*1f940*/  FADD.FTZ R10, R177, R10 ;  /* 0x0000000ab10a7221 */ /* 0x000fc40000010000 */
        /* <DEDUP_REMOVED lines=26> */
[----:B------:R-:W-:-:S06]  /*1faf0*/  FADD.FTZ R10, R140, R10 ;  /* 0x0000000a8c0a7221 */ /* 0x000fcc0000010000 */
        /* <DEDUP_REMOVED lines=82> */
.L_x_2920:
[----:B------:R-:W-:Y:S01]  /*20020*/  F2FP.SATFINITE.E4M3.F32.PACK_AB_MERGE_C R9, R9, R134, RZ ;  /* 0x000000860909723e */ /* 0x000fe200048070ff */
[----:B------:R-:W-:Y:S01]  /*20030*/  IMAD R3, R3, 0x8, R18 ;  /* 0x0000000803037824 */ /* 0x000fe200078e0212 */
[----:B------:R-:W-:Y:S01]  /*20040*/  ISETP.GT.AND P1, PT, R8, R21, PT ;  /* 0x000000150800720c */ /* 0x000fe20003f24270 */
[----:B------:R-:W-:Y:S01]  /*20050*/  IMAD.U32 R10, RZ, RZ, UR38 ;  /* 0x00000026ff0a7e24 */ /* 0x000fe2000f8e00ff */
[----:B------:R-:W-:Y:S01]  /*20060*/  F2FP.SATFINITE.E4M3.F32.PACK_AB_MERGE_C R130, R131, R130, R9 ;  /* 0x000000828382723e */ /* 0x000fe20004807009 */
[----:B------:R-:W-:Y:S01]  /*20070*/  VIADD R3, R3, 0x33460 ;  /* 0x0003346003037836 */ /* 0x000fe20000000000 */
[----:B------:R0:W5:Y:S01]  /*20080*/  LDL R9, [R1] ;  /* 0x0000000001097983 */ /* 0x0001620000100800 */
        /* <DEDUP_REMOVED lines=137> */
[----:B------:R-:W-:Y:S01]  /*20920*/  MOV R11, R0 ;  /* 0x00000000000b7202 */ /* 0x000fe20000000f00 */
[----:B------:R-:W-:Y:S01]  /*20930*/  IMAD.MOV.U32 R10, RZ, RZ, R4 ;  /* 0x000000ffff0a7224 */ /* 0x000fe200078e0004 */
[----:B------:R-:W-:Y:S01]  /*20940*/  MOV R214, R180 ;  /* 0x000000b400d67202 */ /* 0x000fe20000000f00 */
[----:B-1----:R-:W-:Y:S01]  /*20950*/  IMAD.MOV.U32 R3, RZ, RZ, R222 ;  /* 0x000000ffff037224 */ /* 0x002fe200078e00de */
        /* <DEDUP_REMOVED lines=18> */
[----:B------:R-:W-:Y:S01]  /*20a80*/  IMAD.MOV.U32 R203, RZ, RZ, R130 ;  /* 0x000000ffffcb7224 */ /* 0x000fe200078e0082 */
[----:B0-----:R-:W-:Y:S06]  /*20a90*/  @P1 BRA `(.L_x_2921) ;  /* 0xffffffbc00a81947 */ /* 0x001fec000383ffff */
.L_x_2909:
[----:B------:R-:W2:Y:S02]  /*20aa0*/  LDL R3, [R1+0x44] ;  /* 0x0000440001037983 */ /* 0x000ea40000100800 */
[----:B--2---:R-:W-:-:S13]  /*20ab0*/  ISETP.GE.AND P1, PT, R8, R3, PT ;  /* 0x000000030800720c */ /* 0x004fda0003f26270 */
[----:B------:R-:W-:Y:S05]  /*20ac0*/  @!P1 BRA `(.L_x_2922) ;  /* 0x0000003400609947 */ /* 0x000fea0003800000 */
[----:B-----5:R0:W5:Y:S01]  /*20ad0*/  LDL.LU R9, [R1] ;  /* 0x0000000001097983 */ /* 0x0201620000300800 */
[----:B------:R-:W-:Y:S02]  /*20ae0*/  IMAD.MOV.U32 R11, RZ, RZ, R0 ;  /* 0x000000ffff0b7224 */ /* 0x000fe400078e0000 */
[----:B------:R-:W-:Y:S02]  /*20af0*/  IMAD.MOV.U32 R10, RZ, RZ, R4 ;  /* 0x000000ffff0a7224 */ /* 0x000fe400078e0004 */
[----:B------:R-:W-:-:S07]  /*20b00*/  IMAD.MOV.U32 R3, RZ, RZ, R222 ;  /* 0x000000ffff037224 */ /* 0x000fce00078e00de */
.L_x_2934:
[----:B------:R-:W2:Y:S01]  /*20b10*/  LDL R4, [R1+0x2c] ;  /* 0x00002c0001047983 */ /* 0x000ea20000100800 */
[----:B------:R-:W-:Y:S01]  /*20b20*/  VIADD R222, R3, 0x1 ;  /* 0x0000000103de7836 */ /* 0x000fe20000000000 */
[----:B------:R-:W-:Y:S05]  /*20b30*/  YIELD ;  /* 0x0000000000007946 */ /* 0x000fea0003800000 */
[----:B------:R-:W-:-:S04]  /*20b40*/  ISETP.NE.AND P1, PT, R222, 0x2, PT ;  /* 0x00000002de00780c */ /* 0x000fc80003f25270 */
[----:B------:R-:W-:Y:S02]  /*20b50*/  SEL R0, RZ, 0x1, P1 ;  /* 0x00000001ff007807 */ /* 0x000fe40000800000 */
[----:B------:R-:W-:Y:S02]  /*20b60*/  SEL R222, R222, RZ, P1 ;  /* 0x000000ffdede7207 */ /* 0x000fe40000800000 */
[----:B--2---:R-:W-:Y:S02]  /*20b70*/  ISETP.NE.AND P2, PT, R4, RZ, PT ;  /* 0x000000ff0400720c */ /* 0x004fe40003f45270 */
[----:B-----5:R-:W-:-:S05]  /*20b80*/  LOP3.LUT R4, R9, R0, RZ, 0x3c, !PT ;  /* 0x0000000009047212 */ /* 0x020fca00078e3cff */
[----:B------:R1:W-:Y:S06]  /*20b90*/  STL [R1], R4 ;  /* 0x0000000401007387 */ /* 0x0003ec0000100800 */
[----:B------:R-:W-:Y:S05]  /*20ba0*/  @P2 BRA `(.L_x_2923) ;  /* 0x0000000000302947 */ /* 0x000fea0003800000 */
[----:B------:R-:W-:Y:S05]  /*20bb0*/  @!P0 BRA `(.L_x_2924) ;  /* 0x0000000000048947 */ /* 0x000fea0003800000 */
[----:B------:R-:W-:Y:S01]  /*20bc0*/  BPT.TRAP 0x1 ;  /* 0x000000040000795c */ /* 0x000fe20000300000 */
.L_x_2924:
[----:B------:R-:W-:Y:S02]  /*20bd0*/  LEA R0, R222, R18, 0x3 ;  /* 0x00000012de007211 */ /* 0x000fe400078e18ff */
[----:B------:R-:W-:-:S04]  /*20be0*/  SHF.L.U32 R5, R4, 0x1f, RZ ;  /* 0x0000001f04057819 */ /* 0x000fc800000006ff */
[----:B------:R2:W3:Y:S01]  /*20bf0*/  SYNCS.PHASECHK.TRANS64.TRYWAIT P1, [R0+URZ+0x33430], R5 ;  /* 0x03343005000075a7 */ /* 0x0004e2000802017f */
[----:B------:R-:W-:Y:S05]  /*20c00*/  @!P0 BRA `(.L_x_2925) ;  /* 0x0000000000048947 */ /* 0x000fea0003800000 */
[----:B------:R-:W-:Y:S01]  /*20c10*/  BPT.TRAP 0x1 ;  /* 0x000000040000795c */ /* 0x000fe20000300000 */
.L_x_2925:
[----:B------:R-:W-:Y:S04]  /*20c20*/  BSSY B0, `(.L_x_2923) ;  /* 0x0000004000007945 */ /* 0x000fe80003800000 */
[----:B---3--:R-:W-:Y:S05]  /*20c30*/  @P1 BRA `(.L_x_2926) ;  /* 0x0000000000081947 */ /* 0x008fea0003800000 */
[----:B------:R-:W3:Y:S02]  /*20c40*/  SYNCS.PHASECHK.TRANS64.TRYWAIT P1, [R0+URZ+0x33430], R5 ;  /* 0x03343005000075a7 */ /* 0x000ee4000802017f */
[----:B---3--:R-:W-:Y:S05]  /*20c50*/  @!P1 BRA `(.L_x_2927) ;  /* 0x0000013c002c9947 */ /* 0x008fea0003800000 */
.L_x_2926:
[----:B------:R-:W-:Y:S05]  /*20c60*/  BSYNC B0 ;  /* 0x0000000000007941 */ /* 0x000fea0003800000 */
.L_x_2923:
[----:B--23--:R-:W2:Y:S01]  /*20c70*/  S2R R0, SR_TID.X ;  /* 0x0000000000007919 */ /* 0x00cea20000002100 */
[----:B------:R-:W-:Y:S05]  /*20c80*/  WARPSYNC.ALL ;  /* 0x0000000000007948 */ /* 0x000fea0003800000 */
[----:B-1----:R-:W-:Y:S01]  /*20c90*/  IMAD R4, R222, 0x780, R20 ;  /* 0x00000780de047824 */ /* 0x002fe200078e0214 */
[----:B------:R-:W-:Y:S01]  /*20ca0*/  UMOV UR44, UR24 ;  /* 0x00000018002c7c82 */ /* 0x000fe20008000000 */
[----:B------:R-:W-:Y:S01]  /*20cb0*/  IMAD.MOV.U32 R5, RZ, RZ, -0x7fffffe0 ;  /* 0x80000020ff057424 */ /* 0x000fe200078e00ff */
[----:B------:R-:W-:Y:S01]  /*20cc0*/  UMOV UR45, UR25 ;  /* 0x00000019002d7c82 */ /* 0x000fe20008000000 */
[C---:B------:R-:W-:Y:S01]  /*20cd0*/  VIADD R120, R4.reuse, 0x80 ;  /* 0x0000008004787836 */ /* 0x040fe20000000000 */
[----:B------:R-:W-:Y:S01]  /*20ce0*/  R2UR UR46, R4 ;  /* 0x00000000042e72ca */ /* 0x000fe200000e0000 */
[----:B------:R-:W-:Y:S01]  /*20cf0*/  IMAD.MOV.U32 R121, RZ, RZ, -0x7fffffe0 ;  /* 0x80000020ff797424 */ /* 0x000fe200078e00ff */
[----:B------:R-:W-:Y:S01]  /*20d00*/  R2UR UR47, R5 ;  /* 0x00000000052f72ca */ /* 0x000fe200000e0000 */
[----:B------:R-:W-:Y:S01]  /*20d10*/  UMOV UR40, UR24 ;  /* 0x0000001800287c82 */ /* 0x000fe20008000000 */
[----:B------:R-:W-:Y:S01]  /*20d20*/  R2UR UR42, R120 ;  /* 0x00000000782a72ca */ /* 0x000fe200000e0000 */
[----:B------:R-:W-:Y:S01]  /*20d30*/  UMOV UR41, UR25 ;  /* 0x0000001900297c82 */ /* 0x000fe20008000000 */
[----:B------:R-:W-:Y:S01]  /*20d40*/  R2UR UR43, R121 ;  /* 0x00000000792b72ca */ /* 0x000fe200000e0000 */
[C---:B------:R-:W-:Y:S01]  /*20d50*/  VIADD R6, R4.reuse, 0x100 ;  /* 0x0000010004067836 */ /* 0x040fe20000000000 */
[----:B------:R-:W-:Y:S01]  /*20d60*/  MOV R15, 0x80000020 ;  /* 0x80000020000f7802 */ /* 0x000fe20000000f00 */
[----:B------:R-:W-:Y:S01]  /*20d70*/  IMAD.MOV.U32 R7, RZ, RZ, -0x7fffffe0 ;  /* 0x80000020ff077424 */ /* 0x000fe200078e00ff */
[----:B------:R-:W-:Y:S01]  /*20d80*/  UMOV UR32, UR24 ;  /* 0x0000001800207c82 */ /* 0x000fe20008000000 */
[----:B------:R-:W-:Y:S01]  /*20d90*/  VIADD R14, R4, 0x180 ;  /* 0x00000180040e7836 */ /* 0x000fe20000000000 */
[----:B------:R-:W-:Y:S01]  /*20da0*/  R2UR UR26, R6 ;  /* 0x00000000061a72ca */ /* 0x000fe200000e0000 */
[----:B------:R-:W-:Y:S01]  /*20db0*/  UMOV UR33, UR25 ;  /* 0x0000001900217c82 */ /* 0x000fe20008000000 */
[----:B------:R-:W-:Y:S01]  /*20dc0*/  R2UR UR27, R7 ;  /* 0x00000000071b72ca */ /* 0x000fe200000e0000 */
[----:B------:R-:W-:Y:S01]  /*20dd0*/  VIADD R120, R4, 0x200 ;  /* 0x0000020004787836 */ /* 0x000fe20000000000 */
[----:B------:R-:W-:Y:S01]  /*20de0*/  R2UR UR34, R14 ;  /* 0x000000000e2272ca */ /* 0x000fe200000e0000 */
[----:B------:R-:W-:Y:S01]  /*20df0*/  UMOV UR28, UR24 ;  /* 0x00000018001c7c82 */ /* 0x000fe20008000000 */
[----:B------:R-:W-:Y:S01]  /*20e00*/  R2UR UR35, R15 ;  /* 0x000000000f2372ca */ /* 0x000fe200000e0000 */
[----:B------:R-:W-:Y:S01]  /*20e10*/  UMOV UR29, UR25 ;  /* 0x00000019001d7c82 */ /* 0x000fe20008000000 */
[----:B------:R-:W-:Y:S01]  /*20e20*/  R2UR UR30, R120 ;  /* 0x00000000781e72ca */ /* 0x000fe200000e0000 */
[C---:B------:R-:W-:Y:S01]  /*20e30*/  VIADD R6, R4.reuse, 0x2 ;  /* 0x0000000204067836 */ /* 0x040fe20000000000 */
[----:B--2---:R-:W-:Y:S01]  /*20e40*/  SHF.R.U32.HI R0, RZ, 0x7, R0 ;  /* 0x00000007ff007819 */ /* 0x004fe20000011600 */
[----:B------:R-:W-:Y:S01]  /*20e50*/  VIADD R14, R4, 0x82 ;  /* 0x00000082040e7836 */ /* 0x000fe20000000000 */
[----:B------:R-:W-:Y:S01]  /*20e60*/  R2UR UR31, R121 ;  /* 0x00000000791f72ca */ /* 0x000fe200000e0000 */
[----:B------:R-:W-:Y:S01]  /*20e70*/  IMAD.MOV.U32 R15, RZ, RZ, -0x7fffffe0 ;  /* 0x80000020ff0f7424 */ /* 0x000fe200078e00ff */
[----:B------:R-:W-:Y:S01]  /*20e80*/  R2UR UR6, R6 ;  /* 0x00000000060672ca */ /* 0x000fe200000e0000 */
[----:B------:R-:W-:Y:S01]  /*20e90*/  VIADD R0, R0, 0x8 ;  /* 0x0000000800007836 */ /* 0x000fe20000000000 */
[----:B------:R-:W-:Y:S01]  /*20ea0*/  R2UR UR7, R7 ;  /* 0x00000000070772ca */ /* 0x000fe200000e0000 */
[----:B------:R-:W-:-:S02]  /*20eb0*/  VIADD R6, R4, 0x102 ;  /* 0x0000010204067836 */ /* 0x000fc40000000000 */
[----:B------:R-:W-:Y:S01]  /*20ec0*/  IMAD.MOV.U32 R7, RZ, RZ, -0x7fffffe0 ;  /* 0x80000020ff077424 */ /* 0x000fe200078e00ff */
[----:B------:R1:W-:Y:S01]  /*20ed0*/  BAR.SYNC.DEFER_BLOCKING R0, 0x100 ;  /* 0x000400000000751d */ /* 0x0003e20000010000 */
[----:B------:R-:W-:-:S05]  /*20ee0*/  IMAD.MOV.U32 R5, RZ, RZ, -0x7fffffe0 ;  /* 0x80000020ff057424 */ /* 0x000fca00078e00ff */
        /* <DEDUP_REMOVED lines=221> */
[----:B-1----:R-:W-:Y:S05]  /*21cc0*/  @P2 BRA `(.L_x_2928) ;  /* 0x0000000000282947 */ /* 0x002fea0003800000 */
[----:B------:R-:W-:Y:S05]  /*21cd0*/  @!P0 BRA `(.L_x_2929) ;  /* 0x0000000000048947 */ /* 0x000fea0003800000 */
[----:B------:R-:W-:Y:S01]  /*21ce0*/  BPT.TRAP 0x1 ;  /* 0x000000040000795c */ /* 0x000fe20000300000 */
.L_x_2929:
[----:B------:R-:W-:Y:S01]  /*21cf0*/  SHF.L.U32 R0, R9, 0x1f, RZ ;  /* 0x0000001f09007819 */ /* 0x000fe200000006ff */
[----:B------:R-:W-:-:S04]  /*21d00*/  IMAD R4, R3, 0x8, R18 ;  /* 0x0000000803047824 */ /* 0x000fc800078e0212 */
[----:B------:R1:W2:Y:S01]  /*21d10*/  SYNCS.PHASECHK.TRANS64.TRYWAIT P1, [R4+URZ+0x33450], R0 ;  /* 0x03345000040075a7 */ /* 0x0002a2000802017f */
[----:B------:R-:W-:Y:S05]  /*21d20*/  @!P0 BRA `(.L_x_2930) ;  /* 0x0000000000048947 */ /* 0x000fea0003800000 */
[----:B------:R-:W-:Y:S01]  /*21d30*/  BPT.TRAP 0x1 ;  /* 0x000000040000795c */ /* 0x000fe20000300000 */
.L_x_2930:
[----:B--2---:R-:W-:Y:S05]  /*21d40*/  @P1 BRA `(.L_x_2928) ;  /* 0x0000000000081947 */ /* 0x004fea0003800000 */
[----:B------:R-:W2:Y:S02]  /*21d50*/  SYNCS.PHASECHK.TRANS64.TRYWAIT P1, [R4+URZ+0x33450], R0 ;  /* 0x03345000040075a7 */ /* 0x000ea4000802017f */
[----:B--2---:R-:W-:Y:S05]  /*21d60*/  @!P1 BRA `(.L_x_2931) ;  /* 0x0000012800fc9947 */ /* 0x004fea0003800000 */
.L_x_2928:
[----:B-12---:R-:W-:Y:S01]  /*21d70*/  VIADD R0, R18, 0x200 ;  /* 0x0000020012007836 */ /* 0x006fe20000000000 */
[----:B------:R-:W-:Y:S05]  /*21d80*/  WARPSYNC.ALL ;  /* 0x0000000000007948 */ /* 0x000fea0003800000 */
[----:B------:R-:W-:Y:S01]  /*21d90*/  SHF.R.U32.HI R0, RZ, 0x4, R0 ;  /* 0x00000004ff007819 */ /* 0x000fe20000011600 */
[----:B------:R-:W-:Y:S01]  /*21da0*/  IMAD.MOV.U32 R5, RZ, RZ, -0x3ffffff0 ;  /* 0xc0000010ff057424 */ /* 0x000fe200078e00ff */
[----:B------:R-:W-:Y:S01]  /*21db0*/  WARPGROUP.ARRIVE ;  /* 0x00000000000079c5 */ /* 0x000fe20000000000 */
[----:B------:R-:W-:-:S05]  /*21dc0*/  MOV R7, 0xc0000010 ;  /* 0xc000001000077802 */ /* 0x000fca0000000f00 */
[----:B------:R-:W1:Y:S01]  /*21dd0*/  S2R R9, SR_TID.X ;  /* 0x0000000000097919 */ /* 0x000e620000002100 */
[----:B------:R-:W-:Y:S02]  /*21de0*/  LOP3.LUT R0, R0, 0x3fff, RZ, 0xc0, !PT ;  /* 0x00003fff00007812 */ /* 0x000fe400078ec0ff */
[----:B------:R-:W-:Y:S01]  /*21df0*/  R2UR UR7, R5 ;  /* 0x00000000050772ca */ /* 0x000fe200000e0000 */
[----:B------:R-:W-:Y:S01]  /*21e00*/  IMAD.MOV.U32 R5, RZ, RZ, -0x3ffffff0 ;  /* 0xc0000010ff057424 */ /* 0x000fe200078e00ff */
        /* <DEDUP_REMOVED lines=9> */
[----:B-1----:R-:W-:-:S04]  /*21ea0*/  SHF.R.U32.HI R9, RZ, 0x7, R9 ;  /* 0x00000007ff097819 */ /* 0x002fc80000011609 */
        /* <DEDUP_REMOVED lines=26> */
.L_x_2932:
[----:B-1----:R-:W-:Y:S01]  /*22050*/  IMAD R0, R222, 0x8, R18 ;  /* 0x00000008de007824 */ /* 0x002fe200078e0212 */
[----:B------:R-:W-:-:S03]  /*22060*/  MOV R4, UR38 ;  /* 0x0000002600047c02 */ /* 0x000fc60008000f00 */
[----:B------:R-:W-:-:S05]  /*22070*/  VIADD R0, R0, 0x33440 ;  /* 0x0003344000007836 */ /* 0x000fca0000000000 */
[----:B------:R-:W-:-:S04]  /*22080*/  PRMT R0, R4, 0x654, R0 ;  /* 0x0000065404007816 */ /* 0x000fc80000000000 */
[----:B------:R1:W-:Y:S02]  /*22090*/  SYNCS.ARRIVE.TRANS64.RED.A1T0 RZ, [R0+URZ], RZ ;  /* 0x000000ff00ff79a7 */ /* 0x0003e4000810043f */
[----:B-1----:R-:W-:-:S04]  /*220a0*/  FMNMX.FTZ R0, R184, R10, !PT ;  /* 0x0000000ab8007209 */ /* 0x002fc80007810000 */
        /* <DEDUP_REMOVED lines=39> */
[----:B------:R-:W1:Y:S02]  /*22320*/  SHFL.BFLY PT, R4, R0, 0x2, 0x1f ;  /* 0x0c401f0000047f89 */ /* 0x000e6400000e0000 */
[----:B-1----:R-:W-:-:S05]  /*22330*/  FMNMX.FTZ R4, R0, R4, !PT ;  /* 0x0000000400047209 */ /* 0x002fca0007810000 */
[----:B------:R-:W1:Y:S02]  /*22340*/  SHFL.BFLY PT, R0, R4, 0x1, 0x1f ;  /* 0x0c201f0004007f89 */ /* 0x000e6400000e0000 */
[----:B-1----:R-:W-:Y:S02]  /*22350*/  FMNMX.FTZ R4, R4, R0, !PT ;  /* 0x0000000004047209 */ /* 0x002fe40007810000 */
        /* <DEDUP_REMOVED lines=46> */
[----:B-1----:R-:W-:Y:S01]  /*22640*/  FMNMX.FTZ R0, R0, R5, !PT ;  /* 0x0000000500007209 */ /* 0x002fe20007810000 */
        /* <DEDUP_REMOVED lines=9> */
[----:B------:R-:W1:Y:S01]  /*226e0*/  MUFU.EX2 R184, R184 ;  /* 0x000000b800b87308 */ /* 0x000e620000000800 */
        /* <DEDUP_REMOVED lines=31> */
[----:B------:R-:W3:Y:S01]  /*228e0*/  MUFU.EX2 R187, R187 ;  /* 0x000000bb00bb7308 */ /* 0x000ee20000000800 */
[----:B--2---:R-:W-:-:S01]  /*228f0*/  FFMA.FTZ R12, R7, R12, R186 ;  /* 0x0000000c070c7223 */ /* 0x004fc200000100ba */
        /* <DEDUP_REMOVED lines=15> */
[----:B---3--:R-:W-:-:S01]  /*229f0*/  FADD.FTZ R11, R187, R12 ;  /* 0x0000000cbb0b7221 */ /* 0x008fc20000010000 */
[C---:B------:R-:W-:Y:S01]  /*22a00*/  FFMA.FTZ R164, R2.reuse, R164, -R5 ;  /* 0x000000a402a47223 */ /* 0x040fe20000010805 */
[----:B------:R-:W-:-:S01]  /*22a10*/  FFMA.FTZ R166, R2, R166, -R9 ;  /* 0x000000a602a67223 */ /* 0x000fc20000010809 */
[C---:B------:R-:W-:Y:S01]  /*22a20*/  FFMA.FTZ R165, R2.reuse, R165, -R5 ;  /* 0x000000a502a57223 */ /* 0x040fe20000010805 */
[----:B------:R-:W-:-:S01]  /*22a30*/  FFMA.FTZ R167, R2, R167, -R9 ;  /* 0x000000a702a77223 */ /* 0x000fc20000010809 */
[C---:B------:R-:W-:Y:S01]  /*22a40*/  FFMA.FTZ R136, R2.reuse, R136, -R5 ;  /* 0x0000008802887223 */ /* 0x040fe20000010805 */
[----:B------:R-:W-:-:S01]  /*22a50*/  FFMA.FTZ R138, R2, R138, -R9 ;  /* 0x0000008a028a7223 */ /* 0x000fc20000010809 */
[----:B------:R-:W3:Y:S01]  /*22a60*/  MUFU.EX2 R189, R189 ;  /* 0x000000bd00bd7308 */ /* 0x000ee20000000800 */
        /* <DEDUP_REMOVED lines=40> */
[----:B---3--:R-:W-:-:S07]  /*22cf0*/  FADD.FTZ R11, R194, R11 ;  /* 0x0000000bc20b7221 */ /* 0x008fce0000010000 */
[----:B------:R-:W3:Y:S01]  /*22d00*/  MUFU.EX2 R196, R196 ;  /* 0x000000c400c47308 */ /* 0x000ee20000000800 */
[----:B--2---:R-:W-:-:S07]  /*22d10*/  FADD.FTZ R10, R193, R10 ;  /* 0x0000000ac10a7221 */ /* 0x004fce0000010000 */
[----:B------:R-:W2:Y:S01]  /*22d20*/  MUFU.EX2 R198, R198 ;  /* 0x000000c600c67308 */ /* 0x000ea20000000800 */
[----:B-1----:R-:W-:-:S07]  /*22d30*/  FADD.FTZ R11, R195, R11 ;  /* 0x0000000bc30b7221 */ /* 0x002fce0000010000 */
        /* <DEDUP_REMOVED lines=131> */
[----:B-1----:R-:W-:-:S01]  /*23570*/  FADD.FTZ R11, R134, R11 ;  /* 0x0000000b860b7221 */ /* 0x002fc20000010000 */
[----:B---3--:R-:W-:-:S03]  /*23580*/  FADD.FTZ R13, R5, R10 ;  /* 0x0000000a050d7221 */ /* 0x008fc60000010000 */
[----:B--2---:R-:W-:Y:S01]  /*23590*/  FADD.FTZ R12, R9, R11 ;  /* 0x0000000b090c7221 */ /* 0x004fe20000010000 */
[----:B------:R-:W-:Y:S06]  /*235a0*/  @!P0 BRA `(.L_x_2933) ;  /* 0x0000000000048947 */ /* 0x000fec0003800000 */
[----:B------:R-:W-:Y:S01]  /*235b0*/  BPT.TRAP 0x1 ;  /* 0x000000040000795c */ /* 0x000fe20000300000 */
.L_x_2933:
[----:B------:R-:W2:Y:S01]  /*235c0*/  LDL R11, [R1+0x44] ;  /* 0x00004400010b7983 */ /* 0x000ea20000100800 */
[----:B------:R-:W-:Y:S01]  /*235d0*/  F2FP.SATFINITE.E4M3.F32.PACK_AB_MERGE_C R9, R9, R134, RZ ;  /* 0x000000860909723e */ /* 0x000fe200048070ff */
[----:B------:R-:W-:Y:S01]  /*235e0*/  IMAD R3, R3, 0x8, R18 ;  /* 0x0000000803037824 */ /* 0x000fe200078e0212 */
[----:B------:R-:W-:Y:S01]  /*235f0*/  F2FP.SATFINITE.E4M3.F32.PACK_AB_MERGE_C R188, R189, R188, RZ ;  /* 0x000000bcbdbc723e */ /* 0x000fe200048070ff */
[----:B------:R-:W-:Y:S01]  /*23600*/  IMAD.U32 R10, RZ, RZ, UR38 ;  /* 0x00000026ff0a7e24 */ /* 0x000fe2000f8e00ff */
[----:B------:R-:W-:Y:S01]  /*23610*/  F2FP.SATFINITE.E4M3.F32.PACK_AB_MERGE_C R130, R131, R130, R9 ;  /* 0x000000828382723e */ /* 0x000fe20004807009 */
[----:B------:R-:W-:Y:S01]  /*23620*/  VIADD R3, R3, 0x33460 ;  /* 0x0003346003037836 */ /* 0x000fe20000000000 */
[----:B------:R1:W5:Y:S01]  /*23630*/  LDL R9, [R1] ;  /* 0x0000000001097983 */ /* 0x0003620000100800 */
        /* <DEDUP_REMOVED lines=136> */
[----:B------:R-:W-:Y:S01]  /*23ec0*/  MOV R217, R190 ;  /* 0x000000be00d97202 */ /* 0x000fe20000000f00 */
[----:B---3--:R-:W-:Y:S01]  /*23ed0*/  IMAD.MOV.U32 R3, RZ, RZ, R222 ;  /* 0x000000ffff037224 */ /* 0x008fe200078e00de */
        /* <DEDUP_REMOVED lines=19> */
[C---:B--2---:R-:W-:Y:S01]  /*24010*/  ISETP.GT.AND P1, PT, R8.reuse, R11, PT ;  /* 0x0000000b0800720c */ /* 0x044fe20003f24270 */
[----:B------:R-:W-:Y:S02]  /*24020*/  VIADD R8, R8, 0xffffffff ;  /* 0xffffffff08087836 */ /* 0x000fe40000000000 */
[----:B------:R-:W-:-:S10]  /*24030*/  IMAD.MOV.U32 R11, RZ, RZ, R0 ;  /* 0x000000ffff0b7224 */ /* 0x000fd400078e0000 */
[----:B-1----:R-:W-:Y:S05]  /*24040*/  @P1 BRA `(.L_x_2934) ;  /* 0xffffffc800b01947 */ /* 0x002fea000383ffff */
.L_x_2922:
[----:B------:R-:W-:Y:S05]  /*24050*/  WARPSYNC.ALL ;  /* 0x0000000000007948 */ /* 0x000fea0003800000 */
[----:B------:R-:W-:Y:S06]  /*24060*/  BAR.ARV 0x8, 0x180 ;  /* 0x0206000000007b1d */ /* 0x000fec0000002000 */
[----:B------:R-:W-:Y:S05]  /*24070*/  @!P0 BRA `(.L_x_2935) ;  /* 0x0000000000048947 */ /* 0x000fea0003800000 */
[----:B------:R-:W-:Y:S01]  /*24080*/  BPT.TRAP 0x1 ;  /* 0x000000040000795c */ /* 0x000fe20000300000 */
.L_x_2935:
[----:B------:R-:W2:Y:S01]  /*24090*/  LDL R5, [R1] ;  /* 0x0000000001057983 */ /* 0x000ea20000100800 */
[----:B------:R-:W-:Y:S01]  /*240a0*/  IMAD R3, R222, 0x8, R18 ;  /* 0x00000008de037824 */ /* 0x000fe200078e0212 */
[----:B--2---:R-:W-:-:S04]  /*240b0*/  SHF.L.U32 R6, R5, 0x1f, RZ ;  /* 0x0000001f05067819 */ /* 0x004fc800000006ff */
[----:B------:R1:W2:Y:S01]  /*240c0*/  SYNCS.PHASECHK.TRANS64.TRYWAIT P1, [R3+URZ+0x33450], R6 ;  /* 0x03345006030075a7 */ /* 0x0002a2000802017f */
[----:B------:R-:W-:Y:S05]  /*240d0*/  @!P0 BRA `(.L_x_2936) ;  /* 0x0000000000048947 */ /* 0x000fea0003800000 */
[----:B------:R-:W-:Y:S01]  /*240e0*/  BPT.TRAP 0x1 ;  /* 0x000000040000795c */ /* 0x000fe20000300000 */
.L_x_2936:
[----:B------:R-:W-:-:S05]  /*240f0*/  VIADD R18, R18, 0x200 ;  /* 0x0000020012127836 */ /* 0x000fca0000000000 */
[----:B------:R-:W-:-:S04]  /*24100*/  SHF.R.U32.HI R18, RZ, 0x4, R18 ;  /* 0x00000004ff127819 */ /* 0x000fc80000011612 */
[----:B------:R-:W-:-:S04]  /*24110*/  LOP3.LUT R18, R18, 0x3fff, RZ, 0xc0, !PT ;  /* 0x00003fff12127812 */ /* 0x000fc800078ec0ff */
[----:B------:R-:W-:Y:S01]  /*24120*/  LOP3.LUT R7, R18, 0x10000, RZ, 0xfc, !PT ;  /* 0x0001000012077812 */ /* 0x000fe200078efcff */
[----:B--2---:R-:W-:Y:S06]  /*24130*/  @P1 BRA `(.L_x_2937) ;  /* 0x0000000000081947 */ /* 0x004fec0003800000 */
[----:B------:R-:W2:Y:S02]  /*24140*/  SYNCS.PHASECHK.TRANS64.TRYWAIT P1, [R3+URZ+0x33450], R6 ;  /* 0x03345006030075a7 */ /* 0x000ea4000802017f */
[----:B--2---:R-:W-:Y:S05]  /*24150*/  @!P1 BRA `(.L_x_2938) ;  /* 0x0000010800149947 */ /* 0x004fea0003800000 */
.L_x_2937:
[----:B-12---:R-:W-:Y:S01]  /*24160*/  IMAD R6, R222, 0x780, R7 ;  /* 0x00000780de067824 */ /* 0x006fe200078e0207 */
[----:B------:R-:W2:Y:S01]  /*24170*/  LDL R5, [R1+0x70] ;  /* 0x0000700001057983 */ /* 0x000ea20000100800 */
[----:B------:R-:W-:Y:S01]  /*24180*/  IMAD.MOV.U32 R7, RZ, RZ, -0x3ffffff0 ;  /* 0xc0000010ff077424 */ /* 0x000fe200078e00ff */
[----:B------:R-:W-:Y:S05]  /*24190*/  WARPSYNC.ALL ;  /* 0x0000000000007948 */ /* 0x000fea0003800000 */
[C---:B------:R-:W-:Y:S01]  /*241a0*/  R2UR UR6, R6.reuse ;  /* 0x00000000060672ca */ /* 0x040fe200000e0000 */
[----:B------:R-:W3:Y:S01]  /*241b0*/  LDL R15, [R1+0x60] ;  /* 0x00006000010f7983 */ /* 0x000ee20000100800 */
[----:B------:R-:W-:Y:S01]  /*241c0*/  R2UR UR7, R7 ;  /* 0x00000000070772ca */ /* 0x000fe200000e0000 */
[----:B------:R-:W-:Y:S01]  /*241d0*/  WARPGROUP.ARRIVE ;  /* 0x00000000000079c5 */ /* 0x000fe20000000000 */
[----:B------:R-:W-:Y:S01]  /*241e0*/  VIADD R8, R6, 0x180 ;  /* 0x0000018006087836 */ /* 0x000fe20000000000 */
[----:B------:R-:W-:Y:S01]  /*241f0*/  ULDC.64 UR4, c[0x0][0x9a0] ;  /* 0x0002680000047ab9 */ /* 0x000fe20000000a00 */
[----:B-----5:R-:W-:Y:S01]  /*24200*/  IMAD.MOV.U32 R9, RZ, RZ, -0x3ffffff0 ;  /* 0xc0000010ff097424 */ /* 0x020fe200078e00ff */
[----:B------:R-:W-:-:S04]  /*24210*/  ISETP.NE.U32.AND P1, PT, RZ, UR4, PT ;  /* 0x00000004ff007c0c */ /* 0x000fc8000bf25070 */
[----:B------:R-:W-:-:S04]  /*24220*/  ISETP.NE.AND.EX P1, PT, RZ, UR5, PT, P1 ;  /* 0x00000005ff007c0c */ /* 0x000fc8000bf25310 */
[----:B------:R-:W-:Y:S01]  /*24230*/  QGMMA.64x192x32.F32.E4M3.E4M3 R24, R216, gdesc[UR4], R24, gsb0 ;  /* 0x02e00004d8187df3 */ /* 0x000fe20008000818 */
[----:B------:R-:W-:Y:S01]  /*24240*/  R2UR UR6, R8 ;  /* 0x00000000080672ca */ /* 0x000fe200000e0000 */
[----:B------:R-:W-:Y:S01]  /*24250*/  VIADD R8, R6, 0x300 ;  /* 0x0000030006087836 */ /* 0x000fe20000000000 */
[----:B------:R-:W-:Y:S01]  /*24260*/  R2UR UR7, R9 ;  /* 0x00000000090772ca */ /* 0x000fe200000e0000 */
[----:B------:R-:W-:-:S05]  /*24270*/  IMAD.MOV.U32 R9, RZ, RZ, -0x3ffffff0 ;  /* 0xc0000010ff097424 */ /* 0x000fca00078e00ff */
[----:B------:R-:W2:Y:S01]  /*24280*/  @P1 LDC.64 R10, c[0x0][0x9c8] ;  /* 0x00027200ff0a1b82 */ /* 0x000ea20000000a00 */
[----:B------:R-:W-:Y:S02]  /*24290*/  WARPGROUP.DEPBAR.LE gsb0, 0x0 ;  /* 0x00008000000079c5 */ /* 0x000fe40000010000 */
[----:B------:R-:W-:-:S08]  /*242a0*/  WARPGROUP.ARRIVE ;  /* 0x00000000000079c5 */ /* 0x000fd00000000000 */
[----:B------:R-:W-:Y:S01]  /*242b0*/  QGMMA.64x192x32.F32.E4M3.E4M3 R24, R212, gdesc[UR4], R24, gsb0 ;  /* 0x02e00004d4187df3 */ /* 0x000fe20008000818 */
[----:B------:R-:W-:Y:S02]  /*242c0*/  R2UR UR6, R8 ;  /* 0x00000000080672ca */ /* 0x000fe400000e0000 */
[----:B------:R-:W-:Y:S02]  /*242d0*/  R2UR UR7, R9 ;  /* 0x00000000090772ca */ /* 0x000fe400000e0000 */
[----:B------:R-:W1:Y:S01]  /*242e0*/  @P1 LDC.64 R8, c[0x0][0x9d0] ;  /* 0x00027400ff081b82 */ /* 0x000e620000000a00 */
[----:B--2---:R-:W-:-:S04]  /*242f0*/  @P1 IMAD R14, R5, R10, RZ ;  /* 0x0000000a050e1224 */ /* 0x004fc800078e02ff */
[C---:B---3--:R-:W-:Y:S02]  /*24300*/  @P1 IMAD R5, R15.reuse, R11, R14 ;  /* 0x0000000b0f051224 */ /* 0x048fe400078e020e */
[----:B------:R-:W-:-:S04]  /*24310*/  @P1 IMAD.WIDE.U32 R10, R15, R10, RZ ;  /* 0x0000000a0f0a1225 */ /* 0x000fc800078e00ff */
[----:B------:R-:W-:Y:S01]  /*24320*/  @P1 IMAD.IADD R11, R11, 0x1, R5 ;  /* 0x000000010b0b1824 */ /* 0x000fe200078e0205 */
[----:B------:R-:W-:Y:S01]  /*24330*/  MOV R5, 0x3f800000 ;  /* 0x3f80000000057802 */ /* 0x000fe20000000f00 */
[----:B-1----:R-:W-:-:S04]  /*24340*/  @P1 IMAD.WIDE.U32 R10, R225, R8, R10 ;  /* 0x00000008e10a1225 */ /* 0x002fc800078e000a */
[----:B------:R-:W-:Y:S01]  /*24350*/  @P1 IMAD R9, R225, R9, R11 ;  /* 0x00000009e1091224 */ /* 0x000fe200078e020b */
[----:B------:R-:W-:-:S04]  /*24360*/  @P1 LEA R8, P2, R10, UR4, 0x2 ;  /* 0x000000040a081c11 */ /* 0x000fc8000f8410ff */
[----:B------:R-:W-:-:S05]  /*24370*/  @P1 LEA.HI.X R9, R10, UR5, R9, 0x2, P2 ;  /* 0x000000050a091c11 */ /* 0x000fca00090f1409 */
[----:B------:R1:W2:Y:S01]  /*24380*/  @P1 LDG.E R5, desc[UR50][R8.64] ;  /* 0x0000003208051981 */ /* 0x0002a2000c1e1900 */
[----:B------:R-:W-:Y:S02]  /*24390*/  WARPGROUP.DEPBAR.LE gsb0, 0x0 ;  /* 0x00008000000079c5 */ /* 0x000fe40000010000 */
[----:B------:R-:W-:-:S06]  /*243a0*/  WARPGROUP.ARRIVE ;  /* 0x00000000000079c5 */ /* 0x000fcc0000000000 */
[----:B------:R-:W-:Y:S01]  /*243b0*/  QGMMA.64x192x32.F32.E4M3.E4M3 R24, R208, gdesc[UR4], R24, gsb0 ;  /* 0x02e00004d0187df3 */ /* 0x000fe20008000818 */
[----:B-1----:R-:W-:Y:S02]  /*243c0*/  VIADD R8, R6, 0x480 ;  /* 0x0000048006087836 */ /* 0x002fe40000000000 */
[----:B------:R-:W-:-:S03]  /*243d0*/  IMAD.MOV.U32 R9, RZ, RZ, -0x3ffffff0 ;  /* 0xc0000010ff097424 */ /* 0x000fc600078e00ff */
[----:B------:R-:W-:Y:S02]  /*243e0*/  R2UR UR6, R8 ;  /* 0x00000000080672ca */ /* 0x000fe400000e0000 */
[----:B------:R-:W-:Y:S01]  /*243f0*/  R2UR UR7, R9 ;  /* 0x00000000090772ca */ /* 0x000fe200000e0000 */
[----:B------:R-:W-:Y:S02]  /*24400*/  VIADD R6, R6, 0x600 ;  /* 0x0000060006067836 */ /* 0x000fe40000000000 */
[----:B------:R-:W-:Y:S01]  /*24410*/  IMAD.MOV.U32 R7, RZ, RZ, -0x3ffffff0 ;  /* 0xc0000010ff077424 */ /* 0x000fe200078e00ff */
[----:B------:R-:W1:Y:S01]  /*24420*/  SHFL.BFLY PT, R11, R12, 0x2, 0x1f ;  /* 0x0c401f000c0b7f89 */ /* 0x000e6200000e0000 */
[----:B------:R-:W-:Y:S02]  /*24430*/  WARPGROUP.DEPBAR.LE gsb0, 0x0 ;  /* 0x00008000000079c5 */ /* 0x000fe40000010000 */
[----:B------:R-:W-:-:S06]  /*24440*/  WARPGROUP.ARRIVE ;  /* 0x00000000000079c5 */ /* 0x000fcc0000000000 */
[----:B------:R-:W-:Y:S01]  /*24450*/  QGMMA.64x192x32.F32.E4M3.E4M3 R24, R204, gdesc[UR4], R24, gsb0 ;  /* 0x02e00004cc187df3 */ /* 0x000fe20008000818 */
[----:B------:R-:W-:Y:S02]  /*24460*/  R2UR UR6, R6 ;  /* 0x00000000060672ca */ /* 0x000fe400000e0000 */
[----:B------:R-:W-:Y:S01]  /*24470*/  R2UR UR7, R7 ;  /* 0x00000000070772ca */ /* 0x000fe200000e0000 */
[----:B------:R-:W3:Y:S01]  /*24480*/  SHFL.BFLY PT, R6, R13, 0x2, 0x1f ;  /* 0x0c401f000d067f89 */ /* 0x000ee200000e0000 */
[----:B-1----:R-:W-:-:S05]  /*24490*/  FADD.FTZ R11, R11, R12 ;  /* 0x0000000c0b0b7221 */ /* 0x002fca0000010000 */
[----:B------:R-:W1:Y:S01]  /*244a0*/  SHFL.BFLY PT, R8, R11, 0x1, 0x1f ;  /* 0x0c201f000b087f89 */ /* 0x000e6200000e0000 */
[----:B---3--:R-:W-:-:S05]  /*244b0*/  FADD.FTZ R6, R6, R13 ;  /* 0x0000000d06067221 */ /* 0x008fca0000010000 */
[----:B------:R-:W3:Y:S01]  /*244c0*/  SHFL.BFLY PT, R7, R6, 0x1, 0x1f ;  /* 0x0c201f0006077f89 */ /* 0x000ee200000e0000 */
[----:B-1----:R-:W-:-:S01]  /*244d0*/  FADD.FTZ R15, R11, R8 ;  /* 0x000000080b0f7221 */ /* 0x002fc20000010000 */
[----:B------:R-:W-:-:S03]  /*244e0*/  IMAD.MOV.U32 R8, RZ, RZ, RZ ;  /* 0x000000ffff087224 */ /* 0x000fc600078e00ff */
[----:B------:R-:W-:-:S05]  /*244f0*/  FMUL.FTZ R12, R15, 0.00390625 ;  /* 0x3b8000000f0c7820 */ /* 0x000fca0000410000 */
[----:B------:R-:W-:Y:S01]  /*24500*/  FSETP.NE.FTZ.AND P3, PT, R12, RZ, PT ;  /* 0x000000ff0c00720b */ /* 0x000fe20003f75000 */
[----:B---3--:R-:W-:-:S05]  /*24510*/  FADD.FTZ R14, R6, R7 ;  /* 0x00000007060e7221 */ /* 0x008fca0000010000 */
[C---:B------:R-:W-:Y:S01]  /*24520*/  FSETP.NE.FTZ.AND P1, PT, R14.reuse, RZ, PT ;  /* 0x000000ff0e00720b */ /* 0x040fe20003f35000 */
[----:B------:R-:W-:-:S05]  /*24530*/  FMUL.FTZ R18, R14, 0.00390625 ;  /* 0x3b8000000e127820 */ /* 0x000fca0000410000 */
[----:B------:R-:W-:-:S07]  /*24540*/  FSETP.NE.FTZ.AND P2, PT, R18, RZ, PT ;  /* 0x000000ff1200720b */ /* 0x000fce0003f55000 */
[----:B------:R-:W-:Y:S01]  /*24550*/  @P1 MUFU.RCP R8, R14 ;  /* 0x0000000e00081308 */ /* 0x000fe20000001000 */
[----:B------:R-:W-:Y:S01]  /*24560*/  FSETP.NE.FTZ.AND P1, PT, R15, RZ, PT ;  /* 0x000000ff0f00720b */ /* 0x000fe20003f35000 */
[----:B------:R-:W-:-:S06]  /*24570*/  IMAD.MOV.U32 R10, RZ, RZ, RZ ;  /* 0x000000ffff0a7224 */ /* 0x000fcc00078e00ff */
[----:B------:R-:W1:Y:S01]  /*24580*/  @P3 MUFU.LG2 R9, R12 ;  /* 0x0000000c00093308 */ /* 0x000e620000000c00 */
[----:B------:R-:W-:Y:S02]  /*24590*/  WARPGROUP.DEPBAR.LE gsb0, 0x0 ;  /* 0x00008000000079c5 */ /* 0x000fe40000010000 */
[----:B------:R-:W-:-:S06]  /*245a0*/  WARPGROUP.ARRIVE ;  /* 0x00000000000079c5 */ /* 0x000fcc0000000000 */
[----:B------:R-:W-:Y:S01]  /*245b0*/  QGMMA.64x192x32.F32.E4M3.E4M3 R24, R200, gdesc[UR4], R24, gsb0 ;  /* 0x02e00004c8187df3 */ /* 0x000fe20008000818 */
[----:B------:R-:W3:Y:S08]  /*245c0*/  @P2 MUFU.LG2 R6, R18 ;  /* 0x0000001200062308 */ /* 0x000ef00000000c00 */
[----:B------:R-:W4:Y:S01]  /*245d0*/  @P1 MUFU.RCP R10, R15 ;  /* 0x0000000f000a1308 */ /* 0x000f220000001000 */
[C---:B------:R-:W-:Y:S01]  /*245e0*/  @P2 FMUL.FTZ R7, R2.reuse, 0.69314718246459960938 ;  /* 0x3f31721802072820 */ /* 0x040fe20000410000 */
[----:B------:R-:W-:Y:S01]  /*245f0*/  @P3 FMUL.FTZ R2, R2, 0.69314718246459960938 ;  /* 0x3f31721802023820 */ /* 0x000fe20000410000 */
[----:B-1----:R-:W-:Y:S01]  /*24600*/  @P3 FMUL.FTZ R9, R9, 0.69314718246459960938 ;  /* 0x3f31721809093820 */ /* 0x002fe20000410000 */
[----:B------:R-:W-:-:S02]  /*24610*/  IMAD.MOV.U32 R151, RZ, RZ, -0x800000 ;  /* 0xff800000ff977424 */ /* 0x000fc400078e00ff */
[----:B------:R-:W-:Y:S02]  /*24620*/  IMAD.MOV.U32 R150, RZ, RZ, -0x800000 ;  /* 0xff800000ff967424 */ /* 0x000fe400078e00ff */
[----:B---3--:R-:W-:Y:S01]  /*24630*/  @P2 FMUL.FTZ R6, R6, 0.69314718246459960938 ;  /* 0x3f31721806062820 */ /* 0x008fe20000410000 */
[----:B------:R-:W-:-:S01]  /*24640*/  @P3 FFMA.FTZ R151, R2, R0, R9 ;  /* 0x0000000002973223 */ /* 0x000fc20000010009 */
[----:B--2---:R-:W-:Y:S02]  /*24650*/  FMUL.FTZ R2, R8, R5 ;  /* 0x0000000508027220 */ /* 0x004fe40000410000 */
[----:B------:R-:W-:-:S01]  /*24660*/  @P2 FFMA.FTZ R150, R7, R4, R6 ;  /* 0x0000000407962223 */ /* 0x000fc20000010006 */
[----:B----4-:R-:W-:Y:S01]  /*24670*/  FMUL.FTZ R0, R10, R5 ;  /* 0x000000050a007220 */ /* 0x010fe20000410000 */
[----:B------:R-:W-:Y:S02]  /*24680*/  WARPGROUP.DEPBAR.LE gsb0, 0x0 ;  /* 0x00008000000079c5 */ /* 0x000fe40000010000 */
[----:B------:R-:W-:Y:S05]  /*24690*/  @!P0 BRA `(.L_x_2939) ;  /* 0x0000000000048947 */ /* 0x000fea0003800000 */
[----:B------:R-:W-:Y:S01]  /*246a0*/  BPT.TRAP 0x1 ;  /* 0x000000040000795c */ /* 0x000fe20000300000 */
.L_x_2939:
[----:B------:R-:W2:Y:S01]  /*246b0*/  LDL.LU R13, [R1] ;  /* 0x00000000010d7983 */ /* 0x000ea20000300800 */
[----:B------:R-:W-:Y:S01]  /*246c0*/  VIADD R222, R222, 0x1 ;  /* 0x00000001dede7836 */ /* 0x000fe20000000000 */
[----:B------:R-:W-:Y:S01]  /*246d0*/  IADD3 R5, R3, 0x33460, RZ ;  /* 0x0003346003057810 */ /* 0x000fe20007ffe0ff */
[----:B------:R-:W-:Y:S02]  /*246e0*/  IMAD.U32 R6, RZ, RZ, UR38 ;  /* 0x00000026ff067e24 */ /* 0x000fe4000f8e00ff */
[-C--:B------:R-:W-:Y:S01]  /*246f0*/  FMUL.FTZ R12, R64, R2.reuse ;  /* 0x00000002400c7220 */ /* 0x080fe20000410000 */
[-C--:B------:R-:W-:Y:S01]  /*24700*/  FMUL.FTZ R3, R32, R2.reuse ;  /* 0x0000000220037220 */ /* 0x080fe20000410000 */
[----:B------:R-:W-:Y:S01]  /*24710*/  ISETP.NE.AND P1, PT, R222, 0x2, PT ;  /* 0x00000002de00780c */ /* 0x000fe20003f25270 */
        /* <DEDUP_REMOVED lines=47> */
[----:B------:R-:W-:Y:S01]  /*24a10*/  SEL R2, RZ, 0x1, P1 ;  /* 0x00000001ff027807 */ /* 0x000fe20000800000 */
[-C--:B------:R-:W-:Y:S01]  /*24a20*/  FMUL.FTZ R92, R42, R0.reuse ;  /* 0x000000002a5c7220 */ /* 0x080fe20000410000 */
[-C--:B------:R-:W-:Y:S01]  /*24a30*/  FMUL.FTZ R42, R79, R0.reuse ;  /* 0x000000004f2a7220 */ /* 0x080fe20000410000 */
[-C--:B------:R-:W-:Y:S01]  /*24a40*/  FMUL.FTZ R137, R38, R0.reuse ;  /* 0x0000000026897220 */ /* 0x080fe20000410000 */
[-C--:B------:R-:W-:Y:S01]  /*24a50*/  FMUL.FTZ R138, R43, R0.reuse ;  /* 0x000000002b8a7220 */ /* 0x080fe20000410000 */
        /* <DEDUP_REMOVED lines=25> */
[-C--:B-1----:R-:W-:Y:S01]  /*24bf0*/  FMUL.FTZ R5, R119, R0.reuse ;  /* 0x0000000077057220 */ /* 0x082fe20000410000 */
        /* <DEDUP_REMOVED lines=20> */
[----:B------:R-:W-:Y:S01]  /*24d40*/  SEL R222, R222, RZ, P1 ;  /* 0x000000ffdede7207 */ /* 0x000fe20000800000 */
[----:B------:R-:W-:Y:S01]  /*24d50*/  UIADD3 UR37, UR37, 0x1, URZ ;  /* 0x0000000125257890 */ /* 0x000fe2000fffe03f */
[----:B--2---:R-:W-:-:S05]  /*24d60*/  LOP3.LUT R13, R13, R2, RZ, 0x3c, !PT ;  /* 0x000000020d0d7212 */ /* 0x004fca00078e3cff */
[----:B------:R1:W-:Y:S06]  /*24d70*/  STL [R1], R13 ;  /* 0x0000000d01007387 */ /* 0x0003ec0000100800 */
.L_x_2868:
[----:B------:R-:W-:Y:S05]  /*24d80*/  WARPSYNC.ALL ;  /* 0x0000000000007948 */ /* 0x000fea0003800000 */
[----:B------:R-:W2:Y:S01]  /*24d90*/  LDL R166, [R1+0x64] ;  /* 0x0000640001a67983 */ /* 0x000ea20000100800 */
[----:B------:R-:W3:Y:S01]  /*24da0*/  S2UR UR38, SR_CgaCtaId ;  /* 0x00000000002679c3 */ /* 0x000ee20000008800 */
[----:B------:R-:W-:Y:S01]  /*24db0*/  UMOV UR4, 0x400 ;  /* 0x0000040000047882 */ /* 0x000fe20000000000 */
[----:B------:R-:W-:Y:S01]  /*24dc0*/  BSSY B0, `(.L_x_2940) ;  /* 0x00005c3000007945 */ /* 0x000fe20003800000 */
[----:B---3--:R-:W-:-:S06]  /*24dd0*/  ULEA UR4, UR38, UR4, 0x18 ;  /* 0x0000000426047291 */ /* 0x008fcc000f8ec03f */
[----:B------:R-:W-:Y:S01]  /*24de0*/  IMAD.U32 R18, RZ, RZ, UR4 ;  /* 0x00000004ff127e24 */ /* 0x000fe2000f8e00ff */
[----:B------:R-:W-:Y:S06]  /*24df0*/  BAR.SYNC.DEFER_BLOCKING 0x5, 0x180 ;  /* 0x0146000000007b1d */ /* 0x000fec0000010000 */
[----:B------:R3:W4:Y:S02]  /*24e00*/  LDS.128 R28, [R18+0x334d0] ;  /* 0x0334d000121c7984 */ /* 0x0007240000000c00 */
[----:B------:R-:W-:Y:S06]  /*24e10*/  BAR.ARV 0x4, 0x180 ;  /* 0x0106000000007b1d */ /* 0x000fec0000002000 */
[----:B--2---:R-:W-:-:S13]  /*24e20*/  ISETP.NE.AND P1, PT, R166, RZ, PT ;  /* 0x000000ffa600720c */ /* 0x004fda0003f25270 */
[----:B------:R-:W2:Y:S02]  /*24e30*/  @!P1 LDC R166, c[0x0][0xad4] ;  /* 0x0002b500ffa69b82 */ /* 0x000ea40000000800 */
[----:B--2---:R3:W-:Y:S01]  /*24e40*/  @!P1 STL [R1+0x64], R166 ;  /* 0x000064a601009387 */ /* 0x0047e20000100800 */
[----:B----4-:R-:W-:Y:S05]  /*24e50*/  @P0 BRA `(.L_x_2941) ;  /* 0x0000004c00640947 */ /* 0x010fea0003800000 */
[----:B------:R-:W2:Y:S01]  /*24e60*/  LDL R26, [R1+0x144] ;  /* 0x00014400011a7983 */ /* 0x000ea20000100800 */
[----:B------:R-:W-:Y:S01]  /*24e70*/  ULDC.64 UR4, c[0x4][0x38] ;  /* 0x01000e0000047ab9 */ /* 0x000fe20000000a00 */
[----:B-1----:R-:W1:Y:S01]  /*24e80*/  S2R R13, SR_SWINHI ;  /* 0x00000000000d7919 */ /* 0x002e620000002f00 */
[----:B------:R-:W4:Y:S01]  /*24e90*/  S2R R167, SR_TID.X ;  /* 0x0000000000a77919 */ /* 0x000f220000002100 */
[----:B------:R-:W-:Y:S02]  /*24ea0*/  MOV R80, R18 ;  /* 0x0000001200507202 */ /* 0x000fe40000000f00 */
[----:B-1----:R-:W-:Y:S01]  /*24eb0*/  MOV R81, R13 ;  /* 0x0000000d00517202 */ /* 0x002fe20000000f00 */
[----:B----4-:R-:W-:-:S05]  /*24ec0*/  IMAD.SHL.U32 R0, R167, 0x4, RZ ;  /* 0x00000004a7007824 */ /* 0x010fca00078e00ff */
[----:B------:R-:W-:-:S04]  /*24ed0*/  LOP3.LUT R0, R0, 0xc, RZ, 0xc0, !PT ;  /* 0x0000000c00007812 */ /* 0x000fc800078ec0ff */
[----:B------:R-:W-:-:S05]  /*24ee0*/  IADD3 R24, P0, R0, UR4, RZ ;  /* 0x0000000400187c10 */ /* 0x000fca000ff1e0ff */
[----:B------:R-:W-:-:S05]  /*24ef0*/  IMAD.X R25, RZ, RZ, UR5, P0 ;  /* 0x00000005ff197e24 */ /* 0x000fca00080e06ff */
[----:B------:R1:W5:Y:S01]  /*24f00*/  LDG.E.CONSTANT R0, desc[UR50][R24.64] ;  /* 0x0000003218007981 */ /* 0x000362000c1e9900 */
[----:B------:R-:W-:Y:S01]  /*24f10*/  LOP3.LUT P0, R2, R167, 0x3, RZ, 0xc0, !PT ;  /* 0x00000003a7027812 */ /* 0x000fe2000780c0ff */
[----:B------:R-:W-:-:S03]  /*24f20*/  UMOV UR4, 0xffffffff ;  /* 0xffffffff00047882 */ /* 0x000fc60000000000 */
[----:B------:R-:W-:-:S04]  /*24f30*/  ISETP.EQ.OR P0, PT, R2, 0x3, !P0 ;  /* 0x000000030200780c */ /* 0x000fc80004702670 */
[----:B------:R-:W-:Y:S02]  /*24f40*/  SEL R2, R4, R149, P0 ;  /* 0x0000009504027207 */ /* 0x000fe40000000000 */
[----:B------:R-:W-:Y:S02]  /*24f50*/  SEL R13, R148, R20, P0 ;  /* 0x00000014940d7207 */ /* 0x000fe40000000000 */
[----:B------:R-:W-:Y:S02]  /*24f60*/  SEL R149, R149, R4, P0 ;  /* 0x0000000495957207 */ /* 0x000fe40000000000 */
[----:B------:R-:W-:Y:S01]  /*24f70*/  SEL R148, R20, R148, P0 ;  /* 0x0000009414947207 */ /* 0x000fe20000000000 */
[----:B--2---:R-:W-:-:S03]  /*24f80*/  IMAD.WIDE R54, R26, 0x2, R80 ;  /* 0x000000021a367825 */ /* 0x004fc600078e0250 */
[C---:B------:R-:W-:Y:S02]  /*24f90*/  IADD3 R59, P3, R54.reuse, 0x8060, RZ ;  /* 0x00008060363b7810 */ /* 0x040fe40007f7e0ff */
[----:B------:R-:W-:Y:S02]  /*24fa0*/  IADD3 R69, P1, R54, 0x8000, RZ ;  /* 0x0000800036457810 */ /* 0x000fe40007f3e0ff */
[----:B------:R-:W-:Y:S02]  /*24fb0*/  LOP3.LUT R58, R59, 0x380, RZ, 0xc0, !PT ;  /* 0x000003803b3a7812 */ /* 0x000fe400078ec0ff */
[----:B------:R-:W-:Y:S02]  /*24fc0*/  LOP3.LUT R68, R69, 0x380, RZ, 0xc0, !PT ;  /* 0x0000038045447812 */ /* 0x000fe400078ec0ff */
[----:B------:R-:W-:Y:S02]  /*24fd0*/  SHF.R.U64 R58, R58, 0x3, RZ ;  /* 0x000000033a3a7819 */ /* 0x000fe400000012ff */
[----:B------:R-:W-:-:S02]  /*24fe0*/  SHF.R.U64 R68, R68, 0x3, RZ ;  /* 0x0000000344447819 */ /* 0x000fc400000012ff */
[----:B------:R-:W-:Y:S01]  /*24ff0*/  LOP3.LUT R58, R58, R59, RZ, 0x3c, !PT ;  /* 0x0000003b3a3a7212 */ /* 0x000fe200078e3cff */
[----:B------:R-:W-:Y:S01]  /*25000*/  IMAD.X R59, RZ, RZ, R55, P3 ;  /* 0x000000ffff3b7224 */ /* 0x000fe200018e0637 */
[C---:B------:R-:W-:Y:S02]  /*25010*/  IADD3 R63, P4, R54.reuse, 0x8040, RZ ;  /* 0x00008040363f7810 */ /* 0x040fe40007f9e0ff */
[C---:B------:R-:W-:Y:S02]  /*25020*/  IADD3 R67, P5, R54.reuse, 0x8020, RZ ;  /* 0x0000802036437810 */ /* 0x040fe40007fbe0ff */
[C---:B------:R-:W-:Y:S02]  /*25030*/  IADD3 R71, P2, R54.reuse, 0x4060, RZ ;  /* 0x0000406036477810 */ /* 0x040fe40007f5e0ff */
[----:B------:R-:W-:Y:S02]  /*25040*/  IADD3 R73, P3, R54, 0x4040, RZ ;  /* 0x0000404036497810 */ /* 0x000fe40007f7e0ff */
[----:B------:R-:W-:-:S02]  /*25050*/  LOP3.LUT R68, R68, R69, RZ, 0x3c, !PT ;  /* 0x0000004544447212 */ /* 0x000fc400078e3cff */
[----:B------:R-:W-:Y:S02]  /*25060*/  LOP3.LUT R62, R63, 0x380, RZ, 0xc0, !PT ;  /* 0x000003803f3e7812 */ /* 0x000fe400078ec0ff */
[----:B------:R-:W-:Y:S02]  /*25070*/  LOP3.LUT R66, R67, 0x380, RZ, 0xc0, !PT ;  /* 0x0000038043427812 */ /* 0x000fe400078ec0ff */
[----:B------:R-:W-:Y:S02]  /*25080*/  LOP3.LUT R70, R71, 0x380, RZ, 0xc0, !PT ;  /* 0x0000038047467812 */ /* 0x000fe400078ec0ff */
[----:B------:R-:W-:Y:S02]  /*25090*/  LOP3.LUT R72, R73, 0x380, RZ, 0xc0, !PT ;  /* 0x0000038049487812 */ /* 0x000fe400078ec0ff */
[----:B------:R-:W-:Y:S02]  /*250a0*/  IADD3.X R69, RZ, R55, RZ, P1, !PT ;  /* 0x00000037ff457210 */ /* 0x000fe40000ffe4ff */
[----:B------:R-:W-:-:S02]  /*250b0*/  IADD3 R27, P1, R54, 0x60, RZ ;  /* 0x00000060361b7810 */ /* 0x000fc40007f3e0ff */
[----:B------:R-:W-:Y:S02]  /*250c0*/  SHF.R.U64 R62, R62, 0x3, RZ ;  /* 0x000000033e3e7819 */ /* 0x000fe400000012ff */
[----:B------:R-:W-:Y:S02]  /*250d0*/  SHF.R.U64 R66, R66, 0x3, RZ ;  /* 0x0000000342427819 */ /* 0x000fe400000012ff */
        /* <DEDUP_REMOVED lines=13> */
[C---:B-1----:R-:W-:Y:S02]  /*251b0*/  IADD3 R25, P5, R54.reuse, 0x4000, RZ ;  /* 0x0000400036197810 */ /* 0x042fe40007fbe0ff */
        /* <DEDUP_REMOVED lines=39> */
[----:B------:R-:W-:Y:S01]  /*25430*/  SEL R32, R32, R33, P0 ;  /* 0x0000002120207207 */ /* 0x000fe20000000000 */
[----:B-----5:R-:W-:Y:S01]  /*25440*/  SHFL.IDX PT, R28, R28, R0, 0x1c1f ;  /* 0x001c1f001c1c7589 */ /* 0x020fe200000e0000 */
[----:B------:R-:W-:Y:S02]  /*25450*/  SEL R3, R14, R133, P0 ;  /* 0x000000850e037207 */ /* 0x000fe40000000000 */
[----:B------:R-:W-:-:S02]  /*25460*/  SEL R33, R88, R121, P0 ;  /* 0x0000007958217207 */ /* 0x000fc40000000000 */
[----:B------:R-:W-:Y:S02]  /*25470*/  SEL R34, R121, R88, P0 ;  /* 0x0000005879227207 */ /* 0x000fe40000000000 */
[----:B------:R-:W-:Y:S01]  /*25480*/  SEL R119, R6, R127, P0 ;  /* 0x0000007f06777207 */ /* 0x000fe20000000000 */
[----:B------:R-:W-:Y:S01]  /*25490*/  SHFL.IDX PT, R3, R3, R0, 0x1c1f ;  /* 0x001c1f0003037589 */ /* 0x000fe200000e0000 */
[----:B------:R-:W-:Y:S02]  /*254a0*/  SEL R146, R127, R6, P0 ;  /* 0x000000067f927207 */ /* 0x000fe40000000000 */
[----:B------:R-:W-:Y:S01]  /*254b0*/  SEL R133, R133, R14, P0 ;  /* 0x0000000e85857207 */ /* 0x000fe20000000000 */
[----:B------:R-:W-:Y:S01]  /*254c0*/  SHFL.IDX PT, R33, R33, R0, 0x1c1f ;  /* 0x001c1f0021217589 */ /* 0x000fe200000e0000 */
[----:B------:R-:W-:Y:S02]  /*254d0*/  LOP3.LUT R121, R0, 0x2, RZ, 0x3c, !PT ;  /* 0x0000000200797812 */ /* 0x000fe400078e3cff */
        /* <DEDUP_REMOVED lines=40> */
[----:B------:R-:W4:Y:S01]  /*25760*/  SHFL.IDX PT, R9, R106, R0, 0x1c1f ;  /* 0x001c1f006a097589 */ /* 0x000f2200000e0000 */
[----:B------:R-:W-:Y:S01]  /*25770*/  SEL R27, R128, R11, P0 ;  /* 0x0000000b801b7207 */ /* 0x000fe20000000000 */
[----:B------:R-:W-:Y:S01]  /*25780*/  IMAD.MOV.U32 R128, RZ, RZ, RZ ;  /* 0x000000ffff807224 */ /* 0x000fe200078e00ff */
        /* <DEDUP_REMOVED lines=8> */
[----:B------:R-:W-:Y:S02]  /*25810*/  SEL R56, R56, R57, P0 ;  /* 0x0000003938387207 */ /* 0x000fe40000000000 */
[----:B------:R-:W-:Y:S01]  /*25820*/  SEL R57, R104, R65, P0 ;  /* 0x0000004168397207 */ /* 0x000fe20000000000 */
[----:B------:R-:W3:Y:S01]  /*25830*/  SHFL.IDX PT, R27, R27, R121, 0x1c1f ;  /* 0x001c1f791b1b7589 */ /* 0x000ee200000e0000 */
        /* <DEDUP_REMOVED lines=10> */
[----:B-1----:R-:W-:Y:S01]  /*258e0*/  SEL R124, R3, R4, P0 ;  /* 0x00000004037c7207 */ /* 0x002fe20000000000 */
[----:B------:R-:W1:Y:S01]  /*258f0*/  SHFL.IDX PT, R54, R54, R121, 0x1c1f ;  /* 0x001c1f7936367589 */ /* 0x000e6200000e0000 */
[----:B------:R-:W-:-:S02]  /*25900*/  SEL R3, R4, R3, P0 ;  /* 0x0000000304037207 */ /* 0x000fc40000000000 */
[----:B------:R-:W-:Y:S01]  /*25910*/  SEL R65, R105, R141, P0 ;  /* 0x0000008d69417207 */ /* 0x000fe20000000000 */
[----:B------:R-:W-:Y:S01]  /*25920*/  SHFL.IDX PT, R55, R55, R0, 0x1c1f ;  /* 0x001c1f0037377589 */ /* 0x000fe200000e0000 */
[----:B------:R-:W-:Y:S02]  /*25930*/  SEL R66, R141, R105, P0 ;  /* 0x000000698d427207 */ /* 0x000fe40000000000 */
[----:B--2---:R-:W-:Y:S01]  /*25940*/  SEL R4, R5, R6, P0 ;  /* 0x0000000605047207 */ /* 0x004fe20000000000 */
[----:B------:R-:W2:Y:S01]  /*25950*/  SHFL.IDX PT, R56, R56, R121, 0x1c1f ;  /* 0x001c1f7938387589 */ /* 0x000ea200000e0000 */
[----:B------:R-:W-:Y:S02]  /*25960*/  SEL R5, R6, R5, P0 ;  /* 0x0000000506057207 */ /* 0x000fe40000000000 */
[----:B------:R-:W-:Y:S01]  /*25970*/  SEL R6, R7, R8, P0 ;  /* 0x0000000807067207 */ /* 0x000fe20000000000 */
[----:B------:R-:W-:Y:S01]  /*25980*/  SHFL.IDX PT, R57, R57, R0, 0x1c1f ;  /* 0x001c1f0039397589 */ /* 0x000fe200000e0000 */
[----:B------:R-:W-:-:S02]  /*25990*/  SEL R7, R8, R7, P0 ;  /* 0x0000000708077207 */ /* 0x000fc40000000000 */
[----:B------:R-:W-:Y:S01]  /*259a0*/  SEL R69, R100, R140, P0 ;  /* 0x0000008c64457207 */ /* 0x000fe20000000000 */
[----:B------:R-:W2:Y:S01]  /*259b0*/  SHFL.IDX PT, R58, R58, R121, 0x1c1f ;  /* 0x001c1f793a3a7589 */ /* 0x000ea200000e0000 */
[----:B------:R-:W-:Y:S02]  /*259c0*/  SEL R70, R140, R100, P0 ;  /* 0x000000648c467207 */ /* 0x000fe40000000000 */
[----:B----4-:R-:W-:Y:S01]  /*259d0*/  SEL R8, R9, R10, P0 ;  /* 0x0000000a09087207 */ /* 0x010fe20000000000 */
        /* <DEDUP_REMOVED lines=28> */
[----:B0-----:R-:W-:Y:S02]  /*25ba0*/  SEL R21, R24, R25, P0 ;  /* 0x0000001918157207 */ /* 0x001fe40000000000 */
        /* <DEDUP_REMOVED lines=33> */
[----:B---3--:R-:W-:Y:S01]  /*25dc0*/  SEL R25, R26, R27, P0 ;  /* 0x0000001b1a197207 */ /* 0x008fe20000000000 */
        /* <DEDUP_REMOVED lines=9> */
[----:B------:R-:W3:Y:S01]  /*25e60*/  SHFL.IDX PT, R92, R147, R121, 0x1c1f ;  /* 0x001c1f79935c7589 */ /* 0x000ee200000e0000 */
[----:B------:R-:W-:Y:S02]  /*25e70*/  SEL R35, R52, R35, P0 ;  /* 0x0000002334237207 */ /* 0x000fe40000000000 */
[----:B-1----:R-:W-:Y:S01]  /*25e80*/  SEL R52, R53, R54, P0 ;  /* 0x0000003635347207 */ /* 0x002fe20000000000 */
[----:B------:R-:W1:Y:S01]  /*25e90*/  SHFL.IDX PT, R86, R145, R121, 0x1c1f ;  /* 0x001c1f7991567589 */ /* 0x000e6200000e0000 */
[----:B------:R-:W-:-:S02]  /*25ea0*/  SEL R53, R54, R53, P0 ;  /* 0x0000003536357207 */ /* 0x000fc40000000000 */
[----:B--2---:R-:W-:Y:S01]  /*25eb0*/  SEL R54, R55, R56, P0 ;  /* 0x0000003837367207 */ /* 0x004fe20000000000 */
[----:B------:R-:W2:Y:S01]  /*25ec0*/  SHFL.IDX PT, R88, R146, R121, 0x1c1f ;  /* 0x001c1f7992587589 */ /* 0x000ea200000e0000 */
[----:B------:R-:W-:Y:S02]  /*25ed0*/  SEL R55, R56, R55, P0 ;  /* 0x0000003738377207 */ /* 0x000fe40000000000 */
[----:B------:R-:W-:Y:S01]  /*25ee0*/  SEL R56, R57, R58, P0 ;  /* 0x0000003a39387207 */ /* 0x000fe20000000000 */
[----:B------:R-:W2:Y:S01]  /*25ef0*/  SHFL.IDX PT, R84, R143, R121, 0x1c1f ;  /* 0x001c1f798f547589 */ /* 0x000ea200000e0000 */
[----:B------:R-:W-:Y:S02]  /*25f00*/  SEL R57, R58, R57, P0 ;  /* 0x000000393a397207 */ /* 0x000fe40000000000 */
[----:B----4-:R-:W-:Y:S01]  /*25f10*/  SEL R58, R59, R60, P0 ;  /* 0x0000003c3b3a7207 */ /* 0x010fe20000000000 */
        /* <DEDUP_REMOVED lines=25> */
[----:B-1----:R-:W-:Y:S02]  /*260b0*/  SEL R112, R114, R86, P0 ;  /* 0x0000005672707207 */ /* 0x002fe40000000000 */
[----:B--2---:R-:W-:Y:S01]  /*260c0*/  SEL R117, R119, R88, P0 ;  /* 0x0000005877757207 */ /* 0x004fe20000000000 */
[----:B------:R-:W-:Y:S01]  /*260d0*/  SHFL.IDX PT, R91, R91, R0, 0x1c1f ;  /* 0x001c1f005b5b7589 */ /* 0x000fe200000e0000 */
[----:B------:R-:W-:-:S02]  /*260e0*/  SEL R116, R118, R84, P0 ;  /* 0x0000005476747207 */ /* 0x000fc40000000000 */
[----:B----4-:R-:W-:Y:S01]  /*260f0*/  SEL R72, R73, R74, P0 ;  /* 0x0000004a49487207 */ /* 0x010fe20000000000 */
        /* <DEDUP_REMOVED lines=10> */
[----:B------:R-:W-:-:S03]  /*261a0*/  SEL R77, R78, R77, P0 ;  /* 0x0000004d4e4d7207 */ /* 0x000fc60000000000 */
        /* <DEDUP_REMOVED lines=10> */
[----:B------:R-:W4:Y:S04]  /*26250*/  SHFL.IDX PT, R44, R44, R121, 0x1c1f ;  /* 0x001c1f792c2c7589 */ /* 0x000f2800000e0000 */
[----:B------:R-:W-:Y:S01]  /*26260*/  SHFL.IDX PT, R47, R47, R121, 0x1c1f ;  /* 0x001c1f792f2f7589 */ /* 0x000fe200000e0000 */
        /* <DEDUP_REMOVED lines=12> */
[----:B------:R-:W3:Y:S01]  /*26330*/  SHFL.IDX PT, R38, R38, R121, 0x1c1f ;  /* 0x001c1f7926267589 */ /* 0x000ee200000e0000 */
[----:B----4-:R-:W-:Y:S02]  /*26340*/  SEL R88, R89, R44, P0 ;  /* 0x0000002c59587207 */ /* 0x010fe40000000000 */
[----:B------:R-:W-:Y:S01]  /*26350*/  SEL R89, R44, R89, P0 ;  /* 0x000000592c597207 */ /* 0x000fe20000000000 */
        /* <DEDUP_REMOVED lines=8> */
[----:B------:R-:W-:Y:S02]  /*263e0*/  SEL R96, R97, R40, P0 ;  /* 0x0000002861607207 */ /* 0x000fe40000000000 */
[----:B------:R-:W-:Y:S01]  /*263f0*/  SEL R97, R40, R97, P0 ;  /* 0x0000006128617207 */ /* 0x000fe20000000000 */
[----:B------:R-:W0:Y:S01]  /*26400*/  SHFL.IDX PT, R127, R152, R0, 0x1c1f ;  /* 0x001c1f00987f7589 */ /* 0x000e2200000e0000 */
[----:B--2---:R-:W-:-:S02]  /*26410*/  SEL R98, R99, R43, P0 ;  /* 0x0000002b63627207 */ /* 0x004fc40000000000 */
[----:B------:R-:W-:Y:S01]  /*26420*/  SEL R99, R43, R99, P0 ;  /* 0x000000632b637207 */ /* 0x000fe20000000000 */
[----:B------:R2:W0:Y:S01]  /*26430*/  SHFL.IDX PT, R125, R125, R0, 0x1c1f ;  /* 0x001c1f007d7d7589 */ /* 0x00042200000e0000 */
[----:B---3--:R-:W-:Y:S02]  /*26440*/  SEL R100, R101, R38, P0 ;  /* 0x0000002665647207 */ /* 0x008fe40000000000 */
[----:B------:R-:W-:Y:S01]  /*26450*/  SEL R101, R38, R101, P0 ;  /* 0x0000006526657207 */ /* 0x000fe20000000000 */
[----:B------:R-:W3:Y:S01]  /*26460*/  SHFL.IDX PT, R11, R153, R121, 0x1c1f ;  /* 0x001c1f79990b7589 */ /* 0x000ee200000e0000 */
[----:B----4-:R-:W-:Y:S02]  /*26470*/  SEL R102, R103, R41, P0 ;  /* 0x0000002967667207 */ /* 0x010fe40000000000 */
[----:B------:R-:W-:Y:S01]  /*26480*/  SEL R103, R41, R103, P0 ;  /* 0x0000006729677207 */ /* 0x000fe20000000000 */
[----:B------:R4:W3:Y:S01]  /*26490*/  SHFL.IDX PT, R126, R126, R121, 0x1c1f ;  /* 0x001c1f797e7e7589 */ /* 0x0008e200000e0000 */
[----:B------:R-:W-:-:S02]  /*264a0*/  SEL R104, R105, R37, P0 ;  /* 0x0000002569687207 */ /* 0x000fc40000000000 */
[----:B--2---:R-:W-:Y:S02]  /*264b0*/  SEL R0, R111, R2, P0 ;  /* 0x000000026f007207 */ /* 0x004fe40000000000 */
[----:B------:R-:W-:Y:S02]  /*264c0*/  SEL R111, R2, R111, P0 ;  /* 0x0000006f026f7207 */ /* 0x000fe40000000000 */
[----:B------:R-:W-:Y:S02]  /*264d0*/  SEL R2, R110, R90, P0 ;  /* 0x0000005a6e027207 */ /* 0x000fe40000000000 */
[----:B------:R-:W-:Y:S02]  /*264e0*/  SEL R110, R90, R110, P0 ;  /* 0x0000006e5a6e7207 */ /* 0x000fe40000000000 */
[----:B----4-:R-:W-:Y:S02]  /*264f0*/  SEL R121, R123, R82, P0 ;  /* 0x000000527b797207 */ /* 0x010fe40000000000 */
[----:B------:R-:W-:-:S02]  /*26500*/  SEL R123, R82, R123, P0 ;  /* 0x0000007b527b7207 */ /* 0x000fc40000000000 */
[----:B------:R-:W-:Y:S02]  /*26510*/  SEL R82, R83, R51, P0 ;  /* 0x0000003353527207 */ /* 0x000fe40000000000 */
[----:B------:R-:W-:Y:S02]  /*26520*/  SEL R90, R91, R47, P0 ;  /* 0x0000002f5b5a7207 */ /* 0x000fe40000000000 */
[----:B0-----:R-:W-:Y:S02]  /*26530*/  SEL R106, R107, R39, P0 ;  /* 0x000000276b6a7207 */ /* 0x001fe40000000000 */
[----:B-1----:R-:W-:Y:S02]  /*26540*/  SEL R108, R109, R36, P0 ;  /* 0x000000246d6c7207 */ /* 0x002fe40000000000 */
[----:B------:R-:W-:Y:S02]  /*26550*/  SEL R83, R51, R83, P0 ;  /* 0x0000005333537207 */ /* 0x000fe40000000000 */
[----:B------:R-:W-:-:S02]  /*26560*/  SEL R91, R47, R91, P0 ;  /* 0x0000005b2f5b7207 */ /* 0x000fc40000000000 */
[----:B------:R-:W-:Y:S02]  /*26570*/  SEL R105, R37, R105, P0 ;  /* 0x0000006925697207 */ /* 0x000fe40000000000 */
[----:B------:R-:W-:Y:S02]  /*26580*/  SEL R107, R39, R107, P0 ;  /* 0x0000006b276b7207 */ /* 0x000fe40000000000 */
[----:B---3--:R-:W-:-:S07]  /*26590*/  SEL R109, R36, R109, P0 ;  /* 0x0000006d246d7207 */ /* 0x008fce0000000000 */
.L_x_3263:
        /* <DEDUP_REMOVED lines=62> */
[----:B------:R1:W-:Y:S01]  /*26980*/  STSM.16.M88.4 [R163], R44 ;  /* 0x0000002ca3007844 */ /* 0x0003e20000000200 */
[----:B------:R-:W-:Y:S02]  /*26990*/  F2FP.BF16.F32.PACK_AB R14, R59, R57 ;  /* 0x000000393b0e723e */ /* 0x000fe400000010ff */
[----:B------:R-:W-:Y:S02]  /*269a0*/  F2FP.BF16.F32.PACK_AB R15, R109, R107 ;  /* 0x0000006b6d0f723e */ /* 0x000fe400000010ff */
[----:B------:R-:W-:Y:S02]  /*269b0*/  ISETP.NE.U32.AND P0, PT, RZ, UR4, PT ;  /* 0x00000004ff007c0c */ /* 0x000fe4000bf05070 */
[----:B----4-:R-:W-:Y:S01]  /*269c0*/  F2FP.BF16.F32.PACK_AB R36, R62, R60 ;  /* 0x0000003c3e24723e */ /* 0x010fe200000010ff */
[----:B------:R4:W-:Y:S01]  /*269d0*/  STSM.16.M88.4 [R164], R12 ;  /* 0x0000000ca4007844 */ /* 0x0009e20000000200 */
        /* <DEDUP_REMOVED lines=14> */
[----:B----4-:R-:W-:Y:S01]  /*26ac0*/  @P3 IADD3 R12, P1, R130, UR6, RZ ;  /* 0x00000006820c3c10 */ /* 0x010fe2000ff3e0ff */
[----:B------:R-:W-:Y:S02]  /*26ad0*/  ULDC UR6, c[0x0][0xa88] ;  /* 0x0002a20000067ab9 */ /* 0x000fe40000000800 */
[----:B------:R-:W-:Y:S02]  /*26ae0*/  MOV R43, UR6 ;  /* 0x00000006002b7c02 */ /* 0x000fe40008000f00 */
[----:B------:R-:W-:Y:S01]  /*26af0*/  @P3 IADD3.X R13, R129, UR7, RZ, P1, !PT ;  /* 0x00000007810d3c10 */ /* 0x000fe20008ffe4ff */
[----:B0-----:R0:W1:Y:S04]  /*26b00*/  LDC.64 R36, c[0x0][R46+0x218] ;  /* 0x000086002e247b82 */ /* 0x0010680000000a00 */
[----:B------:R2:W5:Y:S01]  /*26b10*/  @P3 LDG.E R43, desc[UR50][R12.64] ;  /* 0x000000320c2b3981 */ /* 0x000562000c1e1900 */
[----:B------:R-:W-:-:S03]  /*26b20*/  ISETP.NE.AND P1, PT, R125, 0x1, PT ;  /* 0x000000017d00780c */ /* 0x000fc60003f25270 */
[----:B------:R0:W3:Y:S08]  /*26b30*/  LDC.64 R14, c[0x0][R46+0x228] ;  /* 0x00008a002e0e7b82 */ /* 0x0000f00000000a00 */
[----:B--2---:R0:W2:Y:S01]  /*26b40*/  LDC.64 R12, c[0x0][R46+0x220] ;  /* 0x000088002e0c7b82 */ /* 0x0040a20000000a00 */
[----:B------:R-:W-:Y:S05]  /*26b50*/  @P3 BRA `(.L_x_2943) ;  /* 0x0000000000103947 */ /* 0x000fea0003800000 */
[----:B------:R-:W-:Y:S05]  /*26b60*/  @!P0 BRA `(.L_x_2943) ;  /* 0x00000000000c8947 */ /* 0x000fea0003800000 */
[----:B------:R-:W4:Y:S04]  /*26b70*/  LDG.E R38, desc[UR50][R40.64] ;  /* 0x0000003228267981 */ /* 0x000f28000c1e1900 */
[----:B-----5:R-:W4:Y:S02]  /*26b80*/  LDG.E R43, desc[UR50][R40.64+0x4] ;  /* 0x00000432282b7981 */ /* 0x020f24000c1e1900 */
[----:B----4-:R-:W-:-:S07]  /*26b90*/  IMAD.IADD R43, R43, 0x1, -R38 ;  /* 0x000000012b2b7824 */ /* 0x010fce00078e0a26 */
.L_x_2943:
[----:B------:R-:W4:Y:S01]  /*26ba0*/  LDL.LU R11, [R1+0x60] ;  /* 0x00006000010b7983 */ /* 0x000f220000300800 */
[----:B------:R0:W3:Y:S03]  /*26bb0*/  LDC.64 R40, c[0x0][R46+0x210] ;  /* 0x000084002e287b82 */ /* 0x0000e60000000a00 */
[----:B------:R-:W2:Y:S04]  /*26bc0*/  LDL.LU R38, [R1+0x70] ;  /* 0x0000700001267983 */ /* 0x000ea80000300800 */
[----:B------:R-:W3:Y:S01]  /*26bd0*/  LDL R42, [R1+0x5c] ;  /* 0x00005c00012a7983 */ /* 0x000ee20000100800 */
[----:B------:R-:W-:Y:S01]  /*26be0*/  ISETP.NE.U32.AND P0, PT, RZ, UR4, PT ;  /* 0x00000004ff007c0c */ /* 0x000fe2000bf05070 */
[----:B------:R-:W3:Y:S02]  /*26bf0*/  @P1 LDC R127, c[0x0][0xbec] ;  /* 0x0002fb00ff7f1b82 */ /* 0x000ee40000000800 */
[----:B------:R-:W3:Y:S04]  /*26c00*/  LDL R131, [R1+0x48] ;  /* 0x0000480001837983 */ /* 0x000ee80000100800 */
[----:B------:R-:W3:Y:S01]  /*26c10*/  LDL R130, [R1+0x74] ;  /* 0x0000740001827983 */ /* 0x000ee20000100800 */
[----:B------:R-:W-:Y:S01]  /*26c20*/  ISETP.NE.AND.EX P0, PT, RZ, UR5, PT, P0 ;  /* 0x00000005ff007c0c */ /* 0x000fe2000bf05300 */
[----:B------:R-:W3:Y:S02]  /*26c30*/  @P1 LDC R129, c[0x0][0xbf0] ;  /* 0x0002fc00ff811b82 */ /* 0x000ee40000000800 */
[----:B------:R-:W3:Y:S04]  /*26c40*/  LDL R132, [R1+0x140] ;  /* 0x0001400001847983 */ /* 0x000ee80000100800 */
[----:B0-----:R-:W3:Y:S01]  /*26c50*/  LDL R46, [R1+0xd4] ;  /* 0x0000d400012e7983 */ /* 0x001ee20000100800 */
[----:B----4-:R-:W-:-:S02]  /*26c60*/  SEL R11, R11, RZ, !P0 ;  /* 0x000000ff0b0b7207 */ /* 0x010fc40004000000 */
[----:B--2---:R-:W-:-:S03]  /*26c70*/  SEL R45, R38, RZ, !P0 ;  /* 0x000000ff262d7207 */ /* 0x004fc60004000000 */
[----:B------:R-:W-:Y:S01]  /*26c80*/  IMAD R13, R13, R11, RZ ;  /* 0x0000000b0d0d7224 */ /* 0x000fe200078e02ff */
[----:B------:R-:W0:Y:S03]  /*26c90*/  LDC.64 R38, c[0x0][0xba8] ;  /* 0x0002ea00ff267b82 */ /* 0x000e260000000a00 */
[C---:B------:R-:W-:Y:S02]  /*26ca0*/  IMAD R47, R12.reuse, R45, R13 ;  /* 0x0000002d0c2f7224 */ /* 0x040fe400078e020d */
[----:B-1----:R-:W-:Y:S02]  /*26cb0*/  IMAD R45, R37, R225, RZ ;  /* 0x000000e1252d7224 */ /* 0x002fe400078e02ff */
[----:B------:R-:W-:-:S04]  /*26cc0*/  IMAD.WIDE.U32 R12, R12, R11, RZ ;  /* 0x0000000b0c0c7225 */ /* 0x000fc800078e00ff */
[----:B------:R-:W-:-:S04]  /*26cd0*/  IMAD.WIDE.U32 R36, R36, R225, RZ ;  /* 0x000000e124247225 */ /* 0x000fc800078e00ff */
[----:B---3--:R-:W-:Y:S01]  /*26ce0*/  IMAD.IADD R42, R42, 0x1, R131 ;  /* 0x000000012a2a7824 */ /* 0x008fe200078e0283 */
[----:B-----5:R-:W-:Y:S01]  /*26cf0*/  IADD3 R44, P0, P3, R12, R36, R128 ;  /* 0x000000240c2c7210 */ /* 0x020fe20007b1e080 */
[----:B------:R-:W-:Y:S02]  /*26d00*/  IMAD.IADD R126, R13, 0x1, R47 ;  /* 0x000000010d7e7824 */ /* 0x000fe400078e022f */
[----:B------:R-:W-:Y:S01]  /*26d10*/  @P1 IMAD.HI.U32 R12, R42, R127, RZ ;  /* 0x0000007f2a0c1227 */ /* 0x000fe200078e00ff */
[----:B------:R-:W-:-:S03]  /*26d20*/  SEL R13, R130, RZ, P2 ;  /* 0x000000ff820d7207 */ /* 0x000fc60001000000 */
[----:B------:R-:W-:Y:S01]  /*26d30*/  IMAD.IADD R45, R37, 0x1, R45 ;  /* 0x00000001252d7824 */ /* 0x000fe200078e022d */
[----:B0-----:R-:W0:Y:S01]  /*26d40*/  @!P2 LDC R38, c[0x0][0xb50] ;  /* 0x0002d400ff26ab82 */ /* 0x001e220000000800 */
[----:B------:R-:W-:Y:S01]  /*26d50*/  IMAD.MOV.U32 R37, RZ, RZ, R42 ;  /* 0x000000ffff257224 */ /* 0x000fe200078e002a */
[----:B------:R-:W-:Y:S01]  /*26d60*/  @P1 SHF.R.U32.HI R37, RZ, R129, R12 ;  /* 0x00000081ff251219 */ /* 0x000fe2000001160c */
        /* <DEDUP_REMOVED lines=15> */
[----:B0-----:R-:W-:-:S04]  /*26e60*/  LEA R40, P0, R14, R38, 0x2 ;  /* 0x000000260e287211 */ /* 0x001fc800078010ff */
[----:B------:R-:W-:-:S04]  /*26e70*/  IADD3 R12, R15, R37, RZ ;  /* 0x000000250f0c7210 */ /* 0x000fc80007ffe0ff */
[----:B-1----:R-:W-:Y:S02]  /*26e80*/  LEA.HI.X R41, R14, R39, R12, 0x2, P0 ;  /* 0x000000270e297211 */ /* 0x002fe400000f140c */
[----:B------:R-:W-:Y:S01]  /*26e90*/  SHFL.IDX PT, R12, R40, RZ, 0x1c1f ;  /* 0x001c1fff280c7589 */ /* 0x000fe200000e0000 */
[----:B------:R-:W-:-:S03]  /*26ea0*/  IMAD.IADD R37, R132, 0x1, R131 ;  /* 0x0000000184257824 */ /* 0x000fc600078e0283 */
        /* <DEDUP_REMOVED lines=12> */
[----:B------:R-:W1:Y:S01]  /*26f70*/  @P1 LDC R9, c[0x0][0xbec] ;  /* 0x0002fb00ff091b82 */ /* 0x000e620000000800 */
[----:B------:R-:W-:-:S03]  /*26f80*/  ULDC.64 UR4, c[0x0][0xaa0] ;  /* 0x0002a80000047ab9 */ /* 0x000fc60000000a00 */
[----:B------:R-:W-:-:S04]  /*26f90*/  SHF.R.S32.HI R3, RZ, 0x1f, R0 ;  /* 0x0000001fff037819 */ /* 0x000fc80000011400 */
[----:B------:R-:W-:Y:S01]  /*26fa0*/  LEA.HI R3, R3, R0, RZ, 0x3 ;  /* 0x0000000003037211 */ /* 0x000fe200078f18ff */
[----:B0-----:R-:W0:Y:S03]  /*26fb0*/  @P1 LDC R13, c[0x0][0xbf0] ;  /* 0x0002fc00ff0d1b82 */ /* 0x001e260000000800 */
        /* <DEDUP_REMOVED lines=17> */
[----:B------:R-:W5:Y:S01]  /*270d0*/  LD.E.128 R24, desc[UR50][R24.64] ;  /* 0x0000003218187980 */ /* 0x000f62000c101d00 */
[----:B------:R-:W-:Y:S02]  /*270e0*/  LOP3.LUT R32, R33, 0x380, RZ, 0xc0, !PT ;  /* 0x0000038021207812 */ /* 0x000fe400078ec0ff */
[----:B------:R-:W-:-:S02]  /*270f0*/  SHF.R.U64 R52, R52, 0x3, RZ ;  /* 0x0000000334347819 */ /* 0x000fc400000012ff */
[----:B------:R-:W-:Y:S02]  /*27100*/  LOP3.LUT R40, R41, 0x380, RZ, 0xc0, !PT ;  /* 0x0000038029287812 */ /* 0x000fe400078ec0ff */
[----:B------:R-:W-:Y:S02]  /*27110*/  LOP3.LUT R44, R45, 0x380, RZ, 0xc0, !PT ;  /* 0x000003802d2c7812 */ /* 0x000fe400078ec0ff */
[----:B------:R-:W-:Y:S02]  /*27120*/  LOP3.LUT R48, R49, 0x380, RZ, 0xc0, !PT ;  /* 0x0000038031307812 */ /* 0x000fe400078ec0ff */
[----:B------:R-:W-:Y:S01]  /*27130*/  LOP3.LUT R52, R52, R53, RZ, 0x3c, !PT ;  /* 0x0000003534347212 */ /* 0x000fe200078e3cff */
[----:B------:R-:W-:Y:S01]  /*27140*/  IMAD.X R53, RZ, RZ, R81, P3 ;  /* 0x000000ffff357224 */ /* 0x000fe200018e0651 */
[----:B------:R-:W-:Y:S02]  /*27150*/  IADD3 R3, P3, R80, 0xb000, RZ ;  /* 0x0000b00050037810 */ /* 0x000fe40007f7e0ff */
[----:B------:R-:W-:-:S02]  /*27160*/  SHF.R.U64 R32, R32, 0x3, RZ ;  /* 0x0000000320207819 */ /* 0x000fc400000012ff */
[----:B------:R-:W-:Y:S01]  /*27170*/  SHF.R.U64 R40, R40, 0x3, RZ ;  /* 0x0000000328287819 */ /* 0x000fe200000012ff */
[--C-:B------:R-:W-:Y:S01]  /*27180*/  IMAD.X R73, RZ, RZ, R81.reuse, P3 ;  /* 0x000000ffff497224 */ /* 0x100fe200018e0651 */
[----:B------:R-:W-:Y:S01]  /*27190*/  SHF.R.U64 R44, R44, 0x3, RZ ;  /* 0x000000032c2c7819 */ /* 0x000fe200000012ff */
[----:B------:R-:W5:Y:S01]  /*271a0*/  LD.E.128 R52, desc[UR50][R52.64] ;  /* 0x0000003234347980 */ /* 0x000f62000c101d00 */
[----:B------:R-:W-:Y:S02]  /*271b0*/  SHF.R.U64 R48, R48, 0x3, RZ ;  /* 0x0000000330307819 */ /* 0x000fe400000012ff */
[----:B------:R-:W-:Y:S02]  /*271c0*/  LOP3.LUT R0, R3, 0x380, RZ, 0xc0, !PT ;  /* 0x0000038003007812 */ /* 0x000fe400078ec0ff */
[----:B------:R-:W-:Y:S01]  /*271d0*/  LOP3.LUT R32, R32, R33, RZ, 0x3c, !PT ;  /* 0x0000002120207212 */ /* 0x000fe200078e3cff */
[----:B------:R-:W-:Y:S01]  /*271e0*/  IMAD.X R33, RZ, RZ, R81, P4 ;  /* 0x000000ffff217224 */ /* 0x000fe200020e0651 */
[----:B------:R-:W-:-:S02]  /*271f0*/  LOP3.LUT R40, R40, R41, RZ, 0x3c, !PT ;  /* 0x0000002928287212 */ /* 0x000fc400078e3cff */
[----:B------:R-:W-:Y:S01]  /*27200*/  LOP3.LUT R44, R44, R45, RZ, 0x3c, !PT ;  /* 0x0000002d2c2c7212 */ /* 0x000fe200078e3cff */
[--C-:B------:R-:W-:Y:S01]  /*27210*/  IMAD.X R45, RZ, RZ, R81.reuse, P0 ;  /* 0x000000ffff2d7224 */ /* 0x100fe200000e0651 */
[----:B------:R-:W-:Y:S01]  /*27220*/  LOP3.LUT R48, R48, R49, RZ, 0x3c, !PT ;  /* 0x0000003130307212 */ /* 0x000fe200078e3cff */
[----:B------:R-:W-:Y:S01]  /*27230*/  IMAD.X R49, RZ, RZ, R81, P2 ;  /* 0x000000ffff317224 */ /* 0x000fe200010e0651 */
[----:B------:R-:W-:Y:S01]  /*27240*/  IADD3.X R41, RZ, R81, RZ, P5, !PT ;  /* 0x00000051ff297210 */ /* 0x000fe20002ffe4ff */
[----:B------:R-:W5:Y:S01]  /*27250*/  LD.E.128 R32, desc[UR50][R32.64] ;  /* 0x0000003220207980 */ /* 0x000f62000c101d00 */
[C---:B------:R-:W-:Y:S02]  /*27260*/  IADD3 R57, P4, R80.reuse, 0x7000, RZ ;  /* 0x0000700050397810 */ /* 0x040fe40007f9e0ff */
[C---:B------:R-:W-:Y:S01]  /*27270*/  IADD3 R61, P5, R80.reuse, 0x8000, RZ ;  /* 0x00008000503d7810 */ /* 0x040fe20007fbe0ff */
[----:B------:R-:W5:Y:S01]  /*27280*/  LD.E.128 R44, desc[UR50][R44.64] ;  /* 0x000000322c2c7980 */ /* 0x000f62000c101d00 */
[----:B------:R-:W-:-:S02]  /*27290*/  IADD3 R65, P0, R80, 0x9000, RZ ;  /* 0x0000900050417810 */ /* 0x000fc40007f1e0ff */
[----:B------:R-:W-:Y:S01]  /*272a0*/  IADD3 R69, P2, R80, 0xa000, RZ ;  /* 0x0000a00050457810 */ /* 0x000fe20007f5e0ff */
[----:B------:R-:W5:Y:S01]  /*272b0*/  LD.E.128 R40, desc[UR50][R40.64] ;  /* 0x0000003228287980 */ /* 0x000f62000c101d00 */
[----:B------:R-:W-:Y:S02]  /*272c0*/  SHF.R.U64 R0, R0, 0x3, RZ ;  /* 0x0000000300007819 */ /* 0x000fe400000012ff */
[----:B------:R-:W-:Y:S01]  /*272d0*/  LOP3.LUT R56, R57, 0x380, RZ, 0xc0, !PT ;  /* 0x0000038039387812 */ /* 0x000fe200078ec0ff */
[----:B------:R-:W5:Y:S01]  /*272e0*/  LD.E.128 R48, desc[UR50][R48.64] ;  /* 0x0000003230307980 */ /* 0x000f62000c101d00 */
[----:B------:R-:W-:Y:S02]  /*272f0*/  LOP3.LUT R60, R61, 0x380, RZ, 0xc0, !PT ;  /* 0x000003803d3c7812 */ /* 0x000fe400078ec0ff */
[----:B------:R-:W-:Y:S02]  /*27300*/  LOP3.LUT R64, R65, 0x380, RZ, 0xc0, !PT ;  /* 0x0000038041407812 */ /* 0x000fe400078ec0ff */
[----:B------:R-:W-:-:S02]  /*27310*/  LOP3.LUT R68, R69, 0x380, RZ, 0xc0, !PT ;  /* 0x0000038045447812 */ /* 0x000fc400078ec0ff */
[----:B------:R-:W-:Y:S01]  /*27320*/  LOP3.LUT R72, R0, R3, RZ, 0x3c, !PT ;  /* 0x0000000300487212 */ /* 0x000fe200078e3cff */
[----:B------:R-:W-:Y:S01]  /*27330*/  IMAD R3, R36, UR4, RZ ;  /* 0x0000000424037c24 */ /* 0x000fe2000f8e02ff */
[----:B------:R-:W-:Y:S02]  /*27340*/  LOP3.LUT R5, R80, 0x380, RZ, 0xc0, !PT ;  /* 0x0000038050057812 */ /* 0x000fe400078ec0ff */
[----:B------:R-:W-:Y:S01]  /*27350*/  SHF.R.U64 R56, R56, 0x3, RZ ;  /* 0x0000000338387819 */ /* 0x000fe200000012ff */
[----:B------:R-:W-:Y:S01]  /*27360*/  IMAD R3, R128, UR5, R3 ;  /* 0x0000000580037c24 */ /* 0x000fe2000f8e0203 */
[----:B------:R-:W-:Y:S02]  /*27370*/  SHF.R.U64 R60, R60, 0x3, RZ ;  /* 0x000000033c3c7819 */ /* 0x000fe400000012ff */
[----:B------:R-:W-:Y:S02]  /*27380*/  SHF.R.U64 R64, R64, 0x3, RZ ;  /* 0x0000000340407819 */ /* 0x000fe400000012ff */
[----:B------:R-:W-:Y:S01]  /*27390*/  SHF.R.U64 R68, R68, 0x3, RZ ;  /* 0x0000000344447819 */ /* 0x000fe200000012ff */
[----:B------:R-:W-:Y:S01]  /*273a0*/  IMAD.WIDE.U32 R128, R128, UR4, RZ ;  /* 0x0000000480807c25 */ /* 0x000fe2000f8e00ff */
[----:B------:R-:W-:Y:S01]  /*273b0*/  SHF.R.U64 R5, R5, 0x3, RZ ;  /* 0x0000000305057819 */ /* 0x000fe200000012ff */
[----:B------:R-:W-:Y:S01]  /*273c0*/  ULDC.64 UR4, c[0x0][0xae8] ;  /* 0x0002ba0000047ab9 */ /* 0x000fe20000000a00 */
        /* <DEDUP_REMOVED lines=10> */
[----:B------:R-:W-:Y:S01]  /*27470*/  IADD3 R129, R129, R3, RZ ;  /* 0x0000000381817210 */ /* 0x000fe20007ffe0ff */
[----:B------:R-:W-:Y:S01]  /*27480*/  IMAD.IADD R12, R131, 0x1, R0 ;  /* 0x00000001830c7824 */ /* 0x000fe200078e0200 */
[----:B------:R-:W5:Y:S01]  /*27490*/  LD.E.128 R56, desc[UR50][R56.64] ;  /* 0x0000003238387980 */ /* 0x000f62000c101d00 */
[----:B------:R-:W-:Y:S01]  /*274a0*/  SHF.R.S32.HI R8, RZ, 0x1f, R11 ;  /* 0x0000001fff087819 */ /* 0x000fe2000001140b */
[----:B------:R-:W-:-:S02]  /*274b0*/  IMAD.WIDE.U32 R128, R225, UR4, R128 ;  /* 0x00000004e1807c25 */ /* 0x000fc4000f8e0080 */
[----:B------:R2:W5:Y:S02]  /*274c0*/  LD.E.128 R4, desc[UR50][R80.64] ;  /* 0x0000003250047980 */ /* 0x000564000c101d00 */
[----:B-1----:R-:W-:Y:S02]  /*274d0*/  @P1 IMAD.HI.U32 R0, R12, R9, RZ ;  /* 0x000000090c001227 */ /* 0x002fe400078e00ff */
        /* <DEDUP_REMOVED lines=10> */
[----:B------:R-:W-:Y:S01]  /*27580*/  IMAD R129, R225, UR5, R129 ;  /* 0x00000005e1817c24 */ /* 0x000fe2000f8e0281 */
[----:B------:R-:W-:Y:S01]  /*27590*/  ULDC.64 UR4, c[0x0][0xaf0] ;  /* 0x0002bc0000047ab9 */ /* 0x000fe20000000a00 */
[----:B------:R-:W-:Y:S01]  /*275a0*/  IMAD.MOV.U32 R3, RZ, RZ, R12 ;  /* 0x000000ffff037224 */ /* 0x000fe200078e000c */
[----:B0-----:R-:W-:Y:S01]  /*275b0*/  @P1 SHF.R.U32.HI R3, RZ, R13, R0 ;  /* 0x0000000dff031219 */ /* 0x001fe20000011600 */
        /* <DEDUP_REMOVED lines=15> */
[----:B-1----:R0:W-:Y:S01]  /*276b0*/  SYNCS.ARRIVE.TRANS64.RED.A1T0 RZ, [R0+URZ], RZ ;  /* 0x000000ff00ff79a7 */ /* 0x0021e2000810043f */
[----:B------:R-:W-:Y:S02]  /*276c0*/  IMAD.IADD R129, R129, 0x1, R9 ;  /* 0x0000000181817824 */ /* 0x000fe400078e0209 */
[----:B0-----:R-:W-:Y:S02]  /*276d0*/  IMAD R0, R3, UR4, RZ ;  /* 0x0000000403007c24 */ /* 0x001fe4000f8e02ff */
[----:B------:R-:W-:-:S04]  /*276e0*/  IMAD.WIDE.U32 R128, R125, UR4, R128 ;  /* 0x000000047d807c25 */ /* 0x000fc8000f8e0080 */
[----:B------:R-:W-:Y:S01]  /*276f0*/  IMAD R3, R125, UR5, R0 ;  /* 0x000000057d037c24 */ /* 0x000fe2000f8e0200 */
[----:B------:R-:W-:Y:S02]  /*27700*/  ULDC.64 UR4, c[0x0][0xa80] ;  /* 0x0002a00000047ab9 */ /* 0x000fe40000000a00 */
[----:B------:R-:W-:Y:S01]  /*27710*/  LEA R20, P0, R128, UR4, 0x1 ;  /* 0x0000000480147c11 */ /* 0x000fe2000f8008ff */
[----:B------:R-:W-:Y:S01]  /*27720*/  IMAD.IADD R3, R129, 0x1, R3 ;  /* 0x0000000181037824 */ /* 0x000fe200078e0203 */
[----:B------:R-:W-:Y:S01]  /*27730*/  UMOV UR4, 0xffffffff ;  /* 0xffffffff00047882 */ /* 0x000fe20000000000 */
[----:B------:R-:W-:-:S03]  /*27740*/  IADD3 R39, R21, 0x80, RZ ;  /* 0x0000008015277810 */ /* 0x000fc60007ffe0ff */
[----:B------:R-:W-:Y:S01]  /*27750*/  LEA.HI.X R128, R128, UR5, R3, 0x1, P0 ;  /* 0x0000000580807c11 */ /* 0x000fe200080f0c03 */
[----:B--2---:R-:W-:Y:S06]  /*27760*/  BRA.DIV UR4, `(.L_x_2945) ;  /* 0x000000fe04d47947 */ /* 0x004fec000b800000 */
[----:B------:R0:W1:Y:S04]  /*27770*/  SHFL.IDX PT, R0, R128, RZ, 0x181f ;  /* 0x00181fff80007589 */ /* 0x00006800000e0000 */
[----:B------:R0:W2:Y:S02]  /*27780*/  SHFL.IDX PT, R14, R20, RZ, 0x181f ;  /* 0x00181fff140e7589 */ /* 0x0000a400000e0000 */
.L_x_3266:
[----:B------:R-:W-:Y:S01]  /*27790*/  IMAD.IADD R37, R2, 0x1, R131 ;  /* 0x0000000102257824 */ /* 0x000fe200078e0283 */
[----:B------:R-:W-:Y:S01]  /*277a0*/  BSSY B1, `(.L_x_2946) ;  /* 0x0000016000017945 */ /* 0x000fe20003800000 */
[----:B------:R-:W-:Y:S01]  /*277b0*/  VIADD R77, R21, 0x40 ;  /* 0x00000040154d7836 */ /* 0x000fe20000000000 */
[----:B------:R-:W-:Y:S02]  /*277c0*/  SHF.R.S32.HI R28, RZ, 0x1f, R39 ;  /* 0x0000001fff1c7819 */ /* 0x000fe40000011427 */
[----:B------:R-:W-:-:S13]  /*277d0*/  ISETP.GE.AND P0, PT, R37, R38, PT ;  /* 0x000000262500720c */ /* 0x000fda0003f06270 */
[----:B------:R-:W-:Y:S05]  /*277e0*/  @P0 BRA `(.L_x_2947) ;  /* 0x0000000000440947 */ /* 0x000fea0003800000 */
[C---:B------:R-:W-:Y:S01]  /*277f0*/  VIADD R9, R21.reuse, 0x40 ;  /* 0x0000004015097836 */ /* 0x040fe20000000000 */
[----:B------:R-:W-:Y:S01]  /*27800*/  ULDC UR4, c[0x0][0xac8] ;  /* 0x0002b20000047ab9 */ /* 0x000fe20000000800 */
[----:B------:R-:W-:Y:S02]  /*27810*/  SHF.R.S32.HI R3, RZ, 0x1f, R21 ;  /* 0x0000001fff037819 */ /* 0x000fe40000011415 */
[----:B------:R-:W-:Y:S02]  /*27820*/  ISETP.GE.AND P0, PT, R21, UR4, PT ;  /* 0x0000000415007c0c */ /* 0x000fe4000bf06270 */
[----:B------:R-:W-:Y:S02]  /*27830*/  ISETP.GE.AND P1, PT, R9, UR4, PT ;  /* 0x0000000409007c0c */ /* 0x000fe4000bf26270 */
[----:B------:R-:W-:Y:S02]  /*27840*/  ISETP.GE.AND P2, PT, R39, UR4, PT ;  /* 0x0000000427007c0c */ /* 0x000fe4000bf46270 */
[----:B------:R-:W-:-:S02]  /*27850*/  SHF.R.S32.HI R12, RZ, 0x1f, R9 ;  /* 0x0000001fff0c7819 */ /* 0x000fc40000011409 */
        /* <DEDUP_REMOVED lines=10> */
.L_x_2947:
[----:B------:R-:W-:Y:S05]  /*27900*/  BSYNC B1 ;  /* 0x0000000000017941 */ /* 0x000fea0003800000 */
.L_x_2946:
[----:B------:R-:W-:Y:S01]  /*27910*/  UMOV UR4, 0xffffffff ;  /* 0xffffffff00047882 */ /* 0x000fe20000000000 */
[----:B---3-5:R-:W-:Y:S02]  /*27920*/  SHF.R.S32.HI R6, RZ, 0x1f, R21 ;  /* 0x0000001fff067819 */ /* 0x028fe40000011415 */
[----:B------:R-:W-:Y:S01]  /*27930*/  SHF.R.S32.HI R7, RZ, 0x1f, R77 ;  /* 0x0000001fff077819 */ /* 0x000fe2000001144d */
[----:B------:R-:W-:Y:S06]  /*27940*/  BRA.DIV UR4, `(.L_x_2948) ;  /* 0x000000fe04907947 */ /* 0x000fec000b800000 */
[----:B-1----:R1:W3:Y:S04]  /*27950*/  SHFL.IDX PT, R0, R128, 0x1, 0x181f ;  /* 0x00381f0080007f89 */ /* 0x0022e800000e0000 */
[----:B--2---:R1:W2:Y:S02]  /*27960*/  SHFL.IDX PT, R14, R20, 0x1, 0x181f ;  /* 0x00381f00140e7f89 */ /* 0x0042a400000e0000 */
.L_x_3270:
        /* <DEDUP_REMOVED lines=17> */
.L_x_2950:
[----:B------:R-:W-:Y:S05]  /*27a80*/  BSYNC B1 ;  /* 0x0000000000017941 */ /* 0x000fea0003800000 */
.L_x_2949:
[----:B------:R-:W-:-:S03]  /*27a90*/  UMOV UR4, 0xffffffff ;  /* 0xffffffff00047882 */ /* 0x000fc60000000000 */
[----:B------:R-:W-:Y:S05]  /*27aa0*/  BRA.DIV UR4, `(.L_x_2951) ;  /* 0x000000fe04807947 */ /* 0x000fea000b800000 */
[----:B---3--:R3:W0:Y:S04]  /*27ab0*/  SHFL.IDX PT, R0, R128, 0x2, 0x181f ;  /* 0x00581f0080007f89 */ /* 0x00862800000e0000 */
[----:B--2-4-:R3:W2:Y:S02]  /*27ac0*/  SHFL.IDX PT, R14, R20, 0x2, 0x181f ;  /* 0x00581f00140e7f89 */ /* 0x0146a400000e0000 */
.L_x_3274:
        /* <DEDUP_REMOVED lines=17> */
.L_x_2953:
[----:B------:R-:W-:Y:S05]  /*27be0*/  BSYNC B1 ;  /* 0x0000000000017941 */ /* 0x000fea0003800000 */
.L_x_2952:
[----:B------:R-:W-:-:S03]  /*27bf0*/  UMOV UR4, 0xffffffff ;  /* 0xffffffff00047882 */ /* 0x000fc60000000000 */
[----:B------:R-:W-:Y:S05]  /*27c00*/  BRA.DIV UR4, `(.L_x_2954) ;  /* 0x000000fe04707947 */ /* 0x000fea000b800000 */
[----:B0-----:R0:W0:Y:S04]  /*27c10*/  SHFL.IDX PT, R0, R128, 0x3, 0x181f ;  /* 0x00781f0080007f89 */ /* 0x00102800000e0000 */
[----:B--2-4-:R2:W4:Y:S02]  /*27c20*/  SHFL.IDX PT, R14, R20, 0x3, 0x181f ;  /* 0x00781f00140e7f89 */ /* 0x01452400000e0000 */
.L_x_3278:
        /* <DEDUP_REMOVED lines=18> */
.L_x_2944:
[----:B------:R-:W-:Y:S01]  /*27d50*/  ULDC.64 UR4, c[0x0][0xb08] ;  /* 0x0002c20000047ab9 */ /* 0x000fe20000000a00 */
[----:B------:R-:W1:Y:S01]  /*27d60*/  @P1 LDC R41, c[0x0][0xbec] ;  /* 0x0002fb00ff291b82 */ /* 0x000e620000000800 */
[----:B0-----:R-:W-:Y:S01]  /*27d70*/  IMAD R15, R36, UR4, RZ ;  /* 0x00000004240f7c24 */ /* 0x001fe2000f8e02ff */
[----:B------:R-:W-:Y:S01]  /*27d80*/  SHF.R.S32.HI R14, RZ, 0x1f, R11 ;  /* 0x0000001fff0e7819 */ /* 0x000fe2000001140b */
[----:B------:R-:W-:-:S04]  /*27d90*/  IMAD.WIDE.U32 R12, R128, UR4, RZ ;  /* 0x00000004800c7c25 */ /* 0x000fc8000f8e00ff */
[----:B------:R-:W-:Y:S01]  /*27da0*/  IMAD R15, R128, UR5, R15 ;  /* 0x00000005800f7c24 */ /* 0x000fe2000f8e020f */
[----:B------:R-:W0:Y:S01]  /*27db0*/  @P1 LDC R36, c[0x0][0xbf0] ;  /* 0x0002fc00ff241b82 */ /* 0x000e220000000800 */
[----:B------:R-:W-:Y:S02]  /*27dc0*/  ULDC.64 UR4, c[0x0][0xb38] ;  /* 0x0002ce0000047ab9 */ /* 0x000fe40000000a00 */
        /* <DEDUP_REMOVED lines=8> */
[----:B-1----:R-:W-:-:S03]  /*27e50*/  @P1 IMAD.HI.U32 R41, R42, R41, RZ ;  /* 0x000000292a291227 */ /* 0x002fc600078e00ff */
[----:B------:R-:W-:Y:S01]  /*27e60*/  IADD3 R13, R13, R15, RZ ;  /* 0x0000000f0d0d7210 */ /* 0x000fe20007ffe0ff */
[----:B------:R-:W-:Y:S01]  /*27e70*/  IMAD.MOV.U32 R11, RZ, RZ, R42 ;  /* 0x000000ffff0b7224 */ /* 0x000fe200078e002a */
[----:B0-----:R-:W-:Y:S01]  /*27e80*/  @P1 SHF.R.U32.HI R11, RZ, R36, R41 ;  /* 0x00000024ff0b1219 */ /* 0x001fe20000011629 */
[----:B------:R-:W-:Y:S02]  /*27e90*/  VIADD R36, R18, 0x33420 ;  /* 0x0003342012247836 */ /* 0x000fe40000000000 */
[C---:B------:R-:W-:Y:S01]  /*27ea0*/  IMAD.WIDE.U32 R12, R130.reuse, UR4, R12 ;  /* 0x00000004820c7c25 */ /* 0x040fe2000f8e000c */
[--C-:B------:R-:W-:Y:S02]  /*27eb0*/  SHF.R.S32.HI R14, RZ, 0x1f, R11.reuse ;  /* 0x0000001fff0e7819 */ /* 0x100fe4000001140b */
[----:B------:R-:W-:Y:S01]  /*27ec0*/  PRMT R36, RZ, 0x654, R36 ;  /* 0x00000654ff247816 */ /* 0x000fe20000000024 */
[----:B------:R-:W-:Y:S02]  /*27ed0*/  IMAD.MOV R15, RZ, RZ, -R11 ;  /* 0x000000ffff0f7224 */ /* 0x000fe400078e0a0b */
        /* <DEDUP_REMOVED lines=21> */
.L_x_3281:
[----:B------:R-:W-:Y:S01]  /*28030*/  ISETP.GE.AND P0, PT, R37, R38, PT ;  /* 0x000000262500720c */ /* 0x000fe20003f06270 */
[----:B------:R-:W-:-:S12]  /*28040*/  BSSY B1, `(.L_x_2957) ;  /* 0x00000c6000017945 */ /* 0x000fd80003800000 */
[----:B------:R-:W-:Y:S05]  /*28050*/  @P0 BRA `(.L_x_2958) ;  /* 0x0000000c00100947 */ /* 0x000fea0003800000 */
[----:B------:R-:W3:Y:S01]  /*28060*/  LDL R36, [R1+0x54] ;  /* 0x0000540001247983 */ /* 0x000ee20000100800 */
[----:B------:R-:W-:-:S03]  /*28070*/  ULDC UR4, c[0x0][0xac8] ;  /* 0x0002b20000047ab9 */ /* 0x000fc60000000800 */
[----:B------:R-:W4:Y:S04]  /*28080*/  LDL R46, [R1+0xd0] ;  /* 0x0000d000012e7983 */ /* 0x000f280000100800 */
[----:B------:R-:W5:Y:S04]  /*28090*/  LDL R80, [R1+0xcc] ;  /* 0x0000cc0001507983 */ /* 0x000f680000100800 */
[----:B------:R-:W2:Y:S04]  /*280a0*/  LDL R125, [R1+0x130] ;  /* 0x00013000017d7983 */ /* 0x000ea80000100800 */
        /* <DEDUP_REMOVED lines=8> */
[----:B------:R-:W2:Y:S01]  /*28130*/  LDL R45, [R1+0xb8] ;  /* 0x0000b800012d7983 */ /* 0x000ea20000100800 */
[----:B---3--:R-:W-:-:S02]  /*28140*/  ISETP.GE.AND P2, PT, R36, UR4, PT ;  /* 0x0000000424007c0c */ /* 0x008fc4000bf46270 */
[----:B----4-:R-:W-:Y:S02]  /*28150*/  ISETP.GE.AND P3, PT, R46, UR4, PT ;  /* 0x000000042e007c0c */ /* 0x010fe4000bf66270 */
[----:B-----5:R-:W-:-:S09]  /*28160*/  ISETP.GE.AND P0, PT, R80, UR4, PT ;  /* 0x0000000450007c0c */ /* 0x020fd2000bf06270 */
[----:B--2---:R-:W-:Y:S02]  /*28170*/  @!P2 IMAD.MOV.U32 R14, RZ, RZ, R43 ;  /* 0x000000ffff0ea224 */ /* 0x004fe400078e002b */
[----:B-1----:R-:W-:Y:S01]  /*28180*/  @!P2 IMAD.MOV.U32 R15, RZ, RZ, R42 ;  /* 0x000000ffff0fa224 */ /* 0x002fe200078e002a */
[----:B------:R-:W-:Y:S01]  /*28190*/  @!P3 LEA R12, P4, R46, R43, 0x2 ;  /* 0x0000002b2e0cb211 */ /* 0x000fe200078810ff */
[----:B------:R-:W-:Y:S02]  /*281a0*/  @!P2 IMAD.MOV.U32 R37, RZ, RZ, R2 ;  /* 0x000000ffff25a224 */ /* 0x000fe400078e0002 */
[----:B------:R-:W-:Y:S01]  /*281b0*/  @!P2 IMAD.WIDE R14, R36, 0x4, R14 ;  /* 0x00000004240ea825 */ /* 0x000fe200078e020e */
[----:B------:R-:W-:Y:S01]  /*281c0*/  @!P3 LEA.HI.X R13, R46, R42, R125, 0x2, P4 ;  /* 0x0000002a2e0db211 */ /* 0x000fe200020f147d */
[----:B------:R-:W2:Y:S02]  /*281d0*/  LDL R2, [R1+0xb0] ;  /* 0x0000b00001027983 */ /* 0x000ea40000100800 */
[----:B------:R-:W-:-:S02]  /*281e0*/  @!P2 IMAD.MOV.U32 R36, RZ, RZ, R0 ;  /* 0x000000ffff24a224 */ /* 0x000fc400078e0000 */
[----:B------:R-:W3:Y:S04]  /*281f0*/  LDL R46, [R1+0xb4] ;  /* 0x0000b400012e7983 */ /* 0x000ee80000100800 */
[----:B------:R1:W-:Y:S04]  /*28200*/  @!P2 ST.E.64 desc[UR50][R14.64], R36 ;  /* 0x000000240e00a985 */ /* 0x0003e8000c101b32 */
[----:B------:R-:W4:Y:S01]  /*28210*/  LDL R125, [R1+0x11c] ;  /* 0x00011c00017d7983 */ /* 0x000f220000100800 */
[----:B------:R-:W-:Y:S02]  /*28220*/  ISETP.GE.AND P1, PT, R44, UR4, PT ;  /* 0x000000042c007c0c */ /* 0x000fe4000bf26270 */
[----:B------:R-:W-:Y:S01]  /*28230*/  @!P3 LOP3.LUT R111, R111, R110, RZ, 0x3c, !PT ;  /* 0x0000006e6f6fb212 */ /* 0x000fe200078e3cff */
[----:B------:R-:W5:Y:S01]  /*28240*/  LDL R0, [R1+0xa0] ;  /* 0x0000a00001007983 */ /* 0x000f620000100800 */
[----:B-1----:R-:W-:-:S03]  /*28250*/  @!P0 LEA R14, P4, R80, R43, 0x2 ;  /* 0x0000002b500e8211 */ /* 0x002fc600078810ff */
[----:B------:R-:W5:Y:S01]  /*28260*/  LDL R37, [R1+0x114] ;  /* 0x0001140001257983 */ /* 0x000f620000100800 */
[----:B------:R-:W-:-:S03]  /*28270*/  @!P0 LEA.HI.X R15, R80, R42, R126, 0x2, P4 ;  /* 0x0000002a500f8211 */ /* 0x000fc600020f147e */
[----:B------:R-:W5:Y:S04]  /*28280*/  LDL R36, [R1+0xa8] ;  /* 0x0000a80001247983 */ /* 0x000f680000100800 */
[----:B------:R-:W2:Y:S01]  /*28290*/  LDL R80, [R1+0x118] ;  /* 0x0001180001507983 */ /* 0x000ea20000100800 */
[----:B------:R-:W-:Y:S02]  /*282a0*/  @!P3 LOP3.LUT R110, R111, R110, RZ, 0x3c, !PT ;  /* 0x0000006e6f6eb212 */ /* 0x000fe400078e3cff */
[----:B------:R-:W-:Y:S01]  /*282b0*/  @!P0 LOP3.LUT R113, R113, R112, RZ, 0x3c, !PT ;  /* 0x0000007071718212 */ /* 0x000fe200078e3cff */
[----:B------:R-:W5:Y:S01]  /*282c0*/  LDL R126, [R1+0xac] ;  /* 0x0000ac00017e7983 */ /* 0x000f620000100800 */
[----:B------:R-:W-:Y:S02]  /*282d0*/  @!P3 LOP3.LUT R111, R111, R110, RZ, 0x3c, !PT ;  /* 0x0000006e6f6fb212 */ /* 0x000fe400078e3cff */
[----:B------:R-:W-:-:S02]  /*282e0*/  ISETP.GE.AND P2, PT, R127, UR4, PT ;  /* 0x000000047f007c0c */ /* 0x000fc4000bf46270 */
[----:B------:R-:W-:Y:S01]  /*282f0*/  @!P0 LOP3.LUT R112, R113, R112, RZ, 0x3c, !PT ;  /* 0x0000007071708212 */ /* 0x000fe200078e3cff */
[----:B------:R1:W-:Y:S01]  /*28300*/  @!P3 ST.E.64 desc[UR50][R12.64], R110 ;  /* 0x0000006e0c00b985 */ /* 0x0003e2000c101b32 */
[----:B------:R-:W-:Y:S02]  /*28310*/  @!P1 LOP3.LUT R115, R115, R114, RZ, 0x3c, !PT ;  /* 0x0000007273739212 */ /* 0x000fe400078e3cff */
[----:B------:R-:W-:Y:S02]  /*28320*/  ISETP.GE.AND P3, PT, R11, UR4, PT ;  /* 0x000000040b007c0c */ /* 0x000fe4000bf66270 */
[----:B------:R-:W-:Y:S02]  /*28330*/  @!P0 LOP3.LUT R113, R113, R112, RZ, 0x3c, !PT ;  /* 0x0000007071718212 */ /* 0x000fe400078e3cff */
[C---:B------:R-:W-:Y:S02]  /*28340*/  @!P1 LOP3.LUT R114, R115.reuse, R114, RZ, 0x3c, !PT ;  /* 0x0000007273729212 */ /* 0x040fe400078e3cff */
[----:B-1----:R-:W-:Y:S01]  /*28350*/  @!P1 LEA R12, P5, R44, R43, 0x2 ;  /* 0x0000002b2c0c9211 */ /* 0x002fe200078a10ff */
[----:B------:R1:W-:Y:S01]  /*28360*/  @!P0 ST.E.64 desc[UR50][R14.64], R112 ;  /* 0x000000700e008985 */ /* 0x0003e2000c101b32 */
[----:B------:R-:W-:-:S02]  /*28370*/  @!P1 LOP3.LUT R115, R115, R114, RZ, 0x3c, !PT ;  /* 0x0000007273739212 */ /* 0x000fc400078e3cff */
[----:B------:R-:W-:Y:S01]  /*28380*/  @!P1 LEA.HI.X R13, R44, R42, R129, 0x2, P5 ;  /* 0x0000002a2c0d9211 */ /* 0x000fe200028f1481 */
[----:B------:R-:W5:Y:S01]  /*28390*/  LDL R110, [R1+0x9c] ;  /* 0x00009c00016e7983 */ /* 0x000f620000100800 */
[----:B------:R-:W-:Y:S02]  /*283a0*/  ISETP.GE.AND P0, PT, R81, UR4, PT ;  /* 0x0000000451007c0c */ /* 0x000fe4000bf06270 */
[-C--:B------:R-:W-:Y:S01]  /*283b0*/  @!P2 LOP3.LUT R117, R117, R116.reuse, RZ, 0x3c, !PT ;  /* 0x000000747575a212 */ /* 0x080fe200078e3cff */
[----:B------:R-:W5:Y:S03]  /*283c0*/  LDL R44, [R1+0x110] ;  /* 0x00011000012c7983 */ /* 0x000f660000100800 */
[----:B------:R-:W-:Y:S01]  /*283d0*/  @!P2 LOP3.LUT R116, R117, R116, RZ, 0x3c, !PT ;  /* 0x000000747574a212 */ /* 0x000fe200078e3cff */
[----:B------:R0:W-:Y:S01]  /*283e0*/  @!P1 ST.E.64 desc[UR50][R12.64], R114 ;  /* 0x000000720c009985 */ /* 0x0001e2000c101b32 */
[----:B-1----:R-:W-:-:S02]  /*283f0*/  @!P2 LEA R14, P4, R127, R43, 0x2 ;  /* 0x0000002b7f0ea211 */ /* 0x002fc400078810ff */
[----:B------:R-:W-:Y:S01]  /*28400*/  @!P3 LOP3.LUT R119, R119, R118, RZ, 0x3c, !PT ;  /* 0x000000767777b212 */ /* 0x000fe200078e3cff */
[----:B------:R-:W5:Y:S01]  /*28410*/  LDL R112, [R1+0x10c] ;  /* 0x00010c0001707983 */ /* 0x000f620000100800 */
[----:B------:R-:W-:Y:S02]  /*28420*/  ISETP.GE.AND P1, PT, R45, UR4, PT ;  /* 0x000000042d007c0c */ /* 0x000fe4000bf26270 */
[----:B------:R-:W-:Y:S01]  /*28430*/  @!P2 LEA.HI.X R15, R127, R42, R128, 0x2, P4 ;  /* 0x0000002a7f0fa211 */ /* 0x000fe200020f1480 */
[----:B------:R-:W5:Y:S01]  /*28440*/  LDL R111, [R1+0xfc] ;  /* 0x0000fc00016f7983 */ /* 0x000f620000100800 */
[----:B------:R-:W-:Y:S02]  /*28450*/  @!P2 LOP3.LUT R117, R117, R116, RZ, 0x3c, !PT ;  /* 0x000000747575a212 */ /* 0x000fe400078e3cff */
[----:B0-----:R-:W-:-:S04]  /*28460*/  @!P3 LEA R12, P5, R11, R43, 0x2 ;  /* 0x0000002b0b0cb211 */ /* 0x001fc800078a10ff */
[----:B------:R-:W-:Y:S02]  /*28470*/  @!P3 LEA.HI.X R13, R11, R42, R47, 0x2, P5 ;  /* 0x0000002a0b0db211 */ /* 0x000fe400028f142f */
[----:B------:R-:W5:Y:S01]  /*28480*/  LDL R11, [R1+0xa4] ;  /* 0x0000a400010b7983 */ /* 0x000f620000100800 */
[----:B------:R-:W-:Y:S02]  /*28490*/  @!P3 LOP3.LUT R118, R119, R118, RZ, 0x3c, !PT ;  /* 0x000000767776b212 */ /* 0x000fe400078e3cff */
[----:B------:R-:W-:Y:S01]  /*284a0*/  @!P0 LOP3.LUT R121, R121, R120, RZ, 0x3c, !PT ;  /* 0x0000007879798212 */ /* 0x000fe200078e3cff */
[----:B------:R0:W-:Y:S01]  /*284b0*/  @!P2 ST.E.64 desc[UR50][R14.64], R116 ;  /* 0x000000740e00a985 */ /* 0x0001e2000c101b32 */
[----:B------:R-:W-:-:S03]  /*284c0*/  @!P3 LOP3.LUT R119, R119, R118, RZ, 0x3c, !PT ;  /* 0x000000767777b212 */ /* 0x000fc600078e3cff */
[----:B------:R-:W5:Y:S01]  /*284d0*/  LDL R47, [R1+0x108] ;  /* 0x00010800012f7983 */ /* 0x000f620000100800 */
[----:B------:R-:W-:-:S03]  /*284e0*/  @!P0 LOP3.LUT R120, R121, R120, RZ, 0x3c, !PT ;  /* 0x0000007879788212 */ /* 0x000fc600078e3cff */
[----:B------:R1:W-:Y:S01]  /*284f0*/  @!P3 ST.E.64 desc[UR50][R12.64], R118 ;  /* 0x000000760c00b985 */ /* 0x0003e2000c101b32 */
[----:B------:R-:W-:Y:S02]  /*28500*/  @!P0 LOP3.LUT R121, R121, R120, RZ, 0x3c, !PT ;  /* 0x0000007879798212 */ /* 0x000fe400078e3cff */
[-C--:B0-----:R-:W-:Y:S02]  /*28510*/  @!P0 LEA R14, P4, R81, R43.reuse, 0x2 ;  /* 0x0000002b510e8211 */ /* 0x081fe400078810ff */
[-C--:B------:R-:W-:Y:S02]  /*28520*/  @!P1 LOP3.LUT R123, R123, R122.reuse, RZ, 0x3c, !PT ;  /* 0x0000007a7b7b9212 */ /* 0x080fe400078e3cff */
[----:B-1----:R-:W-:Y:S02]  /*28530*/  @!P1 LEA R12, P5, R45, R43, 0x2 ;  /* 0x0000002b2d0c9211 */ /* 0x002fe400078a10ff */
[----:B------:R-:W-:-:S04]  /*28540*/  @!P1 LOP3.LUT R122, R123, R122, RZ, 0x3c, !PT ;  /* 0x0000007a7b7a9212 */ /* 0x000fc800078e3cff */
[----:B------:R-:W-:Y:S02]  /*28550*/  @!P1 LOP3.LUT R123, R123, R122, RZ, 0x3c, !PT ;  /* 0x0000007a7b7b9212 */ /* 0x000fe400078e3cff */
[----:B---3--:R-:W-:Y:S02]  /*28560*/  ISETP.GE.AND P2, PT, R46, UR4, PT ;  /* 0x000000042e007c0c */ /* 0x008fe4000bf46270 */
[----:B----4-:R-:W-:Y:S02]  /*28570*/  @!P0 LEA.HI.X R15, R81, R42, R125, 0x2, P4 ;  /* 0x0000002a510f8211 */ /* 0x010fe400020f147d */
[----:B------:R-:W3:Y:S04]  /*28580*/  LDL R81, [R1+0x98] ;  /* 0x0000980001517983 */ /* 0x000ee80000100800 */
[----:B------:R0:W-:Y:S05]  /*28590*/  @!P0 ST.E.64 desc[UR50][R14.64], R120 ;  /* 0x000000780e008985 */ /* 0x0001ea000c101b32 */
[----:B------:R-:W-:-:S02]  /*285a0*/  @!P2 MOV R125, R4 ;  /* 0x00000004007da202 */ /* 0x000fc40000000f00 */
[-C--:B--2---:R-:W-:Y:S02]  /*285b0*/  @!P1 LEA.HI.X R13, R45, R42.reuse, R80, 0x2, P5 ;  /* 0x0000002a2d0d9211 */ /* 0x084fe400028f1450 */
[----:B------:R-:W2:Y:S01]  /*285c0*/  LDL R45, [R1+0x104] ;  /* 0x00010400012d7983 */ /* 0x000ea20000100800 */
[----:B0-----:R-:W-:Y:S02]  /*285d0*/  @!P2 LEA R14, P4, R46, R43, 0x2 ;  /* 0x0000002b2e0ea211 */ /* 0x001fe400078810ff */
[----:B------:R-:W-:Y:S01]  /*285e0*/  ISETP.GE.AND P3, PT, R2, UR4, PT ;  /* 0x0000000402007c0c */ /* 0x000fe2000bf66270 */
[----:B------:R-:W4:Y:S01]  /*285f0*/  LDL R80, [R1+0x94] ;  /* 0x0000940001507983 */ /* 0x000f220000100800 */
[----:B-----5:R-:W-:-:S03]  /*28600*/  @!P2 LEA.HI.X R15, R46, R42, R37, 0x2, P4 ;  /* 0x0000002a2e0fa211 */ /* 0x020fc600020f1425 */
[----:B------:R-:W5:Y:S04]  /*28610*/  LDL R37, [R1+0x100] ;  /* 0x0001000001257983 */ /* 0x000f680000100800 */
[----:B------:R-:W-:Y:S04]  /*28620*/  @!P1 ST.E.64 desc[UR50][R12.64], R122 ;  /* 0x0000007a0c009985 */ /* 0x000fe8000c101b32 */
[----:B------:R0:W-:Y:S01]  /*28630*/  @!P2 ST.E.64 desc[UR50][R14.64], R124 ;  /* 0x0000007c0e00a985 */ /* 0x0001e2000c101b32 */
[----:B------:R-:W-:-:S03]  /*28640*/  ISETP.GE.AND P0, PT, R126, UR4, PT ;  /* 0x000000047e007c0c */ /* 0x000fc6000bf06270 */
[----:B------:R-:W4:Y:S04]  /*28650*/  LDL R46, [R1+0x90] ;  /* 0x00009000012e7983 */ /* 0x000f280000100800 */
[----:B0-----:R-:W4:Y:S01]  /*28660*/  LDL R14, [R1+0xf8] ;  /* 0x0000f800010e7983 */ /* 0x001f220000100800 */
[----:B------:R-:W-:Y:S02]  /*28670*/  ISETP.GE.AND P1, PT, R36, UR4, PT ;  /* 0x0000000424007c0c */ /* 0x000fe4000bf26270 */
[CC--:B------:R-:W-:Y:S01]  /*28680*/  @!P3 LEA R12, P5, R2.reuse, R43.reuse, 0x2 ;  /* 0x0000002b020cb211 */ /* 0x0c0fe200078a10ff */
[----:B------:R-:W4:Y:S03]  /*28690*/  LDL R15, [R1+0x84] ;  /* 0x00008400010f7983 */ /* 0x000f260000100800 */
[----:B------:R-:W-:Y:S01]  /*286a0*/  @!P3 LEA.HI.X R13, R2, R42, R44, 0x2, P5 ;  /* 0x0000002a020db211 */ /* 0x000fe200028f142c */
[----:B------:R-:W-:Y:S01]  /*286b0*/  @!P3 IMAD.MOV.U32 R2, RZ, RZ, R3 ;  /* 0x000000ffff02b224 */ /* 0x000fe200078e0003 */
[----:B------:R-:W4:Y:S01]  /*286c0*/  LDL R44, [R1+0x8c] ;  /* 0x00008c00012c7983 */ /* 0x000f220000100800 */
[----:B------:R-:W-:Y:S01]  /*286d0*/  @!P3 IMAD.MOV.U32 R3, RZ, RZ, R5 ;  /* 0x000000ffff03b224 */ /* 0x000fe200078e0005 */
[----:B------:R-:W-:-:S04]  /*286e0*/  @!P0 LEA R4, P5, R126, R43, 0x2 ;  /* 0x0000002b7e048211 */ /* 0x000fc800078a10ff */
[----:B------:R0:W-:Y:S01]  /*286f0*/  @!P3 ST.E.64 desc[UR50][R12.64], R2 ;  /* 0x000000020c00b985 */ /* 0x0001e2000c101b32 */
[-C--:B------:R-:W-:Y:S02]  /*28700*/  @!P0 LEA.HI.X R5, R126, R42.reuse, R112, 0x2, P5 ;  /* 0x0000002a7e058211 */ /* 0x080fe400028f1470 */
[----:B------:R-:W-:Y:S02]  /*28710*/  ISETP.GE.AND P4, PT, R0, UR4, PT ;  /* 0x0000000400007c0c */ /* 0x000fe4000bf86270 */
[C---:B------:R-:W-:Y:S02]  /*28720*/  ISETP.GE.AND P2, PT, R11.reuse, UR4, PT ;  /* 0x000000040b007c0c */ /* 0x040fe4000bf46270 */
[CC--:B0-----:R-:W-:Y:S01]  /*28730*/  @!P1 LEA R2, P3, R36.reuse, R43.reuse, 0x2 ;  /* 0x0000002b24029211 */ /* 0x0c1fe200078610ff */
[----:B------:R-:W-:Y:S02]  /*28740*/  @!P0 IMAD.MOV.U32 R12, RZ, RZ, R6 ;  /* 0x000000ffff0c8224 */ /* 0x000fe400078e0006 */
[----:B------:R-:W-:Y:S01]  /*28750*/  @!P0 IMAD.MOV.U32 R13, RZ, RZ, R8 ;  /* 0x000000ffff0d8224 */ /* 0x000fe200078e0008 */
[----:B------:R-:W-:Y:S01]  /*28760*/  @!P1 LEA.HI.X R3, R36, R42, R47, 0x2, P3 ;  /* 0x0000002a24039211 */ /* 0x000fe200018f142f */
[----:B------:R-:W4:Y:S04]  /*28770*/  LDL R8, [R1+0xf4] ;  /* 0x0000f40001087983 */ /* 0x000f280000100800 */
[----:B------:R-:W4:Y:S04]  /*28780*/  LDL R36, [R1+0x88] ;  /* 0x0000880001247983 */ /* 0x000f280000100800 */
[----:B------:R0:W-:Y:S01]  /*28790*/  @!P0 ST.E.64 desc[UR50][R4.64], R12 ;  /* 0x0000000c04008985 */ /* 0x0001e2000c101b32 */
[----:B------:R-:W-:-:S03]  /*287a0*/  @!P2 LEA R6, P3, R11, R43, 0x2 ;  /* 0x0000002b0b06a211 */ /* 0x000fc600078610ff */
[----:B------:R-:W4:Y:S01]  /*287b0*/  LDL R47, [R1+0xf0] ;  /* 0x0000f000012f7983 */ /* 0x000f220000100800 */
[----:B0-----:R-:W-:-:S03]  /*287c0*/  @!P1 IMAD.MOV.U32 R4, RZ, RZ, R7 ;  /* 0x000000ffff049224 */ /* 0x001fc600078e0007 */
[----:B------:R-:W4:Y:S01]  /*287d0*/  LDL R13, [R1+0x80] ;  /* 0x00008000010d7983 */ /* 0x000f220000100800 */
[----:B------:R-:W-:-:S03]  /*287e0*/  @!P1 IMAD.MOV.U32 R5, RZ, RZ, R9 ;  /* 0x000000ffff059224 */ /* 0x000fc600078e0009 */
[----:B------:R-:W4:Y:S04]  /*287f0*/  LDL R12, [R1+0x7c] ;  /* 0x00007c00010c7983 */ /* 0x000f280000100800 */
[----:B------:R0:W-:Y:S02]  /*28800*/  @!P1 ST.E.64 desc[UR50][R2.64], R4 ;  /* 0x0000000402009985 */ /* 0x0001e4000c101b32 */
[----:B0-----:R-:W-:Y:S02]  /*28810*/  @!P4 LEA R2, P5, R0, R43, 0x2 ;  /* 0x0000002b0002c211 */ /* 0x001fe400078a10ff */
[----:B---3--:R-:W-:Y:S02]  /*28820*/  ISETP.GE.AND P1, PT, R81, UR4, PT ;  /* 0x0000000451007c0c */ /* 0x008fe4000bf26270 */
[----:B--2---:R-:W-:-:S02]  /*28830*/  @!P2 LEA.HI.X R7, R11, R42, R45, 0x2, P3 ;  /* 0x0000002a0b07a211 */ /* 0x004fc400018f142d */
[----:B------:R-:W2:Y:S01]  /*28840*/  LDL R45, [R1+0xec] ;  /* 0x0000ec00012d7983 */ /* 0x000ea20000100800 */
[----:B------:R-:W-:Y:S02]  /*28850*/  @!P2 IMAD.MOV.U32 R11, RZ, RZ, R21 ;  /* 0x000000ffff0ba224 */ /* 0x000fe400078e0015 */
[----:B------:R-:W-:Y:S01]  /*28860*/  @!P4 IMAD.MOV.U32 R21, RZ, RZ, R24 ;  /* 0x000000ffff15c224 */ /* 0x000fe200078e0018 */
[----:B-----5:R-:W-:Y:S02]  /*28870*/  @!P4 LEA.HI.X R3, R0, R42, R37, 0x2, P5 ;  /* 0x0000002a0003c211 */ /* 0x020fe400028f1425 */
[----:B------:R-:W3:Y:S04]  /*28880*/  LDL R37, [R1+0xe8] ;  /* 0x0000e80001257983 */ /* 0x000ee80000100800 */
[----:B------:R-:W5:Y:S04]  /*28890*/  LDL R0, [R1+0x78] ;  /* 0x0000780001007983 */ /* 0x000f680000100800 */
[----:B------:R0:W-:Y:S04]  /*288a0*/  @!P2 ST.E.64 desc[UR50][R6.64], R10 ;  /* 0x0000000a0600a985 */ /* 0x0001e8000c101b32 */
[----:B------:R1:W-:Y:S04]  /*288b0*/  @!P4 ST.E.64 desc[UR50][R2.64], R20 ;  /* 0x000000140200c985 */ /* 0x0003e8000c101b32 */
[----:B0-----:R-:W5:Y:S01]  /*288c0*/  LDL R11, [R1+0xdc] ;  /* 0x0000dc00010b7983 */ /* 0x001f620000100800 */
[----:B-1----:R-:W-:-:S03]  /*288d0*/  @!P1 LEA R2, P5, R81, R43, 0x2 ;  /* 0x0000002b51029211 */ /* 0x002fc600078a10ff */
[----:B------:R-:W5:Y:S01]  /*288e0*/  LDL R20, [R1+0xe4] ;  /* 0x0000e40001147983 */ /* 0x000f620000100800 */
[----:B----4-:R-:W-:-:S03]  /*288f0*/  @!P1 LEA.HI.X R3, R81, R42, R14, 0x2, P5 ;  /* 0x0000002a51039211 */ /* 0x010fc600028f140e */
[----:B------:R-:W4:Y:S04]  /*28900*/  LDL R10, [R1+0xd8] ;  /* 0x0000d800010a7983 */ /* 0x000f280000100800 */
[----:B------:R-:W4:Y:S01]  /*28910*/  LDL R14, [R1+0xe0] ;  /* 0x0000e000010e7983 */ /* 0x000f220000100800 */
[----:B------:R-:W-:Y:S02]  /*28920*/  ISETP.GE.AND P0, PT, R110, UR4, PT ;  /* 0x000000046e007c0c */ /* 0x000fe4000bf06270 */
[----:B------:R-:W-:Y:S02]  /*28930*/  ISETP.GE.AND P2, PT, R80, UR4, PT ;  /* 0x0000000450007c0c */ /* 0x000fe4000bf46270 */
[----:B------:R-:W-:-:S09]  /*28940*/  ISETP.GE.AND P4, PT, R46, UR4, PT ;  /* 0x000000042e007c0c */ /* 0x000fd2000bf86270 */
[C---:B------:R-:W-:Y:S01]  /*28950*/  @!P0 LEA R4, P3, R110.reuse, R43, 0x2 ;  /* 0x0000002b6e048211 */ /* 0x040fe200078610ff */
[----:B------:R-:W-:Y:S01]  /*28960*/  @!P0 IMAD.MOV.U32 R7, RZ, RZ, R27 ;  /* 0x000000ffff078224 */ /* 0x000fe200078e001b */
[----:B------:R-:W-:Y:S02]  /*28970*/  @!P0 MOV R6, R25 ;  /* 0x0000001900068202 */ /* 0x000fe40000000f00 */
[----:B------:R-:W-:Y:S01]  /*28980*/  @!P0 LEA.HI.X R5, R110, R42, R111, 0x2, P3 ;  /* 0x0000002a6e058211 */ /* 0x000fe200018f146f */
[----:B------:R-:W-:Y:S01]  /*28990*/  @!P1 IMAD.MOV.U32 R27, RZ, RZ, R28 ;  /* 0x000000ffff1b9224 */ /* 0x000fe200078e001c */
[----:B------:R-:W-:-:S03]  /*289a0*/  ISETP.GE.AND P3, PT, R44, UR4, PT ;  /* 0x000000042c007c0c */ /* 0x000fc6000bf66270 */
[----:B------:R0:W-:Y:S04]  /*289b0*/  @!P0 ST.E.64 desc[UR50][R4.64], R6 ;  /* 0x0000000604008985 */ /* 0x0001e8000c101b32 */
[----:B------:R1:W-:Y:S01]  /*289c0*/  @!P1 ST.E.64 desc[UR50][R2.64], R26 ;  /* 0x0000001a02009985 */ /* 0x0003e2000c101b32 */
[CC--:B0-----:R-:W-:Y:S01]  /*289d0*/  @!P2 LEA R4, P0, R80.reuse, R43.reuse, 0x2 ;  /* 0x0000002b5004a211 */ /* 0x0c1fe200078010ff */
[----:B------:R-:W-:Y:S02]  /*289e0*/  @!P2 IMAD.MOV.U32 R6, RZ, RZ, R32 ;  /* 0x000000ffff06a224 */ /* 0x000fe400078e0020 */
[----:B------:R-:W-:Y:S01]  /*289f0*/  @!P2 IMAD.MOV.U32 R7, RZ, RZ, R34 ;  /* 0x000000ffff07a224 */ /* 0x000fe200078e0022 */
[----:B------:R-:W-:Y:S02]  /*28a00*/  @!P2 LEA.HI.X R5, R80, R42, R8, 0x2, P0 ;  /* 0x0000002a5005a211 */ /* 0x000fe400000f1408 */
[----:B-1----:R-:W-:-:S02]  /*28a10*/  @!P4 LEA R2, P1, R46, R43, 0x2 ;  /* 0x0000002b2e02c211 */ /* 0x002fc400078210ff */
[----:B------:R-:W-:Y:S01]  /*28a20*/  ISETP.GE.AND P0, PT, R36, UR4, PT ;  /* 0x0000000424007c0c */ /* 0x000fe2000bf06270 */
[----:B------:R0:W-:Y:S01]  /*28a30*/  @!P2 ST.E.64 desc[UR50][R4.64], R6 ;  /* 0x000000060400a985 */ /* 0x0001e2000c101b32 */
[----:B------:R-:W-:Y:S02]  /*28a40*/  @!P4 LEA.HI.X R3, R46, R42, R47, 0x2, P1 ;  /* 0x0000002a2e03c211 */ /* 0x000fe400008f142f */
[----:B------:R-:W-:Y:S02]  /*28a50*/  ISETP.GE.AND P1, PT, R15, UR4, PT ;  /* 0x000000040f007c0c */ /* 0x000fe4000bf26270 */
[----:B------:R-:W-:Y:S01]  /*28a60*/  @!P3 LEA R8, P5, R44, R43, 0x2 ;  /* 0x0000002b2c08b211 */ /* 0x000fe200078a10ff */
[----:B0-----:R-:W-:Y:S02]  /*28a70*/  @!P4 IMAD.MOV.U32 R4, RZ, RZ, R33 ;  /* 0x000000ffff04c224 */ /* 0x001fe400078e0021 */
[----:B------:R-:W-:-:S05]  /*28a80*/  @!P4 IMAD.MOV.U32 R5, RZ, RZ, R35 ;  /* 0x000000ffff05c224 */ /* 0x000fca00078e0023 */
[----:B------:R0:W-:Y:S01]  /*28a90*/  @!P4 ST.E.64 desc[UR50][R2.64], R4 ;  /* 0x000000040200c985 */ /* 0x0001e2000c101b32 */
[----:B------:R-:W-:Y:S01]  /*28aa0*/  ISETP.GE.AND P4, PT, R13, UR4, PT ;  /* 0x000000040d007c0c */ /* 0x000fe2000bf86270 */
[----:B------:R-:W-:Y:S01]  /*28ab0*/  @!P0 IMAD.MOV.U32 R7, RZ, RZ, R55 ;  /* 0x000000ffff078224 */ /* 0x000fe200078e0037 */
[----:B------:R-:W-:Y:S01]  /*28ac0*/  @!P0 MOV R6, R53 ;  /* 0x0000003500068202 */ /* 0x000fe20000000f00 */
[----:B0-----:R-:W-:Y:S02]  /*28ad0*/  @!P3 IMAD.MOV.U32 R2, RZ, RZ, R52 ;  /* 0x000000ffff02b224 */ /* 0x001fe400078e0034 */
[----:B------:R-:W-:Y:S01]  /*28ae0*/  @!P3 IMAD.MOV.U32 R3, RZ, RZ, R54 ;  /* 0x000000ffff03b224 */ /* 0x000fe200078e0036 */
[----:B------:R-:W-:Y:S02]  /*28af0*/  @!P0 LEA R4, P2, R36, R43, 0x2 ;  /* 0x0000002b24048211 */ /* 0x000fe400078410ff */
[----:B--2---:R-:W-:Y:S02]  /*28b00*/  @!P3 LEA.HI.X R9, R44, R42, R45, 0x2, P5 ;  /* 0x0000002a2c09b211 */ /* 0x004fe400028f142d */
[----:B------:R-:W-:-:S03]  /*28b10*/  ISETP.GE.AND P5, PT, R12, UR4, PT ;  /* 0x000000040c007c0c */ /* 0x000fc6000bfa6270 */
[----:B------:R0:W-:Y:S01]  /*28b20*/  @!P3 ST.E.64 desc[UR50][R8.64], R2 ;  /* 0x000000020800b985 */ /* 0x0001e2000c101b32 */
[----:B---3--:R-:W-:Y:S02]  /*28b30*/  @!P0 LEA.HI.X R5, R36, R42, R37, 0x2, P2 ;  /* 0x0000002a24058211 */ /* 0x008fe400010f1425 */
[----:B-----5:R-:W-:-:S03]  /*28b40*/  ISETP.GE.AND P3, PT, R0, UR4, PT ;  /* 0x0000000400007c0c */ /* 0x020fc6000bf66270 */
[----:B------:R1:W-:Y:S01]  /*28b50*/  @!P0 ST.E.64 desc[UR50][R4.64], R6 ;  /* 0x0000000604008985 */ /* 0x0003e2000c101b32 */
[-C--:B0-----:R-:W-:Y:S01]  /*28b60*/  @!P1 LEA R2, P2, R15, R43.reuse, 0x2 ;  /* 0x0000002b0f029211 */ /* 0x081fe200078410ff */
[----:B------:R-:W-:Y:S02]  /*28b70*/  @!P4 IMAD.MOV.U32 R8, RZ, RZ, R57 ;  /* 0x000000ffff08c224 */ /* 0x000fe400078e0039 */
[----:B------:R-:W-:Y:S02]  /*28b80*/  @!P4 IMAD.MOV.U32 R9, RZ, RZ, R59 ;  /* 0x000000ffff09c224 */ /* 0x000fe400078e003b */
[----:B-1----:R-:W-:Y:S01]  /*28b90*/  @!P1 IMAD.MOV.U32 R4, RZ, RZ, R56 ;  /* 0x000000ffff049224 */ /* 0x002fe200078e0038 */
[----:B------:R-:W-:Y:S01]  /*28ba0*/  @!P4 LEA R6, P0, R13, R43, 0x2 ;  /* 0x0000002b0d06c211 */ /* 0x000fe200078010ff */
[----:B------:R-:W-:Y:S01]  /*28bb0*/  @!P1 IMAD.MOV.U32 R5, RZ, RZ, R58 ;  /* 0x000000ffff059224 */ /* 0x000fe200078e003a */
[----:B------:R-:W-:-:S05]  /*28bc0*/  @!P1 LEA.HI.X R3, R15, R42, R20, 0x2, P2 ;  /* 0x0000002a0f039211 */ /* 0x000fca00010f1414 */
[----:B------:R0:W-:Y:S01]  /*28bd0*/  @!P1 ST.E.64 desc[UR50][R2.64], R4 ;  /* 0x0000000402009985 */ /* 0x0001e2000c101b32 */
[----:B----4-:R-:W-:-:S05]  /*28be0*/  @!P4 LEA.HI.X R7, R13, R42, R14, 0x2, P0 ;  /* 0x0000002a0d07c211 */ /* 0x010fca00000f140e */
[----:B------:R1:W-:Y:S01]  /*28bf0*/  @!P4 ST.E.64 desc[UR50][R6.64], R8 ;  /* 0x000000080600c985 */ /* 0x0003e2000c101b32 */
[-C--:B0-----:R-:W-:Y:S02]  /*28c00*/  @!P5 LEA R2, P1, R12, R43.reuse, 0x2 ;  /* 0x0000002b0c02d211 */ /* 0x081fe400078210ff */
[----:B------:R-:W-:Y:S02]  /*28c10*/  @!P3 LEA R4, P2, R0, R43, 0x2 ;  /* 0x0000002b0004b211 */ /* 0x000fe400078410ff */
[-C--:B------:R-:W-:Y:S02]  /*28c20*/  @!P5 LEA.HI.X R3, R12, R42.reuse, R11, 0x2, P1 ;  /* 0x0000002a0c03d211 */ /* 0x080fe400008f140b */
[----:B------:R-:W-:Y:S01]  /*28c30*/  @!P3 LEA.HI.X R5, R0, R42, R10, 0x2, P2 ;  /* 0x0000002a0005b211 */ /* 0x000fe200010f140a */
[----:B-1----:R-:W-:Y:S01]  /*28c40*/  @!P5 IMAD.MOV.U32 R6, RZ, RZ, R60 ;  /* 0x000000ffff06d224 */ /* 0x002fe200078e003c */
[----:B------:R-:W-:Y:S01]  /*28c50*/  @!P3 MOV R9, R63 ;  /* 0x0000003f0009b202 */ /* 0x000fe20000000f00 */
[----:B------:R-:W-:-:S02]  /*28c60*/  @!P5 IMAD.MOV.U32 R7, RZ, RZ, R62 ;  /* 0x000000ffff07d224 */ /* 0x000fc400078e003e */
[----:B------:R-:W-:-:S03]  /*28c70*/  @!P3 IMAD.MOV.U32 R8, RZ, RZ, R61 ;  /* 0x000000ffff08b224 */ /* 0x000fc600078e003d */
[----:B------:R3:W-:Y:S04]  /*28c80*/  @!P5 ST.E.64 desc[UR50][R2.64], R6 ;  /* 0x000000060200d985 */ /* 0x0007e8000c101b32 */
[----:B------:R3:W-:Y:S02]  /*28c90*/  @!P3 ST.E.64 desc[UR50][R4.64], R8 ;  /* 0x000000080400b985 */ /* 0x0007e4000c101b32 */
.L_x_2958:
[----:B------:R-:W-:Y:S05]  /*28ca0*/  BSYNC B1 ;  /* 0x0000000000017941 */ /* 0x000fea0003800000 */
.L_x_2957:
[----:B------:R-:W-:-:S03]  /*28cb0*/  UMOV UR4, 0xffffffff ;  /* 0xffffffff00047882 */ /* 0x000fc60000000000 */
[----:B------:R-:W-:Y:S05]  /*28cc0*/  BRA.DIV UR4, `(.L_x_2959) ;  /* 0x000000ee04c07947 */ /* 0x000fea000b800000 */
[----:B0-----:R-:W0:Y:S04]  /*28cd0*/  SHFL.IDX PT, R41, R41, 0x1, 0x1c1f ;  /* 0x003c1f0029297f89 */ /* 0x001e2800000e0000 */
[----:B------:R4:W0:Y:S02]  /*28ce0*/  SHFL.IDX PT, R14, R40, 0x1, 0x1c1f ;  /* 0x003c1f00280e7f89 */ /* 0x00082400000e0000 */
.L_x_3285:
[----:B------:R-:W-:-:S13]  /*28cf0*/  ISETP.GE.AND P0, PT, R39, R38, PT ;  /* 0x000000262700720c */ /* 0x000fda0003f06270 */
[----:B------:R-:W-:Y:S05]  /*28d00*/  @P0 BRA `(.L_x_2955) ;  /* 0x0000001c00380947 */ /* 0x000fea0003800000 */
[----:B------:R-:W5:Y:S01]  /*28d10*/  LDL R46, [R1+0x54] ;  /* 0x00005400012e7983 */ /* 0x000f620000100800 */
[----:B------:R-:W-:-:S03]  /*28d20*/  ULDC UR4, c[0x0][0xac8] ;  /* 0x0002b20000047ab9 */ /* 0x000fc60000000800 */
[----:B------:R-:W5:Y:S04]  /*28d30*/  LDL R58, [R1+0xd0] ;  /* 0x0000d000013a7983 */ /* 0x000f680000100800 */
[----:B------:R-:W5:Y:S04]  /*28d40*/  LDL R44, [R1+0x130] ;  /* 0x00013000012c7983 */ /* 0x000f680000100800 */
[----:B---3--:R-:W3:Y:S04]  /*28d50*/  LDL R6, [R1+0x108] ;  /* 0x0001080001067983 */ /* 0x008ee80000100800 */
        /* <DEDUP_REMOVED lines=15> */
[----:B--2---:R-:W2:Y:S04]  /*28e50*/  LDL R43, [R1+0xac] ;  /* 0x0000ac00012b7983 */ /* 0x004ea80000100800 */
        /* <DEDUP_REMOVED lines=9> */
[----:B----4-:R-:W4:Y:S04]  /*28ef0*/  LDL R40, [R1+0xa0] ;  /* 0x0000a00001287983 */ /* 0x010f280000100800 */
[----:B------:R-:W4:Y:S04]  /*28f00*/  LDL R33, [R1+0xf4] ;  /* 0x0000f40001217983 */ /* 0x000f280000100800 */
[----:B------:R-:W4:Y:S04]  /*28f10*/  LDL R9, [R1+0xf0] ;  /* 0x0000f00001097983 */ /* 0x000f280000100800 */
[----:B------:R-:W4:Y:S04]  /*28f20*/  LDL R26, [R1+0xfc] ;  /* 0x0000fc00011a7983 */ /* 0x000f280000100800 */
[----:B------:R-:W4:Y:S04]  /*28f30*/  LDL R10, [R1+0xe4] ;  /* 0x0000e400010a7983 */ /* 0x000f280000100800 */
[----:B------:R-:W4:Y:S04]  /*28f40*/  LDL R11, [R1+0xe0] ;  /* 0x0000e000010b7983 */ /* 0x000f280000100800 */
[----:B------:R-:W4:Y:S04]  /*28f50*/  LDL R15, [R1+0x7c] ;  /* 0x00007c00010f7983 */ /* 0x000f280000100800 */
[----:B------:R-:W4:Y:S04]  /*28f60*/  LDL R28, [R1+0xe8] ;  /* 0x0000e800011c7983 */ /* 0x000f280000100800 */
[----:B------:R-:W4:Y:S04]  /*28f70*/  LDL R20, [R1+0xdc] ;  /* 0x0000dc0001147983 */ /* 0x000f280000100800 */
[----:B------:R-:W4:Y:S01]  /*28f80*/  LDL R0, [R1+0x78] ;  /* 0x0000780001007983 */ /* 0x000f220000100800 */
[----:B-----5:R-:W-:-:S02]  /*28f90*/  ISETP.GE.AND P3, PT, R46, UR4, PT ;  /* 0x000000042e007c0c */ /* 0x020fc4000bf66270 */
[----:B------:R-:W-:Y:S01]  /*28fa0*/  ISETP.GE.AND P0, PT, R58, UR4, PT ;  /* 0x000000043a007c0c */ /* 0x000fe2000bf06270 */
[----:B------:R-:W-:-:S10]  /*28fb0*/  IMAD.MOV.U32 R63, RZ, RZ, R44 ;  /* 0x000000ffff3f7224 */ /* 0x000fd400078e002c */
[----:B0-----:R-:W-:Y:S02]  /*28fc0*/  @!P3 IMAD.MOV.U32 R2, RZ, RZ, R14 ;  /* 0x000000ffff02b224 */ /* 0x001fe400078e000e */
[----:B------:R-:W-:Y:S02]  /*28fd0*/  @!P3 IMAD.MOV.U32 R3, RZ, RZ, R41 ;  /* 0x000000ffff03b224 */ /* 0x000fe400078e0029 */
[----:B---3--:R-:W-:Y:S01]  /*28fe0*/  IMAD.MOV.U32 R44, RZ, RZ, R6 ;  /* 0x000000ffff2c7224 */ /* 0x008fe200078e0006 */
[----:B------:R-:W-:Y:S01]  /*28ff0*/  @!P0 LEA R6, P4, R58, R14, 0x2 ;  /* 0x0000000e3a068211 */ /* 0x000fe200078810ff */
[----:B------:R-:W-:Y:S02]  /*29000*/  IMAD.MOV.U32 R56, RZ, RZ, R42 ;  /* 0x000000ffff387224 */ /* 0x000fe400078e002a */
[----:B------:R-:W-:Y:S01]  /*29010*/  @!P3 IMAD.WIDE R2, R46, 0x4, R2 ;  /* 0x000000042e02b825 */ /* 0x000fe200078e0202 */
[----:B------:R-:W3:Y:S03]  /*29020*/  LDL R42, [R1+0x11c] ;  /* 0x00011c00012a7983 */ /* 0x000ee60000100800 */
[----:B------:R-:W-:-:S02]  /*29030*/  IMAD.MOV.U32 R54, RZ, RZ, R35 ;  /* 0x000000ffff367224 */ /* 0x000fc400078e0023 */
[----:B------:R-:W-:Y:S02]  /*29040*/  IMAD.MOV.U32 R52, RZ, RZ, R27 ;  /* 0x000000ffff347224 */ /* 0x000fe400078e001b */
[----:B------:R-:W-:Y:S02]  /*29050*/  IMAD.MOV.U32 R46, RZ, RZ, R5 ;  /* 0x000000ffff2e7224 */ /* 0x000fe400078e0005 */
[----:B------:R-:W-:Y:S02]  /*29060*/  IMAD.MOV.U32 R27, RZ, RZ, R13 ;  /* 0x000000ffff1b7224 */ /* 0x000fe400078e000d */
[----:B------:R-:W-:Y:S01]  /*29070*/  IMAD.MOV.U32 R13, RZ, RZ, R7 ;  /* 0x000000ffff0d7224 */ /* 0x000fe200078e0007 */
[----:B------:R-:W-:Y:S01]  /*29080*/  @!P0 LEA.HI.X R7, R58, R41, R63, 0x2, P4 ;  /* 0x000000293a078211 */ /* 0x000fe200020f143f */
[----:B------:R-:W-:Y:S02]  /*29090*/  IMAD.MOV.U32 R58, RZ, RZ, R54 ;  /* 0x000000ffff3a7224 */ /* 0x000fe400078e0036 */
[----:B------:R-:W-:-:S02]  /*290a0*/  IMAD.MOV.U32 R54, RZ, RZ, R46 ;  /* 0x000000ffff367224 */ /* 0x000fc400078e002e */
[----:B------:R-:W-:Y:S02]  /*290b0*/  IMAD.MOV.U32 R46, RZ, RZ, R37 ;  /* 0x000000ffff2e7224 */ /* 0x000fe400078e0025 */
[----:B------:R-:W-:Y:S02]  /*290c0*/  IMAD.MOV.U32 R37, RZ, RZ, R34 ;  /* 0x000000ffff257224 */ /* 0x000fe400078e0022 */
[----:B------:R-:W5:Y:S01]  /*290d0*/  LDL R34, [R1+0x10c] ;  /* 0x00010c0001227983 */ /* 0x000f620000100800 */
[----:B------:R-:W-:Y:S01]  /*290e0*/  ISETP.GE.AND P1, PT, R62, UR4, PT ;  /* 0x000000043e007c0c */ /* 0x000fe2000bf26270 */
[----:B------:R-:W-:Y:S01]  /*290f0*/  @!P3 IMAD.MOV.U32 R5, RZ, RZ, R66 ;  /* 0x000000ffff05b224 */ /* 0x000fe200078e0042 */
[----:B------:R-:W-:Y:S01]  /*29100*/  MOV R35, R25 ;  /* 0x0000001900237202 */ /* 0x000fe20000000f00 */
[----:B------:R-:W-:Y:S02]  /*29110*/  IMAD.MOV.U32 R25, RZ, RZ, R4 ;  /* 0x000000ffff197224 */ /* 0x000fe400078e0004 */
[----:B------:R-:W-:Y:S01]  /*29120*/  @!P3 IMAD.MOV.U32 R4, RZ, RZ, R64 ;  /* 0x000000ffff04b224 */ /* 0x000fe200078e0040 */
[----:B------:R-:W-:Y:S01]  /*29130*/  MOV R63, R56 ;  /* 0x00000038003f7202 */ /* 0x000fe20000000f00 */
[----:B------:R-:W-:-:S03]  /*29140*/  IMAD.MOV.U32 R56, RZ, RZ, R52 ;  /* 0x000000ffff387224 */ /* 0x000fc600078e0034 */
[----:B------:R0:W-:Y:S03]  /*29150*/  @!P3 ST.E.64 desc[UR50][R2.64], R4 ;  /* 0x000000040200b985 */ /* 0x0001e6000c101b32 */
[----:B0-----:R-:W-:-:S04]  /*29160*/  @!P1 LEA R2, P5, R62, R14, 0x2 ;  /* 0x0000000e3e029211 */ /* 0x001fc800078a10ff */
[----:B------:R-:W-:Y:S01]  /*29170*/  @!P1 LEA.HI.X R3, R62, R41, R63, 0x2, P5 ;  /* 0x000000293e039211 */ /* 0x000fe200028f143f */
[----:B------:R-:W-:Y:S02]  /*29180*/  IMAD.MOV.U32 R62, RZ, RZ, R58 ;  /* 0x000000ffff3e7224 */ /* 0x000fe400078e003a */
[----:B------:R-:W-:Y:S02]  /*29190*/  IMAD.MOV.U32 R58, RZ, RZ, R56 ;  /* 0x000000ffff3a7224 */ /* 0x000fe400078e0038 */
[----:B------:R-:W-:Y:S02]  /*291a0*/  IMAD.MOV.U32 R56, RZ, RZ, R54 ;  /* 0x000000ffff387224 */ /* 0x000fe400078e0036 */
[----:B---3--:R-:W-:Y:S02]  /*291b0*/  IMAD.MOV.U32 R52, RZ, RZ, R42 ;  /* 0x000000ffff347224 */ /* 0x008fe400078e002a */
[----:B------:R-:W-:Y:S02]  /*291c0*/  IMAD.MOV.U32 R42, RZ, RZ, R36 ;  /* 0x000000ffff2a7224 */ /* 0x000fe400078e0024 */
[----:B------:R-:W-:-:S02]  /*291d0*/  IMAD.MOV.U32 R36, RZ, RZ, R32 ;  /* 0x000000ffff247224 */ /* 0x000fc400078e0020 */
[----:B------:R-:W-:Y:S01]  /*291e0*/  IMAD.MOV.U32 R54, RZ, RZ, R52 ;  /* 0x000000ffff367224 */ /* 0x000fe200078e0034 */
[----:B------:R-:W-:Y:S01]  /*291f0*/  ISETP.GE.AND P2, PT, R61, UR4, PT ;  /* 0x000000043d007c0c */ /* 0x000fe2000bf46270 */
[----:B------:R-:W-:Y:S01]  /*29200*/  IMAD.MOV.U32 R52, RZ, RZ, R46 ;  /* 0x000000ffff347224 */ /* 0x000fe200078e002e */
[----:B------:R-:W-:Y:S01]  /*29210*/  @!P0 MOV R4, R65 ;  /* 0x0000004100048202 */ /* 0x000fe20000000f00 */
[----:B------:R-:W-:Y:S02]  /*29220*/  IMAD.MOV.U32 R46, RZ, RZ, R42 ;  /* 0x000000ffff2e7224 */ /* 0x000fe400078e002a */
[----:B------:R-:W-:Y:S02]  /*29230*/  @!P0 IMAD.MOV.U32 R5, RZ, RZ, R67 ;  /* 0x000000ffff058224 */ /* 0x000fe400078e0043 */
[----:B------:R-:W-:Y:S01]  /*29240*/  IMAD.MOV.U32 R47, RZ, RZ, R45 ;  /* 0x000000ffff2f7224 */ /* 0x000fe200078e002d */
[----:B--2---:R-:W-:Y:S01]  /*29250*/  ISETP.GE.AND P3, PT, R60, UR4, PT ;  /* 0x000000043c007c0c */ /* 0x004fe2000bf66270 */
[----:B------:R-:W-:Y:S01]  /*29260*/  IMAD.MOV.U32 R42, RZ, RZ, R36 ;  /* 0x000000ffff2a7224 */ /* 0x000fe200078e0024 */
[----:B------:R-:W2:Y:S01]  /*29270*/  LDL R32, [R1+0x8c] ;  /* 0x00008c0001207983 */ /* 0x000ea20000100800 */
[----:B-----5:R-:W-:-:S03]  /*29280*/  MOV R36, R34 ;  /* 0x0000002200247202 */ /* 0x020fc60000000f00 */
[----:B------:R-:W3:Y:S04]  /*29290*/  LDL R34, [R1+0x100] ;  /* 0x0001000001227983 */ /* 0x000ee80000100800 */
[----:B------:R0:W-:Y:S01]  /*292a0*/  @!P0 ST.E.64 desc[UR50][R6.64], R4 ;  /* 0x0000000406008985 */ /* 0x0001e2000c101b32 */
[----:B------:R-:W-:Y:S02]  /*292b0*/  IMAD.MOV.U32 R45, RZ, RZ, R43 ;  /* 0x000000ffff2d7224 */ /* 0x000fe400078e002b */
[----:B------:R-:W-:Y:S02]  /*292c0*/  IMAD.MOV.U32 R43, RZ, RZ, R24 ;  /* 0x000000ffff2b7224 */ /* 0x000fe400078e0018 */
[----:B------:R-:W5:Y:S01]  /*292d0*/  LDL R24, [R1+0x9c] ;  /* 0x00009c0001187983 */ /* 0x000f620000100800 */
[----:B0-----:R-:W-:-:S04]  /*292e0*/  @!P2 LEA R6, P4, R61, R14, 0x2 ;  /* 0x0000000e3d06a211 */ /* 0x001fc800078810ff */
[----:B------:R-:W-:Y:S01]  /*292f0*/  @!P2 LEA.HI.X R7, R61, R41, R62, 0x2, P4 ;  /* 0x000000293d07a211 */ /* 0x000fe200020f143e */
[----:B------:R-:W-:Y:S02]  /*29300*/  IMAD.MOV.U32 R61, RZ, RZ, R58 ;  /* 0x000000ffff3d7224 */ /* 0x000fe400078e003a */
[----:B------:R-:W-:Y:S02]  /*29310*/  IMAD.MOV.U32 R58, RZ, RZ, R56 ;  /* 0x000000ffff3a7224 */ /* 0x000fe400078e0038 */
[----:B------:R-:W-:Y:S02]  /*29320*/  IMAD.MOV.U32 R56, RZ, RZ, R54 ;  /* 0x000000ffff387224 */ /* 0x000fe400078e0036 */
[----:B------:R-:W-:Y:S02]  /*29330*/  IMAD.MOV.U32 R54, RZ, RZ, R52 ;  /* 0x000000ffff367224 */ /* 0x000fe400078e0034 */
[----:B------:R-:W-:Y:S02]  /*29340*/  IMAD.MOV.U32 R52, RZ, RZ, R46 ;  /* 0x000000ffff347224 */ /* 0x000fe400078e002e */
[----:B------:R-:W-:Y:S01]  /*29350*/  IMAD.MOV.U32 R46, RZ, RZ, R42 ;  /* 0x000000ffff2e7224 */ /* 0x000fe200078e002a */
[----:B------:R-:W-:Y:S01]  /*29360*/  MOV R42, R36 ;  /* 0x00000024002a7202 */ /* 0x000fe20000000f00 */
[----:B------:R-:W-:-:S02]  /*29370*/  @!P1 IMAD.MOV.U32 R4, RZ, RZ, R68 ;  /* 0x000000ffff049224 */ /* 0x000fc400078e0044 */
[----:B------:R-:W-:-:S05]  /*29380*/  @!P1 IMAD.MOV.U32 R5, RZ, RZ, R70 ;  /* 0x000000ffff059224 */ /* 0x000fca00078e0046 */
[----:B------:R0:W-:Y:S02]  /*29390*/  @!P1 ST.E.64 desc[UR50][R2.64], R4 ;  /* 0x0000000402009985 */ /* 0x0001e4000c101b32 */
[----:B0-----:R-:W-:-:S04]  /*293a0*/  @!P3 LEA R2, P5, R60, R14, 0x2 ;  /* 0x0000000e3c02b211 */ /* 0x001fc800078a10ff */
[----:B------:R-:W-:Y:S01]  /*293b0*/  @!P3 LEA.HI.X R3, R60, R41, R61, 0x2, P5 ;  /* 0x000000293c03b211 */ /* 0x000fe200028f143d */
[----:B------:R-:W-:Y:S02]  /*293c0*/  IMAD.MOV.U32 R60, RZ, RZ, R58 ;  /* 0x000000ffff3c7224 */ /* 0x000fe400078e003a */
[----:B------:R-:W-:Y:S01]  /*293d0*/  IMAD.MOV.U32 R58, RZ, RZ, R56 ;  /* 0x000000ffff3a7224 */ /* 0x000fe200078e0038 */
[----:B------:R-:W-:Y:S01]  /*293e0*/  MOV R56, R54 ;  /* 0x0000003600387202 */ /* 0x000fe20000000f00 */
[----:B------:R-:W-:Y:S02]  /*293f0*/  IMAD.MOV.U32 R54, RZ, RZ, R46 ;  /* 0x000000ffff367224 */ /* 0x000fe400078e002e */
[----:B------:R-:W-:Y:S02]  /*29400*/  IMAD.MOV.U32 R46, RZ, RZ, R42 ;  /* 0x000000ffff2e7224 */ /* 0x000fe400078e002a */
[----:B---3--:R-:W-:Y:S02]  /*29410*/  IMAD.MOV.U32 R36, RZ, RZ, R34 ;  /* 0x000000ffff247224 */ /* 0x008fe400078e0022 */
[----:B------:R-:W-:-:S02]  /*29420*/  IMAD.MOV.U32 R34, RZ, RZ, R21 ;  /* 0x000000ffff227224 */ /* 0x000fc400078e0015 */
[----:B------:R-:W-:Y:S02]  /*29430*/  IMAD.MOV.U32 R21, RZ, RZ, R12 ;  /* 0x000000ffff157224 */ /* 0x000fe400078e000c */
[----:B------:R-:W-:Y:S02]  /*29440*/  IMAD.MOV.U32 R12, RZ, RZ, R8 ;  /* 0x000000ffff0c7224 */ /* 0x000fe400078e0008 */
[----:B------:R-:W3:Y:S01]  /*29450*/  LDL R8, [R1+0xec] ;  /* 0x0000ec0001087983 */ /* 0x000ee20000100800 */
[----:B------:R-:W-:Y:S02]  /*29460*/  IMAD.MOV.U32 R42, RZ, RZ, R36 ;  /* 0x000000ffff2a7224 */ /* 0x000fe400078e0024 */
[----:B------:R-:W-:Y:S02]  /*29470*/  IMAD.MOV.U32 R36, RZ, RZ, R21 ;  /* 0x000000ffff247224 */ /* 0x000fe400078e0015 */
[----:B------:R-:W2:Y:S01]  /*29480*/  LDL R21, [R1+0x80] ;  /* 0x0000800001157983 */ /* 0x000ea20000100800 */
[----:B------:R-:W-:Y:S01]  /*29490*/  ISETP.GE.AND P0, PT, R59, UR4, PT ;  /* 0x000000043b007c0c */ /* 0x000fe2000bf06270 */
[----:B------:R-:W-:Y:S01]  /*294a0*/  @!P2 IMAD.MOV.U32 R4, RZ, RZ, R69 ;  /* 0x000000ffff04a224 */ /* 0x000fe200078e0045 */
[----:B------:R-:W-:Y:S01]  /*294b0*/  ISETP.GE.AND P1, PT, R57, UR4, PT ;  /* 0x0000000439007c0c */ /* 0x000fe2000bf26270 */
[----:B------:R-:W-:-:S05]  /*294c0*/  @!P2 IMAD.MOV.U32 R5, RZ, RZ, R71 ;  /* 0x000000ffff05a224 */ /* 0x000fca00078e0047 */
[----:B------:R0:W-:Y:S01]  /*294d0*/  @!P2 ST.E.64 desc[UR50][R6.64], R4 ;  /* 0x000000040600a985 */ /* 0x0001e2000c101b32 */
[----:B------:R-:W-:Y:S01]  /*294e0*/  ISETP.GE.AND P2, PT, R55, UR4, PT ;  /* 0x0000000437007c0c */ /* 0x000fe2000bf46270 */
[----:B0-----:R-:W-:Y:S02]  /*294f0*/  @!P3 IMAD.MOV.U32 R4, RZ, RZ, R72 ;  /* 0x000000ffff04b224 */ /* 0x001fe400078e0048 */
[----:B------:R-:W-:Y:S01]  /*29500*/  @!P3 IMAD.MOV.U32 R5, RZ, RZ, R74 ;  /* 0x000000ffff05b224 */ /* 0x000fe200078e004a */
[----:B------:R-:W-:-:S04]  /*29510*/  @!P0 LEA R6, P4, R59, R14, 0x2 ;  /* 0x0000000e3b068211 */ /* 0x000fc800078810ff */
[----:B------:R0:W-:Y:S01]  /*29520*/  @!P3 ST.E.64 desc[UR50][R2.64], R4 ;  /* 0x000000040200b985 */ /* 0x0001e2000c101b32 */
[----:B------:R-:W-:Y:S02]  /*29530*/  @!P0 LEA.HI.X R7, R59, R41, R60, 0x2, P4 ;  /* 0x000000293b078211 */ /* 0x000fe400020f143c */
[----:B------:R-:W-:Y:S01]  /*29540*/  ISETP.GE.AND P3, PT, R53, UR4, PT ;  /* 0x0000000435007c0c */ /* 0x000fe2000bf66270 */
[----:B0-----:R-:W-:Y:S02]  /*29550*/  @!P0 IMAD.MOV.U32 R4, RZ, RZ, R73 ;  /* 0x000000ffff048224 */ /* 0x001fe400078e0049 */
[----:B------:R-:W-:Y:S01]  /*29560*/  @!P0 IMAD.MOV.U32 R5, RZ, RZ, R75 ;  /* 0x000000ffff058224 */ /* 0x000fe200078e004b */
[----:B------:R-:W-:-:S04]  /*29570*/  @!P1 LEA R2, P5, R57, R14, 0x2 ;  /* 0x0000000e39029211 */ /* 0x000fc800078a10ff */
[----:B------:R0:W-:Y:S01]  /*29580*/  @!P0 ST.E.64 desc[UR50][R6.64], R4 ;  /* 0x0000000406008985 */ /* 0x0001e2000c101b32 */
[----:B------:R-:W-:Y:S02]  /*29590*/  @!P1 LEA.HI.X R3, R57, R41, R58, 0x2, P5 ;  /* 0x0000002939039211 */ /* 0x000fe400028f143a */
[----:B------:R-:W-:Y:S02]  /*295a0*/  ISETP.GE.AND P0, PT, R47, UR4, PT ;  /* 0x000000042f007c0c */ /* 0x000fe4000bf06270 */
[----:B0-----:R-:W-:Y:S01]  /*295b0*/  @!P1 MOV R4, R76 ;  /* 0x0000004c00049202 */ /* 0x001fe20000000f00 */
        /* <DEDUP_REMOVED lines=11> */
[----:B------:R-:W-:Y:S01]  /*29670*/  ISETP.GE.AND P4, PT, R35, UR4, PT ;  /* 0x0000000423007c0c */ /* 0x000fe2000bf86270 */
[----:B0-----:R-:W-:Y:S02]  /*29680*/  @!P3 IMAD.MOV.U32 R4, RZ, RZ, R82 ;  /* 0x000000ffff04b224 */ /* 0x001fe400078e0052 */
[----:B------:R-:W-:Y:S01]  /*29690*/  @!P3 IMAD.MOV.U32 R5, RZ, RZ, R84 ;  /* 0x000000ffff05b224 */ /* 0x000fe200078e0054 */
[----:B------:R-:W-:-:S04]  /*296a0*/  @!P0 LEA R6, P5, R47, R14, 0x2 ;  /* 0x0000000e2f068211 */ /* 0x000fc800078a10ff */
[----:B------:R0:W-:Y:S01]  /*296b0*/  @!P3 ST.E.64 desc[UR50][R2.64], R4 ;  /* 0x000000040200b985 */ /* 0x0001e2000c101b32 */
[----:B------:R-:W-:Y:S01]  /*296c0*/  @!P0 LEA.HI.X R7, R47, R41, R52, 0x2, P5 ;  /* 0x000000292f078211 */ /* 0x000fe200028f1434 */
[----:B0-----:R-:W-:Y:S02]  /*296d0*/  @!P0 IMAD.MOV.U32 R4, RZ, RZ, R83 ;  /* 0x000000ffff048224 */ /* 0x001fe400078e0053 */
[----:B------:R-:W-:Y:S01]  /*296e0*/  @!P0 IMAD.MOV.U32 R5, RZ, RZ, R85 ;  /* 0x000000ffff058224 */ /* 0x000fe200078e0055 */
[----:B------:R-:W-:-:S04]  /*296f0*/  @!P1 LEA R2, P3, R45, R14, 0x2 ;  /* 0x0000000e2d029211 */ /* 0x000fc800078610ff */
[----:B------:R0:W-:Y:S01]  /*29700*/  @!P0 ST.E.64 desc[UR50][R6.64], R4 ;  /* 0x0000000406008985 */ /* 0x0001e2000c101b32 */
[-C--:B------:R-:W-:Y:S02]  /*29710*/  @!P1 LEA.HI.X R3, R45, R41.reuse, R46, 0x2, P3 ;  /* 0x000000292d039211 */ /* 0x080fe400018f142e */
[----:B----4-:R-:W-:Y:S01]  /*29720*/  ISETP.GE.AND P0, PT, R40, UR4, PT ;  /* 0x0000000428007c0c */ /* 0x010fe2000bf06270 */
[----:B0-----:R-:W-:Y:S01]  /*29730*/  @!P1 IMAD.MOV.U32 R4, RZ, RZ, R86 ;  /* 0x000000ffff049224 */ /* 0x001fe200078e0056 */
[----:B------:R-:W-:Y:S02]  /*29740*/  @!P1 MOV R5, R88 ;  /* 0x0000005800059202 */ /* 0x000fe40000000f00 */
[C---:B------:R-:W-:Y:S01]  /*29750*/  @!P2 LEA R6, P3, R43.reuse, R14, 0x2 ;  /* 0x0000000e2b06a211 */ /* 0x040fe200078610ff */
[----:B------:R-:W-:Y:S02]  /*29760*/  @!P2 IMAD.MOV.U32 R88, RZ, RZ, R87 ;  /* 0x000000ffff58a224 */ /* 0x000fe400078e0057 */
[----:B------:R0:W-:Y:S01]  /*29770*/  @!P1 ST.E.64 desc[UR50][R2.64], R4 ;  /* 0x0000000402009985 */ /* 0x0001e2000c101b32 */
[----:B------:R-:W-:-:S02]  /*29780*/  @!P2 LEA.HI.X R7, R43, R41, R44, 0x2, P3 ;  /* 0x000000292b07a211 */ /* 0x000fc400018f142c */
[----:B-----5:R-:W-:-:S03]  /*29790*/  ISETP.GE.AND P1, PT, R24, UR4, PT ;  /* 0x0000000418007c0c */ /* 0x020fc6000bf26270 */
[----:B------:R1:W-:Y:S01]  /*297a0*/  @!P2 ST.E.64 desc[UR50][R6.64], R88 ;  /* 0x000000580600a985 */ /* 0x0003e2000c101b32 */
[----:B------:R-:W-:Y:S02]  /*297b0*/  ISETP.GE.AND P2, PT, R12, UR4, PT ;  /* 0x000000040c007c0c */ /* 0x000fe4000bf46270 */
[----:B0-----:R-:W-:-:S04]  /*297c0*/  @!P4 LEA R2, P5, R35, R14, 0x2 ;  /* 0x0000000e2302c211 */ /* 0x001fc800078a10ff */
[----:B------:R-:W-:Y:S01]  /*297d0*/  @!P4 LEA.HI.X R3, R35, R41, R37, 0x2, P5 ;  /* 0x000000292303c211 */ /* 0x000fe200028f1425 */
[----:B-1----:R-:W-:Y:S02]  /*297e0*/  @!P4 IMAD.MOV.U32 R6, RZ, RZ, R90 ;  /* 0x000000ffff06c224 */ /* 0x002fe400078e005a */
[----:B------:R-:W-:Y:S02]  /*297f0*/  @!P4 IMAD.MOV.U32 R7, RZ, RZ, R92 ;  /* 0x000000ffff07c224 */ /* 0x000fe400078e005c */
[----:B------:R-:W-:-:S03]  /*29800*/  IMAD.MOV.U32 R37, RZ, RZ, R33 ;  /* 0x000000ffff257224 */ /* 0x000fc600078e0021 */
[----:B------:R0:W-:Y:S01]  /*29810*/  @!P4 ST.E.64 desc[UR50][R2.64], R6 ;  /* 0x000000060200c985 */ /* 0x0001e2000c101b32 */
[----:B------:R-:W-:Y:S01]  /*29820*/  ISETP.GE.AND P4, PT, R36, UR4, PT ;  /* 0x0000000424007c0c */ /* 0x000fe2000bf86270 */
[----:B------:R-:W-:Y:S01]  /*29830*/  IMAD.MOV.U32 R35, RZ, RZ, R9 ;  /* 0x000000ffff237224 */ /* 0x000fe200078e0009 */
[----:B------:R-:W-:Y:S01]  /*29840*/  @!P1 LEA R4, P5, R24, R14, 0x2 ;  /* 0x0000000e18049211 */ /* 0x000fe200078a10ff */
[----:B------:R-:W-:-:S03]  /*29850*/  @!P0 IMAD.MOV.U32 R92, RZ, RZ, R91 ;  /* 0x000000ffff5c8224 */ /* 0x000fc600078e005b */
[----:B------:R-:W-:Y:S02]  /*29860*/  @!P1 LEA.HI.X R5, R24, R41, R26, 0x2, P5 ;  /* 0x0000002918059211 */ /* 0x000fe400028f141a */
[----:B------:R-:W-:Y:S01]  /*29870*/  MOV R26, R10 ;  /* 0x0000000a001a7202 */ /* 0x000fe20000000f00 */
[----:B------:R-:W-:Y:S02]  /*29880*/  IMAD.MOV.U32 R24, RZ, RZ, R11 ;  /* 0x000000ffff187224 */ /* 0x000fe400078e000b */
[----:B0-----:R-:W-:Y:S02]  /*29890*/  @!P1 IMAD.MOV.U32 R2, RZ, RZ, R94 ;  /* 0x000000ffff029224 */ /* 0x001fe400078e005e */
[----:B------:R-:W-:Y:S02]  /*298a0*/  @!P1 IMAD.MOV.U32 R3, RZ, RZ, R96 ;  /* 0x000000ffff039224 */ /* 0x000fe400078e0060 */
        /* <DEDUP_REMOVED lines=13> */
[----:B------:R-:W-:Y:S01]  /*29980*/  @!P3 LEA R12, P5, R34, R14, 0x2 ;  /* 0x0000000e220cb211 */ /* 0x000fe200078a10ff */
[----:B0-----:R-:W-:-:S02]  /*29990*/  @!P4 IMAD.MOV.U32 R2, RZ, RZ, R98 ;  /* 0x000000ffff02c224 */ /* 0x001fc400078e0062 */
[----:B------:R-:W-:Y:S01]  /*299a0*/  @!P4 IMAD.MOV.U32 R3, RZ, RZ, R100 ;  /* 0x000000ffff03c224 */ /* 0x000fe200078e0064 */
[----:B------:R-:W-:Y:S01]  /*299b0*/  @!P3 LEA.HI.X R13, R34, R41, R35, 0x2, P5 ;  /* 0x00000029220db211 */ /* 0x000fe200028f1423 */
[----:B------:R-:W-:Y:S01]  /*299c0*/  @!P3 IMAD.MOV.U32 R100, RZ, RZ, R99 ;  /* 0x000000ffff64b224 */ /* 0x000fe200078e0063 */
[----:B------:R-:W-:Y:S01]  /*299d0*/  @!P2 ST.E.64 desc[UR50][R10.64], R96 ;  /* 0x000000600a00a985 */ /* 0x000fe2000c101b32 */
[----:B------:R-:W-:-:S03]  /*299e0*/  @!P0 LEA R4, P2, R32, R14, 0x2 ;  /* 0x0000000e20048211 */ /* 0x000fc600078410ff */
[----:B------:R0:W-:Y:S01]  /*299f0*/  @!P4 ST.E.64 desc[UR50][R6.64], R2 ;  /* 0x000000020600c985 */ /* 0x0001e2000c101b32 */
[----:B------:R-:W-:Y:S02]  /*29a00*/  ISETP.GE.AND P4, PT, R25, UR4, PT ;  /* 0x0000000419007c0c */ /* 0x000fe4000bf86270 */
[----:B------:R-:W-:Y:S01]  /*29a10*/  ISETP.GE.AND P5, PT, R21, UR4, PT ;  /* 0x0000000415007c0c */ /* 0x000fe2000bfa6270 */
[----:B------:R1:W-:Y:S01]  /*29a20*/  @!P3 ST.E.64 desc[UR50][R12.64], R100 ;  /* 0x000000640c00b985 */ /* 0x0003e2000c101b32 */
[----:B------:R-:W-:Y:S02]  /*29a30*/  ISETP.GE.AND P3, PT, R15, UR4, PT ;  /* 0x000000040f007c0c */ /* 0x000fe4000bf66270 */
[----:B------:R-:W-:Y:S02]  /*29a40*/  @!P0 LEA.HI.X R5, R32, R41, R33, 0x2, P2 ;  /* 0x0000002920058211 */ /* 0x000fe400010f1421 */
[----:B------:R-:W-:-:S04]  /*29a50*/  @!P1 LEA R8, P2, R27, R14, 0x2 ;  /* 0x0000000e1b089211 */ /* 0x000fc800078410ff */
[----:B------:R-:W-:Y:S01]  /*29a60*/  @!P1 LEA.HI.X R9, R27, R41, R28, 0x2, P2 ;  /* 0x000000291b099211 */ /* 0x000fe200010f141c */
[----:B0-----:R-:W-:Y:S02]  /*29a70*/  @!P0 IMAD.MOV.U32 R2, RZ, RZ, R102 ;  /* 0x000000ffff028224 */ /* 0x001fe400078e0066 */
[----:B------:R-:W-:Y:S01]  /*29a80*/  @!P0 IMAD.MOV.U32 R3, RZ, RZ, R104 ;  /* 0x000000ffff038224 */ /* 0x000fe200078e0068 */
[----:B------:R-:W-:-:S04]  /*29a90*/  @!P1 MOV R104, R103 ;  /* 0x0000006700689202 */ /* 0x000fc80000000f00 */
[----:B------:R0:W-:Y:S01]  /*29aa0*/  @!P0 ST.E.64 desc[UR50][R4.64], R2 ;  /* 0x0000000204008985 */ /* 0x0001e2000c101b32 */
[----:B------:R-:W-:-:S03]  /*29ab0*/  @!P4 LEA R6, P0, R25, R14, 0x2 ;  /* 0x0000000e1906c211 */ /* 0x000fc600078010ff */
[----:B------:R2:W-:Y:S01]  /*29ac0*/  @!P1 ST.E.64 desc[UR50][R8.64], R104 ;  /* 0x0000006808009985 */ /* 0x0005e2000c101b32 */
[-C--:B------:R-:W-:Y:S02]  /*29ad0*/  @!P5 LEA R10, P1, R21, R14.reuse, 0x2 ;  /* 0x0000000e150ad211 */ /* 0x080fe400078210ff */
[----:B-1----:R-:W-:Y:S02]  /*29ae0*/  @!P3 LEA R12, P2, R15, R14, 0x2 ;  /* 0x0000000e0f0cb211 */ /* 0x002fe400078410ff */
[-C--:B------:R-:W-:Y:S02]  /*29af0*/  @!P4 LEA.HI.X R7, R25, R41.reuse, R26, 0x2, P0 ;  /* 0x000000291907c211 */ /* 0x080fe400000f141a */
[-C--:B------:R-:W-:Y:S01]  /*29b00*/  @!P5 LEA.HI.X R11, R21, R41.reuse, R24, 0x2, P1 ;  /* 0x00000029150bd211 */ /* 0x080fe200008f1418 */
[----:B0-----:R-:W-:Y:S02]  /*29b10*/  @!P4 IMAD.MOV.U32 R2, RZ, RZ, R106 ;  /* 0x000000ffff02c224 */ /* 0x001fe400078e006a */
        /* <DEDUP_REMOVED lines=13> */
.L_x_2941:
[----:B------:R-:W2:Y:S01]  /*29bf0*/  LDL.LU R4, [R1+0x68] ;  /* 0x0000680001047983 */ /* 0x000ea20000300800 */
[----:B------:R-:W-:Y:S01]  /*29c00*/  ULDC.64 UR6, c[0x0][0xc08] ;  /* 0x0003020000067ab9 */ /* 0x000fe20000000a00 */
[----:B------:R-:W-:Y:S02]  /*29c10*/  ULDC.64 UR4, c[0x0][0xc00] ;  /* 0x0003000000047ab9 */ /* 0x000fe40000000a00 */
[----:B------:R-:W4:Y:S01]  /*29c20*/  LDL.LU R0, [R1+0x6c] ;  /* 0x00006c0001007983 */ /* 0x000f220000300800 */
[----:B------:R-:W-:Y:S01]  /*29c30*/  ISETP.NE.U32.AND P1, PT, RZ, UR6, PT ;  /* 0x00000006ff007c0c */ /* 0x000fe2000bf25070 */
[----:B------:R-:W-:Y:S01]  /*29c40*/  IMAD.MOV.U32 R15, RZ, RZ, RZ ;  /* 0x000000ffff0f7224 */ /* 0x000fe200078e00ff */
[----:B------:R-:W-:Y:S02]  /*29c50*/  ISETP.NE.U32.AND P0, PT, RZ, UR4, PT ;  /* 0x00000004ff007c0c */ /* 0x000fe4000bf05070 */
[----:B------:R-:W-:Y:S02]  /*29c60*/  ISETP.NE.AND.EX P1, PT, RZ, UR7, PT, P1 ;  /* 0x00000007ff007c0c */ /* 0x000fe4000bf25310 */
[----:B------:R-:W-:Y:S01]  /*29c70*/  ISETP.NE.AND.EX P0, PT, RZ, UR5, PT, P0 ;  /* 0x00000005ff007c0c */ /* 0x000fe2000bf05300 */
[----:B------:R-:W0:Y:S01]  /*29c80*/  S2R R28, SR_TID.X ;  /* 0x00000000001c7919 */ /* 0x000e220000002100 */
[----:B--2---:R-:W-:Y:S01]  /*29c90*/  IADD3 R2, P2, R4, UR4, RZ ;  /* 0x0000000404027c10 */ /* 0x004fe2000ff5e0ff */
[----:B------:R-:W-:-:S03]  /*29ca0*/  ULDC UR4, c[0x0][0xa88] ;  /* 0x0002a20000047ab9 */ /* 0x000fc60000000800 */
[----:B----4-:R-:W-:-:S05]  /*29cb0*/  IADD3.X R3, R0, UR5, RZ, P2, !PT ;  /* 0x0000000500037c10 */ /* 0x010fca00097fe4ff */
[----:B------:R-:W-:Y:S01]  /*29cc0*/  @P1 IADD3 R4, P2, R4, UR6, RZ ;  /* 0x0000000604041c10 */ /* 0x000fe2000ff5e0ff */
[----:B------:R-:W-:Y:S01]  /*29cd0*/  IMAD.U32 R20, RZ, RZ, UR4 ;  /* 0x00000004ff147e24 */ /* 0x000fe2000f8e00ff */
[----:B------:R2:W5:Y:S02]  /*29ce0*/  @P0 LDG.E R15, desc[UR50][R2.64] ;  /* 0x00000032020f0981 */ /* 0x000564000c1e1900 */
[----:B------:R-:W-:-:S05]  /*29cf0*/  @P1 IADD3.X R5, R0, UR7, RZ, P2, !PT ;  /* 0x0000000700051c10 */ /* 0x000fca00097fe4ff */
[----:B------:R2:W5:Y:S01]  /*29d00*/  @P1 LDG.E R20, desc[UR50][R4.64] ;  /* 0x0000003204141981 */ /* 0x000562000c1e1900 */
[----:B0-----:R-:W-:Y:S01]  /*29d10*/  VIADD R0, R28, 0xffffff80 ;  /* 0xffffff801c007836 */ /* 0x001fe20000000000 */
[----:B------:R-:W-:-:S04]  /*29d20*/  ISETP.GT.AND P2, PT, R166, 0x1, PT ;  /* 0x00000001a600780c */ /* 0x000fc80003f44270 */
[----:B------:R-:W-:Y:S01]  /*29d30*/  ISETP.GT.AND P3, PT, R0, 0x7f, PT ;  /* 0x0000007f0000780c */ /* 0x000fe20003f64270 */
[----:B------:R-:W-:-:S12]  /*29d40*/  @P1 BRA `(.L_x_2960) ;  /* 0x0000000000101947 */ /* 0x000fd80003800000 */
[----:B------:R-:W-:Y:S05]  /*29d50*/  @!P0 BRA `(.L_x_2960) ;  /* 0x00000000000c8947 */ /* 0x000fea0003800000 */
[----:B--2---:R-:W2:Y:S04]  /*29d60*/  LDG.E R5, desc[UR50][R2.64] ;  /* 0x0000003202057981 */ /* 0x004ea8000c1e1900 */
[----:B-----5:R-:W2:Y:S02]  /*29d70*/  LDG.E R20, desc[UR50][R2.64+0x4] ;  /* 0x0000043202147981 */ /* 0x020ea4000c1e1900 */
[----:B--2---:R-:W-:-:S07]  /*29d80*/  IMAD.IADD R20, R20, 0x1, -R5 ;  /* 0x0000000114147824 */ /* 0x004fce00078e0a05 */
.L_x_2960:
[----:B--2---:R-:W2:Y:S04]  /*29d90*/  LDL.LU R2, [R1+0x60] ;  /* 0x0000600001027983 */ /* 0x004ea80000300800 */
[----:B------:R-:W4:Y:S01]  /*29da0*/  LDL.LU R0, [R1+0x70] ;  /* 0x0000700001007983 */ /* 0x000f220000300800 */
[----:B------:R-:W-:Y:S01]  /*29db0*/  BSSY B1, `(.L_x_2961) ;  /* 0x0000037000017945 */ /* 0x000fe20003800000 */
[----:B-----5:R-:W-:Y:S02]  /*29dc0*/  SHF.R.S32.HI R14, RZ, 0x1f, R15 ;  /* 0x0000001fff0e7819 */ /* 0x020fe4000001140f */
[----:B--2---:R-:W-:Y:S02]  /*29dd0*/  SEL R25, R2, RZ, !P0 ;  /* 0x000000ff02197207 */ /* 0x004fe40004000000 */
[----:B----4-:R-:W-:Y:S01]  /*29de0*/  SEL R24, R0, RZ, !P0 ;  /* 0x000000ff00187207 */ /* 0x010fe20004000000 */
[----:B------:R-:W-:Y:S06]  /*29df0*/  @P3 BRA `(.L_x_2962) ;  /* 0x0000000000c83947 */ /* 0x000fec0003800000 */
[----:B------:R-:W2:Y:S01]  /*29e00*/  LDL R2, [R1+0x48] ;  /* 0x0000480001027983 */ /* 0x000ea20000100800 */
[----:B------:R-:W0:Y:S02]  /*29e10*/  LDC R33, c[0x0][0xbe8] ;  /* 0x0002fa00ff217b82 */ /* 0x000e240000000800 */
[----:B0-----:R-:W-:Y:S01]  /*29e20*/  IMAD R0, R20, R33, RZ ;  /* 0x0000002114007224 */ /* 0x001fe200078e02ff */
[----:B--2---:R-:W-:-:S04]  /*29e30*/  IADD3 R27, R2, -0x80, R28 ;  /* 0xffffff80021b7810 */ /* 0x004fc80007ffe01c */
[----:B------:R-:W-:-:S13]  /*29e40*/  ISETP.GE.AND P0, PT, R27, R0, PT ;  /* 0x000000001b00720c */ /* 0x000fda0003f06270 */
[----:B------:R-:W-:Y:S05]  /*29e50*/  @P0 BRA `(.L_x_2962) ;  /* 0x0000000000b00947 */ /* 0x000fea0003800000 */
[----:B------:R-:W2:Y:S01]  /*29e60*/  LDL.LU R32, [R1+0x74] ;  /* 0x0000740001207983 */ /* 0x000ea20000300800 */
[----:B------:R-:W-:Y:S01]  /*29e70*/  IMAD.MOV.U32 R0, RZ, RZ, 0x9b8 ;  /* 0x000009b8ff007424 */ /* 0x000fe200078e00ff */
[----:B------:R-:W-:Y:S01]  /*29e80*/  ISETP.GT.AND P3, PT, R166, 0x1, PT ;  /* 0x00000001a600780c */ /* 0x000fe20003f64270 */
[----:B------:R-:W0:Y:S01]  /*29e90*/  LDC.64 R2, c[0x0][0xba8] ;  /* 0x0002ea00ff027b82 */ /* 0x000e220000000a00 */
[----:B------:R-:W-:Y:S02]  /*29ea0*/  ISETP.NE.AND P0, PT, R33, 0x1, PT ;  /* 0x000000012100780c */ /* 0x000fe40003f05270 */
[----:B------:R-:W-:Y:S02]  /*29eb0*/  SEL R26, R0, 0x978, P3 ;  /* 0x00000978001a7807 */ /* 0x000fe40001800000 */
[----:B------:R-:W-:-:S03]  /*29ec0*/  MOV R21, R27 ;  /* 0x0000001b00157202 */ /* 0x000fc60000000f00 */
[----:B------:R-:W4:Y:S08]  /*29ed0*/  LDC.64 R10, c[0x0][R26+0x220] ;  /* 0x000088001a0a7b82 */ /* 0x000f300000000a00 */
[----:B------:R-:W5:Y:S08]  /*29ee0*/  LDC.64 R8, c[0x0][R26+0x218] ;  /* 0x000086001a087b82 */ /* 0x000f700000000a00 */
[----:B------:R-:W3:Y:S08]  /*29ef0*/  LDC.64 R6, c[0x0][R26+0x228] ;  /* 0x00008a001a067b82 */ /* 0x000ef00000000a00 */
[----:B------:R-:W3:Y:S08]  /*29f00*/  LDC.64 R4, c[0x0][R26+0x210] ;  /* 0x000084001a047b82 */ /* 0x000ef00000000a00 */
[----:B------:R-:W1:Y:S08]  /*29f10*/  @P0 LDC R0, c[0x0][0xbec] ;  /* 0x0002fb00ff000b82 */ /* 0x000e700000000800 */
[----:B------:R-:W3:Y:S01]  /*29f20*/  @P0 LDC R37, c[0x0][0xbf0] ;  /* 0x0002fc00ff250b82 */ /* 0x000ee20000000800 */
[----:B----4-:R-:W-:-:S07]  /*29f30*/  IMAD R11, R11, R25, RZ ;  /* 0x000000190b0b7224 */ /* 0x010fce00078e02ff */
[----:B0-----:R-:W0:Y:S01]  /*29f40*/  @!P3 LDC R2, c[0x0][0xb50] ;  /* 0x0002d400ff02bb82 */ /* 0x001e220000000800 */
[----:B------:R-:W-:Y:S02]  /*29f50*/  IMAD R11, R10, R24, R11 ;  /* 0x000000180a0b7224 */ /* 0x000fe400078e020b */
[----:B-1----:R-:W-:-:S05]  /*29f60*/  @P0 IMAD.HI.U32 R0, R27, R0, RZ ;  /* 0x000000001b000227 */ /* 0x002fca00078e00ff */
[----:B------:R-:W1:Y:S01]  /*29f70*/  @!P3 LDC R3, c[0x0][0xb54] ;  /* 0x0002d500ff03bb82 */ /* 0x000e620000000800 */
[-C--:B-----5:R-:W-:Y:S02]  /*29f80*/  IMAD R35, R9, R225.reuse, RZ ;  /* 0x000000e109237224 */ /* 0x0a0fe400078e02ff */
[----:B------:R-:W-:Y:S01]  /*29f90*/  IMAD.WIDE.U32 R12, R8, R225, RZ ;  /* 0x000000e1080c7225 */ /* 0x000fe200078e00ff */
[----:B---3--:R-:W-:-:S03]  /*29fa0*/  @P0 SHF.R.U32.HI R21, RZ, R37, R0 ;  /* 0x00000025ff150219 */ /* 0x008fc60000011600 */
[----:B------:R-:W-:-:S04]  /*29fb0*/  IMAD.WIDE.U32 R8, R10, R25, RZ ;  /* 0x000000190a087225 */ /* 0x000fc800078e00ff */
[----:B------:R-:W-:Y:S01]  /*29fc0*/  IMAD.IADD R13, R35, 0x1, R13 ;  /* 0x00000001230d7824 */ /* 0x000fe200078e020d */
[----:B------:R-:W-:Y:S01]  /*29fd0*/  IADD3 R12, P0, P1, R8, R12, R15 ;  /* 0x0000000c080c7210 */ /* 0x000fe2000791e00f */
[----:B------:R-:W-:Y:S02]  /*29fe0*/  IMAD.MOV R0, RZ, RZ, -R21 ;  /* 0x000000ffff007224 */ /* 0x000fe400078e0a15 */
        /* <DEDUP_REMOVED lines=11> */
[----:B------:R-:W-:-:S04]  /*2a0a0*/  IMAD R0, R5, R9, RZ ;  /* 0x0000000905007224 */ /* 0x000fc800078e02ff */
[C---:B------:R-:W-:Y:S02]  /*2a0b0*/  IMAD R11, R4.reuse, R11, R0 ;  /* 0x0000000b040b7224 */ /* 0x040fe400078e0200 */
[----:B------:R-:W-:-:S04]  /*2a0c0*/  IMAD.WIDE.U32 R4, R4, R9, R6 ;  /* 0x0000000904047225 */ /* 0x000fc800078e0006 */
[----:B------:R-:W-:Y:S01]  /*2a0d0*/  IMAD.IADD R0, R5, 0x1, R11 ;  /* 0x0000000105007824 */ /* 0x000fe200078e020b */
[----:B0-----:R-:W-:Y:S01]  /*2a0e0*/  LEA R2, P0, R4, R2, 0x2 ;  /* 0x0000000204027211 */ /* 0x001fe200078010ff */
[----:B------:R-:W-:-:S03]  /*2a0f0*/  IMAD.MOV.U32 R5, RZ, RZ, -0x800000 ;  /* 0xff800000ff057424 */ /* 0x000fc600078e00ff */
[----:B-1----:R-:W-:-:S05]  /*2a100*/  LEA.HI.X R3, R4, R3, R0, 0x2, P0 ;  /* 0x0000000304037211 */ /* 0x002fca00000f1400 */
[----:B------:R0:W-:Y:S04]  /*2a110*/  STG.E desc[UR50][R2.64], R5 ;  /* 0x0000000502007986 */ /* 0x0001e8000c101932 */
.L_x_2962:
[----:B------:R-:W-:Y:S05]  /*2a120*/  BSYNC B1 ;  /* 0x0000000000017941 */ /* 0x000fea0003800000 */
.L_x_2961:
[----:B------:R-:W-:Y:S05]  /*2a130*/  @P2 BRA `(.L_x_2955) ;  /* 0x00000008002c2947 */ /* 0x000fea0003800000 */
[----:B------:R-:W2:Y:S01]  /*2a140*/  LDL R26, [R1+0x48] ;  /* 0x00004800011a7983 */ /* 0x000ea20000100800 */
[----:B------:R-:W4:Y:S01]  /*2a150*/  LDC R21, c[0x0][0xbe8] ;  /* 0x0002fa00ff157b82 */ /* 0x000f220000000800 */
[----:B------:R-:W-:Y:S01]  /*2a160*/  VIADD R4, R28, 0xffffff80 ;  /* 0xffffff801c047836 */ /* 0x000fe20000000000 */
[----:B------:R-:W-:Y:S01]  /*2a170*/  ULDC.64 UR4, c[0x0][0xaa0] ;  /* 0x0002a80000047ab9 */ /* 0x000fe20000000a00 */
[----:B------:R-:W-:Y:S01]  /*2a180*/  ULDC.64 UR6, c[0x0][0xaf0] ;  /* 0x0002bc0000067ab9 */ /* 0x000fe20000000a00 */
[----:B------:R-:W-:Y:S02]  /*2a190*/  IMAD R0, R14, UR4, RZ ;  /* 0x000000040e007c24 */ /* 0x000fe4000f8e02ff */
[----:B0-----:R-:W-:Y:S02]  /*2a1a0*/  SHF.R.S32.HI R3, RZ, 0x1f, R4 ;  /* 0x0000001fff037819 */ /* 0x001fe40000011404 */
[----:B------:R-:W-:Y:S02]  /*2a1b0*/  IMAD R5, R15, UR5, R0 ;  /* 0x000000050f057c24 */ /* 0x000fe4000f8e0200 */
[----:B------:R-:W-:Y:S01]  /*2a1c0*/  LEA.HI R7, R3, R4, RZ, 0x3 ;  /* 0x0000000403077211 */ /* 0x000fe200078f18ff */
[----:B------:R-:W-:Y:S01]  /*2a1d0*/  IMAD.WIDE.U32 R2, R15, UR4, RZ ;  /* 0x000000040f027c25 */ /* 0x000fe2000f8e00ff */
[----:B------:R-:W-:-:S02]  /*2a1e0*/  ULDC.64 UR4, c[0x0][0xae8] ;  /* 0x0002ba0000047ab9 */ /* 0x000fc40000000a00 */
[----:B------:R-:W-:Y:S02]  /*2a1f0*/  LOP3.LUT R9, R7, 0xfffffff8, RZ, 0xc0, !PT ;  /* 0xfffffff807097812 */ /* 0x000fe400078ec0ff */
[----:B------:R-:W-:Y:S02]  /*2a200*/  SHF.R.S32.HI R27, RZ, 0x3, R7 ;  /* 0x00000003ff1b7819 */ /* 0x000fe40000011407 */
[----:B------:R-:W-:Y:S01]  /*2a210*/  IADD3 R3, R3, R5, RZ ;  /* 0x0000000503037210 */ /* 0x000fe20007ffe0ff */
[----:B------:R-:W-:Y:S02]  /*2a220*/  IMAD.IADD R8, R4, 0x1, -R9 ;  /* 0x0000000104087824 */ /* 0x000fe400078e0a09 */
[----:B------:R-:W-:Y:S02]  /*2a230*/  IMAD R4, R24, UR6, RZ ;  /* 0x0000000618047c24 */ /* 0x000fe4000f8e02ff */
[----:B------:R-:W-:Y:S01]  /*2a240*/  IMAD R0, R8, 0x20, R27 ;  /* 0x0000002008007824 */ /* 0x000fe200078e021b */
[----:B----4-:R-:W-:Y:S01]  /*2a250*/  ISETP.NE.AND P0, PT, R21, 0x1, PT ;  /* 0x000000011500780c */ /* 0x010fe20003f05270 */
[----:B------:R-:W-:-:S04]  /*2a260*/  IMAD.WIDE.U32 R2, R225, UR4, R2 ;  /* 0x00000004e1027c25 */ /* 0x000fc8000f8e0002 */
[----:B------:R-:W-:Y:S01]  /*2a270*/  IMAD R3, R225, UR5, R3 ;  /* 0x00000005e1037c24 */ /* 0x000fe2000f8e0203 */
[----:B------:R-:W-:Y:S01]  /*2a280*/  ULDC.64 UR4, c[0x0][0xae0] ;  /* 0x0002b80000047ab9 */ /* 0x000fe20000000a00 */
[C---:B------:R-:W-:Y:S02]  /*2a290*/  IMAD R7, R25.reuse, UR7, R4 ;  /* 0x0000000719077c24 */ /* 0x040fe4000f8e0204 */
[----:B------:R-:W-:-:S04]  /*2a2a0*/  IMAD.WIDE.U32 R2, R25, UR6, R2 ;  /* 0x0000000619027c25 */ /* 0x000fc8000f8e0002 */
[----:B------:R-:W0:Y:S01]  /*2a2b0*/  @P0 LDC R6, c[0x0][0xbec] ;  /* 0x0002fb00ff060b82 */ /* 0x000e220000000800 */
[----:B------:R-:W-:-:S07]  /*2a2c0*/  IMAD.IADD R3, R3, 0x1, R7 ;  /* 0x0000000103037824 */ /* 0x000fce00078e0207 */
[----:B------:R-:W4:Y:S01]  /*2a2d0*/  @P0 LDC R11, c[0x0][0xbf0] ;  /* 0x0002fc00ff0b0b82 */ /* 0x000f220000000800 */
[----:B--2---:R-:W-:-:S04]  /*2a2e0*/  IMAD.IADD R9, R26, 0x1, R0 ;  /* 0x000000011a097824 */ /* 0x004fc800078e0200 */
[----:B0-----:R-:W-:-:S04]  /*2a2f0*/  @P0 IMAD.HI.U32 R0, R9, R6, RZ ;  /* 0x0000000609000227 */ /* 0x001fc800078e00ff */
[----:B------:R-:W-:Y:S01]  /*2a300*/  IMAD.MOV.U32 R5, RZ, RZ, R9 ;  /* 0x000000ffff057224 */ /* 0x000fe200078e0009 */
[----:B----4-:R-:W-:-:S04]  /*2a310*/  @P0 SHF.R.U32.HI R5, RZ, R11, R0 ;  /* 0x0000000bff050219 */ /* 0x010fc80000011600 */
        /* <DEDUP_REMOVED lines=18> */
[----:B------:R-:W-:Y:S02]  /*2a440*/  IADD3 R5, R7, 0x80, RZ ;  /* 0x0000008007057810 */ /* 0x000fe40007ffe0ff */
[----:B------:R-:W-:Y:S02]  /*2a450*/  LEA.HI.X R3, R4, UR5, R3, 0x1, P0 ;  /* 0x0000000504037c11 */ /* 0x000fe400080f0c03 */
[----:B------:R-:W-:-:S02]  /*2a460*/  SHF.R.S32.HI R24, RZ, 0x1f, R7 ;  /* 0x0000001fff187819 */ /* 0x000fc40000011407 */
[----:B------:R-:W-:Y:S02]  /*2a470*/  SHF.R.S32.HI R8, RZ, 0x1f, R5 ;  /* 0x0000001fff087819 */ /* 0x000fe40000011405 */
[----:B------:R-:W-:Y:S01]  /*2a480*/  SHF.R.S32.HI R10, RZ, 0x1f, R9 ;  /* 0x0000001fff0a7819 */ /* 0x000fe20000011409 */
[----:B------:R-:W-:Y:S06]  /*2a490*/  BRA.DIV UR4, `(.L_x_2963) ;  /* 0x000000da04147947 */ /* 0x000fec000b800000 */
[----:B------:R0:W2:Y:S04]  /*2a4a0*/  SHFL.IDX PT, R0, R3, RZ, 0x181f ;  /* 0x00181fff03007589 */ /* 0x0000a800000e0000 */
[----:B------:R0:W4:Y:S02]  /*2a4b0*/  SHFL.IDX PT, R14, R2, RZ, 0x181f ;  /* 0x00181fff020e7589 */ /* 0x00012400000e0000 */
.L_x_3288:
        /* <DEDUP_REMOVED lines=12> */
[-C--:B-12---:R-:W-:Y:S02]  /*2a580*/  @!P3 LEA.HI.X R13, R7, R0.reuse, R24, 0x1, P0 ;  /* 0x00000000070db211 */ /* 0x086fe400000f0c18 */
[-C--:B------:R-:W-:Y:S02]  /*2a590*/  @!P4 LEA.HI.X R27, R9, R0.reuse, R10, 0x1, P1 ;  /* 0x00000000091bc211 */ /* 0x080fe400008f0c0a */
[----:B------:R-:W-:Y:S01]  /*2a5a0*/  @!P5 LEA.HI.X R15, R5, R0, R8, 0x1, P2 ;  /* 0x00000000050fd211 */ /* 0x000fe200010f0c08 */
[----:B------:R1:W-:Y:S04]  /*2a5b0*/  @!P3 ST.E.128 desc[UR50][R12.64], RZ ;  /* 0x000000ff0c00b985 */ /* 0x0003e8000c101d32 */
[----:B------:R1:W-:Y:S04]  /*2a5c0*/  @!P4 ST.E.128 desc[UR50][R26.64], RZ ;  /* 0x000000ff1a00c985 */ /* 0x0003e8000c101d32 */
[----:B------:R1:W-:Y:S02]  /*2a5d0*/  @!P5 ST.E.128 desc[UR50][R14.64], RZ ;  /* 0x000000ff0e00d985 */ /* 0x0003e4000c101d32 */
.L_x_2965:
[----:B------:R-:W-:Y:S05]  /*2a5e0*/  BSYNC B1 ;  /* 0x0000000000017941 */ /* 0x000fea0003800000 */
.L_x_2964:
[----:B------:R-:W-:-:S03]  /*2a5f0*/  UMOV UR4, 0xffffffff ;  /* 0xffffffff00047882 */ /* 0x000fc60000000000 */
[----:B------:R-:W-:Y:S05]  /*2a600*/  BRA.DIV UR4, `(.L_x_2966) ;  /* 0x000000d604ec7947 */ /* 0x000fea000b800000 */
[----:B--2---:R2:W0:Y:S04]  /*2a610*/  SHFL.IDX PT, R0, R3, 0x1, 0x181f ;  /* 0x00381f0003007f89 */ /* 0x00442800000e0000 */
[----:B-1--4-:R2:W1:Y:S02]  /*2a620*/  SHFL.IDX PT, R14, R2, 0x1, 0x181f ;  /* 0x00381f00020e7f89 */ /* 0x01246400000e0000 */
.L_x_3292:
        /* <DEDUP_REMOVED lines=17> */
.L_x_2968:
[----:B------:R-:W-:Y:S05]  /*2a740*/  BSYNC B1 ;  /* 0x0000000000017941 */ /* 0x000fea0003800000 */
.L_x_2967:
[----:B------:R-:W-:-:S03]  /*2a750*/  UMOV UR4, 0xffffffff ;  /* 0xffffffff00047882 */ /* 0x000fc60000000000 */
[----:B------:R-:W-:Y:S05]  /*2a760*/  BRA.DIV UR4, `(.L_x_2969) ;  /* 0x000000d604dc7947 */ /* 0x000fea000b800000 */
[----:B0-----:R0:W0:Y:S04]  /*2a770*/  SHFL.IDX PT, R0, R3, 0x2, 0x181f ;  /* 0x00581f0003007f89 */ /* 0x00102800000e0000 */
[----:B-1--4-:R1:W4:Y:S02]  /*2a780*/  SHFL.IDX PT, R14, R2, 0x2, 0x181f ;  /* 0x00581f00020e7f89 */ /* 0x01232400000e0000 */
.L_x_3296:
        /* <DEDUP_REMOVED lines=17> */
.L_x_2971:
[----:B------:R-:W-:Y:S05]  /*2a8a0*/  BSYNC B1 ;  /* 0x0000000000017941 */ /* 0x000fea0003800000 */
.L_x_2970:
[----:B------:R-:W-:-:S03]  /*2a8b0*/  UMOV UR4, 0xffffffff ;  /* 0xffffffff00047882 */ /* 0x000fc60000000000 */
[----:B------:R-:W-:Y:S05]  /*2a8c0*/  BRA.DIV UR4, `(.L_x_2972) ;  /* 0x000000d604cc7947 */ /* 0x000fea000b800000 */
[----:B0-----:R0:W0:Y:S04]  /*2a8d0*/  SHFL.IDX PT, R0, R3, 0x3, 0x181f ;  /* 0x00781f0003007f89 */ /* 0x00102800000e0000 */
[----:B----4-:R4:W0:Y:S02]  /*2a8e0*/  SHFL.IDX PT, R14, R2, 0x3, 0x181f ;  /* 0x00781f00020e7f89 */ /* 0x01082400000e0000 */
.L_x_3300:
[----:B-12-4-:R-:W-:-:S05]  /*2a8f0*/  VIADD R2, R6, 0x60 ;  /* 0x0000006006027836 */ /* 0x016fca0000000000 */
        /* <DEDUP_REMOVED lines=15> */
.L_x_2955:
[----:B------:R-:W-:Y:S05]  /*2a9f0*/  BSYNC B0 ;  /* 0x0000000000007941 */ /* 0x000fea0003800000 */
.L_x_2940:
[----:B------:R-:W-:Y:S02]  /*2aa00*/  ULDC UR4, c[0x0][0xc3c] ;  /* 0x00030f0000047ab9 */ /* 0x000fe40000000800 */
[----:B------:R-:W-:-:S13]  /*2aa10*/  ISETP.GE.AND P0, PT, R31, UR4, PT ;  /* 0x000000041f007c0c */ /* 0x000fda000bf06270 */
[----:B------:R-:W-:Y:S05]  /*2aa20*/  @!P0 BRA `(.L_x_2973) ;  /* 0xfffffd6c00dc8947 */ /* 0x000fea000383ffff */
[----:B------:R-:W-:Y:S05]  /*2aa30*/  BRA `(.L_x_2748) ;  /* 0x0000009000287947 */ /* 0x000fea0003800000 */
.L_x_2746:
        /* <DEDUP_REMOVED lines=58> */
.L_x_2977:
        /* <DEDUP_REMOVED lines=13> */
[----:B-1----:R-:W-:Y:S01]  /*2aeb0*/  @!P6 IMAD.WIDE R2, R9, 0x4, R2 ;  /* 0x000000040902e825 */ /* 0x002fe200078e0202 */
[----:B------:R-:W-:-:S06]  /*2aec0*/  MOV R9, RZ ;  /* 0x000000ff00097202 */ /* 0x000fcc0000000f00 */
        /* <DEDUP_REMOVED lines=22> */
.L_x_2975:
        /* <DEDUP_REMOVED lines=11> */
[----:B------:R-:W-:-:S06]  /*2b0e0*/  IADD3 R16, R19, -0x1, RZ ;  /* 0xffffffff13107810 */ /* 0x000fcc0007ffe0ff */
[----:B------:R0:W1:Y:S02]  /*2b0f0*/  SHFL.IDX PT, R16, R5, R16, 0x1f ;  /* 0x00001f1005107589 */ /* 0x00006400000e0000 */
.L_x_2978:
        /* <DEDUP_REMOVED lines=30> */
[----:B------:R-:W-:Y:S01]  /*2b2e0*/  @P0 IADD3 R2, R2, 0x1, RZ ;  /* 0x0000000102020810 */ /* 0x000fe20007ffe0ff */
[----:B0-----:R-:W-:-:S04]  /*2b2f0*/  IMAD.MOV R11, RZ, RZ, -R3 ;  /* 0x000000ffff0b7224 */ /* 0x001fc800078e0a03 */
[----:B------:R-:W-:Y:S01]  /*2b300*/  IMAD.MOV.U32 R8, RZ, RZ, R2 ;  /* 0x000000ffff087224 */ /* 0x000fe200078e0002 */
[----:B------:R-:W-:Y:S01]  /*2b310*/  IABS R2, R9 ;  /* 0x0000000900027213 */ /* 0x000fe20000000000 */
[----:B------:R-:W-:Y:S02]  /*2b320*/  IMAD R11, R11, R4, RZ ;  /* 0x000000040b0b7224 */ /* 0x000fe400078e02ff */
[----:B------:R-:W-:Y:S01]  /*2b330*/  @!P2 IMAD.MOV R8, RZ, RZ, -R8 ;  /* 0x000000ffff08a224 */ /* 0x000fe200078e0a08 */
[----:B------:R-:W-:Y:S01]  /*2b340*/  @!P1 LOP3.LUT R8, RZ, R0, RZ, 0x33, !PT ;  /* 0x00000000ff089212 */ /* 0x000fe200078e33ff */
[----:B------:R-:W-:Y:S02]  /*2b350*/  IMAD.MOV R10, RZ, RZ, -R2 ;  /* 0x000000ffff0a7224 */ /* 0x000fe400078e0a02 */
[----:B------:R-:W-:Y:S01]  /*2b360*/  IMAD.MOV.U32 R2, RZ, RZ, RZ ;  /* 0x000000ffff027224 */ /* 0x000fe200078e00ff */
[----:B------:R-:W-:-:S03]  /*2b370*/  IABS R6, R8 ;  /* 0x0000000800067213 */ /* 0x000fc60000000000 */
[----:B------:R-:W-:-:S04]  /*2b380*/  IMAD.HI.U32 R2, R3, R11, R2 ;  /* 0x0000000b03027227 */ /* 0x000fc800078e0002 */
[----:B------:R-:W-:Y:S02]  /*2b390*/  IMAD.MOV.U32 R3, RZ, RZ, R6 ;  /* 0x000000ffff037224 */ /* 0x000fe400078e0006 */
[----:B------:R-:W-:Y:S02]  /*2b3a0*/  IMAD.MOV.U32 R6, RZ, RZ, R10 ;  /* 0x000000ffff067224 */ /* 0x000fe400078e000a */
[----:B------:R-:W-:-:S04]  /*2b3b0*/  IMAD.HI.U32 R2, R2, R3, RZ ;  /* 0x0000000302027227 */ /* 0x000fc800078e00ff */
[----:B------:R-:W-:-:S05]  /*2b3c0*/  IMAD R3, R2, R6, R3 ;  /* 0x0000000602037224 */ /* 0x000fca00078e0203 */
[----:B------:R-:W-:-:S13]  /*2b3d0*/  ISETP.GT.U32.AND P1, PT, R4, R3, PT ;  /* 0x000000030400720c */ /* 0x000fda0003f24070 */
[----:B------:R-:W-:Y:S01]  /*2b3e0*/  @!P1 IMAD.IADD R3, R3, 0x1, -R4 ;  /* 0x0000000103039824 */ /* 0x000fe200078e0a04 */
[----:B------:R-:W-:Y:S02]  /*2b3f0*/  @!P1 IADD3 R2, R2, 0x1, RZ ;  /* 0x0000000102029810 */ /* 0x000fe40007ffe0ff */
        /* <DEDUP_REMOVED lines=14> */
.L_x_2979:
[----:B------:R-:W0:Y:S02]  /*2b4e0*/  LDC.64 R2, c[0x0][0xc90] ;  /* 0x00032400ff027b82 */ /* 0x000e240000000a00 */
[----:B0-----:R-:W-:-:S05]  /*2b4f0*/  IMAD.WIDE R2, R19, 0x4, R2 ;  /* 0x0000000413027825 */ /* 0x001fca00078e0202 */
[----:B------:R0:W2:Y:S01]  /*2b500*/  LDG.E R11, desc[UR50][R2.64] ;  /* 0x00000032020b7981 */ /* 0x0000a2000c1e1900 */
[----:B------:R-:W-:Y:S02]  /*2b510*/  IABS R13, R5 ;  /* 0x00000005000d7213 */ /* 0x000fe40000000000 */
[----:B0-----:R-:W-:Y:S01]  /*2b520*/  MOV R2, RZ ;  /* 0x000000ff00027202 */ /* 0x001fe20000000f00 */
        /* <DEDUP_REMOVED lines=36> */
[----:B0-----:R-:W-:-:S05]  /*2b770*/  IADD3 R9, RZ, -R3, RZ ;  /* 0x80000003ff097210 */ /* 0x001fca0007ffe0ff */
        /* <DEDUP_REMOVED lines=19> */
.L_x_2980:
[----:B------:R-:W-:-:S04]  /*2b8b0*/  LOP3.LUT R17, RZ, R2, RZ, 0x33, !PT ;  /* 0x00000002ff117212 */ /* 0x000fc800078e33ff */
[----:B------:R-:W-:Y:S01]  /*2b8c0*/  IADD3 R17, R0, R17, RZ ;  /* 0x0000001100117210 */ /* 0x000fe20007ffe0ff */
[----:B------:R-:W-:Y:S06]  /*2b8d0*/  BRA `(.L_x_2981) ;  /* 0x00000000000c7947 */ /* 0x000fec0003800000 */
.L_x_2976:
[----:B------:R-:W-:Y:S02]  /*2b8e0*/  IMAD.MOV.U32 R17, RZ, RZ, RZ ;  /* 0x000000ffff117224 */ /* 0x000fe400078e00ff */
[----:B------:R-:W-:Y:S02]  /*2b8f0*/  IMAD.U32 R16, RZ, RZ, UR6 ;  /* 0x00000006ff107e24 */ /* 0x000fe4000f8e00ff */
[----:B------:R-:W-:-:S07]  /*2b900*/  IMAD.MOV.U32 R18, RZ, RZ, RZ ;  /* 0x000000ffff127224 */ /* 0x000fce00078e00ff */
.L_x_2981:
[----:B------:R-:W-:-:S13]  /*2b910*/  ISETP.NE.AND P0, PT, R7, RZ, PT ;  /* 0x000000ff0700720c */ /* 0x000fda0003f05270 */
[----:B------:R-:W0:Y:S01]  /*2b920*/  @!P0 S2R R3, SR_CgaCtaId ;  /* 0x0000000000038919 */ /* 0x000e220000008800 */
[----:B------:R-:W-:-:S04]  /*2b930*/  @!P0 MOV R0, 0x400 ;  /* 0x0000040000008802 */ /* 0x000fc80000000f00 */
[----:B0-----:R-:W-:-:S05]  /*2b940*/  @!P0 LEA R0, R3, R0, 0x18 ;  /* 0x0000000003008211 */ /* 0x001fca00078ec0ff */
[----:B------:R2:W-:Y:S01]  /*2b950*/  @!P0 STS.128 [R0+0x334d0], R16 ;  /* 0x0334d01000008388 */ /* 0x0005e20000000c00 */
[----:B------:R-:W-:Y:S06]  /*2b960*/  BAR.ARV 0x5, 0x180 ;  /* 0x0146000000007b1d */ /* 0x000fec0000002000 */
.L_x_2974:
        /* <DEDUP_REMOVED lines=30> */
[----:B------:R-:W-:Y:S01]  /*2bb50*/  LOP3.LUT R6, R4, 0x600, RZ, 0xc0, !PT ;  /* 0x0000060004067812 */ /* 0x000fe200078ec0ff */
[----:B------:R-:W-:Y:S01]  /*2bb60*/  IMAD.SHL.U32 R4, R7, 0x8, RZ ;  /* 0x0000000807047824 */ /* 0x000fe200078e00ff */
[----:B------:R-:W-:Y:S02]  /*2bb70*/  LOP3.LUT R5, R0, 0x80, RZ, 0xc0, !PT ;  /* 0x0000008000057812 */ /* 0x000fe400078ec0ff */
        /* <DEDUP_REMOVED lines=17> */
[----:B-1----:R-:W-:-:S05]  /*2bc90*/  IMAD.U32 R2, RZ, RZ, UR4 ;  /* 0x00000004ff027e24 */ /* 0x002fca000f8e00ff */
[----:B------:R-:W-:Y:S01]  /*2bca0*/  LEA R23, R2, R23, 0x18 ;  /* 0x0000001702177211 */ /* 0x000fe200078ec0ff */
[----:B------:R0:W-:Y:S02]  /*2bcb0*/  STL [R1+0xc], R2 ;  /* 0x00000c0201007387 */ /* 0x0001e40000100800 */
[----:B0-----:R-:W-:Y:S02]  /*2bcc0*/  LOP3.LUT R2, R37, 0x40, RZ, 0xfc, !PT ;  /* 0x0000004025027812 */ /* 0x001fe400078efcff */
[----:B------:R-:W-:Y:S02]  /*2bcd0*/  LOP3.LUT R2, R0, 0x80, RZ, 0xfc, !PT ;  /* 0x0000008000027812 */ /* 0x000fe400078efcff */
[----:B------:R-:W-:-:S05]  /*2bce0*/  IADD3 R0, R23, R11, RZ ;  /* 0x0000000b17007210 */ /* 0x000fca0007ffe0ff */
[----:B------:R0:W-:Y:S02]  /*2bcf0*/  STL [R1+0x1c], R0 ;  /* 0x00001c0001007387 */ /* 0x0001e40000100800 */
.L_x_3106:
[----:B-1----:R-:W1:Y:S02]  /*2bd00*/  LDC.64 R24, c[0x0][0xc88] ;  /* 0x00032200ff187b82 */ /* 0x002e640000000a00 */
[----:B-1----:R-:W-:-:S06]  /*2bd10*/  IMAD.WIDE R24, R19, 0x4, R24 ;  /* 0x0000000413187825 */ /* 0x002fcc00078e0218 */
[----:B0-----:R-:W0:Y:S01]  /*2bd20*/  LDG.E R24, desc[UR50][R24.64] ;  /* 0x0000003218187981 */ /* 0x001e22000c1e1900 */
[----:B------:R-:W-:Y:S05]  /*2bd30*/  YIELD ;  /* 0x0000000000007946 */ /* 0x000fea0003800000 */
[----:B------:R-:W-:Y:S01]  /*2bd40*/  ULDC.64 UR4, c[0x0][0xa28] ;  /* 0x00028a0000047ab9 */ /* 0x000fe20000000a00 */
[----:B------:R-:W-:Y:S01]  /*2bd50*/  IMAD.MOV.U32 R10, RZ, RZ, RZ ;  /* 0x000000ffff0a7224 */ /* 0x000fe200078e00ff */
[----:B------:R-:W-:Y:S01]  /*2bd60*/  ISETP.NE.U32.AND P0, PT, RZ, UR4, PT ;  /* 0x00000004ff007c0c */ /* 0x000fe2000bf05070 */
[----:B------:R-:W-:Y:S01]  /*2bd70*/  ULDC.64 UR6, c[0x0][0xa10] ;  /* 0x0002840000067ab9 */ /* 0x000fe20000000a00 */
[----:B------:R-:W-:Y:S01]  /*2bd80*/  IMAD.MOV.U32 R28, RZ, RZ, RZ ;  /* 0x000000ffff1c7224 */ /* 0x000fe200078e00ff */
[----:B------:R-:W-:Y:S01]  /*2bd90*/  ULDC.64 UR8, c[0x0][0xa18] ;  /* 0x0002860000087ab9 */ /* 0x000fe20000000a00 */
[----:B------:R-:W-:-:S02]  /*2bda0*/  ISETP.NE.AND.EX P0, PT, RZ, UR5, PT, P0 ;  /* 0x00000005ff007c0c */ /* 0x000fc4000bf05300 */
[----:B0-----:R-:W-:-:S11]  /*2bdb0*/  SHF.R.S32.HI R0, RZ, 0x1f, R24 ;  /* 0x0000001fff007819 */ /* 0x001fd60000011418 */
[C---:B---3--:R-:W-:Y:S01]  /*2bdc0*/  @P0 LEA R2, P1, R24.reuse, UR4, 0x2 ;  /* 0x0000000418020c11 */ /* 0x048fe2000f8210ff */
[C---:B------:R-:W-:Y:S01]  /*2bdd0*/  IMAD.SHL.U32 R25, R24.reuse, 0x4, RZ ;  /* 0x0000000418197824 */ /* 0x040fe200078e00ff */
[C-C-:B------:R-:W-:Y:S01]  /*2bde0*/  SHF.L.U64.HI R26, R24.reuse, 0x2, R0.reuse ;  /* 0x00000002181a7819 */ /* 0x140fe20000010200 */
[----:B------:R0:W-:Y:S01]  /*2bdf0*/  STL [R1+0x2c], R0 ;  /* 0x00002c0001007387 */ /* 0x0001e20000100800 */
[----:B------:R-:W-:Y:S01]  /*2be00*/  @P0 LEA.HI.X R3, R24, UR5, R0, 0x2, P1 ;  /* 0x0000000518030c11 */ /* 0x000fe200088f1400 */
[----:B------:R-:W-:-:S04]  /*2be10*/  ULDC.64 UR4, c[0x0][0xa00] ;  /* 0x0002800000047ab9 */ /* 0x000fc80000000a00 */
[----:B------:R1:W2:Y:S01]  /*2be20*/  @P0 LDG.E R10, desc[UR50][R2.64] ;  /* 0x00000032020a0981 */ /* 0x0002a2000c1e1900 */
[----:B------:R-:W-:Y:S02]  /*2be30*/  ISETP.NE.U32.AND P0, PT, RZ, UR4, PT ;  /* 0x00000004ff007c0c */ /* 0x000fe4000bf05070 */
[----:B------:R-:W-:Y:S01]  /*2be40*/  ISETP.NE.U32.AND P1, PT, RZ, UR6, PT ;  /* 0x00000006ff007c0c */ /* 0x000fe2000bf25070 */
[----:B0-----:R-:W-:Y:S01]  /*2be50*/  IMAD.MOV.U32 R0, RZ, RZ, RZ ;  /* 0x000000ffff007224 */ /* 0x001fe200078e00ff */
[----:B------:R-:W-:Y:S02]  /*2be60*/  ISETP.NE.AND.EX P0, PT, RZ, UR5, PT, P0 ;  /* 0x00000005ff007c0c */ /* 0x000fe4000bf05300 */
[----:B------:R-:W-:Y:S02]  /*2be70*/  ISETP.NE.AND.EX P1, PT, RZ, UR7, PT, P1 ;  /* 0x00000007ff007c0c */ /* 0x000fe4000bf25310 */
[C---:B------:R-:W-:Y:S02]  /*2be80*/  IADD3 R4, P4, R25.reuse, UR6, RZ ;  /* 0x0000000619047c10 */ /* 0x040fe4000ff9e0ff */
[----:B-1----:R-:W-:-:S02]  /*2be90*/  IADD3 R2, P3, R25, UR4, RZ ;  /* 0x0000000419027c10 */ /* 0x002fc4000ff7e0ff */
[C---:B------:R-:W-:Y:S02]  /*2bea0*/  IADD3.X R5, R26.reuse, UR7, RZ, P4, !PT ;  /* 0x000000071a057c10 */ /* 0x040fe4000a7fe4ff */
[----:B------:R-:W-:Y:S02]  /*2beb0*/  IADD3.X R3, R26, UR5, RZ, P3, !PT ;  /* 0x000000051a037c10 */ /* 0x000fe40009ffe4ff */
[----:B------:R-:W-:-:S03]  /*2bec0*/  ISETP.NE.U32.AND P2, PT, RZ, UR8, PT ;  /* 0x00000008ff007c0c */ /* 0x000fc6000bf45070 */
[----:B------:R-:W5:Y:S01]  /*2bed0*/  @P0 LDG.E R28, desc[UR50][R2.64] ;  /* 0x00000032021c0981 */ /* 0x000f62000c1e1900 */
[----:B------:R-:W-:-:S03]  /*2bee0*/  ISETP.NE.AND.EX P2, PT, RZ, UR9, PT, P2 ;  /* 0x00000009ff007c0c */ /* 0x000fc6000bf45320 */
[----:B------:R-:W5:Y:S01]  /*2bef0*/  @P1 LDG.E R0, desc[UR50][R4.64] ;  /* 0x0000003204001981 */ /* 0x000f62000c1e1900 */
[----:B------:R-:W-:Y:S02]  /*2bf00*/  ULDC UR4, c[0x0][0x288] ;  /* 0x0000a20000047ab9 */ /* 0x000fe40000000800 */
[----:B------:R-:W-:Y:S01]  /*2bf10*/  IMAD.U32 R31, RZ, RZ, UR4 ;  /* 0x00000004ff1f7e24 */ /* 0x000fe2000f8e00ff */
[----:B------:R-:W-:Y:S02]  /*2bf20*/  ULDC.64 UR4, c[0x0][0x418] ;  /* 0x0001060000047ab9 */ /* 0x000fe40000000a00 */
[----:B------:R-:W-:-:S03]  /*2bf30*/  UISETP.NE.U32.AND UP0, UPT, UR4, URZ, UPT ;  /* 0x0000003f0400728c */ /* 0x000fc6000bf05070 */
[----:B------:R-:W-:Y:S01]  /*2bf40*/  ULDC UR4, c[0x0][0x424] ;  /* 0x0001090000047ab9 */ /* 0x000fe20000000800 */
[----:B------:R-:W-:Y:S01]  /*2bf50*/  UISETP.NE.AND.EX UP0, UPT, UR5, URZ, UPT, UP0 ;  /* 0x0000003f0500728c */ /* 0x000fe2000bf05300 */
[----:B------:R-:W-:Y:S02]  /*2bf60*/  @P2 IADD3 R6, P3, R25, UR8, RZ ;  /* 0x0000000819062c10 */ /* 0x000fe4000ff7e0ff */
[----:B------:R-:W-:Y:S01]  /*2bf70*/  ULDC UR5, c[0x0][0x2f0] ;  /* 0x0000bc0000057ab9 */ /* 0x000fe20000000800 */
[----:B------:R-:W-:Y:S01]  /*2bf80*/  USEL UR4, UR4, 0x1, UP0 ;  /* 0x0000000104047887 */ /* 0x000fe20008000000 */
[----:B------:R-:W-:-:S03]  /*2bf90*/  @P2 IADD3.X R7, R26, UR9, RZ, P3, !PT ;  /* 0x000000091a072c10 */ /* 0x000fc60009ffe4ff */
[----:B------:R-:W-:Y:S02]  /*2bfa0*/  UIMAD UR4, UR4, UR5, URZ ;  /* 0x00000005040472a4 */ /* 0x000fe4000f8e023f */
[----:B------:R0:W5:Y:S01]  /*2bfb0*/  @P2 LDG.E R31, desc[UR50][R6.64] ;  /* 0x00000032061f2981 */ /* 0x000162000c1e1900 */
[----:B------:R-:W-:-:S03]  /*2bfc0*/  ULDC UR5, c[0x0][0x348] ;  /* 0x0000d20000057ab9 */ /* 0x000fc60000000800 */
[----:B------:R-:W-:Y:S02]  /*2bfd0*/  IMAD.U32 R9, RZ, RZ, UR4 ;  /* 0x00000004ff097e24 */ /* 0x000fe4000f8e00ff */
[----:B0-----:R-:W-:Y:S01]  /*2bfe0*/  IMAD.U32 R6, RZ, RZ, UR5 ;  /* 0x00000005ff067e24 */ /* 0x001fe2000f8e00ff */
[----:B--2---:R0:W-:Y:S01]  /*2bff0*/  STL [R1], R10 ;  /* 0x0000000a01007387 */ /* 0x0041e20000100800 */
[----:B------:R-:W-:Y:S05]  /*2c000*/  @P2 BRA `(.L_x_2983) ;  /* 0x0000000000102947 */ /* 0x000fea0003800000 */
[----:B------:R-:W-:Y:S05]  /*2c010*/  @!P0 BRA `(.L_x_2983) ;  /* 0x00000000000c8947 */ /* 0x000fea0003800000 */
[----:B-----5:R-:W2:Y:S04]  /*2c020*/  LDG.E R31, desc[UR50][R2.64] ;  /* 0x00000032021f7981 */ /* 0x020ea8000c1e1900 */
[----:B------:R-:W2:Y:S02]  /*2c030*/  LDG.E R2, desc[UR50][R2.64+0x4] ;  /* 0x0000043202027981 */ /* 0x000ea4000c1e1900 */
[----:B--2---:R-:W-:-:S07]  /*2c040*/  IMAD.IADD R31, R2, 0x1, -R31 ;  /* 0x00000001021f7824 */ /* 0x004fce00078e0a1f */
.L_x_2983:
[----:B------:R-:W-:Y:S01]  /*2c050*/  ULDC.64 UR4, c[0x0][0xa20] ;  /* 0x0002880000047ab9 */ /* 0x000fe20000000a00 */
[C---:B------:R-:W-:Y:S02]  /*2c060*/  LOP3.LUT R8, R18.reuse, 0xff000000, RZ, 0xc0, !PT ;  /* 0xff00000012087812 */ /* 0x040fe400078ec0ff */
[----:B------:R-:W-:Y:S02]  /*2c070*/  ISETP.NE.U32.AND P0, PT, RZ, UR4, PT ;  /* 0x00000004ff007c0c */ /* 0x000fe4000bf05070 */
[----:B------:R-:W-:Y:S02]  /*2c080*/  SHF.R.U32.HI R8, RZ, 0x8, R8 ;  /* 0x00000008ff087819 */ /* 0x000fe40000011608 */
[----:B------:R-:W-:Y:S02]  /*2c090*/  ISETP.NE.AND.EX P0, PT, RZ, UR5, PT, P0 ;  /* 0x00000005ff007c0c */ /* 0x000fe4000bf05300 */
[C---:B------:R-:W-:Y:S02]  /*2c0a0*/  LOP3.LUT R2, R18.reuse, 0xff0000, RZ, 0xc0, !PT ;  /* 0x00ff000012027812 */ /* 0x040fe400078ec0ff */
        /* <DEDUP_REMOVED lines=8> */
.L_x_2984:
        /* <DEDUP_REMOVED lines=9> */
.L_x_2985:
[----:B-1----:R-:W2:Y:S01]  /*2c1c0*/  @P1 LDG.E R2, desc[UR50][R4.64] ;  /* 0x0000003204021981 */ /* 0x002ea2000c1e1900 */
[----:B------:R-:W1:Y:S03]  /*2c1d0*/  LDC R3, c[0x0][0x448] ;  /* 0x00011200ff037b82 */ /* 0x000e660000000800 */
[----:B------:R3:W2:Y:S01]  /*2c1e0*/  @P1 LDG.E R5, desc[UR50][R4.64+0x4] ;  /* 0x0000043204051981 */ /* 0x0006a2000c1e1900 */
[----:B-----5:R-:W-:Y:S01]  /*2c1f0*/  IMAD.IADD R9, R9, 0x1, -R10 ;  /* 0x0000000109097824 */ /* 0x020fe200078e0a0a */
[----:B------:R-:W-:Y:S01]  /*2c200*/  BSSY B0, `(.L_x_2986) ;  /* 0x0000036000007945 */ /* 0x000fe20003800000 */
[----:B------:R-:W-:Y:S02]  /*2c210*/  LOP3.LUT R20, R8, 0xff, RZ, 0xc0, !PT ;  /* 0x000000ff08147812 */ /* 0x000fe400078ec0ff */
[----:B-1----:R-:W-:-:S13]  /*2c220*/  ISETP.NE.AND P0, PT, R3, 0x1, PT ;  /* 0x000000010300780c */ /* 0x002fda0003f05270 */
[----:B---3--:R-:W1:Y:S08]  /*2c230*/  @P0 LDC R4, c[0x0][0x44c] ;  /* 0x00011300ff040b82 */ /* 0x008e700000000800 */
[----:B------:R-:W3:Y:S01]  /*2c240*/  @P0 LDC R3, c[0x0][0x450] ;  /* 0x00011400ff030b82 */ /* 0x000ee20000000800 */
[----:B--2---:R-:W-:Y:S02]  /*2c250*/  @P1 IMAD.IADD R6, R5, 0x1, -R2 ;  /* 0x0000000105061824 */ /* 0x004fe400078e0a02 */
[----:B------:R-:W-:-:S02]  /*2c260*/  IMAD.SHL.U32 R2, R17, 0x80, RZ ;  /* 0x0000008011027824 */ /* 0x000fc400078e00ff */
[----:B------:R-:W-:Y:S02]  /*2c270*/  IMAD.IADD R27, R9, 0x1, R6 ;  /* 0x00000001091b7824 */ /* 0x000fe400078e0206 */
[----:B------:R-:W-:Y:S02]  /*2c280*/  VIADD R2, R2, 0x7f ;  /* 0x0000007f02027836 */ /* 0x000fe40000000000 */
[C---:B------:R-:W-:Y:S01]  /*2c290*/  VIADD R5, R27.reuse, 0x9f ;  /* 0x0000009f1b057836 */ /* 0x040fe20000000000 */
[----:B------:R-:W-:Y:S01]  /*2c2a0*/  IADD3 R7, R27, 0xa0, -R31 ;  /* 0x000000a01b077810 */ /* 0x000fe20007ffe81f */
[----:B-1----:R-:W-:-:S04]  /*2c2b0*/  @P0 IMAD.HI.U32 R4, R2, R4, RZ ;  /* 0x0000000402040227 */ /* 0x002fc800078e00ff */
[----:B------:R-:W-:Y:S01]  /*2c2c0*/  IMAD.HI R5, R5, 0x66666667, RZ ;  /* 0x6666666705057827 */ /* 0x000fe200078e02ff */
[----:B---3--:R-:W-:Y:S02]  /*2c2d0*/  @P0 SHF.R.U32.HI R2, RZ, R3, R4 ;  /* 0x00000003ff020219 */ /* 0x008fe40000011604 */
[----:B------:R-:W-:Y:S02]  /*2c2e0*/  SHF.R.U32.HI R4, RZ, 0x10, R8 ;  /* 0x00000010ff047819 */ /* 0x000fe40000011608 */
[----:B------:R-:W-:Y:S01]  /*2c2f0*/  SHF.R.U32.HI R3, RZ, 0x1f, R5 ;  /* 0x0000001fff037819 */ /* 0x000fe20000011605 */
[----:B------:R-:W-:-:S03]  /*2c300*/  IMAD.IADD R2, R7, 0x1, R2 ;  /* 0x0000000107027824 */ /* 0x000fc600078e0202 */
[----:B------:R-:W-:Y:S01]  /*2c310*/  LEA.HI.SX32 R5, R5, R3, 0x1a ;  /* 0x0000000305057211 */ /* 0x000fe200078fd2ff */
[----:B------:R-:W-:-:S05]  /*2c320*/  IMAD.HI R2, R2, 0x66666667, RZ ;  /* 0x6666666702027827 */ /* 0x000fca00078e02ff */
[----:B------:R-:W-:-:S04]  /*2c330*/  SHF.R.U32.HI R3, RZ, 0x1f, R2 ;  /* 0x0000001fff037819 */ /* 0x000fc80000011602 */
[----:B------:R-:W-:Y:S02]  /*2c340*/  LEA.HI.SX32 R3, R2, R3, 0x1a ;  /* 0x0000000302037211 */ /* 0x000fe400078fd2ff */
[----:B------:R-:W-:Y:S02]  /*2c350*/  MOV R2, RZ ;  /* 0x000000ff00027202 */ /* 0x000fe40000000f00 */
[----:B0-----:R-:W-:-:S04]  /*2c360*/  VIMNMX R10, R5, R3, PT ;  /* 0x00000003050a7248 */ /* 0x001fc80003fe0100 */
[----:B------:R-:W-:-:S13]  /*2c370*/  ISETP.GE.AND P0, PT, R10, 0x1, PT ;  /* 0x000000010a00780c */ /* 0x000fda0003f06270 */
[----:B------:R-:W-:Y:S05]  /*2c380*/  @!P0 BRA `(.L_x_2987) ;  /* 0x0000000000748947 */ /* 0x000fea0003800000 */
        /* <DEDUP_REMOVED lines=17> */
[----:B------:R-:W-:-:S04]  /*2c4a0*/  IMAD.MOV R2, RZ, RZ, -R2 ;  /* 0x000000ffff027224 */ /* 0x000fc800078e0a02 */
[----:B------:R-:W-:Y:S02]  /*2c4b0*/  IMAD.MOV.U32 R12, RZ, RZ, R2 ;  /* 0x000000ffff0c7224 */ /* 0x000fe400078e0002 */
[----:B------:R-:W-:-:S04]  /*2c4c0*/  IMAD.HI.U32 R2, R13, R3, RZ ;  /* 0x000000030d027227 */ /* 0x000fc800078e00ff */
[----:B------:R-:W-:-:S05]  /*2c4d0*/  IMAD R3, R2, R12, R3 ;  /* 0x0000000c02037224 */ /* 0x000fca00078e0203 */
[----:B------:R-:W-:-:S13]  /*2c4e0*/  ISETP.GT.U32.AND P2, PT, R11, R3, PT ;  /* 0x000000030b00720c */ /* 0x000fda0003f44070 */
[----:B------:R-:W-:Y:S02]  /*2c4f0*/  @!P2 IMAD.IADD R3, R3, 0x1, -R11 ;  /* 0x000000010303a824 */ /* 0x000fe400078e0a0b */
[----:B------:R-:W-:Y:S01]  /*2c500*/  @!P2 VIADD R2, R2, 0x1 ;  /* 0x000000010202a836 */ /* 0x000fe20000000000 */
[----:B------:R-:W-:Y:S02]  /*2c510*/  ISETP.NE.AND P2, PT, R8, RZ, PT ;  /* 0x000000ff0800720c */ /* 0x000fe40003f45270 */
[----:B------:R-:W-:-:S13]  /*2c520*/  ISETP.GE.U32.AND P0, PT, R3, R11, PT ;  /* 0x0000000b0300720c */ /* 0x000fda0003f06070 */
[----:B------:R-:W-:-:S05]  /*2c530*/  @P0 VIADD R2, R2, 0x1 ;  /* 0x0000000102020836 */ /* 0x000fca0000000000 */
[----:B------:R-:W-:Y:S02]  /*2c540*/  @!P3 IADD3 R2, -R2, RZ, RZ ;  /* 0x000000ff0202b210 */ /* 0x000fe40007ffe1ff */
[----:B------:R-:W-:-:S07]  /*2c550*/  @!P2 LOP3.LUT R2, RZ, R8, RZ, 0x33, !PT ;  /* 0x00000008ff02a212 */ /* 0x000fce00078e33ff */
.L_x_2987:
[----:B------:R-:W-:Y:S05]  /*2c560*/  BSYNC B0 ;  /* 0x0000000000007941 */ /* 0x000fea0003800000 */
.L_x_2986:
[-C--:B------:R-:W-:Y:S01]  /*2c570*/  IMAD R3, R20, R2.reuse, RZ ;  /* 0x0000000214037224 */ /* 0x080fe200078e02ff */
[----:B------:R-:W-:Y:S04]  /*2c580*/  BSSY B0, `(.L_x_2988) ;  /* 0x0000151000007945 */ /* 0x000fe80003800000 */
[C---:B------:R-:W-:Y:S01]  /*2c590*/  VIADDMNMX R2, R3.reuse, R2, R10, PT ;  /* 0x0000000203027246 */ /* 0x040fe2000380010a */
[----:B------:R-:W-:-:S04]  /*2c5a0*/  IMAD R3, R3, 0xa0, -R9 ;  /* 0x000000a003037824 */ /* 0x000fc800078e0a09 */
[----:B------:R-:W-:Y:S01]  /*2c5b0*/  IMAD R2, R2, 0xa0, -R9 ;  /* 0x000000a002027824 */ /* 0x000fe200078e0a09 */
[----:B------:R-:W-:-:S04]  /*2c5c0*/  VIMNMX R3, RZ, R3, !PT ;  /* 0x00000003ff037248 */ /* 0x000fc80007fe0100 */
[----:B------:R-:W-:-:S04]  /*2c5d0*/  VIMNMX R2, R2, R6, PT ;  /* 0x0000000602027248 */ /* 0x000fc80003fe0100 */
[----:B------:R-:W-:-:S13]  /*2c5e0*/  ISETP.GT.AND P0, PT, R2, R3, PT ;  /* 0x000000030200720c */ /* 0x000fda0003f04270 */
[----:B------:R-:W-:Y:S02]  /*2c5f0*/  @P0 VIADD R8, R2, 0x9f ;  /* 0x0000009f02080836 */ /* 0x000fe40000000000 */
[----:B------:R-:W-:-:S04]  /*2c600*/  IMAD.WIDE.U32 R2, R3, -0x33333333, RZ ;  /* 0xcccccccd03027825 */ /* 0x000fc800078e00ff */
[----:B------:R-:W-:Y:S01]  /*2c610*/  @P0 IMAD.HI R8, R8, 0x66666667, RZ ;  /* 0x6666666708080827 */ /* 0x000fe200078e02ff */
[----:B------:R-:W-:-:S04]  /*2c620*/  SHF.R.U32.HI R6, RZ, 0x7, R3 ;  /* 0x00000007ff067819 */ /* 0x000fc80000011603 */
[----:B------:R-:W-:Y:S01]  /*2c630*/  @P0 SHF.R.U32.HI R2, RZ, 0x1f, R8 ;  /* 0x0000001fff020819 */ /* 0x000fe20000011608 */
[----:B------:R-:W-:-:S03]  /*2c640*/  IMAD.MOV.U32 R3, RZ, RZ, R6 ;  /* 0x000000ffff037224 */ /* 0x000fc600078e0006 */
        /* <DEDUP_REMOVED lines=11> */
.L_x_3303:
[----:B-1----:R-:W-:Y:S02]  /*2c700*/  ISETP.NE.AND P0, PT, R14, RZ, PT ;  /* 0x000000ff0e00720c */ /* 0x002fe40003f05270 */
[----:B------:R-:W-:-:S11]  /*2c710*/  PLOP3.LUT P6, PT, PT, PT, PT, 0x8, 0x0 ;  /* 0x000000000000781c */ /* 0x000fd60003fce170 */
[----:B------:R-:W-:Y:S05]  /*2c720*/  @P0 BRA `(.L_x_2991) ;  /* 0x00000000000c0947 */ /* 0x000fea0003800000 */
[----:B------:R-:W-:-:S03]  /*2c730*/  UMOV UR4, 0xffffffff ;  /* 0xffffffff00047882 */ /* 0x000fc60000000000 */
[----:B------:R-:W-:Y:S05]  /*2c740*/  BRA.DIV UR4, `(.L_x_2992) ;  /* 0x000000ba04a87947 */ /* 0x000fea000b800000 */
[----:B------:R-:W-:-:S13]  /*2c750*/  ELECT P6, URZ, PT ;  /* 0x00000000003f782f */ /* 0x000fda00038c0000 */
.L_x_2991:
        /* <DEDUP_REMOVED lines=9> */
.L_x_3306:
[----:B------:R-:W-:Y:S05]  /*2c7f0*/  BSYNC B1 ;  /* 0x0000000000017941 */ /* 0x000fea0003800000 */
.L_x_2993:
        /* <DEDUP_REMOVED lines=10> */
.L_x_3307:
[----:B------:R-:W-:Y:S05]  /*2c8a0*/  BSYNC B2 ;  /* 0x0000000000027941 */ /* 0x000fea0003800000 */
.L_x_2997:
        /* <DEDUP_REMOVED lines=9> */
.L_x_3000:
[----:B------:R-:W-:Y:S05]  /*2c940*/  BSYNC B2 ;  /* 0x0000000000027941 */ /* 0x000fea0003800000 */
.L_x_2999:
        /* <DEDUP_REMOVED lines=12> */
.L_x_3001:
        /* <DEDUP_REMOVED lines=16> */
.L_x_3002:
        /* <DEDUP_REMOVED lines=16> */
.L_x_3003:
        /* <DEDUP_REMOVED lines=13> */
.L_x_3308:
[----:B------:R-:W-:Y:S05]  /*2cce0*/  BSYNC B2 ;  /* 0x0000000000027941 */ /* 0x000fea0003800000 */
.L_x_3004:
        /* <DEDUP_REMOVED lines=11> */
.L_x_3007:
[----:B------:R-:W-:Y:S05]  /*2cda0*/  BSYNC B2 ;  /* 0x0000000000027941 */ /* 0x000fea0003800000 */
.L_x_3006:
[----:B------:R-:W-:Y:S01]  /*2cdb0*/  R2UR UR10, R35 ;  /* 0x00000000230a72ca */ /* 0x000fe200000e0000 */
[----:B------:R-:W-:Y:S01]  /*2cdc0*/  UIADD3 UR4, UP0, UR40, 0x670, URZ ;  /* 0x0000067028047890 */ /* 0x000fe2000ff1e03f */
[----:B------:R-:W-:Y:S01]  /*2cdd0*/  R2UR UR6, R14 ;  /* 0x000000000e0672ca */ /* 0x000fe200000e0000 */
[----:B------:R-:W-:Y:S01]  /*2cde0*/  VIADD R8, R10, 0xf200 ;  /* 0x0000f2000a087836 */ /* 0x000fe20000000000 */
[----:B------:R-:W-:Y:S01]  /*2cdf0*/  R2UR UR7, R15 ;  /* 0x000000000f0772ca */ /* 0x000fe200000e0000 */
[----:B------:R-:W-:Y:S01]  /*2ce00*/  UIADD3.X UR5, URZ, UR41, URZ, UP0, !UPT ;  /* 0x000000293f057290 */ /* 0x000fe200087fe43f */
[----:B------:R-:W-:Y:S02]  /*2ce10*/  PLOP3.LUT P0, PT, PT, PT, PT, 0x80, 0x0 ;  /* 0x000000000000781c */ /* 0x000fe40003f0f070 */
[----:B01----:R-:W-:-:S11]  /*2ce20*/  IADD3 R12, R12, 0x334b0, RZ ;  /* 0x000334b00c0c7810 */ /* 0x003fd60007ffe0ff */
.L_x_3008:
        /* <DEDUP_REMOVED lines=15> */
.L_x_3009:
        /* <DEDUP_REMOVED lines=15> */
.L_x_3010:
        /* <DEDUP_REMOVED lines=10> */
.L_x_2996:
[----:B------:R-:W-:Y:S05]  /*2d0b0*/  BSYNC B1 ;  /* 0x0000000000017941 */ /* 0x000fea0003800000 */
.L_x_2995:
        /* <DEDUP_REMOVED lines=9> */
.L_x_3027:
        /* <DEDUP_REMOVED lines=11> */
.L_x_3309:
[----:B------:R-:W-:Y:S05]  /*2d200*/  BSYNC B2 ;  /* 0x0000000000027941 */ /* 0x000fea0003800000 */
.L_x_3013:
        /* <DEDUP_REMOVED lines=9> */
.L_x_3016:
[----:B------:R-:W-:Y:S05]  /*2d2a0*/  BSYNC B2 ;  /* 0x0000000000027941 */ /* 0x000fea0003800000 */
.L_x_3015:
        /* <DEDUP_REMOVED lines=11> */
.L_x_3017:
        /* <DEDUP_REMOVED lines=16> */
.L_x_3018:
        /* <DEDUP_REMOVED lines=16> */
.L_x_3019:
        /* <DEDUP_REMOVED lines=13> */
.L_x_3310:
[----:B------:R-:W-:Y:S05]  /*2d630*/  BSYNC B2 ;  /* 0x0000000000027941 */ /* 0x000fea0003800000 */
.L_x_3020:
        /* <DEDUP_REMOVED lines=11> */
.L_x_3023:
[----:B------:R-:W-:Y:S05]  /*2d6f0*/  BSYNC B2 ;  /* 0x0000000000027941 */ /* 0x000fea0003800000 */
.L_x_3022:
        /* <DEDUP_REMOVED lines=8> */
.L_x_3024:
        /* <DEDUP_REMOVED lines=15> */
.L_x_3025:
        /* <DEDUP_REMOVED lines=15> */
.L_x_3026:
        /* <DEDUP_REMOVED lines=10> */
.L_x_3012:
[----:B------:R-:W-:Y:S05]  /*2da00*/  BSYNC B1 ;  /* 0x0000000000017941 */ /* 0x000fea0003800000 */
.L_x_3011:
        /* <DEDUP_REMOVED lines=8> */
.L_x_2989:
[----:B------:R-:W-:Y:S05]  /*2da90*/  BSYNC B0 ;  /* 0x0000000000007941 */ /* 0x000fea0003800000 */
.L_x_2988:
[----:B------:R-:W1:Y:S01]  /*2daa0*/  LDC R0, c[0x0][0x448] ;  /* 0x00011200ff007b82 */ /* 0x000e620000000800 */
[----:B------:R-:W-:Y:S01]  /*2dab0*/  LEA R2, R17, 0x7f, 0x7 ;  /* 0x0000007f11027811 */ /* 0x000fe200078e38ff */
[----:B------:R-:W-:Y:S06]  /*2dac0*/  @!P0 WARPSYNC.ALL ;  /* 0x0000000000008948 */ /* 0x000fec0003800000 */
[----:B------:R-:W-:Y:S01]  /*2dad0*/  @!P0 BAR.SYNC.DEFER_BLOCKING 0xc, 0x180 ;  /* 0x0306000000008b1d */ /* 0x000fe20000010000 */
[----:B------:R-:W-:Y:S01]  /*2dae0*/  ISETP.NE.AND P2, PT, R4, RZ, PT ;  /* 0x000000ff0400720c */ /* 0x000fe20003f45270 */
[----:B------:R-:W-:-:S04]  /*2daf0*/  IMAD.MOV.U32 R29, RZ, RZ, RZ ;  /* 0x000000ffff1d7224 */ /* 0x000fc800078e00ff */
[----:B------:R-:W-:Y:S08]  /*2db00*/  BSSY B0, `(.L_x_3028) ;  /* 0x0000028000007945 */ /* 0x000ff00003800000 */
[----:B------:R-:W2:Y:S01]  /*2db10*/  @!P2 LDC R4, c[0x0][0x9f0] ;  /* 0x00027c00ff04ab82 */ /* 0x000ea20000000800 */
[----:B-1----:R-:W-:-:S13]  /*2db20*/  ISETP.NE.AND P1, PT, R0, 0x1, PT ;  /* 0x000000010000780c */ /* 0x002fda0003f25270 */
[----:B------:R-:W1:Y:S08]  /*2db30*/  @P1 LDC R3, c[0x0][0x44c] ;  /* 0x00011300ff031b82 */ /* 0x000e700000000800 */
[----:B------:R-:W3:Y:S01]  /*2db40*/  @P1 LDC R0, c[0x0][0x450] ;  /* 0x00011400ff001b82 */ /* 0x000ee20000000800 */
[----:B-1----:R-:W-:-:S05]  /*2db50*/  @P1 IMAD.HI.U32 R3, R2, R3, RZ ;  /* 0x0000000302031227 */ /* 0x002fca00078e00ff */
[----:B---3--:R-:W-:-:S05]  /*2db60*/  @P1 SHF.R.U32.HI R2, RZ, R0, R3 ;  /* 0x00000000ff021219 */ /* 0x008fca0000011603 */
[----:B------:R-:W-:-:S04]  /*2db70*/  IMAD.IADD R0, R7, 0x1, R2 ;  /* 0x0000000107007824 */ /* 0x000fc800078e0202 */
[----:B------:R-:W-:-:S05]  /*2db80*/  IMAD.HI R0, R0, 0x66666667, RZ ;  /* 0x6666666700007827 */ /* 0x000fca00078e02ff */
[----:B------:R-:W-:-:S04]  /*2db90*/  SHF.R.U32.HI R2, RZ, 0x1f, R0 ;  /* 0x0000001fff027819 */ /* 0x000fc80000011600 */
[----:B------:R-:W-:-:S04]  /*2dba0*/  LEA.HI.SX32 R2, R0, R2, 0x1a ;  /* 0x0000000200027211 */ /* 0x000fc800078fd2ff */
[----:B------:R-:W-:-:S04]  /*2dbb0*/  VIMNMX R5, R5, R2, PT ;  /* 0x0000000205057248 */ /* 0x000fc80003fe0100 */
[----:B------:R-:W-:-:S13]  /*2dbc0*/  ISETP.GE.AND P1, PT, R5, 0x1, PT ;  /* 0x000000010500780c */ /* 0x000fda0003f26270 */
[----:B--2---:R-:W-:Y:S05]  /*2dbd0*/  @!P1 BRA `(.L_x_3029) ;  /* 0x0000000000689947 */ /* 0x004fea0003800000 */
[-C--:B------:R-:W-:Y:S02]  /*2dbe0*/  IABS R0, R4.reuse ;  /* 0x0000000400007213 */ /* 0x080fe40000000000 */
[----:B------:R-:W-:Y:S02]  /*2dbf0*/  IABS R7, R4 ;  /* 0x0000000400077213 */ /* 0x000fe40000000000 */
[----:B------:R-:W1:Y:S03]  /*2dc00*/  I2F.RP R2, R0 ;  /* 0x0000000000027306 */ /* 0x000e660000209400 */
[----:B------:R-:W-:-:S05]  /*2dc10*/  IMAD.MOV R7, RZ, RZ, -R7 ;  /* 0x000000ffff077224 */ /* 0x000fca00078e0a07 */
[----:B-1----:R-:W1:Y:S02]  /*2dc20*/  MUFU.RCP R2, R2 ;  /* 0x0000000200027308 */ /* 0x002e640000001000 */
[----:B-1----:R-:W-:-:S06]  /*2dc30*/  VIADD R2, R2, 0xffffffe ;  /* 0x0ffffffe02027836 */ /* 0x002fcc0000000000 */
[----:B------:R-:W1:Y:S02]  /*2dc40*/  F2I.FTZ.U32.TRUNC.NTZ R3, R2 ;  /* 0x0000000200037305 */ /* 0x000e64000021f000 */
[----:B-1----:R-:W-:-:S05]  /*2dc50*/  IADD3 R2, RZ, -R3, RZ ;  /* 0x80000003ff027210 */ /* 0x002fca0007ffe0ff */
[----:B------:R-:W-:Y:S02]  /*2dc60*/  IMAD R6, R2, R0, RZ ;  /* 0x0000000002067224 */ /* 0x000fe400078e02ff */
[----:B------:R-:W-:-:S04]  /*2dc70*/  IMAD.MOV.U32 R2, RZ, RZ, RZ ;  /* 0x000000ffff027224 */ /* 0x000fc800078e00ff */
        /* <DEDUP_REMOVED lines=16> */
.L_x_3029:
[----:B------:R-:W-:Y:S05]  /*2dd80*/  BSYNC B0 ;  /* 0x0000000000007941 */ /* 0x000fea0003800000 */
.L_x_3028:
        /* <DEDUP_REMOVED lines=22> */
.L_x_3030:
        /* <DEDUP_REMOVED lines=8> */
[----:B------:R-:W-:Y:S01]  /*2df70*/  MOV R4, UR6 ;  /* 0x0000000600047c02 */ /* 0x000fe20008000f00 */
[----:B------:R-:W-:Y:S01]  /*2df80*/  IMAD.U32 R5, RZ, RZ, UR7 ;  /* 0x00000007ff057e24 */ /* 0x000fe2000f8e00ff */
        /* <DEDUP_REMOVED lines=10> */
.L_x_3033:
[----:B------:R-:W-:Y:S05]  /*2e030*/  BSYNC B6 ;  /* 0x0000000000067941 */ /* 0x000fea0003800000 */
.L_x_3032:
[----:B------:R-:W-:Y:S01]  /*2e040*/  IADD3 R0, R23, 0xf200, RZ ;  /* 0x0000f20017007810 */ /* 0x000fe20007ffe0ff */
[----:B------:R-:W-:Y:S01]  /*2e050*/  BSSY B6, `(.L_x_3034) ;  /* 0x0000015000067945 */ /* 0x000fe20003800000 */
[----:B------:R-:W-:Y:S02]  /*2e060*/  LOP3.LUT R22, R22, 0xfffffffe, RZ, 0xc0, !PT ;  /* 0xfffffffe16167812 */ /* 0x000fe400078ec0ff */
[----:B------:R-:W-:-:S13]  /*2e070*/  LOP3.LUT P0, RZ, R0, 0x1bf, RZ, 0xc0, !PT ;  /* 0x000001bf00ff7812 */ /* 0x000fda000780c0ff */
[----:B------:R-:W-:Y:S01]  /*2e080*/  @P0 LOP3.LUT R22, R22, 0x1, RZ, 0xfc, !PT ;  /* 0x0000000116160812 */ /* 0x000fe200078efcff */
[----:B------:R-:W-:Y:S06]  /*2e090*/  @!P0 BRA `(.L_x_3035) ;  /* 0x0000000000408947 */ /* 0x000fec0003800000 */
[----:B------:R-:W-:Y:S01]  /*2e0a0*/  MOV R2, 0x0 ;  /* 0x0000000000027802 */ /* 0x000fe20000000f00 */
[----:B------:R-:W-:Y:S01]  /*2e0b0*/  ULDC.64 UR6, c[0x4][0xc0] ;  /* 0x0100300000067ab9 */ /* 0x000fe20000000a00 */
[----:B------:R-:W-:Y:S01]  /*2e0c0*/  ULDC.64 UR8, c[0x4][0xc8] ;  /* 0x0100320000087ab9 */ /* 0x000fe20000000a00 */
[----:B------:R-:W-:Y:S01]  /*2e0d0*/  ULDC.64 UR4, c[0x4][0x10] ;  /* 0x0100040000047ab9 */ /* 0x000fe20000000a00 */
[----:B------:R-:W-:Y:S01]  /*2e0e0*/  IMAD.U32 R4, RZ, RZ, UR6 ;  /* 0x00000006ff047e24 */ /* 0x000fe2000f8e00ff */
[----:B------:R-:W-:Y:S01]  /*2e0f0*/  MOV R13, RZ ;  /* 0x000000ff000d7202 */ /* 0x000fe20000000f00 */
[----:B------:R-:W1:Y:S01]  /*2e100*/  LDC.64 R2, c[0x4][R2] ;  /* 0x0100000002027b82 */ /* 0x000e620000000a00 */
[----:B------:R-:W-:Y:S02]  /*2e110*/  IMAD.U32 R5, RZ, RZ, UR7 ;  /* 0x00000007ff057e24 */ /* 0x000fe4000f8e00ff */
[----:B------:R-:W-:Y:S02]  /*2e120*/  IMAD.U32 R6, RZ, RZ, UR8 ;  /* 0x00000008ff067e24 */ /* 0x000fe4000f8e00ff */
[----:B------:R-:W-:-:S02]  /*2e130*/  IMAD.U32 R7, RZ, RZ, UR9 ;  /* 0x00000009ff077e24 */ /* 0x000fc4000f8e00ff */
[----:B------:R-:W-:Y:S02]  /*2e140*/  IMAD.U32 R10, RZ, RZ, UR4 ;  /* 0x00000004ff0a7e24 */ /* 0x000fe4000f8e00ff */
[----:B------:R-:W-:Y:S02]  /*2e150*/  IMAD.U32 R11, RZ, RZ, UR5 ;  /* 0x00000005ff0b7e24 */ /* 0x000fe4000f8e00ff */
[----:B0-----:R-:W-:Y:S02]  /*2e160*/  IMAD.MOV.U32 R8, RZ, RZ, 0x70 ;  /* 0x00000070ff087424 */ /* 0x001fe400078e00ff */
[----:B------:R-:W-:-:S07]  /*2e170*/  IMAD.MOV.U32 R12, RZ, RZ, 0x1 ;  /* 0x00000001ff0c7424 */ /* 0x000fce00078e00ff */
[----:B------:R-:W-:-:S07]  /*2e180*/  LEPC R20, `(.L_x_3035) ;  /* 0x000000001014794e */ /* 0x000fce0000000000 */
[----:B-1----:R-:W-:Y:S05]  /*2e190*/  CALL.ABS.NOINC R2 ;  /* 0x0000000002007343 */ /* 0x002fea0003c00000 */
.L_x_3035:
[----:B------:R-:W-:Y:S05]  /*2e1a0*/  BSYNC B6 ;  /* 0x0000000000067941 */ /* 0x000fea0003800000 */
.L_x_3034:
        /* <DEDUP_REMOVED lines=9> */
[----:B------:R-:W-:Y:S01]  /*2e240*/  MOV R12, 0x1 ;  /* 0x00000001000c7802 */ /* 0x000fe20000000f00 */
[----:B------:R-:W1:Y:S01]  /*2e250*/  LDC.64 R2, c[0x4][R2] ;  /* 0x0100000002027b82 */ /* 0x000e620000000a00 */
[----:B------:R-:W-:Y:S02]  /*2e260*/  IMAD.U32 R5, RZ, RZ, UR7 ;  /* 0x00000007ff057e24 */ /* 0x000fe4000f8e00ff */
[----:B------:R-:W-:Y:S02]  /*2e270*/  IMAD.U32 R6, RZ, RZ, UR8 ;  /* 0x00000008ff067e24 */ /* 0x000fe4000f8e00ff */
[----:B------:R-:W-:-:S02]  /*2e280*/  IMAD.U32 R7, RZ, RZ, UR9 ;  /* 0x00000009ff077e24 */ /* 0x000fc4000f8e00ff */
[----:B------:R-:W-:Y:S02]  /*2e290*/  IMAD.U32 R10, RZ, RZ, UR4 ;  /* 0x00000004ff0a7e24 */ /* 0x000fe4000f8e00ff */
[----:B------:R-:W-:Y:S02]  /*2e2a0*/  IMAD.U32 R11, RZ, RZ, UR5 ;  /* 0x00000005ff0b7e24 */ /* 0x000fe4000f8e00ff */
[----:B0-----:R-:W-:Y:S02]  /*2e2b0*/  IMAD.MOV.U32 R8, RZ, RZ, 0x70 ;  /* 0x00000070ff087424 */ /* 0x001fe400078e00ff */
[----:B------:R-:W-:-:S07]  /*2e2c0*/  IMAD.MOV.U32 R13, RZ, RZ, RZ ;  /* 0x000000ffff0d7224 */ /* 0x000fce00078e00ff */
[----:B------:R-:W-:-:S07]  /*2e2d0*/  LEPC R20, `(.L_x_3037) ;  /* 0x000000001014794e */ /* 0x000fce0000000000 */
[----:B-1----:R-:W-:Y:S05]  /*2e2e0*/  CALL.ABS.NOINC R2 ;  /* 0x0000000002007343 */ /* 0x002fea0003c00000 */
.L_x_3037:
[----:B------:R-:W-:Y:S05]  /*2e2f0*/  BSYNC B6 ;  /* 0x0000000000067941 */ /* 0x000fea0003800000 */
.L_x_3036:
        /* <DEDUP_REMOVED lines=19> */
.L_x_3039:
[----:B------:R-:W-:Y:S05]  /*2e430*/  BSYNC B6 ;  /* 0x0000000000067941 */ /* 0x000fea0003800000 */
.L_x_3038:
[----:B------:R-:W2:Y:S01]  /*2e440*/  LDL R21, [R1] ;  /* 0x0000000001157983 */ /* 0x000ea20000100800 */
[----:B------:R-:W-:Y:S01]  /*2e450*/  ULDC.64 UR4, c[0x0][0x9f8] ;  /* 0x00027e0000047ab9 */ /* 0x000fe20000000a00 */
[----:B------:R-:W1:Y:S01]  /*2e460*/  LDC R12, c[0x0][0x430] ;  /* 0x00010c00ff0c7b82 */ /* 0x000e620000000800 */
[----:B------:R-:W-:Y:S01]  /*2e470*/  ISETP.NE.U32.AND P0, PT, RZ, UR4, PT ;  /* 0x00000004ff007c0c */ /* 0x000fe2000bf05070 */
[----:B------:R-:W3:Y:S03]  /*2e480*/  S2R R20, SR_TID.X ;  /* 0x0000000000147919 */ /* 0x000ee60000002100 */
[----:B------:R-:W-:-:S13]  /*2e490*/  ISETP.NE.AND.EX P0, PT, RZ, UR5, PT, P0 ;  /* 0x00000005ff007c0c */ /* 0x000fda000bf05300 */
[----:B------:R-:W-:-:S04]  /*2e4a0*/  @P0 IADD3 R2, P1, R25, UR4, RZ ;  /* 0x0000000419020c10 */ /* 0x000fc8000ff3e0ff */
[----:B------:R-:W-:-:S05]  /*2e4b0*/  @P0 IADD3.X R3, R26, UR5, RZ, P1, !PT ;  /* 0x000000051a030c10 */ /* 0x000fca0008ffe4ff */
[----:B------:R4:W2:Y:S01]  /*2e4c0*/  @P0 LDG.E R33, desc[UR50][R2.64] ;  /* 0x0000003202210981 */ /* 0x0008a2000c1e1900 */
[----:B-1----:R-:W-:Y:S01]  /*2e4d0*/  ISETP.NE.AND P0, PT, R12, 0x1, PT ;  /* 0x000000010c00780c */ /* 0x002fe20003f05270 */
[----:B------:R-:W-:Y:S01]  /*2e4e0*/  IMAD.MOV.U32 R5, RZ, RZ, 0xa0 ;  /* 0x000000a0ff057424 */ /* 0x000fe200078e00ff */
[----:B------:R-:W1:Y:S03]  /*2e4f0*/  S2R R35, SR_TID.X ;  /* 0x0000000000237919 */ /* 0x000e660000002100 */
[----:B------:R-:W-:Y:S01]  /*2e500*/  IMAD R5, R29, R5, -0xa0 ;  /* 0xffffff601d057424 */ /* 0x000fe200078e0205 */
[----:B---3--:R-:W-:-:S04]  /*2e510*/  LOP3.LUT R20, R20, 0x7f, RZ, 0xc0, !PT ;  /* 0x0000007f14147812 */ /* 0x008fc800078ec0ff */
[----:B------:R-:W-:-:S03]  /*2e520*/  SHF.R.U32.HI R20, RZ, 0x2, R20 ;  /* 0x00000002ff147819 */ /* 0x000fc60000011614 */
[----:B----4-:R-:W3:Y:S08]  /*2e530*/  @P0 LDC R3, c[0x0][0x434] ;  /* 0x00010d00ff030b82 */ /* 0x010ef00000000800 */
[----:B------:R-:W4:Y:S08]  /*2e540*/  @P0 LDC R0, c[0x0][0x438] ;  /* 0x00010e00ff000b82 */ /* 0x000f300000000800 */
[----:B------:R-:W4:Y:S01]  /*2e550*/  @P0 LDC R9, c[0x0][0x434] ;  /* 0x00010d00ff090b82 */ /* 0x000f220000000800 */
[----:B-1----:R-:W-:-:S07]  /*2e560*/  IMAD.SHL.U32 R35, R35, 0x20, RZ ;  /* 0x0000002023237824 */ /* 0x002fce00078e00ff */
[----:B------:R-:W1:Y:S01]  /*2e570*/  @P0 LDC R4, c[0x0][0x438] ;  /* 0x00010e00ff040b82 */ /* 0x000e620000000800 */
[----:B------:R-:W-:Y:S02]  /*2e580*/  LOP3.LUT R35, R20, 0x60, R35, 0xf8, !PT ;  /* 0x0000006014237812 */ /* 0x000fe400078ef823 */
[----:B------:R-:W0:Y:S03]  /*2e590*/  S2R R20, SR_TID.X ;  /* 0x0000000000147919 */ /* 0x000e260000002100 */
[----:B------:R-:W-:-:S05]  /*2e5a0*/  IMAD.IADD R2, R35, 0x1, R5 ;  /* 0x0000000123027824 */ /* 0x000fca00078e0205 */
[----:B------:R-:W-:Y:S02]  /*2e5b0*/  ISETP.GE.AND P1, PT, R2, R27, PT ;  /* 0x0000001b0200720c */ /* 0x000fe40003f26270 */
[C---:B0-----:R-:W-:Y:S01]  /*2e5c0*/  LOP3.LUT R35, R20.reuse, 0x7f, RZ, 0xc0, !PT ;  /* 0x0000007f14237812 */ /* 0x041fe200078ec0ff */
[----:B------:R-:W-:-:S03]  /*2e5d0*/  IMAD.SHL.U32 R20, R20, 0x20, RZ ;  /* 0x0000002014147824 */ /* 0x000fc600078e00ff */
[----:B------:R-:W-:-:S04]  /*2e5e0*/  SHF.R.U32.HI R35, RZ, 0x2, R35 ;  /* 0x00000002ff237819 */ /* 0x000fc80000011623 */
[----:B------:R-:W-:-:S04]  /*2e5f0*/  LOP3.LUT R20, R35, 0x60, R20, 0xf8, !PT ;  /* 0x0000006023147812 */ /* 0x000fc800078ef814 */
[----:B------:R-:W-:-:S05]  /*2e600*/  LOP3.LUT R20, R20, 0x80, RZ, 0xfc, !PT ;  /* 0x0000008014147812 */ /* 0x000fca00078efcff */
[----:B------:R-:W-:Y:S01]  /*2e610*/  IMAD.IADD R5, R20, 0x1, R5 ;  /* 0x0000000114057824 */ /* 0x000fe200078e0205 */
[----:B------:R-:W-:Y:S01]  /*2e620*/  LOP3.LUT R22, R22, 0xfffffff7, RZ, 0xc0, !PT ;  /* 0xfffffff716167812 */ /* 0x000fe200078ec0ff */
[----:B------:R-:W-:Y:S01]  /*2e630*/  UMOV UR4, 0xffffffff ;  /* 0xffffffff00047882 */ /* 0x000fe20000000000 */
[----:B--2---:R-:W-:Y:S02]  /*2e640*/  IMAD.IADD R6, R2, 0x1, R21 ;  /* 0x0000000102067824 */ /* 0x004fe400078e0215 */
[----:B------:R-:W-:Y:S02]  /*2e650*/  IADD3 R7, R5, R21, RZ ;  /* 0x0000001505077210 */ /* 0x000fe40007ffe0ff */
[----:B---3--:R-:W-:-:S04]  /*2e660*/  @P0 IMAD.HI.U32 R3, R6, R3, RZ ;  /* 0x0000000306030227 */ /* 0x008fc800078e00ff */
[----:B------:R-:W-:Y:S01]  /*2e670*/  IMAD.MOV.U32 R8, RZ, RZ, R6 ;  /* 0x000000ffff087224 */ /* 0x000fe200078e0006 */
[----:B----4-:R-:W-:Y:S01]  /*2e680*/  @P0 SHF.R.U32.HI R8, RZ, R0, R3 ;  /* 0x00000000ff080219 */ /* 0x010fe20000011603 */
[----:B------:R-:W-:Y:S01]  /*2e690*/  @P0 IMAD.HI.U32 R9, R7, R9, RZ ;  /* 0x0000000907090227 */ /* 0x000fe200078e00ff */
[----:B------:R-:W0:Y:S03]  /*2e6a0*/  @!P1 LDC.64 R2, c[0x0][0x428] ;  /* 0x00010a00ff029b82 */ /* 0x000e260000000a00 */
[----:B------:R-:W-:Y:S01]  /*2e6b0*/  IMAD.MOV.U32 R0, RZ, RZ, R7 ;  /* 0x000000ffff007224 */ /* 0x000fe200078e0007 */
[----:B-1----:R-:W-:Y:S01]  /*2e6c0*/  @P0 SHF.R.U32.HI R0, RZ, R4, R9 ;  /* 0x00000004ff000219 */ /* 0x002fe20000011609 */
[--C-:B------:R-:W-:Y:S01]  /*2e6d0*/  @!P1 IMAD.MOV.U32 R4, RZ, RZ, R8.reuse ;  /* 0x000000ffff049224 */ /* 0x100fe200078e0008 */
[----:B------:R-:W-:Y:S02]  /*2e6e0*/  ISETP.GE.AND P0, PT, R5, R27, PT ;  /* 0x0000001b0500720c */ /* 0x000fe40003f06270 */
[----:B------:R-:W-:-:S02]  /*2e6f0*/  @!P1 SHF.R.S32.HI R5, RZ, 0x1f, R8 ;  /* 0x0000001fff059819 */ /* 0x000fc40000011408 */
[----:B------:R-:W-:Y:S02]  /*2e700*/  ISETP.GT.U32.OR P0, PT, R20, 0x9f, P0 ;  /* 0x0000009f1400780c */ /* 0x000fe40000704470 */
[----:B------:R-:W-:-:S05]  /*2e710*/  SHF.R.S32.HI R13, RZ, 0x1f, R33 ;  /* 0x0000001fff0d7819 */ /* 0x000fca0000011421 */
[----:B------:R1:W-:Y:S01]  /*2e720*/  STL [R1+0x4], R13 ;  /* 0x0000040d01007387 */ /* 0x0003e20000100800 */
[-C--:B0-----:R-:W-:Y:S02]  /*2e730*/  @!P1 IMAD R9, R13, R2.reuse, RZ ;  /* 0x000000020d099224 */ /* 0x081fe400078e02ff */
[----:B------:R-:W-:-:S04]  /*2e740*/  @!P1 IMAD.WIDE.U32 R4, R33, R2, R4 ;  /* 0x0000000221049225 */ /* 0x000fc800078e0004 */
[----:B------:R-:W-:Y:S02]  /*2e750*/  @!P1 IMAD R9, R33, R3, R9 ;  /* 0x0000000321099224 */ /* 0x000fe400078e0209 */
[----:B------:R-:W0:Y:S02]  /*2e760*/  @!P1 LDC.64 R2, c[0x0][0x418] ;  /* 0x00010600ff029b82 */ /* 0x000e240000000a00 */
[----:B------:R-:W-:Y:S01]  /*2e770*/  @!P1 IMAD.IADD R9, R5, 0x1, R9 ;  /* 0x0000000105099824 */ /* 0x000fe200078e0209 */
[C---:B0-----:R-:W-:Y:S01]  /*2e780*/  @!P1 LEA R10, P2, R4.reuse, R2, 0x2 ;  /* 0x00000002040a9211 */ /* 0x041fe200078410ff */
[----:B------:R-:W-:Y:S02]  /*2e790*/  IMAD.MOV R2, RZ, RZ, -R8 ;  /* 0x000000ffff027224 */ /* 0x000fe400078e0a08 */
[----:B------:R-:W-:Y:S01]  /*2e7a0*/  @!P0 IMAD.MOV.U32 R8, RZ, RZ, R0 ;  /* 0x000000ffff088224 */ /* 0x000fe200078e0000 */
[----:B------:R-:W-:Y:S01]  /*2e7b0*/  @!P1 LEA.HI.X R11, R4, R3, R9, 0x2, P2 ;  /* 0x00000003040b9211 */ /* 0x000fe200010f1409 */
[----:B------:R-:W-:Y:S01]  /*2e7c0*/  IMAD R6, R12, R2, R6 ;  /* 0x000000020c067224 */ /* 0x000fe200078e0206 */
[----:B------:R-:W0:Y:S01]  /*2e7d0*/  @!P0 LDC.64 R4, c[0x0][0x418] ;  /* 0x00010600ff048b82 */ /* 0x000e220000000a00 */
        /* <DEDUP_REMOVED lines=8> */
[----:B0-----:R-:W-:-:S03]  /*2e860*/  @!P0 LEA R2, P2, R8, R4, 0x2 ;  /* 0x0000000408028211 */ /* 0x001fc600078410ff */
[----:B------:R-:W-:-:S05]  /*2e870*/  @!P0 IMAD.IADD R3, R3, 0x1, R9 ;  /* 0x0000000103038824 */ /* 0x000fca00078e0209 */
[----:B------:R-:W-:Y:S01]  /*2e880*/  @!P0 LEA.HI.X R3, R8, R5, R3, 0x2, P2 ;  /* 0x0000000508038211 */ /* 0x000fe200010f1403 */
[----:B------:R-:W-:Y:S01]  /*2e890*/  IMAD.MOV.U32 R5, RZ, RZ, RZ ;  /* 0x000000ffff057224 */ /* 0x000fe200078e00ff */
[----:B------:R-:W-:Y:S01]  /*2e8a0*/  ISETP.GT.U32.AND P2, PT, R20, 0x9f, PT ;  /* 0x0000009f1400780c */ /* 0x000fe20003f44070 */
[----:B------:R-:W-:-:S04]  /*2e8b0*/  IMAD.U32 R12, RZ, RZ, UR39 ;  /* 0x00000027ff0c7e24 */ /* 0x000fc8000f8e00ff */
[----:B------:R0:W5:Y:S01]  /*2e8c0*/  @!P1 LDG.E R5, desc[UR50][R10.64] ;  /* 0x000000320a059981 */ /* 0x000162000c1e1900 */
[----:B---3--:R-:W-:Y:S02]  /*2e8d0*/  ISETP.GE.AND P1, PT, R37, R0, PT ;  /* 0x000000002500720c */ /* 0x008fe40003f26270 */
[----:B------:R-:W-:Y:S02]  /*2e8e0*/  ISETP.NE.AND P3, PT, R12, 0x3, PT ;  /* 0x000000030c00780c */ /* 0x000fe40003f65270 */
[----:B------:R-:W-:-:S03]  /*2e8f0*/  MOV R8, RZ ;  /* 0x000000ff00087202 */ /* 0x000fc60000000f00 */
[----:B------:R-:W-:Y:S02]  /*2e900*/  @P2 LOP3.LUT R22, R22, 0x8, RZ, 0xfc, !PT ;  /* 0x0000000816162812 */ /* 0x000fe400078efcff */
[----:B-1----:R-:W-:Y:S01]  /*2e910*/  LOP3.LUT R13, R37, 0x40, RZ, 0xfc, !PT ;  /* 0x00000040250d7812 */ /* 0x002fe200078efcff */
[----:B------:R0:W5:Y:S01]  /*2e920*/  @!P0 LDG.E R8, desc[UR50][R2.64] ;  /* 0x0000003202088981 */ /* 0x000162000c1e1900 */
        /* <DEDUP_REMOVED lines=10> */
[----:B------:R-:W-:Y:S01]  /*2e9d0*/  @P0 LOP3.LUT R22, R22, 0x1, RZ, 0xfc, !PT ;  /* 0x0000000116160812 */ /* 0x000fe200078efcff */
[----:B0-----:R-:W-:Y:S06]  /*2e9e0*/  BRA.DIV UR4, `(.L_x_3040) ;  /* 0x0000009a04847947 */ /* 0x001fec000b800000 */
.L_x_3313:
[----:B------:R-:W-:Y:S01]  /*2e9f0*/  VIADD R9, R29, 0xffffffff ;  /* 0xffffffff1d097836 */ /* 0x000fe20000000000 */
[----:B------:R-:W-:Y:S06]  /*2ea00*/  @!P3 BRA `(.L_x_3041) ;  /* 0x000000000004b947 */ /* 0x000fec0003800000 */
[----:B------:R-:W-:Y:S01]  /*2ea10*/  BPT.TRAP 0x1 ;  /* 0x000000040000795c */ /* 0x000fe20000300000 */
.L_x_3041:
[----:B------:R-:W-:Y:S01]  /*2ea20*/  IMAD R0, R30, 0x8, R23 ;  /* 0x000000081e007824 */ /* 0x000fe200078e0217 */
[----:B------:R-:W-:Y:S01]  /*2ea30*/  SHF.L.U32 R2, R34, 0x1f, RZ ;  /* 0x0000001f22027819 */ /* 0x000fe200000006ff */
[----:B------:R-:W-:Y:S01]  /*2ea40*/  BSSY B0, `(.L_x_3042) ;  /* 0x0000005000007945 */ /* 0x000fe20003800000 */
[----:B------:R-:W-:Y:S02]  /*2ea50*/  SHF.R.S32.HI R26, RZ, 0x1f, R6 ;  /* 0x0000001fff1a7819 */ /* 0x000fe40000011406 */
[----:B------:R-:W0:Y:S01]  /*2ea60*/  SYNCS.PHASECHK.TRANS64.TRYWAIT P0, [R0+URZ+0x33480], R2 ;  /* 0x03348002000075a7 */ /* 0x000e22000800017f */
[----:B------:R1:W-:Y:S02]  /*2ea70*/  STL [R1+0x28], R2 ;  /* 0x0000280201007387 */ /* 0x0003e40000100800 */
[----:B01----:R-:W-:Y:S05]  /*2ea80*/  @!P0 BRA `(.L_x_3043) ;  /* 0x00000098008c8947 */ /* 0x003fea0003800000 */
.L_x_3314:
[----:B------:R-:W-:Y:S05]  /*2ea90*/  BSYNC B0 ;  /* 0x0000000000007941 */ /* 0x000fea0003800000 */
.L_x_3042:
[----:B------:R-:W2:Y:S01]  /*2eaa0*/  LDL R12, [R1+0x10] ;  /* 0x00001000010c7983 */ /* 0x000ea20000100800 */
[----:B------:R-:W-:Y:S01]  /*2eab0*/  ULDC.64 UR4, c[0x0][0x328] ;  /* 0x0000ca0000047ab9 */ /* 0x000fe20000000a00 */
[----:B-----5:R-:W-:Y:S01]  /*2eac0*/  SHF.R.S32.HI R35, RZ, 0x1f, R5 ;  /* 0x0000001fff237819 */ /* 0x020fe20000011405 */
[----:B------:R-:W-:Y:S01]  /*2ead0*/  IMAD R4, R26, UR4, RZ ;  /* 0x000000041a047c24 */ /* 0x000fe2000f8e02ff */
[----:B------:R-:W-:Y:S01]  /*2eae0*/  ULDC.64 UR6, c[0x0][0x338] ;  /* 0x0000ce0000067ab9 */ /* 0x000fe20000000a00 */
[----:B0-----:R-:W-:Y:S01]  /*2eaf0*/  IMAD.WIDE.U32 R2, R6, UR4, RZ ;  /* 0x0000000406027c25 */ /* 0x001fe2000f8e00ff */
[----:B------:R-:W-:Y:S02]  /*2eb00*/  SHF.R.S32.HI R13, RZ, 0x1f, R8 ;  /* 0x0000001fff0d7819 */ /* 0x000fe40000011408 */
[----:B------:R-:W-:Y:S01]  /*2eb10*/  LOP3.LUT R22, R22, 0xffffffdf, RZ, 0xc0, !PT ;  /* 0xffffffdf16167812 */ /* 0x000fe200078ec0ff */
[----:B------:R-:W-:Y:S02]  /*2eb20*/  IMAD R4, R6, UR5, R4 ;  /* 0x0000000506047c24 */ /* 0x000fe4000f8e0204 */
[----:B------:R-:W-:Y:S01]  /*2eb30*/  IMAD R9, R9, -0xa0, R27 ;  /* 0xffffff6009097824 */ /* 0x000fe200078e021b */
[----:B------:R-:W-:Y:S01]  /*2eb40*/  SHF.R.S32.HI R27, RZ, 0x1f, R7 ;  /* 0x0000001fff1b7819 */ /* 0x000fe20000011407 */
[----:B------:R-:W-:Y:S01]  /*2eb50*/  IMAD.IADD R3, R3, 0x1, R4 ;  /* 0x0000000103037824 */ /* 0x000fe200078e0204 */
[----:B------:R0:W-:Y:S01]  /*2eb60*/  STL [R1+0x24], R13 ;  /* 0x0000240d01007387 */ /* 0x0001e20000100800 */
[----:B------:R-:W-:-:S02]  /*2eb70*/  IMAD R4, R35, UR6, RZ ;  /* 0x0000000623047c24 */ /* 0x000fc4000f8e02ff */
        /* <DEDUP_REMOVED lines=8> */
[----:B------:R-:W-:Y:S02]  /*2ec00*/  IMAD.IADD R3, R3, 0x1, R4 ;  /* 0x0000000103037824 */ /* 0x000fe400078e0204 */
[----:B------:R-:W-:Y:S02]  /*2ec10*/  IMAD R4, R13, UR6, RZ ;  /* 0x000000060d047c24 */ /* 0x000fe4000f8e02ff */
[----:B0-----:R-:W0:Y:S01]  /*2ec20*/  S2R R13, SR_TID.X ;  /* 0x00000000000d7919 */ /* 0x001e220000002100 */
        /* <DEDUP_REMOVED lines=11> */
[----:B------:R-:W-:Y:S02]  /*2ece0*/  IADD3.X R21, R4, UR7, R3, P0, !PT ;  /* 0x0000000704157c10 */ /* 0x000fe400087fe403 */
[----:B0-----:R-:W-:-:S04]  /*2ecf0*/  LOP3.LUT R13, R13, 0x7f, RZ, 0xc0, !PT ;  /* 0x0000007f0d0d7812 */ /* 0x001fc800078ec0ff */
[----:B------:R-:W-:-:S04]  /*2ed00*/  SHF.R.U32.HI R13, RZ, 0x2, R13 ;  /* 0x00000002ff0d7819 */ /* 0x000fc8000001160d */
[----:B------:R-:W-:-:S04]  /*2ed10*/  IADD3 R9, -R13, R9, RZ ;  /* 0x000000090d097210 */ /* 0x000fc80007ffe1ff */
[----:B------:R-:W-:-:S13]  /*2ed20*/  ISETP.GE.AND P0, PT, R9, 0x1, PT ;  /* 0x000000010900780c */ /* 0x000fda0003f06270 */
[----:B------:R-:W-:Y:S01]  /*2ed30*/  @P0 LOP3.LUT R22, R22, 0x20, RZ, 0xfc, !PT ;  /* 0x0000002016160812 */ /* 0x000fe200078efcff */
[----:B--2---:R-:W-:Y:S01]  /*2ed40*/  IMAD R4, R30, 0x7800, R12 ;  /* 0x000078001e047824 */ /* 0x004fe200078e020c */
[----:B------:R-:W-:Y:S06]  /*2ed50*/  BRA.DIV UR4, `(.L_x_3044) ;  /* 0x0000009604f07947 */ /* 0x000fec000b800000 */
[----:B------:R-:W0:Y:S01]  /*2ed60*/  SHFL.IDX PT, R2, R10, RZ, 0x1c1f ;  /* 0x001c1fff0a027589 */ /* 0x000e2200000e0000 */
[----:B------:R-:W1:Y:S01]  /*2ed70*/  LDC R12, c[0x0][0x2f4] ;  /* 0x0000bd00ff0c7b82 */ /* 0x000e620000000800 */
[----:B------:R-:W-:Y:S01]  /*2ed80*/  LOP3.LUT R13, R37, 0x40, RZ, 0xfc, !PT ;  /* 0x00000040250d7812 */ /* 0x000fe200078efcff */
[----:B------:R-:W-:Y:S01]  /*2ed90*/  IMAD.IADD R4, R23, 0x1, R4 ;  /* 0x0000000117047824 */ /* 0x000fe200078e0204 */
[----:B------:R-:W2:Y:S01]  /*2eda0*/  SHFL.IDX PT, R3, R20, RZ, 0x1c1f ;  /* 0x001c1fff14037589 */ /* 0x000ea200000e0000 */
[----:B------:R-:W-:Y:S02]  /*2edb0*/  LOP3.LUT R11, R37, 0x80, RZ, 0xfc, !PT ;  /* 0x00000080250b7812 */ /* 0x000fe400078efcff */
[C---:B------:R-:W-:Y:S02]  /*2edc0*/  ISETP.GE.AND P6, PT, R9.reuse, 0x81, PT ;  /* 0x000000810900780c */ /* 0x040fe40003fc6270 */
[----:B------:R-:W-:Y:S02]  /*2edd0*/  LOP3.LUT R22, R22, 0xffffffbf, RZ, 0xc0, !PT ;  /* 0xffffffbf16167812 */ /* 0x000fe400078ec0ff */
[----:B------:R-:W-:-:S02]  /*2ede0*/  ISETP.GE.AND P5, PT, R9, 0x21, PT ;  /* 0x000000210900780c */ /* 0x000fc40003fa6270 */
[----:B------:R-:W-:-:S07]  /*2edf0*/  ISETP.GE.AND P4, PT, R9, 0x41, PT ;  /* 0x000000410900780c */ /* 0x000fce0003f86270 */
[----:B------:R-:W-:Y:S02]  /*2ee00*/  @P6 LOP3.LUT R22, R22, 0x40, RZ, 0xfc, !PT ;  /* 0x0000004016166812 */ /* 0x000fe400078efcff */
[C---:B0-----:R-:W-:Y:S02]  /*2ee10*/  IADD3 R2, P0, R37.reuse, R2, RZ ;  /* 0x0000000225027210 */ /* 0x041fe40007f1e0ff */
[-C--:B-1----:R-:W-:Y:S02]  /*2ee20*/  ISETP.GE.AND P3, PT, R37, R12.reuse, PT ;  /* 0x0000000c2500720c */ /* 0x082fe40003f66270 */
[----:B------:R-:W-:Y:S01]  /*2ee30*/  ISETP.GE.AND P2, PT, R13, R12, PT ;  /* 0x0000000c0d00720c */ /* 0x000fe20003f46270 */
[----:B--2---:R-:W-:Y:S01]  /*2ee40*/  IMAD.X R3, RZ, RZ, R3, P0 ;  /* 0x000000ffff037224 */ /* 0x004fe200000e0603 */
[C---:B------:R-:W-:Y:S02]  /*2ee50*/  ISETP.LT.OR P0, PT, R9.reuse, 0x1, P3 ;  /* 0x000000010900780c */ /* 0x040fe40001f01670 */
        /* <DEDUP_REMOVED lines=39> */
[----:B------:R0:W2:Y:S06]  /*2f0d0*/  SHFL.IDX PT, R2, R25, RZ, 0x1c1f ;  /* 0x001c1fff19027589 */ /* 0x0000ac00000e0000 */
.L_x_3326:
[C---:B------:R-:W-:Y:S02]  /*2f0e0*/  ISETP.LT.OR P3, PT, R9.reuse, 0x81, P3 ;  /* 0x000000810900780c */ /* 0x040fe40001f61670 */
[C---:B------:R-:W-:Y:S02]  /*2f0f0*/  ISETP.LT.OR P2, PT, R9.reuse, 0x81, P2 ;  /* 0x000000810900780c */ /* 0x040fe40001741670 */
[----:B------:R-:W-:Y:S02]  /*2f100*/  ISETP.LT.OR P0, PT, R9, 0x81, P0 ;  /* 0x000000810900780c */ /* 0x000fe40000701670 */
[----:B--2---:R-:W-:-:S05]  /*2f110*/  IADD3 R2, P6, R37, R2, RZ ;  /* 0x0000000225027210 */ /* 0x004fca0007fde0ff */
        /* <DEDUP_REMOVED lines=9> */
.L_x_3045:
        /* <DEDUP_REMOVED lines=11> */
.L_x_3046:
[----:B------:R1:W-:Y:S01]  /*2f260*/  SYNCS.ARRIVE.TRANS64.A1T0 RZ, [R0+URZ+0x33470], RZ ;  /* 0x033470ff00ff79a7 */ /* 0x0003e2000810003f */
[----:B------:R-:W-:Y:S05]  /*2f270*/  @!P3 BRA `(.L_x_3047) ;  /* 0x000000000004b947 */ /* 0x000fea0003800000 */
[----:B------:R-:W-:Y:S01]  /*2f280*/  BPT.TRAP 0x1 ;  /* 0x000000040000795c */ /* 0x000fe20000300000 */
.L_x_3047:
[----:B------:R-:W2:Y:S01]  /*2f290*/  LDL R2, [R1+0x28] ;  /* 0x0000280001027983 */ /* 0x000ea20000100800 */
[----:B------:R-:W-:Y:S01]  /*2f2a0*/  BSSY B0, `(.L_x_3048) ;  /* 0x0000003000007945 */ /* 0x000fe20003800000 */
[----:B--2---:R-:W2:Y:S03]  /*2f2b0*/  SYNCS.PHASECHK.TRANS64.TRYWAIT P0, [R0+URZ+0x33440], R2 ;  /* 0x03344002000075a7 */ /* 0x004ea6000800017f */
[----:B--2---:R-:W-:Y:S05]  /*2f2c0*/  @!P0 BRA `(.L_x_3049) ;  /* 0x0000009800948947 */ /* 0x004fea0003800000 */
.L_x_3327:
[----:B------:R-:W-:Y:S05]  /*2f2d0*/  BSYNC B0 ;  /* 0x0000000000007941 */ /* 0x000fea0003800000 */
.L_x_3048:
[----:B------:R-:W3:Y:S01]  /*2f2e0*/  LDL.LU R12, [R1+0x24] ;  /* 0x00002400010c7983 */ /* 0x000ee20000300800 */
        /* <DEDUP_REMOVED lines=15> */
[----:B------:R-:W-:Y:S02]  /*2f3e0*/  IMAD.IADD R3, R3, 0x1, R5 ;  /* 0x0000000103037824 */ /* 0x000fe400078e0205 */
[----:B------:R-:W-:-:S04]  /*2f3f0*/  IMAD.WIDE.U32 R6, R18, UR4, R10 ;  /* 0x0000000412067c25 */ /* 0x000fc8000f8e000a */
[----:B------:R-:W-:-:S04]  /*2f400*/  IMAD.WIDE.U32 R2, R8, UR6, R2 ;  /* 0x0000000608027c25 */ /* 0x000fc8000f8e0002 */
[----:B------:R-:W-:Y:S02]  /*2f410*/  IMAD R9, R18, UR5, RZ ;  /* 0x0000000512097c24 */ /* 0x000fe4000f8e02ff */
[----:B---3--:R-:W-:-:S04]  /*2f420*/  IMAD R12, R12, UR6, RZ ;  /* 0x000000060c0c7c24 */ /* 0x008fc8000f8e02ff */
[----:B------:R-:W-:Y:S01]  /*2f430*/  IMAD R12, R8, UR7, R12 ;  /* 0x00000007080c7c24 */ /* 0x000fe2000f8e020c */
[----:B------:R-:W-:Y:S02]  /*2f440*/  ULDC.64 UR6, c[0x0][0x2e8] ;  /* 0x0000ba0000067ab9 */ /* 0x000fe40000000a00 */
[----:B------:R-:W-:Y:S01]  /*2f450*/  IADD3 R5, P0, R6, UR6, RZ ;  /* 0x0000000606057c10 */ /* 0x000fe2000ff1e0ff */
[----:B------:R-:W-:-:S03]  /*2f460*/  IMAD.IADD R3, R3, 0x1, R12 ;  /* 0x0000000103037824 */ /* 0x000fc600078e020c */
[----:B------:R-:W-:Y:S01]  /*2f470*/  IADD3.X R6, R7, UR7, R9, P0, !PT ;  /* 0x0000000707067c10 */ /* 0x000fe200087fe409 */
[----:B------:R-:W-:Y:S01]  /*2f480*/  IMAD.WIDE.U32 R2, R18, UR4, R2 ;  /* 0x0000000412027c25 */ /* 0x000fe2000f8e0002 */
[----:B------:R-:W-:Y:S02]  /*2f490*/  UMOV UR4, 0xffffffff ;  /* 0xffffffff00047882 */ /* 0x000fe40000000000 */
[----:B------:R-:W-:-:S04]  /*2f4a0*/  IADD3 R8, P0, R2, UR6, RZ ;  /* 0x0000000602087c10 */ /* 0x000fc8000ff1e0ff */
[----:B------:R-:W-:Y:S01]  /*2f4b0*/  IADD3.X R7, R9, UR7, R3, P0, !PT ;  /* 0x0000000709077c10 */ /* 0x000fe200087fe403 */
[----:B------:R-:W-:Y:S08]  /*2f4c0*/  BRA.DIV UR4, `(.L_x_3050) ;  /* 0x0000009a042c7947 */ /* 0x000ff0000b800000 */
[----:B------:R-:W2:Y:S01]  /*2f4d0*/  SHFL.IDX PT, R3, R5, RZ, 0x1c1f ;  /* 0x001c1fff05037589 */ /* 0x000ea200000e0000 */
[----:B------:R-:W-:Y:S01]  /*2f4e0*/  LOP3.LUT R22, R22, 0xfffffeff, RZ, 0xc0, !PT ;  /* 0xfffffeff16167812 */ /* 0x000fe200078ec0ff */
[----:B------:R-:W3:Y:S01]  /*2f4f0*/  LDC R10, c[0x0][0x2f4] ;  /* 0x0000bd00ff0a7b82 */ /* 0x000ee20000000800 */
[C---:B------:R-:W-:Y:S01]  /*2f500*/  LOP3.LUT R11, R37.reuse, 0x40, RZ, 0xfc, !PT ;  /* 0x00000040250b7812 */ /* 0x040fe200078efcff */
[----:B------:R-:W4:Y:S01]  /*2f510*/  SHFL.IDX PT, R2, R6, RZ, 0x1c1f ;  /* 0x001c1fff06027589 */ /* 0x000f2200000e0000 */
[----:B------:R-:W-:Y:S02]  /*2f520*/  @P1 LOP3.LUT R22, R22, 0x100, RZ, 0xfc, !PT ;  /* 0x0000010016161812 */ /* 0x000fe400078efcff */
[----:B------:R-:W-:Y:S01]  /*2f530*/  LOP3.LUT R9, R37, 0x80, RZ, 0xfc, !PT ;  /* 0x0000008025097812 */ /* 0x000fe200078efcff */
[----:B------:R-:W-:Y:S01]  /*2f540*/  SHFL.IDX PT, R7, R7, RZ, 0x1c1f ;  /* 0x001c1fff07077589 */ /* 0x000fe200000e0000 */
[----:B------:R-:W-:-:S13]  /*2f550*/  LOP3.LUT P1, RZ, R22, 0x20, RZ, 0xc0, !PT ;  /* 0x0000002016ff7812 */ /* 0x000fda000782c0ff */
[C---:B--2---:R-:W-:Y:S02]  /*2f560*/  @P1 IADD3 R3, P0, R37.reuse, R3, RZ ;  /* 0x0000000325031210 */ /* 0x044fe40007f1e0ff */
[-C--:B---3--:R-:W-:Y:S02]  /*2f570*/  ISETP.GE.AND P6, PT, R37, R10.reuse, PT ;  /* 0x0000000a2500720c */ /* 0x088fe40003fc6270 */
[-C--:B------:R-:W-:Y:S01]  /*2f580*/  ISETP.GE.AND P3, PT, R11, R10.reuse, PT ;  /* 0x0000000a0b00720c */ /* 0x080fe20003f66270 */
[----:B----4-:R-:W-:Y:S01]  /*2f590*/  @P1 IMAD.X R2, RZ, RZ, R2, P0 ;  /* 0x000000ffff021224 */ /* 0x010fe200000e0602 */
        /* <DEDUP_REMOVED lines=8> */
[----:B--2---:R-:W2:Y:S04]  /*2f620*/  SHFL.IDX PT, R3, R5, 0x1, 0x1c1f ;  /* 0x003c1f0005037f89 */ /* 0x004ea800000e0000 */
[----:B------:R-:W3:Y:S01]  /*2f630*/  SHFL.IDX PT, R2, R6, 0x1, 0x1c1f ;  /* 0x003c1f0006027f89 */ /* 0x000ee200000e0000 */
[----:B--2---:R-:W-:-:S05]  /*2f640*/  @P5 IADD3 R3, P0, R37, R3, RZ ;  /* 0x0000000325035210 */ /* 0x004fca0007f1e0ff */
[----:B---3--:R-:W-:-:S05]  /*2f650*/  @P5 IMAD.X R2, RZ, RZ, R2, P0 ;  /* 0x000000ffff025224 */ /* 0x008fca00000e0602 */
[----:B------:R-:W-:-:S04]  /*2f660*/  @P5 LOP3.LUT R3, R3, R2, RZ, 0x3c, !PT ;  /* 0x0000000203035212 */ /* 0x000fc800078e3cff */
[----:B------:R-:W-:-:S04]  /*2f670*/  @P5 LOP3.LUT R2, R3, R2, RZ, 0x3c, !PT ;  /* 0x0000000203025212 */ /* 0x000fc800078e3cff */
[----:B------:R-:W-:-:S05]  /*2f680*/  @P5 LOP3.LUT R3, R3, R2, RZ, 0x3c, !PT ;  /* 0x0000000203035212 */ /* 0x000fca00078e3cff */
[----:B------:R-:W-:Y:S04]  /*2f690*/  @P5 LDGSTS.E.BYPASS.LTC128B.128 [R4+0x24a00], desc[UR50][R2.64], !P6 ;  /* 0x24a0000002045fae */ /* 0x000fe8000f101d72 */
[----:B------:R-:W-:Y:S04]  /*2f6a0*/  @P5 LDGSTS.E.BYPASS.LTC128B.128 [R4+0x27200], desc[UR50][R2.64+0x40], !P3 ;  /* 0x2720004002045fae */ /* 0x000fe8000d901d72 */
[----:B------:R2:W-:Y:S04]  /*2f6b0*/  @P5 LDGSTS.E.BYPASS.LTC128B.128 [R4+0x29a00], desc[UR50][R2.64+0x80], !P2 ;  /* 0x29a0008002045fae */ /* 0x0005e8000d101d72 */
[----:B--2---:R-:W2:Y:S04]  /*2f6c0*/  SHFL.IDX PT, R3, R5, 0x2, 0x1c1f ;  /* 0x005c1f0005037f89 */ /* 0x004ea800000e0000 */
[----:B------:R-:W3:Y:S04]  /*2f6d0*/  SHFL.IDX PT, R2, R6, 0x2, 0x1c1f ;  /* 0x005c1f0006027f89 */ /* 0x000ee800000e0000 */
[----:B------:R-:W4:Y:S04]  /*2f6e0*/  SHFL.IDX PT, R5, R5, 0x3, 0x1c1f ;  /* 0x007c1f0005057f89 */ /* 0x000f2800000e0000 */
[----:B------:R-:W5:Y:S01]  /*2f6f0*/  SHFL.IDX PT, R6, R6, 0x3, 0x1c1f ;  /* 0x007c1f0006067f89 */ /* 0x000f6200000e0000 */
[----:B--2---:R-:W-:-:S05]  /*2f700*/  @P4 IADD3 R3, P0, R37, R3, RZ ;  /* 0x0000000325034210 */ /* 0x004fca0007f1e0ff */
[----:B---3--:R-:W-:-:S05]  /*2f710*/  @P4 IMAD.X R2, RZ, RZ, R2, P0 ;  /* 0x000000ffff024224 */ /* 0x008fca00000e0602 */
[----:B------:R-:W-:-:S04]  /*2f720*/  @P4 LOP3.LUT R3, R3, R2, RZ, 0x3c, !PT ;  /* 0x0000000203034212 */ /* 0x000fc800078e3cff */
[----:B------:R-:W-:-:S04]  /*2f730*/  @P4 LOP3.LUT R2, R3, R2, RZ, 0x3c, !PT ;  /* 0x0000000203024212 */ /* 0x000fc800078e3cff */
[----:B------:R-:W-:-:S05]  /*2f740*/  @P4 LOP3.LUT R3, R3, R2, RZ, 0x3c, !PT ;  /* 0x0000000203034212 */ /* 0x000fca00078e3cff */
[----:B------:R-:W-:Y:S04]  /*2f750*/  @P4 LDGSTS.E.BYPASS.LTC128B.128 [R4+0x25200], desc[UR50][R2.64], !P6 ;  /* 0x2520000002044fae */ /* 0x000fe8000f101d72 */
[----:B------:R-:W-:Y:S04]  /*2f760*/  @P4 LDGSTS.E.BYPASS.LTC128B.128 [R4+0x27a00], desc[UR50][R2.64+0x40], !P3 ;  /* 0x27a0004002044fae */ /* 0x000fe8000d901d72 */
[----:B------:R4:W-:Y:S02]  /*2f770*/  @P4 LDGSTS.E.BYPASS.LTC128B.128 [R4+0x2a200], desc[UR50][R2.64+0x80], !P2 ;  /* 0x2a20008002044fae */ /* 0x0009e4000d101d72 */
[----:B----4-:R-:W-:-:S05]  /*2f780*/  @P1 IADD3 R2, P0, R37, R5, RZ ;  /* 0x0000000525021210 */ /* 0x010fca0007f1e0ff */
[----:B-----5:R-:W-:-:S05]  /*2f790*/  @P1 IMAD.X R3, RZ, RZ, R6, P0 ;  /* 0x000000ffff031224 */ /* 0x020fca00000e0606 */
[----:B------:R-:W-:Y:S04]  /*2f7a0*/  @P1 LDGSTS.E.BYPASS.LTC128B.128 [R4+0x25a00], desc[UR50][R2.64], !P6 ;  /* 0x25a0000002041fae */ /* 0x000fe8000f101d72 */
[----:B------:R-:W-:Y:S04]  /*2f7b0*/  @P1 LDGSTS.E.BYPASS.LTC128B.128 [R4+0x28200], desc[UR50][R2.64+0x40], !P3 ;  /* 0x2820004002041fae */ /* 0x000fe8000d901d72 */
[----:B------:R2:W-:Y:S04]  /*2f7c0*/  @P1 LDGSTS.E.BYPASS.LTC128B.128 [R4+0x2aa00], desc[UR50][R2.64+0x80], !P2 ;  /* 0x2aa0008002041fae */ /* 0x0005e8000d101d72 */
[----:B--2---:R2:W3:Y:S02]  /*2f7d0*/  SHFL.IDX PT, R2, R8, RZ, 0x1c1f ;  /* 0x001c1fff08027589 */ /* 0x0044e400000e0000 */
.L_x_3339:
[----:B------:R-:W-:Y:S01]  /*2f7e0*/  LOP3.LUT P0, RZ, R22, 0x40, RZ, 0xc0, !PT ;  /* 0x0000004016ff7812 */ /* 0x000fe2000780c0ff */
[----:B------:R-:W-:-:S12]  /*2f7f0*/  BSSY B0, `(.L_x_3051) ;  /* 0x0000010000007945 */ /* 0x000fd80003800000 */
[----:B------:R-:W-:Y:S05]  /*2f800*/  @!P0 BRA `(.L_x_3052) ;  /* 0x0000000000388947 */ /* 0x000fea0003800000 */
[----:B------:R-:W4:Y:S01]  /*2f810*/  LDC R6, c[0x0][0x2f4] ;  /* 0x0000bd00ff067b82 */ /* 0x000f220000000800 */
[C---:B--2---:R-:W-:Y:S02]  /*2f820*/  LOP3.LUT R8, R37.reuse, 0x40, RZ, 0xfc, !PT ;  /* 0x0000004025087812 */ /* 0x044fe400078efcff */
[C---:B------:R-:W-:Y:S02]  /*2f830*/  LOP3.LUT R5, R37.reuse, 0x80, RZ, 0xfc, !PT ;  /* 0x0000008025057812 */ /* 0x040fe400078efcff */
[----:B---3--:R-:W-:-:S05]  /*2f840*/  IADD3 R2, P0, R37, R2, RZ ;  /* 0x0000000225027210 */ /* 0x008fca0007f1e0ff */
[----:B------:R-:W-:Y:S01]  /*2f850*/  IMAD.X R3, RZ, RZ, R7, P0 ;  /* 0x000000ffff037224 */ /* 0x000fe200000e0607 */
[-C--:B----4-:R-:W-:Y:S02]  /*2f860*/  ISETP.GE.AND P3, PT, R37, R6.reuse, PT ;  /* 0x000000062500720c */ /* 0x090fe40003f66270 */
        /* <DEDUP_REMOVED lines=8> */
.L_x_3052:
[----:B------:R-:W-:Y:S05]  /*2f8f0*/  BSYNC B0 ;  /* 0x0000000000007941 */ /* 0x000fea0003800000 */
.L_x_3051:
[----:B------:R-:W-:Y:S01]  /*2f900*/  NOP ;  /* 0x0000000000007918 */ /* 0x000fe20000000000 */
[----:B------:R-:W-:-:S13]  /*2f910*/  PLOP3.LUT P0, PT, PT, PT, PT, 0x80, 0x0 ;  /* 0x000000000000781c */ /* 0x000fda0003f0f070 */
.L_x_3053:
[----:B------:R-:W-:Y:S02]  /*2f920*/  PLOP3.LUT P1, PT, P1, P0, PT, 0xa2, 0x0 ;  /* 0x000000000000781c */ /* 0x000fe40000f21472 */
[----:B------:R-:W-:-:S08]  /*2f930*/  @P0 R2UR P1, UR4, R0 ;  /* 0x00000000000402ca */ /* 0x000fd00000020000 */
[----:B------:R-:W-:-:S05]  /*2f940*/  @P0 PLOP3.LUT P0, PT, P1, PT, PT, 0x80, 0x0 ;  /* 0x000000000000081c */ /* 0x000fca0000f0f070 */
[----:B------:R-:W-:Y:S01]  /*2f950*/  @!P1 SYNCS.ARRIVE.TRANS64.RED.A0T1 RZ, [UR4+0x33430], RZ ;  /* 0x033430ffffff99a7 */ /* 0x000fe20008200404 */
[----:B------:R-:W-:Y:S07]  /*2f960*/  @!P1 ARRIVES.LDGSTSBAR.64.TRANSCNT [UR4+0x33430] ;  /* 0x03343000ff0099b0 */ /* 0x000fee0008000a84 */
[----:B------:R-:W-:Y:S05]  /*2f970*/  @P0 BRA.U.ANY `(.L_x_3053) ;  /* 0xfffffffd00e80947 */ /* 0x000fea000393ffff */
[----:B------:R-:W-:Y:S01]  /*2f980*/  NOP ;  /* 0x0000000000007918 */ /* 0x000fe20000000000 */
[----:B---34-:R-:W-:-:S04]  /*2f990*/  MOV R2, UR39 ;  /* 0x0000002700027c02 */ /* 0x018fc80008000f00 */
[----:B------:R-:W-:-:S13]  /*2f9a0*/  ISETP.NE.AND P2, PT, R2, 0x3, PT ;  /* 0x000000030200780c */ /* 0x000fda0003f45270 */
[----:B------:R-:W-:Y:S05]  /*2f9b0*/  @!P2 BRA `(.L_x_3054) ;  /* 0x000000000004a947 */ /* 0x000fea0003800000 */
[----:B------:R-:W-:Y:S01]  /*2f9c0*/  BPT.TRAP 0x1 ;  /* 0x000000040000795c */ /* 0x000fe20000300000 */
.L_x_3054:
[----:B------:R3:W5:Y:S01]  /*2f9d0*/  LDL.LU R3, [R1+0x2c] ;  /* 0x00002c0001037983 */ /* 0x0007620000300800 */
[----:B------:R3:W-:Y:S02]  /*2f9e0*/  SYNCS.ARRIVE.TRANS64.A1T0 RZ, [R0+URZ+0x33430], RZ ;  /* 0x033430ff00ff79a7 */ /* 0x0007e4000810003f */
[----:B------:R-:W-:Y:S05]  /*2f9f0*/  WARPSYNC.ALL ;  /* 0x0000000000007948 */ /* 0x000fea0003800000 */
[----:B------:R-:W-:Y:S01]  /*2fa00*/  ULDC.64 UR6, c[0x0][0xa00] ;  /* 0x0002800000067ab9 */ /* 0x000fe20000000a00 */
[----:B------:R-:W-:Y:S01]  /*2fa10*/  VIADD R2, R23, 0x1e200 ;  /* 0x0001e20017027836 */ /* 0x000fe20000000000 */
[----:B------:R-:W-:Y:S01]  /*2fa20*/  BAR.SYNC.DEFER_BLOCKING 0x8, 0x180 ;  /* 0x0206000000007b1d */ /* 0x000fe20000010000 */
[----:B------:R-:W-:Y:S02]  /*2fa30*/  ISETP.NE.U32.AND P0, PT, RZ, UR6, PT ;  /* 0x00000006ff007c0c */ /* 0x000fe4000bf05070 */
[----:B-1-3--:R-:W-:-:S02]  /*2fa40*/  SHF.R.S32.HI R0, RZ, 0x1f, R28 ;  /* 0x0000001fff007819 */ /* 0x00afc4000001141c */
[----:B------:R-:W-:Y:S01]  /*2fa50*/  ISETP.NE.AND.EX P0, PT, RZ, UR7, PT, P0 ;  /* 0x00000007ff007c0c */ /* 0x000fe2000bf05300 */
[----:B------:R-:W-:Y:S01]  /*2fa60*/  ULDC.64 UR4, c[0x0][0x298] ;  /* 0x0000a60000047ab9 */ /* 0x000fe20000000a00 */
[----:B------:R-:W-:Y:S01]  /*2fa70*/  BSSY B6, `(.L_x_3055) ;  /* 0x0000019000067945 */ /* 0x000fe20003800000 */
[----:B------:R-:W-:Y:S01]  /*2fa80*/  IMAD R0, R0, UR4, RZ ;  /* 0x0000000400007c24 */ /* 0x000fe2000f8e02ff */
[----:B------:R-:W-:Y:S01]  /*2fa90*/  SEL R26, R24, RZ, !P0 ;  /* 0x000000ff181a7207 */ /* 0x000fe20004000000 */
[----:B0-----:R-:W-:-:S04]  /*2faa0*/  IMAD.WIDE.U32 R24, R28, UR4, RZ ;  /* 0x000000041c187c25 */ /* 0x001fc8000f8e00ff */
        /* <DEDUP_REMOVED lines=10> */
[----:B--2---:R-:W-:Y:S01]  /*2fb50*/  MOV R8, 0x70 ;  /* 0x0000007000087802 */ /* 0x004fe20000000f00 */
[----:B------:R-:W0:Y:S01]  /*2fb60*/  LDC.64 R2, c[0x4][R2] ;  /* 0x0100000002027b82 */ /* 0x000e220000000a00 */
[----:B------:R-:W-:Y:S02]  /*2fb70*/  IMAD.U32 R5, RZ, RZ, UR5 ;  /* 0x00000005ff057e24 */ /* 0x000fe4000f8e00ff */
[----:B------:R-:W-:Y:S02]  /*2fb80*/  IMAD.U32 R6, RZ, RZ, UR6 ;  /* 0x00000006ff067e24 */ /* 0x000fe4000f8e00ff */
[----:B------:R-:W-:-:S02]  /*2fb90*/  IMAD.U32 R7, RZ, RZ, UR7 ;  /* 0x00000007ff077e24 */ /* 0x000fc4000f8e00ff */
[----:B------:R-:W-:Y:S02]  /*2fba0*/  IMAD.U32 R10, RZ, RZ, UR8 ;  /* 0x00000008ff0a7e24 */ /* 0x000fe4000f8e00ff */
[----:B------:R-:W-:Y:S02]  /*2fbb0*/  IMAD.U32 R11, RZ, RZ, UR9 ;  /* 0x00000009ff0b7e24 */ /* 0x000fe4000f8e00ff */
[----:B------:R-:W-:Y:S02]  /*2fbc0*/  IMAD.MOV.U32 R12, RZ, RZ, 0x1 ;  /* 0x00000001ff0c7424 */ /* 0x000fe400078e00ff */
[----:B------:R-:W-:-:S07]  /*2fbd0*/  IMAD.MOV.U32 R13, RZ, RZ, RZ ;  /* 0x000000ffff0d7224 */ /* 0x000fce00078e00ff */
[----:B------:R-:W-:-:S07]  /*2fbe0*/  LEPC R20, `(.L_x_3056) ;  /* 0x000000001014794e */ /* 0x000fce0000000000 */
[----:B0-----:R-:W-:Y:S05]  /*2fbf0*/  CALL.ABS.NOINC R2 ;  /* 0x0000000002007343 */ /* 0x001fea0003c00000 */
.L_x_3056:
[----:B------:R-:W-:Y:S05]  /*2fc00*/  BSYNC B6 ;  /* 0x0000000000067941 */ /* 0x000fea0003800000 */
.L_x_3055:
[----:B--2---:R0:W5:Y:S01]  /*2fc10*/  LDL R8, [R1+0x1c] ;  /* 0x00001c0001087983 */ /* 0x0041620000100800 */
[----:B------:R-:W1:Y:S01]  /*2fc20*/  LDC R7, c[0x0][0x448] ;  /* 0x00011200ff077b82 */ /* 0x000e620000000800 */
[----:B------:R-:W-:Y:S01]  /*2fc30*/  IMAD.MOV.U32 R2, RZ, RZ, R24 ;  /* 0x000000ffff027224 */ /* 0x000fe200078e0018 */
[----:B------:R-:W-:Y:S01]  /*2fc40*/  ULDC.64 UR4, c[0x0][0x2d8] ;  /* 0x0000b60000047ab9 */ /* 0x000fe20000000a00 */
[----:B------:R-:W2:Y:S01]  /*2fc50*/  S2R R20, SR_TID.X ;  /* 0x0000000000147919 */ /* 0x000ea20000002100 */
[----:B------:R-:W-:Y:S02]  /*2fc60*/  IMAD.MOV.U32 R3, RZ, RZ, R27 ;  /* 0x000000ffff037224 */ /* 0x000fe400078e001b */
[----:B------:R-:W-:-:S04]  /*2fc70*/  IMAD.WIDE.U32 R2, R18, UR4, R2 ;  /* 0x0000000412027c25 */ /* 0x000fc8000f8e0002 */
[----:B------:R-:W-:Y:S01]  /*2fc80*/  IMAD R3, R18, UR5, R3 ;  /* 0x0000000512037c24 */ /* 0x000fe2000f8e0203 */
[----:B------:R-:W-:Y:S02]  /*2fc90*/  ULDC.64 UR4, c[0x0][0x2e0] ;  /* 0x0000b80000047ab9 */ /* 0x000fe40000000a00 */
[----:B------:R-:W-:Y:S02]  /*2fca0*/  IMAD R35, R35, UR4, RZ ;  /* 0x0000000423237c24 */ /* 0x000fe4000f8e02ff */
[----:B------:R-:W-:-:S04]  /*2fcb0*/  IMAD.WIDE.U32 R2, R26, UR4, R2 ;  /* 0x000000041a027c25 */ /* 0x000fc8000f8e0002 */
[----:B------:R-:W-:Y:S01]  /*2fcc0*/  IMAD R0, R26, UR5, R35 ;  /* 0x000000051a007c24 */ /* 0x000fe2000f8e0223 */
[----:B------:R-:W-:Y:S01]  /*2fcd0*/  ULDC.64 UR4, c[0x0][0x2d0] ;  /* 0x0000b40000047ab9 */ /* 0x000fe20000000a00 */
[----:B-1----:R-:W-:Y:S02]  /*2fce0*/  ISETP.NE.AND P0, PT, R7, 0x1, PT ;  /* 0x000000010700780c */ /* 0x002fe40003f05270 */
[----:B------:R-:W-:Y:S01]  /*2fcf0*/  IMAD.IADD R3, R3, 0x1, R0 ;  /* 0x0000000103037824 */ /* 0x000fe200078e0200 */
[C---:B--2---:R-:W-:Y:S01]  /*2fd00*/  LOP3.LUT R21, R20.reuse, 0x7f, RZ, 0xc0, !PT ;  /* 0x0000007f14157812 */ /* 0x044fe200078ec0ff */
[----:B------:R-:W-:-:S09]  /*2fd10*/  IMAD.SHL.U32 R20, R20, 0x20, RZ ;  /* 0x0000002014147824 */ /* 0x000fd200078e00ff */
[----:B------:R-:W1:Y:S01]  /*2fd20*/  @P0 LDC R6, c[0x0][0x44c] ;  /* 0x00011300ff060b82 */ /* 0x000e620000000800 */
[----:B------:R-:W-:-:S04]  /*2fd30*/  SHF.R.U32.HI R21, RZ, 0x2, R21 ;  /* 0x00000002ff157819 */ /* 0x000fc80000011615 */
[----:B------:R-:W-:-:S03]  /*2fd40*/  LOP3.LUT R20, R21, 0x60, R20, 0xf8, !PT ;  /* 0x0000006015147812 */ /* 0x000fc600078ef814 */
[----:B------:R-:W2:Y:S02]  /*2fd50*/  @P0 LDC R0, c[0x0][0x450] ;  /* 0x00011400ff000b82 */ /* 0x000ea40000000800 */
[----:B------:R-:W-:-:S04]  /*2fd60*/  IMAD R5, R17, 0x80, R20 ;  /* 0x0000008011057824 */ /* 0x000fc800078e0214 */
[----:B------:R-:W-:Y:S01]  /*2fd70*/  IMAD.MOV.U32 R4, RZ, RZ, R5 ;  /* 0x000000ffff047224 */ /* 0x000fe200078e0005 */
[----:B------:R-:W3:Y:S01]  /*2fd80*/  S2R R20, SR_TID.X ;  /* 0x0000000000147919 */ /* 0x000ee20000002100 */
[----:B-1----:R-:W-:-:S05]  /*2fd90*/  @P0 IMAD.HI.U32 R6, R5, R6, RZ ;  /* 0x0000000605060227 */ /* 0x002fca00078e00ff */
[----:B--2---:R-:W-:-:S04]  /*2fda0*/  @P0 SHF.R.U32.HI R4, RZ, R0, R6 ;  /* 0x00000000ff040219 */ /* 0x004fc80000011606 */
[----:B------:R-:W-:-:S05]  /*2fdb0*/  IADD3 R0, -R4, RZ, RZ ;  /* 0x000000ff04007210 */ /* 0x000fca0007ffe1ff */
        /* <DEDUP_REMOVED lines=14> */
[----:B---3--:R-:W-:Y:S02]  /*2fea0*/  LOP3.LUT R21, R20, 0x7f, RZ, 0xc0, !PT ;  /* 0x0000007f14157812 */ /* 0x008fe400078ec0ff */
[C---:B------:R-:W-:Y:S02]  /*2feb0*/  LOP3.LUT R28, R37.reuse, 0x40, RZ, 0xfc, !PT ;  /* 0x00000040251c7812 */ /* 0x040fe400078efcff */
[----:B------:R-:W-:Y:S02]  /*2fec0*/  LOP3.LUT R20, R37, 0x80, RZ, 0xfc, !PT ;  /* 0x0000008025147812 */ /* 0x000fe400078efcff */
[----:B------:R-:W-:Y:S01]  /*2fed0*/  IADD3.X R4, R3, UR5, R4, P0, !PT ;  /* 0x0000000503047c10 */ /* 0x000fe200087fe404 */
[----:B------:R-:W-:Y:S01]  /*2fee0*/  UMOV UR5, 0xffffffff ;  /* 0xffffffff00057882 */ /* 0x000fe20000000000 */
[----:B------:R-:W-:-:S02]  /*2fef0*/  ISETP.GE.AND P3, PT, R37, UR4, PT ;  /* 0x0000000425007c0c */ /* 0x000fc4000bf66270 */
[----:B------:R-:W-:Y:S02]  /*2ff00*/  ISETP.GE.AND P2, PT, R28, UR4, PT ;  /* 0x000000041c007c0c */ /* 0x000fe4000bf46270 */
[----:B------:R-:W-:Y:S02]  /*2ff10*/  ISETP.GE.AND P0, PT, R20, UR4, PT ;  /* 0x0000000414007c0c */ /* 0x000fe4000bf06270 */
[----:B------:R-:W-:Y:S01]  /*2ff20*/  SHF.R.U32.HI R9, RZ, 0x2, R21 ;  /* 0x00000002ff097819 */ /* 0x000fe20000011615 */
[----:B0-----:R-:W-:Y:S10]  /*2ff30*/  BRA.DIV UR5, `(.L_x_3057) ;  /* 0x0000009605607947 */ /* 0x001ff4000b800000 */
[----:B------:R-:W0:Y:S01]  /*2ff40*/  SHFL.IDX PT, R3, R0, RZ, 0x1c1f ;  /* 0x001c1fff00037589 */ /* 0x000e2200000e0000 */
[----:B------:R-:W-:Y:S02]  /*2ff50*/  IMAD R31, R31, R7, RZ ;  /* 0x000000071f1f7224 */ /* 0x000fe400078e02ff */
[----:B------:R-:W-:Y:S01]  /*2ff60*/  IMAD R17, R17, 0x80, R9 ;  /* 0x0000008011117824 */ /* 0x000fe200078e0209 */
[----:B------:R-:W1:Y:S03]  /*2ff70*/  SHFL.IDX PT, R2, R4, RZ, 0x1c1f ;  /* 0x001c1fff04027589 */ /* 0x000e6600000e0000 */
[C---:B------:R-:W-:Y:S01]  /*2ff80*/  VIADD R6, R17.reuse, 0x20 ;  /* 0x0000002011067836 */ /* 0x040fe20000000000 */
[----:B------:R-:W-:Y:S01]  /*2ff90*/  ISETP.GE.AND P1, PT, R17, R31, PT ;  /* 0x0000001f1100720c */ /* 0x000fe20003f26270 */
[----:B------:R-:W2:-:S12]  /*2ffa0*/  SHFL.IDX PT, R14, R0, 0x1, 0x1c1f ;  /* 0x003c1f00000e7f89 */ /* 0x000e9800000e0000 */
[----:B0-----:R-:W-:-:S05]  /*2ffb0*/  @!P1 IADD3 R5, P4, R37, R3, RZ ;  /* 0x0000000325059210 */ /* 0x001fca0007f9e0ff */
[----:B-1----:R-:W-:Y:S02]  /*2ffc0*/  @!P1 IMAD.X R3, RZ, RZ, R2, P4 ;  /* 0x000000ffff039224 */ /* 0x002fe400020e0602 */
[----:B------:R-:W-:-:S05]  /*2ffd0*/  @!P1 IMAD.MOV.U32 R2, RZ, RZ, R5 ;  /* 0x000000ffff029224 */ /* 0x000fca00078e0005 */
[----:B-----5:R-:W-:Y:S04]  /*2ffe0*/  @!P1 LDGSTS.E.BYPASS.LTC128B.128 [R8+0x1e200], desc[UR50][R2.64], !P3 ;  /* 0x1e20000002089fae */ /* 0x020fe8000d901d72 */
[----:B------:R-:W-:Y:S04]  /*2fff0*/  @!P1 LDGSTS.E.BYPASS.LTC128B.128 [R8+0x20200], desc[UR50][R2.64+0x40], !P2 ;  /* 0x2020004002089fae */ /* 0x000fe8000d101d72 */
[----:B------:R0:W-:Y:S01]  /*30000*/  @!P1 LDGSTS.E.BYPASS.LTC128B.128 [R8+0x22200], desc[UR50][R2.64+0x80], !P0 ;  /* 0x2220008002089fae */ /* 0x0001e2000c101d72 */
[----:B------:R-:W-:-:S03]  /*30010*/  ISETP.GE.AND P1, PT, R6, R31, PT ;  /* 0x0000001f0600720c */ /* 0x000fc60003f26270 */
[----:B0-----:R-:W0:Y:S10]  /*30020*/  SHFL.IDX PT, R2, R4, 0x1, 0x1c1f ;  /* 0x003c1f0004027f89 */ /* 0x001e3400000e0000 */
[----:B--2---:R-:W-:-:S02]  /*30030*/  @!P1 IADD3 R5, P4, R37, R14, RZ ;  /* 0x0000000e25059210 */ /* 0x004fc40007f9e0ff */
[----:B------:R-:W1:Y:S03]  /*30040*/  SHFL.IDX PT, R14, R0, 0x2, 0x1c1f ;  /* 0x005c1f00000e7f89 */ /* 0x000e6600000e0000 */
[----:B0-----:R-:W-:Y:S02]  /*30050*/  @!P1 IMAD.X R6, RZ, RZ, R2, P4 ;  /* 0x000000ffff069224 */ /* 0x001fe400020e0602 */
[----:B------:R-:W-:Y:S02]  /*30060*/  @!P1 IMAD.MOV.U32 R2, RZ, RZ, R5 ;  /* 0x000000ffff029224 */ /* 0x000fe400078e0005 */
[----:B------:R-:W-:Y:S01]  /*30070*/  @!P1 IMAD.MOV.U32 R3, RZ, RZ, R6 ;  /* 0x000000ffff039224 */ /* 0x000fe200078e0006 */
[----:B------:R-:W-:-:S04]  /*30080*/  IADD3 R6, R17, 0x40, RZ ;  /* 0x0000004011067810 */ /* 0x000fc80007ffe0ff */
        /* <DEDUP_REMOVED lines=14> */
.L_x_3348:
[----:B--2---:R-:W-:Y:S01]  /*30170*/  VIADD R0, R17, 0x60 ;  /* 0x0000006011007836 */ /* 0x004fe20000000000 */
[----:B------:R-:W-:Y:S04]  /*30180*/  BSSY B0, `(.L_x_3058) ;  /* 0x000000b000007945 */ /* 0x000fe80003800000 */
        /* <DEDUP_REMOVED lines=10> */
.L_x_3059:
[----:B------:R-:W-:Y:S05]  /*30230*/  BSYNC B0 ;  /* 0x0000000000007941 */ /* 0x000fea0003800000 */
.L_x_3058:
[----:B------:R-:W-:Y:S01]  /*30240*/  NOP ;  /* 0x0000000000007918 */ /* 0x000fe20000000000 */
[----:B------:R-:W-:-:S13]  /*30250*/  PLOP3.LUT P0, PT, PT, PT, PT, 0x80, 0x0 ;  /* 0x000000000000781c */ /* 0x000fda0003f0f070 */
.L_x_3060:
        /* <DEDUP_REMOVED lines=19> */
.L_x_3349:
[----:B------:R-:W-:Y:S05]  /*30390*/  BSYNC B0 ;  /* 0x0000000000007941 */ /* 0x000fea0003800000 */
.L_x_3061:
[----:B------:R-:W2:Y:S02]  /*303a0*/  LDL R2, [R1+0x8] ;  /* 0x0000080001027983 */ /* 0x000ea40000100800 */
[----:B--2---:R-:W-:-:S13]  /*303b0*/  ISETP.GE.AND P0, PT, R31, R2, PT ;  /* 0x000000021f00720c */ /* 0x004fda0003f06270 */
[----:B------:R-:W-:Y:S05]  /*303c0*/  @!P0 BRA `(.L_x_3063) ;  /* 0x0000001800388947 */ /* 0x000fea0003800000 */
[----:B------:R-:W-:Y:S01]  /*303d0*/  MOV R17, R30 ;  /* 0x0000001e00117202 */ /* 0x000fe20000000f00 */
[----:B------:R-:W-:-:S07]  /*303e0*/  IMAD.MOV.U32 R20, RZ, RZ, R34 ;  /* 0x000000ffff147224 */ /* 0x000fce00078e0022 */
.L_x_3083:
[----:B0-2---:R-:W2:Y:S01]  /*303f0*/  LDL R0, [R1] ;  /* 0x0000000001007983 */ /* 0x005ea20000100800 */
[----:B------:R-:W0:Y:S03]  /*30400*/  LDC R6, c[0x0][0x430] ;  /* 0x00010c00ff067b82 */ /* 0x000e260000000800 */
[----:B------:R-:W3:Y:S01]  /*30410*/  LDL R9, [R1+0x4] ;  /* 0x0000040001097983 */ /* 0x000ee20000100800 */
[----:B-1----:R-:W1:Y:S01]  /*30420*/  S2R R2, SR_TID.X ;  /* 0x0000000000027919 */ /* 0x002e620000002100 */
[----:B------:R-:W4:Y:S02]  /*30430*/  S2R R8, SR_TID.X ;  /* 0x0000000000087919 */ /* 0x000f240000002100 */
[----:B------:R-:W3:Y:S01]  /*30440*/  LDL R13, [R1+0x8] ;  /* 0x00000800010d7983 */ /* 0x000ee20000100800 */
[----:B0-----:R-:W-:-:S13]  /*30450*/  ISETP.NE.AND P0, PT, R6, 0x1, PT ;  /* 0x000000010600780c */ /* 0x001fda0003f05270 */
[----:B------:R-:W0:Y:S01]  /*30460*/  @P0 LDC R4, c[0x0][0x434] ;  /* 0x00010d00ff040b82 */ /* 0x000e220000000800 */
[C---:B-1----:R-:W-:Y:S01]  /*30470*/  LOP3.LUT R3, R2.reuse, 0x7f, RZ, 0xc0, !PT ;  /* 0x0000007f02037812 */ /* 0x042fe200078ec0ff */
[----:B------:R-:W-:-:S03]  /*30480*/  IMAD.SHL.U32 R5, R2, 0x20, RZ ;  /* 0x0000002002057824 */ /* 0x000fc600078e00ff */
[----:B------:R-:W-:-:S04]  /*30490*/  SHF.R.U32.HI R3, RZ, 0x2, R3 ;  /* 0x00000002ff037819 */ /* 0x000fc80000011603 */
[----:B------:R-:W-:Y:S02]  /*304a0*/  LOP3.LUT R5, R3, 0x60, R5, 0xf8, !PT ;  /* 0x0000006003057812 */ /* 0x000fe400078ef805 */
[----:B------:R-:W1:Y:S01]  /*304b0*/  @P0 LDC R3, c[0x0][0x438] ;  /* 0x00010e00ff030b82 */ /* 0x000e620000000800 */
[----:B------:R-:W-:Y:S01]  /*304c0*/  LOP3.LUT R2, R2, 0x7f, RZ, 0xc0, !PT ;  /* 0x0000007f02027812 */ /* 0x000fe200078ec0ff */
[----:B----4-:R-:W-:-:S03]  /*304d0*/  IMAD.SHL.U32 R8, R8, 0x20, RZ ;  /* 0x0000002008087824 */ /* 0x010fc600078e00ff */
[----:B------:R-:W-:-:S04]  /*304e0*/  SHF.R.U32.HI R7, RZ, 0x2, R2 ;  /* 0x00000002ff077819 */ /* 0x000fc80000011602 */
[----:B------:R-:W-:Y:S02]  /*304f0*/  LOP3.LUT R8, R7, 0x60, R8, 0xf8, !PT ;  /* 0x0000006007087812 */ /* 0x000fe400078ef808 */
[----:B------:R-:W4:Y:S02]  /*30500*/  @P0 LDC R7, c[0x0][0x434] ;  /* 0x00010d00ff070b82 */ /* 0x000f240000000800 */
[----:B------:R-:W-:Y:S01]  /*30510*/  LOP3.LUT R8, R8, 0x80, RZ, 0xfc, !PT ;  /* 0x0000008008087812 */ /* 0x000fe200078efcff */
[----:B------:R-:W-:Y:S05]  /*30520*/  YIELD ;  /* 0x0000000000007946 */ /* 0x000fea0003800000 */
[----:B------:R-:W-:Y:S01]  /*30530*/  ULDC.64 UR4, c[0x0][0x428] ;  /* 0x00010a0000047ab9 */ /* 0x000fe20000000a00 */
[----:B------:R-:W-:Y:S01]  /*30540*/  ULDC.64 UR6, c[0x0][0x418] ;  /* 0x0001060000067ab9 */ /* 0x000fe20000000a00 */
[----:B------:R-:W-:Y:S01]  /*30550*/  ISETP.GT.U32.AND P1, PT, R8, 0x9f, PT ;  /* 0x0000009f0800780c */ /* 0x000fe20003f24070 */
[----:B--2---:R-:W-:-:S04]  /*30560*/  IMAD R0, R31, 0xa0, R0 ;  /* 0x000000a01f007824 */ /* 0x004fc800078e0200 */
[----:B------:R-:W-:-:S04]  /*30570*/  IMAD.IADD R5, R5, 0x1, R0 ;  /* 0x0000000105057824 */ /* 0x000fc800078e0200 */
[----:B0-----:R-:W-:-:S04]  /*30580*/  @P0 IMAD.HI.U32 R4, R5, R4, RZ ;  /* 0x0000000405040227 */ /* 0x001fc800078e00ff */
[----:B------:R-:W-:Y:S01]  /*30590*/  IMAD.MOV.U32 R2, RZ, RZ, R5 ;  /* 0x000000ffff027224 */ /* 0x000fe200078e0005 */
[----:B-1----:R-:W-:Y:S02]  /*305a0*/  @P0 SHF.R.U32.HI R2, RZ, R3, R4 ;  /* 0x00000003ff020219 */ /* 0x002fe40000011604 */
[----:B------:R-:W0:Y:S01]  /*305b0*/  @P0 LDC R3, c[0x0][0x438] ;  /* 0x00010e00ff030b82 */ /* 0x000e220000000800 */
[----:B------:R-:W-:-:S04]  /*305c0*/  IMAD.IADD R0, R8, 0x1, R0 ;  /* 0x0000000108007824 */ /* 0x000fc800078e0200 */
[----:B----4-:R-:W-:-:S04]  /*305d0*/  @P0 IMAD.HI.U32 R7, R0, R7, RZ ;  /* 0x0000000700070227 */ /* 0x010fc800078e00ff */
[----:B------:R-:W-:Y:S01]  /*305e0*/  IMAD.MOV.U32 R4, RZ, RZ, R0 ;  /* 0x000000ffff047224 */ /* 0x000fe200078e0000 */
[----:B0-----:R-:W-:Y:S01]  /*305f0*/  @P0 SHF.R.U32.HI R4, RZ, R3, R7 ;  /* 0x00000003ff040219 */ /* 0x001fe20000011607 */
[----:B------:R-:W-:-:S03]  /*30600*/  IMAD.MOV R7, RZ, RZ, -R2 ;  /* 0x000000ffff077224 */ /* 0x000fc600078e0a02 */
[----:B------:R-:W-:Y:S01]  /*30610*/  IADD3 R3, -R4, RZ, RZ ;  /* 0x000000ff04037210 */ /* 0x000fe20007ffe1ff */
[----:B------:R-:W-:-:S04]  /*30620*/  IMAD R5, R6, R7, R5 ;  /* 0x0000000706057224 */ /* 0x000fc800078e0205 */
[----:B------:R-:W-:Y:S01]  /*30630*/  IMAD R6, R6, R3, R0 ;  /* 0x0000000306067224 */ /* 0x000fe200078e0200 */
[----:B------:R-:W-:Y:S01]  /*30640*/  SHF.R.S32.HI R3, RZ, 0x1f, R2 ;  /* 0x0000001fff037819 */ /* 0x000fe20000011402 */
[----:B---3--:R-:W-:-:S04]  /*30650*/  IMAD R0, R9, UR4, RZ ;  /* 0x0000000409007c24 */ /* 0x008fc8000f8e02ff */
[C---:B------:R-:W-:Y:S02]  /*30660*/  IMAD R0, R33.reuse, UR5, R0 ;  /* 0x0000000521007c24 */ /* 0x040fe4000f8e0200 */
[----:B------:R-:W-:-:S04]  /*30670*/  IMAD.WIDE.U32 R2, R33, UR4, R2 ;  /* 0x0000000421027c25 */ /* 0x000fc8000f8e0002 */
[----:B------:R-:W-:Y:S01]  /*30680*/  IMAD.IADD R3, R0, 0x1, R3 ;  /* 0x0000000100037824 */ /* 0x000fe200078e0203 */
[----:B------:R-:W-:-:S04]  /*30690*/  LEA R8, P0, R2, UR6, 0x2 ;  /* 0x0000000602087c11 */ /* 0x000fc8000f8010ff */
        /* <DEDUP_REMOVED lines=9> */
[----:B------:R-:W-:Y:S02]  /*30730*/  VIADD R30, R17, 0x1 ;  /* 0x00000001111e7836 */ /* 0x000fe40000000000 */
[----:B------:R-:W-:Y:S01]  /*30740*/  IMAD.MOV.U32 R7, RZ, RZ, RZ ;  /* 0x000000ffff077224 */ /* 0x000fe200078e00ff */
        /* <DEDUP_REMOVED lines=11> */
.L_x_3064:
[----:B------:R-:W-:Y:S01]  /*30800*/  IMAD R4, R30, 0x8, R23 ;  /* 0x000000081e047824 */ /* 0x000fe200078e0217 */
[----:B------:R-:W-:Y:S01]  /*30810*/  SHF.L.U32 R29, R34, 0x1f, RZ ;  /* 0x0000001f221d7819 */ /* 0x000fe200000006ff */
[----:B------:R-:W-:Y:S01]  /*30820*/  BSSY B0, `(.L_x_3065) ;  /* 0x0000004000007945 */ /* 0x000fe20003800000 */
[----:B------:R-:W-:Y:S02]  /*30830*/  SHF.R.S32.HI R25, RZ, 0x1f, R5 ;  /* 0x0000001fff197819 */ /* 0x000fe40000011405 */
[----:B------:R-:W0:Y:S02]  /*30840*/  SYNCS.PHASECHK.TRANS64.TRYWAIT P0, [R4+URZ+0x33480], R29 ;  /* 0x0334801d040075a7 */ /* 0x000e24000800017f */
[----:B0-----:R-:W-:Y:S05]  /*30850*/  @!P0 BRA `(.L_x_3066) ;  /* 0x00000090006c8947 */ /* 0x001fea0003800000 */
.L_x_3350:
[----:B------:R-:W-:Y:S05]  /*30860*/  BSYNC B0 ;  /* 0x0000000000007941 */ /* 0x000fea0003800000 */
.L_x_3065:
[----:B------:R-:W2:Y:S01]  /*30870*/  LDL R15, [R1+0x10] ;  /* 0x00001000010f7983 */ /* 0x000ea20000100800 */
[----:B------:R-:W-:Y:S01]  /*30880*/  ULDC.64 UR4, c[0x0][0x328] ;  /* 0x0000ca0000047ab9 */ /* 0x000fe20000000a00 */
[----:B------:R-:W-:Y:S01]  /*30890*/  ULDC.64 UR6, c[0x0][0x338] ;  /* 0x0000ce0000067ab9 */ /* 0x000fe20000000a00 */
[----:B------:R-:W-:Y:S01]  /*308a0*/  IMAD R0, R25, UR4, RZ ;  /* 0x0000000419007c24 */ /* 0x000fe2000f8e02ff */
[----:B------:R-:W-:Y:S01]  /*308b0*/  SHF.R.S32.HI R26, RZ, 0x1f, R6 ;  /* 0x0000001fff1a7819 */ /* 0x000fe20000011406 */
[----:B------:R-:W-:Y:S01]  /*308c0*/  IMAD.WIDE.U32 R2, R5, UR4, RZ ;  /* 0x0000000405027c25 */ /* 0x000fe2000f8e00ff */
[----:B-----5:R-:W-:Y:S01]  /*308d0*/  SHF.R.S32.HI R27, RZ, 0x1f, R7 ;  /* 0x0000001fff1b7819 */ /* 0x020fe20000011407 */
[----:B------:R-:W1:Y:S01]  /*308e0*/  LDC R12, c[0x0][0x2f4] ;  /* 0x0000bd00ff0c7b82 */ /* 0x000e620000000800 */
[----:B------:R-:W-:Y:S01]  /*308f0*/  LOP3.LUT R14, R37, 0x80, RZ, 0xfc, !PT ;  /* 0x00000080250e7812 */ /* 0x000fe200078efcff */
[----:B------:R-:W-:Y:S01]  /*30900*/  IMAD R0, R5, UR5, R0 ;  /* 0x0000000505007c24 */ /* 0x000fe2000f8e0200 */
[----:B------:R-:W-:Y:S01]  /*30910*/  LOP3.LUT R13, R37, 0x40, RZ, 0xfc, !PT ;  /* 0x00000040250d7812 */ /* 0x000fe200078efcff */
[----:B------:R-:W-:-:S03]  /*30920*/  IMAD R10, R28, UR6, RZ ;  /* 0x000000061c0a7c24 */ /* 0x000fc6000f8e02ff */
[----:B------:R-:W-:Y:S01]  /*30930*/  IADD3 R3, R3, R0, RZ ;  /* 0x0000000003037210 */ /* 0x000fe20007ffe0ff */
[----:B------:R-:W-:Y:S02]  /*30940*/  IMAD R10, R8, UR7, R10 ;  /* 0x00000007080a7c24 */ /* 0x000fe4000f8e020a */
[----:B------:R-:W-:Y:S02]  /*30950*/  IMAD R0, R26, UR4, RZ ;  /* 0x000000041a007c24 */ /* 0x000fe4000f8e02ff */
[----:B------:R-:W-:-:S04]  /*30960*/  IMAD.WIDE.U32 R2, R8, UR6, R2 ;  /* 0x0000000608027c25 */ /* 0x000fc8000f8e0002 */
[----:B------:R-:W-:Y:S02]  /*30970*/  IMAD.IADD R11, R3, 0x1, R10 ;  /* 0x00000001030b7824 */ /* 0x000fe400078e020a */
[----:B------:R-:W-:Y:S02]  /*30980*/  IMAD.MOV.U32 R10, RZ, RZ, R2 ;  /* 0x000000ffff0a7224 */ /* 0x000fe400078e0002 */
[C---:B------:R-:W-:Y:S02]  /*30990*/  IMAD R0, R6.reuse, UR5, R0 ;  /* 0x0000000506007c24 */ /* 0x040fe4000f8e0200 */
[----:B------:R-:W-:Y:S01]  /*309a0*/  IMAD.WIDE.U32 R2, R6, UR4, RZ ;  /* 0x0000000406027c25 */ /* 0x000fe2000f8e00ff */
[----:B------:R-:W-:Y:S01]  /*309b0*/  ULDC.64 UR4, c[0x0][0x330] ;  /* 0x0000cc0000047ab9 */ /* 0x000fe20000000a00 */
[-C--:B-1----:R-:W-:Y:S02]  /*309c0*/  ISETP.GE.AND P2, PT, R14, R12.reuse, PT ;  /* 0x0000000c0e00720c */ /* 0x082fe40003f46270 */
        /* <DEDUP_REMOVED lines=43> */
[----:B-1----:R-:W-:-:S04]  /*30c80*/  IADD3 R2, P0, R37, R2, RZ ;  /* 0x0000000225027210 */ /* 0x002fc80007f1e0ff */
[----:B------:R-:W-:-:S05]  /*30c90*/  IADD3.X R3, RZ, R35, RZ, P0, !PT ;  /* 0x00000023ff037210 */ /* 0x000fca00007fe4ff */
[----:B------:R-:W-:Y:S04]  /*30ca0*/  LDGSTS.E.BYPASS.LTC128B.128 [R0+0x10a00], desc[UR50][R2.64], !P4 ;  /* 0x10a0000002007fae */ /* 0x000fe8000e101d72 */
[----:B------:R-:W-:Y:S04]  /*30cb0*/  LDGSTS.E.BYPASS.LTC128B.128 [R0+0x13200], desc[UR50][R2.64+0x40], !P3 ;  /* 0x1320004002007fae */ /* 0x000fe8000d901d72 */
[----:B------:R1:W-:Y:S04]  /*30cc0*/  LDGSTS.E.BYPASS.LTC128B.128 [R0+0x15a00], desc[UR50][R2.64+0x80], !P2 ;  /* 0x15a0008002007fae */ /* 0x0003e8000d101d72 */
[----:B-1----:R1:W2:Y:S02]  /*30cd0*/  SHFL.IDX PT, R2, R24, RZ, 0x1c1f ;  /* 0x001c1fff18027589 */ /* 0x0022a400000e0000 */
.L_x_3362:
        /* <DEDUP_REMOVED lines=10> */
.L_x_3068:
        /* <DEDUP_REMOVED lines=11> */
.L_x_3069:
[----:B------:R2:W-:Y:S01]  /*30e30*/  SYNCS.ARRIVE.TRANS64.A1T0 RZ, [R4+URZ+0x33470], RZ ;  /* 0x033470ff04ff79a7 */ /* 0x0005e2000810003f */
[----:B------:R-:W-:Y:S05]  /*30e40*/  @!P3 BRA `(.L_x_3070) ;  /* 0x000000000004b947 */ /* 0x000fea0003800000 */
[----:B------:R-:W-:Y:S01]  /*30e50*/  BPT.TRAP 0x1 ;  /* 0x000000040000795c */ /* 0x000fe20000300000 */
.L_x_3070:
[----:B------:R-:W3:Y:S01]  /*30e60*/  SYNCS.PHASECHK.TRANS64.TRYWAIT P0, [R4+URZ+0x33440], R29 ;  /* 0x0334401d040075a7 */ /* 0x000ee2000800017f */
[----:B------:R-:W-:Y:S04]  /*30e70*/  BSSY B0, `(.L_x_3071) ;  /* 0x0000002000007945 */ /* 0x000fe80003800000 */
[----:B---3--:R-:W-:Y:S05]  /*30e80*/  @!P0 BRA `(.L_x_3072) ;  /* 0x0000009000748947 */ /* 0x008fea0003800000 */
.L_x_3363:
[----:B------:R-:W-:Y:S05]  /*30e90*/  BSYNC B0 ;  /* 0x0000000000007941 */ /* 0x000fea0003800000 */
.L_x_3071:
[----:B------:R-:W-:Y:S01]  /*30ea0*/  ULDC.64 UR4, c[0x0][0x300] ;  /* 0x0000c00000047ab9 */ /* 0x000fe20000000a00 */
[----:B------:R-:W-:Y:S01]  /*30eb0*/  ULDC.64 UR6, c[0x0][0x310] ;  /* 0x0000c40000067ab9 */ /* 0x000fe20000000a00 */
[----:B------:R-:W-:Y:S01]  /*30ec0*/  IMAD R9, R25, UR4, RZ ;  /* 0x0000000419097c24 */ /* 0x000fe2000f8e02ff */
[----:B------:R-:W4:Y:S01]  /*30ed0*/  LDC R10, c[0x0][0x2f4] ;  /* 0x0000bd00ff0a7b82 */ /* 0x000f220000000800 */
[----:B------:R-:W-:Y:S01]  /*30ee0*/  IMAD.WIDE.U32 R2, R5, UR4, RZ ;  /* 0x0000000405027c25 */ /* 0x000fe2000f8e00ff */
        /* <DEDUP_REMOVED lines=43> */
[----:B----4-:R-:W-:-:S04]  /*311a0*/  IADD3 R2, P0, R37, R2, RZ ;  /* 0x0000000225027210 */ /* 0x010fc80007f1e0ff */
[----:B-----5:R-:W-:-:S05]  /*311b0*/  IADD3.X R3, RZ, R3, RZ, P0, !PT ;  /* 0x00000003ff037210 */ /* 0x020fca00007fe4ff */
        /* <DEDUP_REMOVED lines=16> */
.L_x_3375:
        /* <DEDUP_REMOVED lines=10> */
.L_x_3074:
        /* <DEDUP_REMOVED lines=11> */
.L_x_3075:
[----:B------:R-:W-:Y:S01]  /*31410*/  IMAD.U32 R0, RZ, RZ, UR37 ;  /* 0x00000025ff007e24 */ /* 0x000fe2000f8e00ff */
[----:B------:R4:W-:Y:S04]  /*31420*/  SYNCS.ARRIVE.TRANS64.A1T0 RZ, [R4+URZ+0x33430], RZ ;  /* 0x033430ff04ff79a7 */ /* 0x0009e8000810003f */
[----:B------:R-:W-:-:S13]  /*31430*/  ISETP.NE.AND P0, PT, R0, 0x3, PT ;  /* 0x000000030000780c */ /* 0x000fda0003f05270 */
[----:B----4-:R-:W-:Y:S05]  /*31440*/  @!P0 BRA `(.L_x_3076) ;  /* 0x0000000000048947 */ /* 0x010fea0003800000 */
[----:B------:R-:W-:Y:S01]  /*31450*/  BPT.TRAP 0x1 ;  /* 0x000000040000795c */ /* 0x000fe20000300000 */
.L_x_3076:
[----:B------:R-:W-:Y:S01]  /*31460*/  LOP3.LUT R3, R20, 0x1, RZ, 0x3c, !PT ;  /* 0x0000000114037812 */ /* 0x000fe200078e3cff */
[----:B------:R-:W-:Y:S01]  /*31470*/  IMAD R2, R17, 0x8, R23 ;  /* 0x0000000811027824 */ /* 0x000fe200078e0217 */
[----:B------:R-:W-:Y:S02]  /*31480*/  BSSY B0, `(.L_x_3077) ;  /* 0x0000004000007945 */ /* 0x000fe40003800000 */
[----:B------:R-:W-:-:S04]  /*31490*/  SHF.L.U32 R3, R3, 0x1f, RZ ;  /* 0x0000001f03037819 */ /* 0x000fc800000006ff */
[----:B------:R-:W4:Y:S02]  /*314a0*/  SYNCS.PHASECHK.TRANS64.TRYWAIT P2, [R2+URZ+0x33470], R3 ;  /* 0x03347003020075a7 */ /* 0x000f24000804017f */
[----:B----4-:R-:W-:Y:S05]  /*314b0*/  @!P2 BRA `(.L_x_3078) ;  /* 0x000000900074a947 */ /* 0x010fea0003800000 */
.L_x_3376:
[----:B------:R-:W-:Y:S05]  /*314c0*/  BSYNC B0 ;  /* 0x0000000000007941 */ /* 0x000fea0003800000 */
.L_x_3077:
[----:B------:R-:W-:-:S05]  /*314d0*/  IMAD.U32 R0, RZ, RZ, UR39 ;  /* 0x00000027ff007e24 */ /* 0x000fca000f8e00ff */
[----:B------:R-:W-:-:S13]  /*314e0*/  ISETP.NE.AND P2, PT, R0, 0x3, PT ;  /* 0x000000030000780c */ /* 0x000fda0003f45270 */
[----:B------:R-:W-:Y:S05]  /*314f0*/  @!P2 BRA `(.L_x_3079) ;  /* 0x000000000004a947 */ /* 0x000fea0003800000 */
[----:B------:R-:W-:Y:S01]  /*31500*/  BPT.TRAP 0x1 ;  /* 0x000000040000795c */ /* 0x000fe20000300000 */
.L_x_3079:
[----:B------:R-:W-:Y:S01]  /*31510*/  SHF.L.U32 R5, R20, 0x1f, RZ ;  /* 0x0000001f14057819 */ /* 0x000fe200000006ff */
[----:B----4-:R-:W-:-:S03]  /*31520*/  IMAD R3, R17, 0x7800, RZ ;  /* 0x0000780011037824 */ /* 0x010fc600078e02ff */
[----:B------:R-:W4:Y:S02]  /*31530*/  SYNCS.PHASECHK.TRANS64.TRYWAIT P2, [R2+URZ+0x33460], R5 ;  /* 0x03346005020075a7 */ /* 0x000f24000804017f */
[----:B----4-:R-:W-:Y:S05]  /*31540*/  @!P2 BRA `(.L_x_3080) ;  /* 0x000000900064a947 */ /* 0x010fea0003800000 */
.L_x_3377:
[----:B------:R-:W5:Y:S04]  /*31550*/  LDL R0, [R1+0x18] ;  /* 0x0000180001007983 */ /* 0x000f680000100800 */
[----:B------:R-:W2:Y:S01]  /*31560*/  LDL R10, [R1+0x14] ;  /* 0x00001400010a7983 */ /* 0x000ea20000100800 */
[----:B------:R-:W-:Y:S05]  /*31570*/  WARPSYNC.ALL ;  /* 0x0000000000007948 */ /* 0x000fea0003800000 */
[----:B------:R-:W-:-:S05]  /*31580*/  IMAD.U32 R12, RZ, RZ, UR39 ;  /* 0x00000027ff0c7e24 */ /* 0x000fca000f8e00ff */
[----:B------:R-:W-:Y:S02]  /*31590*/  ISETP.NE.AND P2, PT, R12, 0x3, PT ;  /* 0x000000030c00780c */ /* 0x000fe40003f45270 */
[C---:B-----5:R-:W-:Y:S02]  /*315a0*/  LOP3.LUT R0, R3.reuse, R0, RZ, 0xfc, !PT ;  /* 0x0000000003007212 */ /* 0x060fe400078efcff */
[----:B--2---:R-:W-:-:S03]  /*315b0*/  LOP3.LUT R3, R3, R10, RZ, 0xfc, !PT ;  /* 0x0000000a03037212 */ /* 0x004fc600078efcff */
[C---:B------:R-:W-:Y:S01]  /*315c0*/  IMAD.IADD R0, R23.reuse, 0x1, R0 ;  /* 0x0000000117007824 */ /* 0x040fe200078e0200 */
[----:B------:R-:W-:-:S04]  /*315d0*/  IADD3 R3, R23, R3, RZ ;  /* 0x0000000317037210 */ /* 0x000fc80007ffe0ff */
        /* <DEDUP_REMOVED lines=98> */
.L_x_3081:
[----:B--2---:R2:W-:Y:S01]  /*31c00*/  SYNCS.ARRIVE.TRANS64.A1T0 RZ, [R2+URZ+0x33450], RZ ;  /* 0x033450ff02ff79a7 */ /* 0x0045e2000810003f */
[----:B------:R-:W-:Y:S06]  /*31c10*/  BAR.SYNC.DEFER_BLOCKING 0x2, 0x80 ;  /* 0x0082000000007b1d */ /* 0x000fec0000010000 */
[----:B------:R-:W-:Y:S05]  /*31c20*/  @!P0 BRA `(.L_x_3082) ;  /* 0x0000000000048947 */ /* 0x000fea0003800000 */
[----:B------:R-:W-:Y:S01]  /*31c30*/  BPT.TRAP 0x1 ;  /* 0x000000040000795c */ /* 0x000fe20000300000 */
.L_x_3082:
[----:B------:R-:W3:Y:S01]  /*31c40*/  LDL R0, [R1+0xc] ;  /* 0x00000c0001007983 */ /* 0x000ee20000100800 */
[----:B--2---:R-:W-:Y:S02]  /*31c50*/  VIADD R2, R2, 0x33480 ;  /* 0x0003348002027836 */ /* 0x004fe40000000000 */
[----:B------:R-:W-:Y:S02]  /*31c60*/  IMAD.MOV.U32 R17, RZ, RZ, R30 ;  /* 0x000000ffff117224 */ /* 0x000fe400078e001e */
[----:B------:R-:W-:Y:S01]  /*31c70*/  IMAD.MOV.U32 R20, RZ, RZ, R34 ;  /* 0x000000ffff147224 */ /* 0x000fe200078e0022 */
[----:B---3--:R-:W-:-:S04]  /*31c80*/  PRMT R2, R0, 0x654, R2 ;  /* 0x0000065400027816 */ /* 0x008fc80000000002 */
[----:B------:R2:W-:Y:S01]  /*31c90*/  SYNCS.ARRIVE.TRANS64.RED.A1T0 RZ, [R2+URZ], RZ ;  /* 0x000000ff02ff79a7 */ /* 0x0005e2000810043f */
[----:B------:R-:W-:Y:S05]  /*31ca0*/  @P1 BRA `(.L_x_3083) ;  /* 0xffffffe400d01947 */ /* 0x000fea000383ffff */
.L_x_3063:
[----:B0-----:R-:W2:Y:S01]  /*31cb0*/  S2R R0, SR_TID.X ;  /* 0x0000000000007919 */ /* 0x001ea20000002100 */
[----:B------:R-:W-:Y:S01]  /*31cc0*/  BSSY B0, `(.L_x_3084) ;  /* 0x0000012000007945 */ /* 0x000fe20003800000 */
[----:B--2---:R-:W-:Y:S01]  /*31cd0*/  LOP3.LUT R2, R0, 0x7f, RZ, 0xc0, !PT ;  /* 0x0000007f00027812 */ /* 0x004fe200078ec0ff */
[----:B------:R-:W-:-:S03]  /*31ce0*/  IMAD.U32 R0, RZ, RZ, UR37 ;  /* 0x00000025ff007e24 */ /* 0x000fc6000f8e00ff */
[----:B------:R-:W-:Y:S02]  /*31cf0*/  ISETP.NE.AND P1, PT, R2, RZ, PT ;  /* 0x000000ff0200720c */ /* 0x000fe40003f25270 */
[----:B------:R-:W-:-:S11]  /*31d00*/  ISETP.NE.AND P0, PT, R0, 0x3, PT ;  /* 0x000000030000780c */ /* 0x000fd60003f05270 */
[----:B------:R-:W-:Y:S05]  /*31d10*/  @P1 BRA `(.L_x_3085) ;  /* 0x0000000000301947 */ /* 0x000fea0003800000 */
[----:B------:R-:W0:Y:S01]  /*31d20*/  S2R R5, SR_LANEID ;  /* 0x0000000000057919 */ /* 0x000e220000000000 */
[----:B------:R-:W-:Y:S01]  /*31d30*/  VOTEU.ANY UR4, UPT, PT ;  /* 0x0000000000047886 */ /* 0x000fe200038e0100 */
[----:B------:R-:W2:Y:S01]  /*31d40*/  LDC.64 R2, c[0x0][0xc60] ;  /* 0x00031800ff027b82 */ /* 0x000ea20000000a00 */
        /* <DEDUP_REMOVED lines=9> */
.L_x_3085:
[----:B------:R-:W-:Y:S05]  /*31de0*/  BSYNC B0 ;  /* 0x0000000000007941 */ /* 0x000fea0003800000 */
.L_x_3084:
[----:B------:R-:W-:Y:S05]  /*31df0*/  @!P0 BRA `(.L_x_3086) ;  /* 0x0000000000048947 */ /* 0x000fea0003800000 */
[----:B------:R-:W-:Y:S01]  /*31e00*/  BPT.TRAP 0x1 ;  /* 0x000000040000795c */ /* 0x000fe20000300000 */
.L_x_3086:
[----:B------:R-:W-:Y:S01]  /*31e10*/  LOP3.LUT R0, R34, 0x1, RZ, 0x3c, !PT ;  /* 0x0000000122007812 */ /* 0x000fe200078e3cff */
[----:B------:R-:W-:Y:S01]  /*31e20*/  IMAD R3, R30, 0x8, R23 ;  /* 0x000000081e037824 */ /* 0x000fe200078e0217 */
[----:B------:R-:W-:Y:S02]  /*31e30*/  BSSY B0, `(.L_x_3087) ;  /* 0x0000004000007945 */ /* 0x000fe40003800000 */
[----:B------:R-:W-:-:S04]  /*31e40*/  SHF.L.U32 R0, R0, 0x1f, RZ ;  /* 0x0000001f00007819 */ /* 0x000fc800000006ff */
[----:B------:R-:W0:Y:S02]  /*31e50*/  SYNCS.PHASECHK.TRANS64.TRYWAIT P1, [R3+URZ+0x33470], R0 ;  /* 0x03347000030075a7 */ /* 0x000e24000802017f */
[----:B0-----:R-:W-:Y:S05]  /*31e60*/  @!P1 BRA `(.L_x_3088) ;  /* 0x0000008800309947 */ /* 0x001fea0003800000 */
.L_x_3378:
[----:B------:R-:W-:Y:S05]  /*31e70*/  BSYNC B0 ;  /* 0x0000000000007941 */ /* 0x000fea0003800000 */
.L_x_3087:
[----:B------:R-:W-:-:S05]  /*31e80*/  IMAD.U32 R2, RZ, RZ, UR39 ;  /* 0x00000027ff027e24 */ /* 0x000fca000f8e00ff */
[----:B------:R-:W-:-:S13]  /*31e90*/  ISETP.NE.AND P1, PT, R2, 0x3, PT ;  /* 0x000000030200780c */ /* 0x000fda0003f25270 */
[----:B------:R-:W-:Y:S05]  /*31ea0*/  @!P1 BRA `(.L_x_3089) ;  /* 0x0000000000049947 */ /* 0x000fea0003800000 */
[----:B------:R-:W-:Y:S01]  /*31eb0*/  BPT.TRAP 0x1 ;  /* 0x000000040000795c */ /* 0x000fe20000300000 */
.L_x_3089:
[----:B0-----:R-:W-:-:S04]  /*31ec0*/  SHF.L.U32 R0, R34, 0x1f, RZ ;  /* 0x0000001f22007819 */ /* 0x001fc800000006ff */
[----:B------:R-:W0:Y:S02]  /*31ed0*/  SYNCS.PHASECHK.TRANS64.TRYWAIT P1, [R3+URZ+0x33460], R0 ;  /* 0x03346000030075a7 */ /* 0x000e24000802017f */
[----:B0-----:R-:W-:Y:S05]  /*31ee0*/  @!P1 BRA `(.L_x_3090) ;  /* 0x0000008800249947 */ /* 0x001fea0003800000 */
.L_x_3379:
[----:B------:R-:W0:Y:S04]  /*31ef0*/  LDL R4, [R1+0x18] ;  /* 0x0000180001047983 */ /* 0x000e280000100800 */
[----:B------:R-:W2:Y:S01]  /*31f00*/  LDL R10, [R1+0x14] ;  /* 0x00001400010a7983 */ /* 0x000ea20000100800 */
[----:B------:R-:W-:Y:S01]  /*31f10*/  IMAD R2, R30, 0x7800, RZ ;  /* 0x000078001e027824 */ /* 0x000fe200078e02ff */
[----:B------:R-:W-:Y:S05]  /*31f20*/  WARPSYNC.ALL ;  /* 0x0000000000007948 */ /* 0x000fea0003800000 */
[----:B------:R-:W-:-:S05]  /*31f30*/  IMAD.U32 R12, RZ, RZ, UR39 ;  /* 0x00000027ff0c7e24 */ /* 0x000fca000f8e00ff */
[----:B------:R-:W-:Y:S02]  /*31f40*/  ISETP.NE.AND P1, PT, R12, 0x3, PT ;  /* 0x000000030c00780c */ /* 0x000fe40003f25270 */
[C---:B0-----:R-:W-:Y:S02]  /*31f50*/  LOP3.LUT R0, R2.reuse, R4, RZ, 0xfc, !PT ;  /* 0x0000000402007212 */ /* 0x041fe400078efcff */
[----:B--2---:R-:W-:-:S03]  /*31f60*/  LOP3.LUT R2, R2, R10, RZ, 0xfc, !PT ;  /* 0x0000000a02027212 */ /* 0x004fc600078efcff */
[C---:B------:R-:W-:Y:S01]  /*31f70*/  IMAD.IADD R0, R23.reuse, 0x1, R0 ;  /* 0x0000000117007824 */ /* 0x040fe200078e0200 */
[----:B------:R-:W-:-:S04]  /*31f80*/  IADD3 R2, R23, R2, RZ ;  /* 0x0000000217027210 */ /* 0x000fc80007ffe0ff */
        /* <DEDUP_REMOVED lines=98> */
.L_x_3091:
[----:B--2---:R2:W-:Y:S01]  /*325b0*/  SYNCS.ARRIVE.TRANS64.A1T0 RZ, [R3+URZ+0x33450], RZ ;  /* 0x033450ff03ff79a7 */ /* 0x0045e2000810003f */
[----:B------:R-:W-:Y:S06]  /*325c0*/  BAR.SYNC.DEFER_BLOCKING 0x2, 0x80 ;  /* 0x0082000000007b1d */ /* 0x000fec0000010000 */
[----:B------:R-:W-:Y:S05]  /*325d0*/  @!P0 BRA `(.L_x_3092) ;  /* 0x0000000000048947 */ /* 0x000fea0003800000 */
[----:B------:R-:W-:Y:S01]  /*325e0*/  BPT.TRAP 0x1 ;  /* 0x000000040000795c */ /* 0x000fe20000300000 */
.L_x_3092:
[----:B------:R-:W3:Y:S01]  /*325f0*/  LDL R0, [R1+0xc] ;  /* 0x00000c0001007983 */ /* 0x000ee20000100800 */
[----:B--2---:R-:W-:Y:S02]  /*32600*/  VIADD R3, R3, 0x33480 ;  /* 0x0003348003037836 */ /* 0x004fe40000000000 */
[----:B------:R-:W-:-:S05]  /*32610*/  VIADD R30, R30, 0x1 ;  /* 0x000000011e1e7836 */ /* 0x000fca0000000000 */
[----:B------:R-:W-:-:S04]  /*32620*/  ISETP.NE.AND P0, PT, R30, 0x2, PT ;  /* 0x000000021e00780c */ /* 0x000fc80003f05270 */
[----:B------:R-:W-:Y:S02]  /*32630*/  SEL R30, R30, RZ, P0 ;  /* 0x000000ff1e1e7207 */ /* 0x000fe40000000000 */
[----:B---3--:R-:W-:-:S04]  /*32640*/  PRMT R3, R0, 0x654, R3 ;  /* 0x0000065400037816 */ /* 0x008fc80000000003 */
[----:B------:R2:W-:Y:S02]  /*32650*/  SYNCS.ARRIVE.TRANS64.RED.A1T0 RZ, [R3+URZ], RZ ;  /* 0x000000ff03ff79a7 */ /* 0x0005e4000810043f */
[----:B--2---:R-:W-:-:S04]  /*32660*/  SEL R3, RZ, 0x1, P0 ;  /* 0x00000001ff037807 */ /* 0x004fc80000000000 */
[----:B------:R-:W-:-:S07]  /*32670*/  LOP3.LUT R34, R34, R3, RZ, 0x3c, !PT ;  /* 0x0000000322227212 */ /* 0x000fce00078e3cff */
.L_x_3031:
[----:B------:R-:W-:-:S13]  /*32680*/  LOP3.LUT P0, RZ, R22, 0x80, RZ, 0xc0, !PT ;  /* 0x0000008016ff7812 */ /* 0x000fda000780c0ff */
[----:B------:R-:W-:Y:S05]  /*32690*/  @!P0 BRA `(.L_x_3093) ;  /* 0x0000000000288947 */ /* 0x000fea0003800000 */
[----:B------:R-:W-:Y:S05]  /*326a0*/  WARPSYNC.ALL ;  /* 0x0000000000007948 */ /* 0x000fea0003800000 */
[----:B------:R-:W2:Y:S08]  /*326b0*/  S2UR UR4, SR_CgaCtaId ;  /* 0x00000000000479c3 */ /* 0x000eb00000008800 */
[----:B------:R-:W-:Y:S01]  /*326c0*/  BAR.SYNC.DEFER_BLOCKING 0x5, 0x180 ;  /* 0x0146000000007b1d */ /* 0x000fe20000010000 */
[----:B0-----:R-:W-:Y:S01]  /*326d0*/  MOV R23, 0x400 ;  /* 0x0000040000177802 */ /* 0x001fe20000000f00 */
[----:B--2---:R-:W-:-:S05]  /*326e0*/  IMAD.U32 R0, RZ, RZ, UR4 ;  /* 0x00000004ff007e24 */ /* 0x004fca000f8e00ff */
[----:B------:R-:W-:Y:S01]  /*326f0*/  LEA R23, R0, R23, 0x18 ;  /* 0x0000001700177211 */ /* 0x000fe200078ec0ff */
[----:B------:R0:W-:Y:S04]  /*32700*/  STL [R1+0xc], R0 ;  /* 0x00000c0001007387 */ /* 0x0001e80000100800 */
[----:B------:R0:W2:Y:S01]  /*32710*/  LDS.128 R16, [R23+0x334d0] ;  /* 0x0334d00017107984 */ /* 0x0000a20000000c00 */
[----:B------:R-:W-:Y:S06]  /*32720*/  BAR.ARV 0x4, 0x180 ;  /* 0x0106000000007b1d */ /* 0x000fec0000002000 */
[----:B------:R-:W-:Y:S05]  /*32730*/  BRA `(.L_x_3094) ;  /* 0x0000000c00dc7947 */ /* 0x000fea0003800000 */
.L_x_3093:
        /* <DEDUP_REMOVED lines=23> */
[----:B---3--:R-:W-:Y:S01]  /*328b0*/  @!P1 IMAD.MOV.U32 R17, RZ, RZ, R7 ;  /* 0x000000ffff119224 */ /* 0x008fe200078e0007 */
[----:B--2---:R-:W-:Y:S02]  /*328c0*/  @!P1 MOV R5, R4 ;  /* 0x0000000400059202 */ /* 0x004fe40000000f00 */
        /* <DEDUP_REMOVED lines=17> */
[----:B------:R0:W2:Y:S02]  /*329e0*/  SHFL.IDX PT, R14, R3, 0x1f, 0x1f ;  /* 0x03e01f00030e7f89 */ /* 0x0000a400000e0000 */
.L_x_3389:
[----:B------:R-:W-:Y:S02]  /*329f0*/  ULDC UR4, c[0x0][0xc38] ;  /* 0x00030e0000047ab9 */ /* 0x000fe40000000800 */
[----:B------:R-:W-:-:S04]  /*32a00*/  IMAD.U32 R4, RZ, RZ, UR4 ;  /* 0x00000004ff047e24 */ /* 0x000fc8000f8e00ff */
[----:B--2---:R-:W-:-:S04]  /*32a10*/  IMAD R7, R14, R4, RZ ;  /* 0x000000040e077224 */ /* 0x004fc800078e02ff */
[----:B------:R-:W-:-:S05]  /*32a20*/  IMAD.IADD R6, R6, 0x1, R7 ;  /* 0x0000000106067824 */ /* 0x000fca00078e0207 */
[----:B------:R-:W-:-:S13]  /*32a30*/  ISETP.GT.AND P6, PT, R6, R0, PT ;  /* 0x000000000600720c */ /* 0x000fda0003fc4270 */
[----:B------:R-:W-:Y:S05]  /*32a40*/  @P6 BRA `(.L_x_3096) ;  /* 0x0000000000a46947 */ /* 0x000fea0003800000 */
.L_x_3099:
[----:B------:R-:W2:Y:S01]  /*32a50*/  LDC R2, c[0x0][0xc3c] ;  /* 0x00030f00ff027b82 */ /* 0x000ea20000000800 */
[----:B------:R-:W-:-:S04]  /*32a60*/  IADD3 R19, R19, 0x1f, RZ ;  /* 0x0000001f13137810 */ /* 0x000fc80007ffe0ff */
[----:B--2---:R-:W-:-:S13]  /*32a70*/  ISETP.GE.AND P6, PT, R19, R2, PT ;  /* 0x000000021300720c */ /* 0x004fda0003fc6270 */
[----:B------:R-:W-:Y:S05]  /*32a80*/  @P6 BRA `(.L_x_3097) ;  /* 0x0000000800bc6947 */ /* 0x000fea0003800000 */
[----:B0-----:R-:W0:Y:S01]  /*32a90*/  S2R R3, SR_TID.X ;  /* 0x0000000000037919 */ /* 0x001e220000002100 */
[----:B------:R-:W-:Y:S01]  /*32aa0*/  IMAD.MOV.U32 R17, RZ, RZ, RZ ;  /* 0x000000ffff117224 */ /* 0x000fe200078e00ff */
[----:B0-----:R-:W-:-:S05]  /*32ab0*/  LOP3.LUT R3, R3, 0x1f, RZ, 0xc0, !PT ;  /* 0x0000001f03037812 */ /* 0x001fca00078ec0ff */
[----:B------:R-:W-:-:S05]  /*32ac0*/  IMAD.IADD R7, R19, 0x1, R3 ;  /* 0x0000000113077824 */ /* 0x000fca00078e0203 */
        /* <DEDUP_REMOVED lines=27> */
.L_x_3397:
[----:B------:R-:W-:Y:S02]  /*32c80*/  ULDC UR4, c[0x0][0xc38] ;  /* 0x00030e0000047ab9 */ /* 0x000fe40000000800 */
[----:B------:R-:W-:-:S05]  /*32c90*/  MOV R4, UR4 ;  /* 0x0000000400047c02 */ /* 0x000fca0008000f00 */
[----:B--2---:R-:W-:-:S04]  /*32ca0*/  IMAD R7, R14, R4, RZ ;  /* 0x000000040e077224 */ /* 0x004fc800078e02ff */
[----:B------:R-:W-:-:S05]  /*32cb0*/  IMAD.IADD R6, R7, 0x1, R6 ;  /* 0x0000000107067824 */ /* 0x000fca00078e0206 */
[----:B------:R-:W-:-:S13]  /*32cc0*/  ISETP.GT.AND P6, PT, R6, R0, PT ;  /* 0x000000000600720c */ /* 0x000fda0003fc4270 */
[----:B------:R-:W-:Y:S05]  /*32cd0*/  @!P6 BRA `(.L_x_3099) ;  /* 0xfffffffc005ce947 */ /* 0x000fea000383ffff */
.L_x_3096:
[----:B------:R-:W-:Y:S01]  /*32ce0*/  IMAD.IADD R7, R6, 0x1, -R7 ;  /* 0x0000000106077824 */ /* 0x000fe200078e0a07 */
[----:B------:R-:W-:-:S03]  /*32cf0*/  UMOV UR4, 0xffffffff ;  /* 0xffffffff00047882 */ /* 0x000fc60000000000 */
[----:B------:R-:W-:-:S05]  /*32d00*/  IMAD R9, R3, R4, R7 ;  /* 0x0000000403097224 */ /* 0x000fca00078e0207 */
[----:B------:R-:W-:Y:S01]  /*32d10*/  ISETP.GT.AND P6, PT, R9, R0, PT ;  /* 0x000000000900720c */ /* 0x000fe20003fc4270 */
[----:B------:R-:W-:-:S12]  /*32d20*/  BRA.DIV UR4, `(.L_x_3100) ;  /* 0x0000008204987947 */ /* 0x000fd8000b800000 */
[----:B------:R-:W-:-:S04]  /*32d30*/  VOTE.ANY R2, PT, !P6 ;  /* 0x0000000000027806 */ /* 0x000fc800070e0100 */
[----:B------:R-:W2:Y:S02]  /*32d40*/  POPC R12, R2 ;  /* 0x00000002000c7309 */ /* 0x000ea40000000000 */
[----:B--2---:R2:W3:Y:S01]  /*32d50*/  SHFL.IDX PT, R17, R17, R12, 0x1f ;  /* 0x00001f0c11117589 */ /* 0x0044e200000e0000 */
[----:B------:R-:W-:-:S03]  /*32d60*/  IMAD.IADD R19, R12, 0x1, R19 ;  /* 0x000000010c137824 */ /* 0x000fc600078e0213 */
[----:B------:R2:W4:Y:S04]  /*32d70*/  SHFL.IDX PT, R5, R5, R12, 0x1f ;  /* 0x00001f0c05057589 */ /* 0x00052800000e0000 */
.L_x_3402:
[----:B------:R-:W-:-:S13]  /*32d80*/  ISETP.NE.AND P0, PT, R2, RZ, PT ;  /* 0x000000ff0200720c */ /* 0x000fda0003f05270 */
[----:B------:R-:W-:Y:S05]  /*32d90*/  @!P0 BRA `(.L_x_3101) ;  /* 0x0000000000108947 */ /* 0x000fea0003800000 */
[----:B------:R-:W-:Y:S01]  /*32da0*/  UMOV UR4, 0xffffffff ;  /* 0xffffffff00047882 */ /* 0x000fe20000000000 */
[----:B--2---:R-:W-:Y:S02]  /*32db0*/  VIADD R12, R12, 0xffffffff ;  /* 0xffffffff0c0c7836 */ /* 0x004fe40000000000 */
[----:B------:R-:W-:Y:S05]  /*32dc0*/  BRA.DIV UR4, `(.L_x_3102) ;  /* 0x0000008204cc7947 */ /* 0x000fea000b800000 */
[----:B------:R2:W0:Y:S02]  /*32dd0*/  SHFL.IDX PT, R16, R3, R12, 0x1f ;  /* 0x00001f0c03107589 */ /* 0x00042400000e0000 */
.L_x_3101:
[----:B----4-:R-:W-:Y:S01]  /*32de0*/  ISETP.NE.AND P0, PT, R5, 0x1, PT ;  /* 0x000000010500780c */ /* 0x010fe20003f05270 */
[----:B0-----:R-:W-:-:S04]  /*32df0*/  IMAD R16, R16, R4, R7 ;  /* 0x0000000410107224 */ /* 0x001fc800078e0207 */
[----:B------:R-:W-:-:S08]  /*32e00*/  IMAD.IADD R0, R0, 0x1, -R16 ;  /* 0x0000000100007824 */ /* 0x000fd000078e0a10 */
[----:B------:R-:W-:Y:S05]  /*32e10*/  @!P0 BRA `(.L_x_3103) ;  /* 0x0000000000dc8947 */ /* 0x000fea0003800000 */
[----:B---3--:R-:W-:Y:S02]  /*32e20*/  IABS R4, R17 ;  /* 0x0000001100047213 */ /* 0x008fe40000000000 */
[----:B------:R-:W-:Y:S02]  /*32e30*/  IABS R6, R5 ;  /* 0x0000000500067213 */ /* 0x000fe40000000000 */
[----:B------:R-:W0:Y:S08]  /*32e40*/  I2F.RP R7, R4 ;  /* 0x0000000400077306 */ /* 0x000e300000209400 */
[----:B------:R-:W3:Y:S08]  /*32e50*/  I2F.RP R8, R6 ;  /* 0x0000000600087306 */ /* 0x000ef00000209400 */
[----:B0-----:R-:W0:Y:S08]  /*32e60*/  MUFU.RCP R7, R7 ;  /* 0x0000000700077308 */ /* 0x001e300000001000 */
[----:B---3--:R-:W-:Y:S01]  /*32e70*/  MUFU.RCP R8, R8 ;  /* 0x0000000800087308 */ /* 0x008fe20000001000 */
[----:B0-----:R-:W-:Y:S01]  /*32e80*/  VIADD R2, R7, 0xffffffe ;  /* 0x0ffffffe07027836 */ /* 0x001fe20000000000 */
[----:B------:R-:W-:-:S06]  /*32e90*/  IABS R7, R17 ;  /* 0x0000001100077213 */ /* 0x000fcc0000000000 */
[----:B--2---:R0:W2:Y:S02]  /*32ea0*/  F2I.FTZ.U32.TRUNC.NTZ R3, R2 ;  /* 0x0000000200037305 */ /* 0x0040a4000021f000 */
[----:B0-----:R-:W-:Y:S02]  /*32eb0*/  IMAD.MOV.U32 R2, RZ, RZ, RZ ;  /* 0x000000ffff027224 */ /* 0x001fe400078e00ff */
[----:B--2---:R-:W-:-:S04]  /*32ec0*/  IMAD.MOV R9, RZ, RZ, -R3 ;  /* 0x000000ffff097224 */ /* 0x004fc800078e0a03 */
[----:B------:R-:W-:-:S04]  /*32ed0*/  IMAD R9, R9, R4, RZ ;  /* 0x0000000409097224 */ /* 0x000fc800078e02ff */
[----:B------:R-:W-:Y:S01]  /*32ee0*/  IMAD.HI.U32 R3, R3, R9, R2 ;  /* 0x0000000903037227 */ /* 0x000fe200078e0002 */
[----:B------:R-:W-:Y:S02]  /*32ef0*/  IABS R2, R0 ;  /* 0x0000000000027213 */ /* 0x000fe40000000000 */
[----:B------:R-:W-:-:S03]  /*32f00*/  IADD3 R9, RZ, -R7, RZ ;  /* 0x80000007ff097210 */ /* 0x000fc60007ffe0ff */
        /* <DEDUP_REMOVED lines=26> */
[-C--:B------:R-:W-:Y:S01]  /*330b0*/  @!P1 IADD3 R3, R3, -R6.reuse, RZ ;  /* 0x8000000603039210 */ /* 0x080fe20007ffe0ff */
[----:B------:R-:W-:Y:S01]  /*330c0*/  @!P1 VIADD R4, R4, 0x1 ;  /* 0x0000000104049836 */ /* 0x000fe20000000000 */
[----:B------:R-:W-:Y:S02]  /*330d0*/  ISETP.NE.AND P1, PT, R5, RZ, PT ;  /* 0x000000ff0500720c */ /* 0x000fe40003f25270 */
[----:B------:R-:W-:Y:S01]  /*330e0*/  ISETP.GE.U32.AND P0, PT, R3, R6, PT ;  /* 0x000000060300720c */ /* 0x000fe20003f06070 */
[----:B------:R-:W-:-:S04]  /*330f0*/  IMAD.MOV R3, RZ, RZ, -R7 ;  /* 0x000000ffff037224 */ /* 0x000fc800078e0a07 */
[----:B------:R-:W-:-:S08]  /*33100*/  IMAD R3, R17, R3, R0 ;  /* 0x0000000311037224 */ /* 0x000fd000078e0200 */
[----:B------:R-:W-:-:S04]  /*33110*/  @P0 VIADD R4, R4, 0x1 ;  /* 0x0000000104040836 */ /* 0x000fc80000000000 */
[----:B------:R-:W-:Y:S01]  /*33120*/  @!P2 IMAD.MOV R4, RZ, RZ, -R4 ;  /* 0x000000ffff04a224 */ /* 0x000fe200078e0a04 */
[----:B------:R-:W-:-:S05]  /*33130*/  @!P1 LOP3.LUT R4, RZ, R5, RZ, 0x33, !PT ;  /* 0x00000005ff049212 */ /* 0x000fca00078e33ff */
[--C-:B------:R-:W-:Y:S02]  /*33140*/  IMAD.MOV R2, RZ, RZ, -R4.reuse ;  /* 0x000000ffff027224 */ /* 0x100fe400078e0a04 */
[C---:B------:R-:W-:Y:S02]  /*33150*/  IMAD R4, R5.reuse, 0x1000000, R4 ;  /* 0x0100000005047824 */ /* 0x040fe400078e0204 */
[----:B------:R-:W-:-:S04]  /*33160*/  IMAD R5, R5, R2, R7 ;  /* 0x0000000205057224 */ /* 0x000fc800078e0207 */
[----:B------:R-:W-:Y:S01]  /*33170*/  IMAD R18, R5, 0x10000, R4 ;  /* 0x0001000005127824 */ /* 0x000fe200078e0204 */
[----:B------:R-:W-:Y:S06]  /*33180*/  BRA `(.L_x_3104) ;  /* 0x0000000000f07947 */ /* 0x000fec0003800000 */
.L_x_3103:
[----:B--2---:R-:W0:Y:S02]  /*33190*/  LDC.64 R2, c[0x0][0xc90] ;  /* 0x00032400ff027b82 */ /* 0x004e240000000a00 */
[----:B0-----:R-:W-:-:S05]  /*331a0*/  IMAD.WIDE R2, R19, 0x4, R2 ;  /* 0x0000000413027825 */ /* 0x001fca00078e0202 */
        /* <DEDUP_REMOVED lines=8> */
[----:B0-----:R-:W-:-:S05]  /*33230*/  IADD3 R10, RZ, -R3, RZ ;  /* 0x80000003ff0a7210 */ /* 0x001fca0007ffe0ff */
        /* <DEDUP_REMOVED lines=17> */
[----:B------:R-:W-:Y:S01]  /*33350*/  IMAD R7, R6, R9, RZ ;  /* 0x0000000906077224 */ /* 0x000fe200078e02ff */
[----:B------:R-:W-:-:S03]  /*33360*/  IADD3 R9, -R9, RZ, RZ ;  /* 0x000000ff09097210 */ /* 0x000fc60007ffe1ff */
        /* <DEDUP_REMOVED lines=30> */
.L_x_3104:
[----:B------:R-:W-:-:S04]  /*33550*/  LOP3.LUT R0, RZ, R3, RZ, 0x33, !PT ;  /* 0x00000003ff007212 */ /* 0x000fc800078e33ff */
[----:B------:R-:W-:Y:S01]  /*33560*/  IADD3 R17, R17, R0, RZ ;  /* 0x0000000011117210 */ /* 0x000fe20007ffe0ff */
[----:B------:R-:W-:Y:S06]  /*33570*/  BRA `(.L_x_3105) ;  /* 0x00000000001c7947 */ /* 0x000fec0003800000 */
.L_x_3097:
[----:B------:R-:W-:Y:S01]  /*33580*/  UMOV UR4, URZ ;  /* 0x0000003f00047c82 */ /* 0x000fe20008000000 */
[----:B------:R-:W-:Y:S01]  /*33590*/  UMOV UR5, URZ ;  /* 0x0000003f00057c82 */ /* 0x000fe20008000000 */
[----:B------:R-:W-:Y:S01]  /*335a0*/  ULDC UR6, c[0x0][0xc3c] ;  /* 0x00030f0000067ab9 */ /* 0x000fe20000000800 */
[----:B------:R-:W-:Y:S02]  /*335b0*/  IMAD.MOV.U32 R16, RZ, RZ, R0 ;  /* 0x000000ffff107224 */ /* 0x000fe400078e0000 */
[----:B------:R-:W-:Y:S02]  /*335c0*/  IMAD.U32 R17, RZ, RZ, UR4 ;  /* 0x00000004ff117e24 */ /* 0x000fe4000f8e00ff */
[----:B------:R-:W-:Y:S02]  /*335d0*/  IMAD.U32 R18, RZ, RZ, UR5 ;  /* 0x00000005ff127e24 */ /* 0x000fe4000f8e00ff */
[----:B------:R-:W-:-:S07]  /*335e0*/  IMAD.U32 R19, RZ, RZ, UR6 ;  /* 0x00000006ff137e24 */ /* 0x000fce000f8e00ff */
.L_x_3105:
[----:B------:R3:W2:Y:S01]  /*335f0*/  LDL R2, [R1+0xc] ;  /* 0x00000c0001027983 */ /* 0x0006a20000100800 */
[----:B------:R-:W4:Y:S01]  /*33600*/  S2R R0, SR_TID.X ;  /* 0x0000000000007919 */ /* 0x000f220000002100 */
[----:B------:R-:W-:Y:S05]  /*33610*/  WARPSYNC.ALL ;  /* 0x0000000000007948 */ /* 0x000fea0003800000 */
[----:B----4-:R-:W-:Y:S01]  /*33620*/  LOP3.LUT R0, R0, 0x1f, RZ, 0xc0, !PT ;  /* 0x0000001f00007812 */ /* 0x010fe200078ec0ff */
[----:B------:R-:W-:Y:S03]  /*33630*/  BAR.SYNC.DEFER_BLOCKING 0x4, 0x180 ;  /* 0x0106000000007b1d */ /* 0x000fe60000010000 */
[----:B------:R-:W-:-:S13]  /*33640*/  ISETP.NE.AND P0, PT, R0, RZ, PT ;  /* 0x000000ff0000720c */ /* 0x000fda0003f05270 */
[----:B------:R-:W-:Y:S01]  /*33650*/  @!P0 MOV R0, 0x400 ;  /* 0x0000040000008802 */ /* 0x000fe20000000f00 */
[----:B--2---:R-:W2:Y:S03]  /*33660*/  @!P0 S2R R2, SR_CgaCtaId ;  /* 0x0000000000028919 */ /* 0x004ea60000008800 */
[----:B--2---:R-:W-:Y:S01]  /*33670*/  @!P0 LEA R23, R2, R0, 0x18 ;  /* 0x0000000002178211 */ /* 0x004fe200078ec0ff */
[----:B------:R3:W-:Y:S04]  /*33680*/  @!P0 STL [R1+0xc], R2 ;  /* 0x00000c0201008387 */ /* 0x0007e80000100800 */
[----:B------:R3:W-:Y:S01]  /*33690*/  @!P0 STS.128 [R23+0x334d0], R16 ;  /* 0x0334d01017008388 */ /* 0x0007e20000000c00 */
[----:B------:R-:W-:Y:S06]  /*336a0*/  BAR.ARV 0x5, 0x180 ;  /* 0x0146000000007b1d */ /* 0x000fec0000002000 */
.L_x_3094:
[----:B------:R-:W-:Y:S02]  /*336b0*/  ULDC UR4, c[0x0][0xc3c] ;  /* 0x00030f0000047ab9 */ /* 0x000fe40000000800 */
[----:B--2---:R-:W-:-:S13]  /*336c0*/  ISETP.GE.AND P0, PT, R19, UR4, PT ;  /* 0x0000000413007c0c */ /* 0x004fda000bf06270 */
[----:B------:R-:W-:Y:S05]  /*336d0*/  @!P0 BRA `(.L_x_3106) ;  /* 0xffffff8400888947 */ /* 0x000fea000383ffff */
[----:B------:R-:W-:Y:S05]  /*336e0*/  BSYNC B7 ;  /* 0x0000000000077941 */ /* 0x000fea0003800000 */
.L_x_2982:
[----:B0-2---:R-:W2:Y:S01]  /*336f0*/  LDL.LU R0, [R1+0x34] ;  /* 0x0000340001007983 */ /* 0x005ea20000300800 */
[----:B------:R-:W-:Y:S01]  /*33700*/  BSSY B0, `(.L_x_3107) ;  /* 0x000000b000007945 */ /* 0x000fe20003800000 */
[----:B------:R-:W0:Y:S01]  /*33710*/  S2R R5, SR_CgaCtaId ;  /* 0x0000000000057919 */ /* 0x000e220000008800 */
[----:B--2---:R-:W-:-:S05]  /*33720*/  VIADD R0, R0, 0x1 ;  /* 0x0000000100007836 */ /* 0x004fca0000000000 */
[----:B---3--:R-:W-:-:S04]  /*33730*/  LEA.HI R2, R0, R0, RZ, 0x1 ;  /* 0x0000000000027211 */ /* 0x008fc800078f08ff */
[----:B------:R-:W-:Y:S02]  /*33740*/  LOP3.LUT R3, R2, 0xfffffffe, RZ, 0xc0, !PT ;  /* 0xfffffffe02037812 */ /* 0x000fe400078ec0ff */
[----:B------:R-:W-:-:S03]  /*33750*/  MOV R2, 0x400 ;  /* 0x0000040000027802 */ /* 0x000fc60000000f00 */
[----:B------:R-:W-:Y:S01]  /*33760*/  IMAD.IADD R0, R0, 0x1, -R3 ;  /* 0x0000000100007824 */ /* 0x000fe200078e0a03 */
[----:B0-----:R-:W-:-:S04]  /*33770*/  LEA R7, R5, R2, 0x18 ;  /* 0x0000000205077211 */ /* 0x001fc800078ec0ff */
[----:B------:R-:W-:-:S04]  /*33780*/  SHF.L.U32 R0, R0, 0x1f, RZ ;  /* 0x0000001f00007819 */ /* 0x000fc800000006ff */
[----:B------:R-:W0:Y:S02]  /*33790*/  SYNCS.PHASECHK.TRANS64.TRYWAIT P0, [R7+URZ+0x33420], R0 ;  /* 0x03342000070075a7 */ /* 0x000e24000800017f */
[----:B0-----:R-:W-:Y:S05]  /*337a0*/  @!P0 BRA `(.L_x_3108) ;  /* 0x00000078007c8947 */ /* 0x001fea0003800000 */
.L_x_3405:
[----:B------:R-:W-:Y:S05]  /*337b0*/  BSYNC B0 ;  /* 0x0000000000007941 */ /* 0x000fea0003800000 */
.L_x_3107:
[----:B------:R-:W-:-:S03]  /*337c0*/  UMOV UR4, 0xffffffff ;  /* 0xffffffff00047882 */ /* 0x000fc60000000000 */
[----:B------:R-:W-:Y:S05]  /*337d0*/  BRA.DIV UR4, `(.L_x_3109) ;  /* 0x0000007a04847947 */ /* 0x000fea000b800000 */
[----:B0-----:R-:W0:Y:S02]  /*337e0*/  S2R R0, SR_TID.X ;  /* 0x0000000000007919 */ /* 0x001e240000002100 */
[----:B0-----:R-:W-:-:S04]  /*337f0*/  SHF.R.U32.HI R0, RZ, 0x5, R0 ;  /* 0x00000005ff007819 */ /* 0x001fc80000011600 */
[----:B------:R-:W-:-:S05]  /*33800*/  LOP3.LUT R0, R0, 0x3, RZ, 0xc0, !PT ;  /* 0x0000000300007812 */ /* 0x000fca00078ec0ff */
[----:B------:R0:W2:Y:S02]  /*33810*/  SHFL.IDX PT, R14, R0, RZ, 0x1f ;  /* 0x00001fff000e7589 */ /* 0x0000a400000e0000 */
.L_x_3408:
[----:B--2---:R-:W-:-:S13]  /*33820*/  ISETP.NE.AND P0, PT, R14, RZ, PT ;  /* 0x000000ff0e00720c */ /* 0x004fda0003f05270 */
[----:B------:R-:W-:Y:S05]  /*33830*/  @P0 BRA `(.L_x_2748) ;  /* 0x0000000000a80947 */ /* 0x000fea0003800000 */
[----:B------:R-:W-:-:S03]  /*33840*/  UMOV UR4, 0xffffffff ;  /* 0xffffffff00047882 */ /* 0x000fc60000000000 */
[----:B------:R-:W-:Y:S05]  /*33850*/  BRA.DIV UR4, `(.L_x_3110) ;  /* 0x0000007a04987947 */ /* 0x000fea000b800000 */
[----:B------:R-:W-:-:S13]  /*33860*/  ELECT P6, URZ, PT ;  /* 0x00000000003f782f */ /* 0x000fda00038c0000 */
.L_x_3411:
[----:B------:R-:W-:Y:S05]  /*33870*/  @!P6 BRA `(.L_x_2748) ;  /* 0x000000000098e947 */ /* 0x000fea0003800000 */
[----:B------:R-:W-:-:S06]  /*33880*/  ULOP3.LUT UR4, UR36, 0x2, URZ, 0xfc, !UPT ;  /* 0x0000000224047892 */ /* 0x000fcc000f8efc3f */
[----:B0-----:R-:W-:-:S05]  /*33890*/  IMAD.U32 R0, RZ, RZ, UR4 ;  /* 0x00000004ff007e24 */ /* 0x001fca000f8e00ff */
[----:B------:R-:W-:-:S13]  /*338a0*/  ISETP.NE.AND P0, PT, R0, 0x3, PT ;  /* 0x000000030000780c */ /* 0x000fda0003f05270 */
[----:B------:R-:W-:Y:S05]  /*338b0*/  @!P0 BRA `(.L_x_3111) ;  /* 0x0000000000048947 */ /* 0x000fea0003800000 */
[----:B------:R-:W-:Y:S01]  /*338c0*/  BPT.TRAP 0x1 ;  /* 0x000000040000795c */ /* 0x000fe20000300000 */
.L_x_3111:
[----:B------:R-:W-:Y:S01]  /*338d0*/  IMAD R5, R30, 0x8, R7 ;  /* 0x000000081e057824 */ /* 0x000fe200078e0207 */
[----:B------:R-:W-:Y:S02]  /*338e0*/  SHF.L.U32 R0, R34, 0x1f, RZ ;  /* 0x0000001f22007819 */ /* 0x000fe400000006ff */
[----:B------:R-:W-:Y:S02]  /*338f0*/  IADD3 R30, R30, 0x1, RZ ;  /* 0x000000011e1e7810 */ /* 0x000fe40007ffe0ff */
[----:B------:R-:W0:Y:S02]  /*33900*/  SYNCS.PHASECHK.TRANS64.TRYWAIT P1, [R5+URZ+0x33440], R0 ;  /* 0x03344000050075a7 */ /* 0x000e24000802017f */
[----:B------:R-:W-:-:S04]  /*33910*/  ISETP.NE.AND P2, PT, R30, 0x2, PT ;  /* 0x000000021e00780c */ /* 0x000fc80003f45270 */
[----:B------:R-:W-:Y:S01]  /*33920*/  SEL R3, RZ, 0x1, P2 ;  /* 0x00000001ff037807 */ /* 0x000fe20001000000 */
[----:B0-----:R-:W-:Y:S08]  /*33930*/  @!P1 BRA `(.L_x_3112) ;  /* 0x0000007800809947 */ /* 0x001ff00003800000 */
.L_x_3412:
[----:B------:R-:W-:Y:S02]  /*33940*/  SEL R30, R30, RZ, P2 ;  /* 0x000000ff1e1e7207 */ /* 0x000fe40001000000 */
[----:B------:R-:W-:Y:S01]  /*33950*/  LOP3.LUT R2, R34, R3, RZ, 0x3c, !PT ;  /* 0x0000000322027212 */ /* 0x000fe200078e3cff */
[----:B------:R-:W-:Y:S06]  /*33960*/  @!P0 BRA `(.L_x_3113) ;  /* 0x0000000000048947 */ /* 0x000fec0003800000 */
[----:B------:R-:W-:Y:S01]  /*33970*/  BPT.TRAP 0x1 ;  /* 0x000000040000795c */ /* 0x000fe20000300000 */
.L_x_3113:
[----:B------:R-:W-:Y:S01]  /*33980*/  IMAD R3, R30, 0x8, R7 ;  /* 0x000000081e037824 */ /* 0x000fe200078e0207 */
[----:B------:R-:W-:-:S04]  /*33990*/  SHF.L.U32 R2, R2, 0x1f, RZ ;  /* 0x0000001f02027819 */ /* 0x000fc800000006ff */
[----:B------:R-:W2:Y:S02]  /*339a0*/  SYNCS.PHASECHK.TRANS64.TRYWAIT P1, [R3+URZ+0x33440], R2 ;  /* 0x03344002030075a7 */ /* 0x000ea4000802017f */
[----:B--2---:R-:W-:Y:S05]  /*339b0*/  @!P1 BRA `(.L_x_3114) ;  /* 0x0000007800749947 */ /* 0x004fea0003800000 */
.L_x_3413:
[----:B------:R-:W-:Y:S05]  /*339c0*/  @!P0 BRA `(.L_x_3115) ;  /* 0x0000000000048947 */ /* 0x000fea0003800000 */
[----:B------:R-:W-:Y:S01]  /*339d0*/  BPT.TRAP 0x1 ;  /* 0x000000040000795c */ /* 0x000fe20000300000 */
.L_x_3115:
[----:B------:R-:W3:Y:S02]  /*339e0*/  SYNCS.PHASECHK.TRANS64.TRYWAIT P1, [R5+URZ+0x33460], R0 ;  /* 0x03346000050075a7 */ /* 0x000ee4000802017f */
[----:B---3--:R-:W-:Y:S05]  /*339f0*/  @!P1 BRA `(.L_x_3116) ;  /* 0x0000007800789947 */ /* 0x008fea0003800000 */
.L_x_3414:
[----:B------:R-:W-:Y:S05]  /*33a00*/  @!P0 BRA `(.L_x_3117) ;  /* 0x0000000000048947 */ /* 0x000fea0003800000 */
[----:B------:R-:W-:Y:S01]  /*33a10*/  BPT.TRAP 0x1 ;  /* 0x000000040000795c */ /* 0x000fe20000300000 */
.L_x_3117:
[----:B------:R-:W4:Y:S02]  /*33a20*/  SYNCS.PHASECHK.TRANS64.TRYWAIT P1, [R3+URZ+0x33460], R2 ;  /* 0x03346002030075a7 */ /* 0x000f24000802017f */
[----:B----4-:R-:W-:Y:S05]  /*33a30*/  @!P1 BRA `(.L_x_3118) ;  /* 0x00000078007c9947 */ /* 0x010fea0003800000 */
.L_x_3415:
[----:B------:R-:W-:Y:S05]  /*33a40*/  @!P0 BRA `(.L_x_3119) ;  /* 0x0000000000048947 */ /* 0x000fea0003800000 */
[----:B------:R-:W-:Y:S01]  /*33a50*/  BPT.TRAP 0x1 ;  /* 0x000000040000795c */ /* 0x000fe20000300000 */
.L_x_3119:
[----:B------:R-:W5:Y:S02]  /*33a60*/  SYNCS.PHASECHK.TRANS64.TRYWAIT P1, [R5+URZ+0x33480], R0 ;  /* 0x03348000050075a7 */ /* 0x000f64000802017f */
[----:B-----5:R-:W-:Y:S05]  /*33a70*/  @!P1 BRA `(.L_x_3120) ;  /* 0x0000007800809947 */ /* 0x020fea0003800000 */
.L_x_3416:
[----:B------:R-:W-:Y:S05]  /*33a80*/  @!P0 BRA `(.L_x_3121) ;  /* 0x0000000000048947 */ /* 0x000fea0003800000 */
[----:B------:R-:W-:Y:S01]  /*33a90*/  BPT.TRAP 0x1 ;  /* 0x000000040000795c */ /* 0x000fe20000300000 */
.L_x_3121:
[----:B------:R0:W0:Y:S02]  /*33aa0*/  SYNCS.PHASECHK.TRANS64.TRYWAIT P0, [R3+URZ+0x33480], R2 ;  /* 0x03348002030075a7 */ /* 0x000024000800017f */
[----:B0-----:R-:W-:Y:S05]  /*33ab0*/  @!P0 NANOSLEEP.SYNCS 0x989680 ;  /* 0x009896800000895d */ /* 0x001fea0003900000 */
[----:B------:R-:W0:Y:S02]  /*33ac0*/  @!P0 SYNCS.PHASECHK.TRANS64 P0, [R3+URZ+0x33480], R2 ;  /* 0x03348002030085a7 */ /* 0x000e24000800007f */
[----:B0-----:R-:W-:Y:S05]  /*33ad0*/  @!P0 BRA `(.L_x_3121) ;  /* 0xfffffffc00f08947 */ /* 0x001fea000383ffff */
.L_x_2748:
[----:B------:R-:W-:Y:S05]  /*33ae0*/  BSYNC B8 ;  /* 0x0000000000087941 */ /* 0x000fea0003800000 */
.L_x_2745:
[----:B------:R-:W-:Y:S05]  /*33af0*/  EXIT ;  /* 0x000000000000794d */ /* 0x000fea0003800000 */
.L_x_2768:
[----:B-1----:R1:W2:Y:S02]  /*33b00*/  SYNCS.PHASECHK.TRANS64.TRYWAIT P5, [R93+URZ+0x33490], R94 ;  /* 0x0334905e5d0075a7 */ /* 0x0022a400080a017f */
[----:B--2---:R-:W-:Y:S05]  /*33b10*/  @!P5 NANOSLEEP.SYNCS 0x989680 ;  /* 0x009896800000d95d */ /* 0x004fea0003900000 */
[----:B------:R-:W2:Y:S02]  /*33b20*/  @!P5 SYNCS.PHASECHK.TRANS64 P5, [R93+URZ+0x33490], R94 ;  /* 0x0334905e5d00d5a7 */ /* 0x000ea400080a007f */
[----:B--2---:R-:W-:Y:S05]  /*33b30*/  @!P5 BRA `(.L_x_2768) ;  /* 0xfffffffc00f0d947 */ /* 0x004fea000383ffff */
[----:B------:R-:W-:Y:S05]  /*33b40*/  BRA `(.L_x_3122) ;  /* 0xfffffd0000f07947 */ /* 0x000fea000383ffff */
.L_x_2769:
        /* <DEDUP_REMOVED lines=8> */
.L_x_3124:
[----:B------:R-:W-:Y:S05]  /*33bd0*/  BSYNC B1 ;  /* 0x0000000000017941 */ /* 0x000fea0003800000 */
.L_x_3123:
        /* <DEDUP_REMOVED lines=8> */
.L_x_3125:
[----:B------:R-:W-:Y:S01]  /*33c60*/  IMAD.MOV.U32 R11, RZ, RZ, R14 ;  /* 0x000000ffff0b7224 */ /* 0x000fe200078e000e */
[----:B------:R-:W-:Y:S06]  /*33c70*/  BRA `(.L_x_3126) ;  /* 0xfffffd0000b87947 */ /* 0x000fec000383ffff */
.L_x_2794:
[----:B------:R-:W-:Y:S01]  /*33c80*/  BSSY B1, `(.L_x_3127) ;  /* 0x0000008000017945 */ /* 0x000fe20003800000 */
[----:B0-----:R-:W-:Y:S02]  /*33c90*/  IMAD.MOV.U32 R13, RZ, RZ, R119 ;  /* 0x000000ffff0d7224 */ /* 0x001fe400078e0077 */
[----:B------:R-:W-:Y:S02]  /*33ca0*/  IMAD.MOV.U32 R12, RZ, RZ, 0x1 ;  /* 0x00000001ff0c7424 */ /* 0x000fe400078e00ff */
[----:B----4-:R-:W-:Y:S02]  /*33cb0*/  IMAD.MOV.U32 R11, RZ, RZ, 0x1e1f ;  /* 0x00001e1fff0b7424 */ /* 0x010fe400078e00ff */
[----:B------:R-:W-:-:S07]  /*33cc0*/  IMAD.MOV.U32 R15, RZ, RZ, -0x1 ;  /* 0xffffffffff0f7424 */ /* 0x000fce00078e00ff */
[----:B-123--:R-:W-:Y:S05]  /*33cd0*/  WARPSYNC.COLLECTIVE R15, `(.L_x_3128) ;  /* 0x000000000f087348 */ /* 0x00efea0003c00000 */
[----:B------:R0:W4:Y:S02]  /*33ce0*/  SHFL.IDX P6, R14, R13, R12, R11 ;  /* 0x0000000c0d0e7389 */ /* 0x00012400000c000b */
[----:B01234-:R-:W-:Y:S01]  /*33cf0*/  ENDCOLLECTIVE ;  /* 0x000000000000791b */ /* 0x01ffe20003800000 */
.L_x_3128:
[----:B------:R-:W-:Y:S05]  /*33d00*/  BSYNC B1 ;  /* 0x0000000000017941 */ /* 0x000fea0003800000 */
.L_x_3127:
        /* <DEDUP_REMOVED lines=8> */
.L_x_3129:
[----:B------:R-:W-:Y:S01]  /*33d90*/  IMAD.MOV.U32 R120, RZ, RZ, R14 ;  /* 0x000000ffff787224 */ /* 0x000fe200078e000e */
[----:B------:R-:W-:Y:S06]  /*33da0*/  BRA `(.L_x_3130) ;  /* 0xfffffd2c00b07947 */ /* 0x000fec000383ffff */
.L_x_2824:
[----:B-1----:R1:W2:Y:S02]  /*33db0*/  SYNCS.PHASECHK.TRANS64.TRYWAIT P5, [R93+URZ+0x33490], R94 ;  /* 0x0334905e5d0075a7 */ /* 0x0022a400080a017f */
[----:B--2---:R-:W-:Y:S05]  /*33dc0*/  @!P5 NANOSLEEP.SYNCS 0x989680 ;  /* 0x009896800000d95d */ /* 0x004fea0003900000 */
[----:B------:R-:W2:Y:S02]  /*33dd0*/  @!P5 SYNCS.PHASECHK.TRANS64 P5, [R93+URZ+0x33490], R94 ;  /* 0x0334905e5d00d5a7 */ /* 0x000ea400080a007f */
[----:B--2---:R-:W-:Y:S05]  /*33de0*/  @!P5 BRA `(.L_x_2824) ;  /* 0xfffffffc00f0d947 */ /* 0x004fea000383ffff */
[----:B------:R-:W-:Y:S05]  /*33df0*/  BRA `(.L_x_3131) ;  /* 0xfffffd6000c07947 */ /* 0x000fea000383ffff */
.L_x_2825:
        /* <DEDUP_REMOVED lines=8> */
.L_x_3133:
[----:B------:R-:W-:Y:S05]  /*33e80*/  BSYNC B1 ;  /* 0x0000000000017941 */ /* 0x000fea0003800000 */
.L_x_3132:
        /* <DEDUP_REMOVED lines=8> */
.L_x_3134:
[----:B------:R-:W-:Y:S01]  /*33f10*/  IMAD.MOV.U32 R11, RZ, RZ, R14 ;  /* 0x000000ffff0b7224 */ /* 0x000fe200078e000e */
[----:B------:R-:W-:Y:S06]  /*33f20*/  BRA `(.L_x_3135) ;  /* 0xfffffd6000907947 */ /* 0x000fec000383ffff */
.L_x_2838:
        /* <DEDUP_REMOVED lines=8> */
.L_x_3137:
[----:B------:R-:W-:Y:S05]  /*33fb0*/  BSYNC B1 ;  /* 0x0000000000017941 */ /* 0x000fea0003800000 */
.L_x_3136:
        /* <DEDUP_REMOVED lines=8> */
.L_x_3138:
[----:B------:R-:W-:Y:S01]  /*34040*/  IMAD.MOV.U32 R120, RZ, RZ, R14 ;  /* 0x000000ffff787224 */ /* 0x000fe200078e000e */
[----:B------:R-:W-:Y:S06]  /*34050*/  BRA `(.L_x_3139) ;  /* 0xfffffd9000107947 */ /* 0x000fec000383ffff */
.L_x_2851:
[----:B0-----:R0:W1:Y:S02]  /*34060*/  SYNCS.PHASECHK.TRANS64.TRYWAIT P3, [R93+URZ+0x33490], R94 ;  /* 0x0334905e5d0075a7 */ /* 0x001064000806017f */
[----:B-1----:R-:W-:Y:S05]  /*34070*/  @!P3 NANOSLEEP.SYNCS 0x989680 ;  /* 0x009896800000b95d */ /* 0x002fea0003900000 */
[----:B------:R-:W1:Y:S02]  /*34080*/  @!P3 SYNCS.PHASECHK.TRANS64 P3, [R93+URZ+0x33490], R94 ;  /* 0x0334905e5d00b5a7 */ /* 0x000e64000806007f */
[----:B-1----:R-:W-:Y:S05]  /*34090*/  @!P3 BRA `(.L_x_2851) ;  /* 0xfffffffc00f0b947 */ /* 0x002fea000383ffff */
[----:B------:R-:W-:Y:S05]  /*340a0*/  BRA `(.L_x_3140) ;  /* 0xfffffdbc00a87947 */ /* 0x000fea000383ffff */
.L_x_2852:
[----:B------:R-:W-:Y:S01]  /*340b0*/  BSSY B1, `(.L_x_3141) ;  /* 0x0000008000017945 */ /* 0x000fe20003800000 */
[----:B------:R-:W-:Y:S01]  /*340c0*/  IMAD.MOV.U32 R13, RZ, RZ, R45 ;  /* 0x000000ffff0d7224 */ /* 0x000fe200078e002d */
[----:B------:R-:W-:Y:S01]  /*340d0*/  MOV R15, 0xffffffff ;  /* 0xffffffff000f7802 */ /* 0x000fe20000000f00 */
[----:B------:R-:W-:Y:S02]  /*340e0*/  IMAD.MOV.U32 R12, RZ, RZ, RZ ;  /* 0x000000ffff0c7224 */ /* 0x000fe400078e00ff */
[----:B------:R-:W-:-:S07]  /*340f0*/  IMAD.MOV.U32 R11, RZ, RZ, 0x1e1f ;  /* 0x00001e1fff0b7424 */ /* 0x000fce00078e00ff */
[----:B0-----:R-:W-:Y:S05]  /*34100*/  WARPSYNC.COLLECTIVE R15, `(.L_x_3142) ;  /* 0x000000000f087348 */ /* 0x001fea0003c00000 */
[----:B------:R1:W2:Y:S02]  /*34110*/  SHFL.IDX P6, R14, R13, R12, R11 ;  /* 0x0000000c0d0e7389 */ /* 0x0002a400000c000b */
[----:B012---:R-:W-:Y:S01]  /*34120*/  ENDCOLLECTIVE ;  /* 0x000000000000791b */ /* 0x007fe20003800000 */
.L_x_3142:
[----:B------:R-:W-:Y:S05]  /*34130*/  BSYNC B1 ;  /* 0x0000000000017941 */ /* 0x000fea0003800000 */
.L_x_3141:
        /* <DEDUP_REMOVED lines=8> */
.L_x_3143:
[----:B------:R-:W-:Y:S01]  /*341c0*/  IMAD.MOV.U32 R42, RZ, RZ, R14 ;  /* 0x000000ffff2a7224 */ /* 0x000fe200078e000e */
[----:B------:R-:W-:Y:S06]  /*341d0*/  BRA `(.L_x_3144) ;  /* 0xfffffdbc00d87947 */ /* 0x000fec000383ffff */
.L_x_2855:
        /* <DEDUP_REMOVED lines=8> */
.L_x_3146:
[----:B------:R-:W-:Y:S05]  /*34260*/  BSYNC B1 ;  /* 0x0000000000017941 */ /* 0x000fea0003800000 */
.L_x_3145:
        /* <DEDUP_REMOVED lines=8> */
.L_x_3147:
[----:B------:R-:W-:Y:S01]  /*342f0*/  IMAD.MOV.U32 R42, RZ, RZ, R14 ;  /* 0x000000ffff2a7224 */ /* 0x000fe200078e000e */
[----:B------:R-:W-:Y:S06]  /*34300*/  BRA `(.L_x_3148) ;  /* 0xfffffdc000387947 */ /* 0x000fec000383ffff */
.L_x_2859:
[----:B------:R0:W0:Y:S02]  /*34310*/  SYNCS.PHASECHK.TRANS64.TRYWAIT P2, [R93+URZ+0x334b0], R94 ;  /* 0x0334b05e5d0075a7 */ /* 0x000024000804017f */
[----:B0-----:R-:W-:Y:S05]  /*34320*/  @!P2 NANOSLEEP.SYNCS 0x989680 ;  /* 0x009896800000a95d */ /* 0x001fea0003900000 */
[----:B------:R-:W0:Y:S02]  /*34330*/  @!P2 SYNCS.PHASECHK.TRANS64 P2, [R93+URZ+0x334b0], R94 ;  /* 0x0334b05e5d00a5a7 */ /* 0x000e24000804007f */
[----:B0-----:R-:W-:Y:S05]  /*34340*/  @!P2 BRA `(.L_x_2859) ;  /* 0xfffffffc00f0a947 */ /* 0x001fea000383ffff */
[----:B------:R-:W-:Y:S05]  /*34350*/  BRA `(.L_x_3149) ;  /* 0xfffffdc400147947 */ /* 0x000fea000383ffff */
.L_x_2869:
[----:B------:R-:W-:Y:S01]  /*34360*/  BSSY B0, `(.L_x_3150) ;  /* 0x0000007000007945 */ /* 0x000fe20003800000 */
[----:B------:R-:W-:Y:S01]  /*34370*/  IMAD.MOV.U32 R12, RZ, RZ, RZ ;  /* 0x000000ffff0c7224 */ /* 0x000fe200078e00ff */
[----:B------:R-:W-:Y:S01]  /*34380*/  MOV R11, 0x1f ;  /* 0x0000001f000b7802 */ /* 0x000fe20000000f00 */
[----:B------:R-:W-:-:S07]  /*34390*/  IMAD.MOV.U32 R15, RZ, RZ, -0x1 ;  /* 0xffffffffff0f7424 */ /* 0x000fce00078e00ff */
[----:B------:R-:W-:Y:S05]  /*343a0*/  WARPSYNC.COLLECTIVE R15, `(.L_x_3151) ;  /* 0x000000000f087348 */ /* 0x000fea0003c00000 */
[----:B------:R0:W1:Y:S02]  /*343b0*/  SHFL.IDX P6, R14, R13, R12, R11 ;  /* 0x0000000c0d0e7389 */ /* 0x00006400000c000b */
[----:B01----:R-:W-:Y:S01]  /*343c0*/  ENDCOLLECTIVE ;  /* 0x000000000000791b */ /* 0x003fe20003800000 */
.L_x_3151:
[----:B------:R-:W-:Y:S05]  /*343d0*/  BSYNC B0 ;  /* 0x0000000000007941 */ /* 0x000fea0003800000 */
.L_x_3150:
[----:B------:R0:W-:Y:S01]  /*343e0*/  STL [R1+0x2c], R14 ;  /* 0x00002c0e01007387 */ /* 0x0001e20000100800 */
[----:B------:R-:W-:Y:S05]  /*343f0*/  BRA `(.L_x_3152) ;  /* 0xfffffdd400547947 */ /* 0x000fea000383ffff */
.L_x_2879:
[----:B------:R-:W-:Y:S01]  /*34400*/  BSSY B1, `(.L_x_3153) ;  /* 0x0000007000017945 */ /* 0x000fe20003800000 */
[----:B------:R-:W-:Y:S02]  /*34410*/  IMAD.MOV.U32 R12, RZ, RZ, RZ ;  /* 0x000000ffff0c7224 */ /* 0x000fe400078e00ff */
[----:B------:R-:W-:Y:S02]  /*34420*/  IMAD.MOV.U32 R11, RZ, RZ, 0x1e1f ;  /* 0x00001e1fff0b7424 */ /* 0x000fe400078e00ff */
[----:B------:R-:W-:-:S07]  /*34430*/  IMAD.MOV.U32 R15, RZ, RZ, -0x1 ;  /* 0xffffffffff0f7424 */ /* 0x000fce00078e00ff */
[----:B0-----:R-:W-:Y:S05]  /*34440*/  WARPSYNC.COLLECTIVE R15, `(.L_x_3154) ;  /* 0x000000000f087348 */ /* 0x001fea0003c00000 */
[----:B0-----:R0:W1:Y:S02]  /*34450*/  SHFL.IDX P6, R14, R13, R12, R11 ;  /* 0x0000000c0d0e7389 */ /* 0x00106400000c000b */
[----:B01----:R-:W-:Y:S01]  /*34460*/  ENDCOLLECTIVE ;  /* 0x000000000000791b */ /* 0x003fe20003800000 */
.L_x_3154:
[----:B------:R-:W-:Y:S05]  /*34470*/  BSYNC B1 ;  /* 0x0000000000017941 */ /* 0x000fea0003800000 */
.L_x_3153:
        /* <DEDUP_REMOVED lines=8> */
.L_x_3155:
[----:B------:R-:W-:Y:S02]  /*34500*/  IMAD.MOV.U32 R13, RZ, RZ, R3 ;  /* 0x000000ffff0d7224 */ /* 0x000fe400078e0003 */
[----:B------:R-:W-:-:S07]  /*34510*/  IMAD.MOV.U32 R7, RZ, RZ, R14 ;  /* 0x000000ffff077224 */ /* 0x000fce00078e000e */
[----:B------:R-:W-:Y:S05]  /*34520*/  WARPSYNC.COLLECTIVE R15, `(.L_x_3156) ;  /* 0x000000000f087348 */ /* 0x000fea0003c00000 */
[----:B------:R0:W1:Y:S02]  /*34530*/  SHFL.IDX P6, R14, R13, R12, R11 ;  /* 0x0000000c0d0e7389 */ /* 0x00006400000c000b */
[----:B01----:R-:W-:Y:S01]  /*34540*/  ENDCOLLECTIVE ;  /* 0x000000000000791b */ /* 0x003fe20003800000 */
.L_x_3156:
[----:B------:R-:W-:Y:S02]  /*34550*/  IMAD.MOV.U32 R13, RZ, RZ, R39 ;  /* 0x000000ffff0d7224 */ /* 0x000fe400078e0027 */
[----:B------:R-:W-:-:S07]  /*34560*/  IMAD.MOV.U32 R3, RZ, RZ, R14 ;  /* 0x000000ffff037224 */ /* 0x000fce00078e000e */
[----:B------:R-:W-:Y:S05]  /*34570*/  WARPSYNC.COLLECTIVE R15, `(.L_x_3157) ;  /* 0x000000000f087348 */ /* 0x000fea0003c00000 */
[----:B------:R0:W1:Y:S02]  /*34580*/  SHFL.IDX P6, R14, R13, R12, R11 ;  /* 0x0000000c0d0e7389 */ /* 0x00006400000c000b */
[----:B01----:R-:W-:Y:S01]  /*34590*/  ENDCOLLECTIVE ;  /* 0x000000000000791b */ /* 0x003fe20003800000 */
.L_x_3157:
[----:B------:R-:W-:Y:S01]  /*345a0*/  IMAD.MOV.U32 R39, RZ, RZ, R14 ;  /* 0x000000ffff277224 */ /* 0x000fe200078e000e */
[----:B------:R-:W-:Y:S06]  /*345b0*/  BRA `(.L_x_3158) ;  /* 0xfffffdd800bc7947 */ /* 0x000fec000383ffff */
.L_x_2883:
[----:B-1----:R1:W2:Y:S02]  /*345c0*/  SYNCS.PHASECHK.TRANS64.TRYWAIT P0, [R18+URZ+0x33400], R3 ;  /* 0x03340003120075a7 */ /* 0x0022a4000800017f */
[----:B--2---:R-:W-:Y:S05]  /*345d0*/  @!P0 NANOSLEEP.SYNCS 0x989680 ;  /* 0x009896800000895d */ /* 0x004fea0003900000 */
[----:B------:R-:W2:Y:S02]  /*345e0*/  @!P0 SYNCS.PHASECHK.TRANS64 P0, [R18+URZ+0x33400], R3 ;  /* 0x03340003120085a7 */ /* 0x000ea4000800007f */
[----:B--2---:R-:W-:Y:S05]  /*345f0*/  @!P0 BRA `(.L_x_2883) ;  /* 0xfffffffc00f08947 */ /* 0x004fea000383ffff */
[----:B------:R-:W-:Y:S05]  /*34600*/  BRA `(.L_x_3159) ;  /* 0xfffffde000207947 */ /* 0x000fea000383ffff */
.L_x_2895:
[----:B------:R-:W-:Y:S01]  /*34610*/  BSSY B1, `(.L_x_3160) ;  /* 0x0000007000017945 */ /* 0x000fe20003800000 */
[----:B------:R-:W-:Y:S02]  /*34620*/  IMAD.MOV.U32 R12, RZ, RZ, RZ ;  /* 0x000000ffff0c7224 */ /* 0x000fe400078e00ff */
[----:B------:R-:W-:Y:S02]  /*34630*/  IMAD.MOV.U32 R11, RZ, RZ, 0x1e1f ;  /* 0x00001e1fff0b7424 */ /* 0x000fe400078e00ff */
[----:B------:R-:W-:-:S07]  /*34640*/  IMAD.MOV.U32 R15, RZ, RZ, -0x1 ;  /* 0xffffffffff0f7424 */ /* 0x000fce00078e00ff */
[----:B0-----:R-:W-:Y:S05]  /*34650*/  WARPSYNC.COLLECTIVE R15, `(.L_x_3161) ;  /* 0x000000000f087348 */ /* 0x001fea0003c00000 */
[----:B0-----:R0:W1:Y:S02]  /*34660*/  SHFL.IDX P6, R14, R13, R12, R11 ;  /* 0x0000000c0d0e7389 */ /* 0x00106400000c000b */
[----:B01----:R-:W-:Y:S01]  /*34670*/  ENDCOLLECTIVE ;  /* 0x000000000000791b */ /* 0x003fe20003800000 */
.L_x_3161:
[----:B------:R-:W-:Y:S05]  /*34680*/  BSYNC B1 ;  /* 0x0000000000017941 */ /* 0x000fea0003800000 */
.L_x_3160:
        /* <DEDUP_REMOVED lines=8> */
.L_x_3162:
[----:B------:R-:W-:Y:S02]  /*34710*/  IMAD.MOV.U32 R13, RZ, RZ, R45 ;  /* 0x000000ffff0d7224 */ /* 0x000fe400078e002d */
[----:B------:R-:W-:-:S07]  /*34720*/  IMAD.MOV.U32 R37, RZ, RZ, R14 ;  /* 0x000000ffff257224 */ /* 0x000fce00078e000e */
[----:B------:R-:W-:Y:S05]  /*34730*/  WARPSYNC.COLLECTIVE R15, `(.L_x_3163) ;  /* 0x000000000f087348 */ /* 0x000fea0003c00000 */
[----:B------:R0:W1:Y:S02]  /*34740*/  SHFL.IDX P6, R14, R13, R12, R11 ;  /* 0x0000000c0d0e7389 */ /* 0x00006400000c000b */
[----:B01----:R-:W-:Y:S01]  /*34750*/  ENDCOLLECTIVE ;  /* 0x000000000000791b */ /* 0x003fe20003800000 */
.L_x_3163:
[----:B------:R-:W-:Y:S02]  /*34760*/  IMAD.MOV.U32 R13, RZ, RZ, R47 ;  /* 0x000000ffff0d7224 */ /* 0x000fe400078e002f */
[----:B------:R-:W-:-:S07]  /*34770*/  IMAD.MOV.U32 R45, RZ, RZ, R14 ;  /* 0x000000ffff2d7224 */ /* 0x000fce00078e000e */
[----:B------:R-:W-:Y:S05]  /*34780*/  WARPSYNC.COLLECTIVE R15, `(.L_x_3164) ;  /* 0x000000000f087348 */ /* 0x000fea0003c00000 */
[----:B------:R0:W1:Y:S02]  /*34790*/  SHFL.IDX P6, R14, R13, R12, R11 ;  /* 0x0000000c0d0e7389 */ /* 0x00006400000c000b */
[----:B01----:R-:W-:Y:S01]  /*347a0*/  ENDCOLLECTIVE ;  /* 0x000000000000791b */ /* 0x003fe20003800000 */
.L_x_3164:
[----:B------:R-:W-:Y:S01]  /*347b0*/  MOV R47, R14 ;  /* 0x0000000e002f7202 */ /* 0x000fe20000000f00 */
[----:B------:R-:W-:Y:S06]  /*347c0*/  BRA `(.L_x_3165) ;  /* 0xfffffe1000187947 */ /* 0x000fec000383ffff */
.L_x_2899:
[----:B0-----:R0:W1:Y:S02]  /*347d0*/  SYNCS.PHASECHK.TRANS64.TRYWAIT P0, [R18+URZ+0x33400], R3 ;  /* 0x03340003120075a7 */ /* 0x001064000800017f */
[----:B-1----:R-:W-:Y:S05]  /*347e0*/  @!P0 NANOSLEEP.SYNCS 0x989680 ;  /* 0x009896800000895d */ /* 0x002fea0003900000 */
[----:B------:R-:W1:Y:S02]  /*347f0*/  @!P0 SYNCS.PHASECHK.TRANS64 P0, [R18+URZ+0x33400], R3 ;  /* 0x03340003120085a7 */ /* 0x000e64000800007f */
[----:B-1----:R-:W-:Y:S05]  /*34800*/  @!P0 BRA `(.L_x_2899) ;  /* 0xfffffffc00f08947 */ /* 0x002fea000383ffff */
[----:B------:R-:W-:Y:S05]  /*34810*/  BRA `(.L_x_3166) ;  /* 0xfffffe1400247947 */ /* 0x000fea000383ffff */
.L_x_2907:
[----:B-1----:R1:W2:Y:S02]  /*34820*/  SYNCS.PHASECHK.TRANS64.TRYWAIT P1, [R3+URZ+0x33430], R0 ;  /* 0x03343000030075a7 */ /* 0x0022a4000802017f */
[----:B--2---:R-:W-:Y:S05]  /*34830*/  @!P1 NANOSLEEP.SYNCS 0x989680 ;  /* 0x009896800000995d */ /* 0x004fea0003900000 */
[----:B------:R-:W2:Y:S02]  /*34840*/  @!P1 SYNCS.PHASECHK.TRANS64 P1, [R3+URZ+0x33430], R0 ;  /* 0x03343000030095a7 */ /* 0x000ea4000802007f */
[----:B--2---:R-:W-:Y:S05]  /*34850*/  @!P1 BRA `(.L_x_2907) ;  /* 0xfffffffc00f09947 */ /* 0x004fea000383ffff */
[----:B------:R-:W-:Y:S05]  /*34860*/  BRA `(.L_x_2906) ;  /* 0xfffffe4400687947 */ /* 0x000fea000383ffff */
.L_x_2914:
[----:B--2---:R2:W3:Y:S02]  /*34870*/  SYNCS.PHASECHK.TRANS64.TRYWAIT P2, [R5+URZ+0x33430], R0 ;  /* 0x03343000050075a7 */ /* 0x0044e4000804017f */
[----:B---3--:R-:W-:Y:S05]  /*34880*/  @!P2 NANOSLEEP.SYNCS 0x989680 ;  /* 0x009896800000a95d */ /* 0x008fea0003900000 */
[----:B------:R-:W3:Y:S02]  /*34890*/  @!P2 SYNCS.PHASECHK.TRANS64 P2, [R5+URZ+0x33430], R0 ;  /* 0x033430000500a5a7 */ /* 0x000ee4000804007f */
[----:B---3--:R-:W-:Y:S05]  /*348a0*/  @!P2 BRA `(.L_x_2914) ;  /* 0xfffffffc00f0a947 */ /* 0x008fea000383ffff */
[----:B------:R-:W-:Y:S05]  /*348b0*/  BRA `(.L_x_2913) ;  /* 0xfffffe8000787947 */ /* 0x000fea000383ffff */
.L_x_2918:
[----:B-1----:R1:W2:Y:S02]  /*348c0*/  SYNCS.PHASECHK.TRANS64.TRYWAIT P1, [R4+URZ+0x33450], R0 ;  /* 0x03345000040075a7 */ /* 0x0022a4000802017f */
[----:B--2---:R-:W-:Y:S05]  /*348d0*/  @!P1 NANOSLEEP.SYNCS 0x989680 ;  /* 0x009896800000995d */ /* 0x004fea0003900000 */
[----:B------:R-:W2:Y:S02]  /*348e0*/  @!P1 SYNCS.PHASECHK.TRANS64 P1, [R4+URZ+0x33450], R0 ;  /* 0x03345000040095a7 */ /* 0x000ea4000802007f */
[----:B--2---:R-:W-:Y:S05]  /*348f0*/  @!P1 BRA `(.L_x_2918) ;  /* 0xfffffffc00f09947 */ /* 0x004fea000383ffff */
[----:B------:R-:W-:Y:S05]  /*34900*/  BRA `(.L_x_2915) ;  /* 0xfffffe9000b47947 */ /* 0x000fea000383ffff */
.L_x_2927:
[----:B---3--:R3:W4:Y:S02]  /*34910*/  SYNCS.PHASECHK.TRANS64.TRYWAIT P1, [R0+URZ+0x33430], R5 ;  /* 0x03343005000075a7 */ /* 0x008724000802017f */
[----:B----4-:R-:W-:Y:S05]  /*34920*/  @!P1 NANOSLEEP.SYNCS 0x989680 ;  /* 0x009896800000995d */ /* 0x010fea0003900000 */
[----:B------:R-:W4:Y:S02]  /*34930*/  @!P1 SYNCS.PHASECHK.TRANS64 P1, [R0+URZ+0x33430], R5 ;  /* 0x03343005000095a7 */ /* 0x000f24000802007f */
[----:B----4-:R-:W-:Y:S05]  /*34940*/  @!P1 BRA `(.L_x_2927) ;  /* 0xfffffffc00f09947 */ /* 0x010fea000383ffff */
[----:B------:R-:W-:Y:S05]  /*34950*/  BRA `(.L_x_2926) ;  /* 0xfffffec000c07947 */ /* 0x000fea000383ffff */
.L_x_2931:
[----:B--2---:R2:W3:Y:S02]  /*34960*/  SYNCS.PHASECHK.TRANS64.TRYWAIT P1, [R4+URZ+0x33450], R0 ;  /* 0x03345000040075a7 */ /* 0x0044e4000802017f */
[----:B---3--:R-:W-:Y:S05]  /*34970*/  @!P1 NANOSLEEP.SYNCS 0x989680 ;  /* 0x009896800000995d */ /* 0x008fea0003900000 */
[----:B------:R-:W3:Y:S02]  /*34980*/  @!P1 SYNCS.PHASECHK.TRANS64 P1, [R4+URZ+0x33450], R0 ;  /* 0x03345000040095a7 */ /* 0x000ee4000802007f */
[----:B---3--:R-:W-:Y:S05]  /*34990*/  @!P1 BRA `(.L_x_2931) ;  /* 0xfffffffc00f09947 */ /* 0x008fea000383ffff */
[----:B------:R-:W-:Y:S05]  /*349a0*/  BRA `(.L_x_2928) ;  /* 0xfffffed000f07947 */ /* 0x000fea000383ffff */
.L_x_2938:
[----:B--2---:R2:W3:Y:S02]  /*349b0*/  SYNCS.PHASECHK.TRANS64.TRYWAIT P1, [R3+URZ+0x33450], R6 ;  /* 0x03345006030075a7 */ /* 0x0044e4000802017f */
[----:B---3--:R-:W-:Y:S05]  /*349c0*/  @!P1 NANOSLEEP.SYNCS 0x989680 ;  /* 0x009896800000995d */ /* 0x008fea0003900000 */
[----:B------:R-:W3:Y:S02]  /*349d0*/  @!P1 SYNCS.PHASECHK.TRANS64 P1, [R3+URZ+0x33450], R6 ;  /* 0x03345006030095a7 */ /* 0x000ee4000802007f */
[----:B---3--:R-:W-:Y:S05]  /*349e0*/  @!P1 BRA `(.L_x_2938) ;  /* 0xfffffffc00f09947 */ /* 0x008fea000383ffff */
[----:B------:R-:W-:Y:S05]  /*349f0*/  BRA `(.L_x_2937) ;  /* 0xfffffef400d87947 */ /* 0x000fea000383ffff */
.L_x_2942:
        /* <DEDUP_REMOVED lines=11> */
[----:B-----5:R-:W-:Y:S01]  /*34ab0*/  IMAD.MOV.U32 R12, RZ, RZ, R0 ;  /* 0x000000ffff0c7224 */ /* 0x020fe200078e0000 */
[----:B------:R-:W-:-:S02]  /*34ac0*/  SEL R26, R11, R128, P0 ;  /* 0x000000800b1a7207 */ /* 0x000fc40000000000 */
[----:B------:R-:W-:Y:S01]  /*34ad0*/  SEL R27, R128, R11, P0 ;  /* 0x0000000b801b7207 */ /* 0x000fe20000000000 */
[----:B------:R-:W-:Y:S01]  /*34ae0*/  IMAD.MOV.U32 R11, RZ, RZ, 0x1c1f ;  /* 0x00001c1fff0b7424 */ /* 0x000fe200078e00ff */
[----:B------:R-:W-:Y:S01]  /*34af0*/  SEL R46, R15, R46, P0 ;  /* 0x0000002e0f2e7207 */ /* 0x000fe20000000000 */
[----:B------:R-:W-:Y:S01]  /*34b00*/  IMAD.MOV.U32 R15, RZ, RZ, -0x1 ;  /* 0xffffffffff0f7424 */ /* 0x000fe200078e00ff */
[----:B------:R-:W-:Y:S01]  /*34b10*/  SEL R4, R3, R123, P0 ;  /* 0x0000007b03047207 */ /* 0x000fe20000000000 */
[----:B------:R-:W-:Y:S01]  /*34b20*/  IMAD.MOV.U32 R128, RZ, RZ, RZ ;  /* 0x000000ffff807224 */ /* 0x000fe200078e00ff */
[----:B------:R-:W-:Y:S02]  /*34b30*/  SEL R147, R123, R3, P0 ;  /* 0x000000037b937207 */ /* 0x000fe40000000000 */
[----:B------:R-:W-:Y:S02]  /*34b40*/  SEL R3, R14, R133, P0 ;  /* 0x000000850e037207 */ /* 0x000fe40000000000 */
[----:B------:R-:W-:-:S07]  /*34b50*/  SEL R133, R133, R14, P0 ;  /* 0x0000000e85857207 */ /* 0x000fce0000000000 */
[----:B0--3--:R-:W-:Y:S05]  /*34b60*/  WARPSYNC.COLLECTIVE R15, `(.L_x_3167) ;  /* 0x000000000f087348 */ /* 0x009fea0003c00000 */
[----:B------:R1:W2:Y:S02]  /*34b70*/  SHFL.IDX P6, R14, R13, R12, R11 ;  /* 0x0000000c0d0e7389 */ /* 0x0002a400000c000b */
[----:B0123--:R-:W-:Y:S01]  /*34b80*/  ENDCOLLECTIVE ;  /* 0x000000000000791b */ /* 0x00ffe20003800000 */
.L_x_3167:
        /* <DEDUP_REMOVED lines=18> */
.L_x_3168:
        /* <DEDUP_REMOVED lines=19> */
.L_x_3169:
        /* <DEDUP_REMOVED lines=17> */
.L_x_3170:
        /* <DEDUP_REMOVED lines=19> */
.L_x_3171:
        /* <DEDUP_REMOVED lines=18> */
.L_x_3172:
        /* <DEDUP_REMOVED lines=17> */
.L_x_3173:
[----:B------:R-:W-:Y:S02]  /*35250*/  IMAD.MOV.U32 R13, RZ, RZ, R147 ;  /* 0x000000ffff0d7224 */ /* 0x000fe400078e0093 */
[----:B------:R-:W-:-:S07]  /*35260*/  IMAD.MOV.U32 R86, RZ, RZ, R14 ;  /* 0x000000ffff567224 */ /* 0x000fce00078e000e */
[----:B------:R-:W-:Y:S05]  /*35270*/  WARPSYNC.COLLECTIVE R15, `(.L_x_3174) ;  /* 0x000000000f087348 */ /* 0x000fea0003c00000 */
[----:B------:R0:W1:Y:S02]  /*35280*/  SHFL.IDX P6, R14, R13, R12, R11 ;  /* 0x0000000c0d0e7389 */ /* 0x00006400000c000b */
[----:B01----:R-:W-:Y:S01]  /*35290*/  ENDCOLLECTIVE ;  /* 0x000000000000791b */ /* 0x003fe20003800000 */
.L_x_3174:
        /* <DEDUP_REMOVED lines=8> */
.L_x_3175:
[----:B------:R-:W-:Y:S02]  /*35320*/  SEL R113, R115, R92, P0 ;  /* 0x0000005c73717207 */ /* 0x000fe40000000000 */
[----:B------:R-:W-:Y:S01]  /*35330*/  SEL R115, R92, R115, P0 ;  /* 0x000000735c737207 */ /* 0x000fe20000000000 */
[----:B------:R-:W-:Y:S02]  /*35340*/  IMAD.MOV.U32 R13, RZ, RZ, R119 ;  /* 0x000000ffff0d7224 */ /* 0x000fe400078e0077 */
[----:B------:R-:W-:-:S07]  /*35350*/  IMAD.MOV.U32 R118, RZ, RZ, R14 ;  /* 0x000000ffff767224 */ /* 0x000fce00078e000e */
[----:B------:R-:W-:Y:S05]  /*35360*/  WARPSYNC.COLLECTIVE R15, `(.L_x_3176) ;  /* 0x000000000f087348 */ /* 0x000fea0003c00000 */
[----:B------:R0:W1:Y:S02]  /*35370*/  SHFL.IDX P6, R14, R13, R12, R11 ;  /* 0x0000000c0d0e7389 */ /* 0x00006400000c000b */
[----:B01----:R-:W-:Y:S01]  /*35380*/  ENDCOLLECTIVE ;  /* 0x000000000000791b */ /* 0x003fe20003800000 */
.L_x_3176:
[----:B------:R-:W-:Y:S01]  /*35390*/  MOV R13, R143 ;  /* 0x0000008f000d7202 */ /* 0x000fe20000000f00 */
[----:B------:R-:W-:Y:S02]  /*353a0*/  IMAD.MOV.U32 R12, RZ, RZ, R121 ;  /* 0x000000ffff0c7224 */ /* 0x000fe400078e0079 */
[----:B------:R-:W-:-:S07]  /*353b0*/  IMAD.MOV.U32 R119, RZ, RZ, R14 ;  /* 0x000000ffff777224 */ /* 0x000fce00078e000e */
[----:B------:R-:W-:Y:S05]  /*353c0*/  WARPSYNC.COLLECTIVE R15, `(.L_x_3177) ;  /* 0x000000000f087348 */ /* 0x000fea0003c00000 */
[----:B------:R0:W1:Y:S02]  /*353d0*/  SHFL.IDX P6, R14, R13, R12, R11 ;  /* 0x0000000c0d0e7389 */ /* 0x00006400000c000b */
[----:B01----:R-:W-:Y:S01]  /*353e0*/  ENDCOLLECTIVE ;  /* 0x000000000000791b */ /* 0x003fe20003800000 */
.L_x_3177:
[----:B------:R-:W-:Y:S02]  /*353f0*/  IMAD.MOV.U32 R13, RZ, RZ, R146 ;  /* 0x000000ffff0d7224 */ /* 0x000fe400078e0092 */
[----:B------:R-:W-:-:S07]  /*35400*/  IMAD.MOV.U32 R84, RZ, RZ, R14 ;  /* 0x000000ffff547224 */ /* 0x000fce00078e000e */
[----:B------:R-:W-:Y:S05]  /*35410*/  WARPSYNC.COLLECTIVE R15, `(.L_x_3178) ;  /* 0x000000000f087348 */ /* 0x000fea0003c00000 */
[----:B------:R0:W1:Y:S02]  /*35420*/  SHFL.IDX P6, R14, R13, R12, R11 ;  /* 0x0000000c0d0e7389 */ /* 0x00006400000c000b */
[----:B01----:R-:W-:Y:S01]  /*35430*/  ENDCOLLECTIVE ;  /* 0x000000000000791b */ /* 0x003fe20003800000 */
.L_x_3178:
        /* <DEDUP_REMOVED lines=8> */
.L_x_3179:
[----:B------:R-:W-:Y:S02]  /*354c0*/  SEL R117, R119, R88, P0 ;  /* 0x0000005877757207 */ /* 0x000fe40000000000 */
[----:B------:R-:W-:Y:S01]  /*354d0*/  SEL R119, R88, R119, P0 ;  /* 0x0000007758777207 */ /* 0x000fe20000000000 */
[----:B------:R-:W-:Y:S02]  /*354e0*/  IMAD.MOV.U32 R13, RZ, RZ, R123 ;  /* 0x000000ffff0d7224 */ /* 0x000fe400078e007b */
[----:B------:R-:W-:-:S07]  /*354f0*/  IMAD.MOV.U32 R122, RZ, RZ, R14 ;  /* 0x000000ffff7a7224 */ /* 0x000fce00078e000e */
[----:B------:R-:W-:Y:S05]  /*35500*/  WARPSYNC.COLLECTIVE R15, `(.L_x_3180) ;  /* 0x000000000f087348 */ /* 0x000fea0003c00000 */
[----:B------:R0:W1:Y:S02]  /*35510*/  SHFL.IDX P6, R14, R13, R12, R11 ;  /* 0x0000000c0d0e7389 */ /* 0x00006400000c000b */
[----:B01----:R-:W-:Y:S01]  /*35520*/  ENDCOLLECTIVE ;  /* 0x000000000000791b */ /* 0x003fe20003800000 */
.L_x_3180:
[----:B------:R-:W-:Y:S02]  /*35530*/  IMAD.MOV.U32 R13, RZ, RZ, R132 ;  /* 0x000000ffff0d7224 */ /* 0x000fe400078e0084 */
[----:B------:R-:W-:Y:S01]  /*35540*/  IMAD.MOV.U32 R12, RZ, RZ, R121 ;  /* 0x000000ffff0c7224 */ /* 0x000fe200078e0079 */
[----:B------:R-:W-:-:S07]  /*35550*/  MOV R123, R14 ;  /* 0x0000000e007b7202 */ /* 0x000fce0000000f00 */
[----:B------:R-:W-:Y:S05]  /*35560*/  WARPSYNC.COLLECTIVE R15, `(.L_x_3181) ;  /* 0x000000000f087348 */ /* 0x000fea0003c00000 */
[----:B------:R0:W1:Y:S02]  /*35570*/  SHFL.IDX P6, R14, R13, R12, R11 ;  /* 0x0000000c0d0e7389 */ /* 0x00006400000c000b */
[----:B01----:R-:W-:Y:S01]  /*35580*/  ENDCOLLECTIVE ;  /* 0x000000000000791b */ /* 0x003fe20003800000 */
.L_x_3181:
[----:B------:R-:W-:Y:S02]  /*35590*/  IMAD.MOV.U32 R13, RZ, RZ, R144 ;  /* 0x000000ffff0d7224 */ /* 0x000fe400078e0090 */
[----:B------:R-:W-:-:S07]  /*355a0*/  IMAD.MOV.U32 R76, RZ, RZ, R14 ;  /* 0x000000ffff4c7224 */ /* 0x000fce00078e000e */
[----:B------:R-:W-:Y:S05]  /*355b0*/  WARPSYNC.COLLECTIVE R15, `(.L_x_3182) ;  /* 0x000000000f087348 */ /* 0x000fea0003c00000 */
[----:B------:R0:W1:Y:S02]  /*355c0*/  SHFL.IDX P6, R14, R13, R12, R11 ;  /* 0x0000000c0d0e7389 */ /* 0x00006400000c000b */
[----:B01----:R-:W-:Y:S01]  /*355d0*/  ENDCOLLECTIVE ;  /* 0x000000000000791b */ /* 0x003fe20003800000 */
.L_x_3182:
        /* <DEDUP_REMOVED lines=8> */
.L_x_3183:
[----:B------:R-:W-:Y:S01]  /*35660*/  MOV R13, R3 ;  /* 0x00000003000d7202 */ /* 0x000fe20000000f00 */
[----:B------:R-:W-:-:S07]  /*35670*/  IMAD.MOV.U32 R5, RZ, RZ, R14 ;  /* 0x000000ffff057224 */ /* 0x000fce00078e000e */
[----:B------:R-:W-:Y:S05]  /*35680*/  WARPSYNC.COLLECTIVE R15, `(.L_x_3184) ;  /* 0x000000000f087348 */ /* 0x000fea0003c00000 */
[----:B------:R0:W1:Y:S02]  /*35690*/  SHFL.IDX P6, R14, R13, R12, R11 ;  /* 0x0000000c0d0e7389 */ /* 0x00006400000c000b */
[----:B01----:R-:W-:Y:S01]  /*356a0*/  ENDCOLLECTIVE ;  /* 0x000000000000791b */ /* 0x003fe20003800000 */
.L_x_3184:
[----:B------:R-:W-:Y:S02]  /*356b0*/  IMAD.MOV.U32 R13, RZ, RZ, R6 ;  /* 0x000000ffff0d7224 */ /* 0x000fe400078e0006 */
[----:B------:R-:W-:Y:S02]  /*356c0*/  IMAD.MOV.U32 R12, RZ, RZ, R121 ;  /* 0x000000ffff0c7224 */ /* 0x000fe400078e0079 */
[----:B------:R-:W-:-:S07]  /*356d0*/  IMAD.MOV.U32 R3, RZ, RZ, R14 ;  /* 0x000000ffff037224 */ /* 0x000fce00078e000e */
[----:B------:R-:W-:Y:S05]  /*356e0*/  WARPSYNC.COLLECTIVE R15, `(.L_x_3185) ;  /* 0x000000000f087348 */ /* 0x000fea0003c00000 */
[----:B------:R0:W1:Y:S02]  /*356f0*/  SHFL.IDX P6, R14, R13, R12, R11 ;  /* 0x0000000c0d0e7389 */ /* 0x00006400000c000b */
[----:B01----:R-:W-:Y:S01]  /*35700*/  ENDCOLLECTIVE ;  /* 0x000000000000791b */ /* 0x003fe20003800000 */
.L_x_3185:
[----:B------:R-:W-:Y:S02]  /*35710*/  IMAD.MOV.U32 R13, RZ, RZ, R133 ;  /* 0x000000ffff0d7224 */ /* 0x000fe400078e0085 */
[----:B------:R-:W-:-:S07]  /*35720*/  IMAD.MOV.U32 R6, RZ, RZ, R14 ;  /* 0x000000ffff067224 */ /* 0x000fce00078e000e */
[----:B------:R-:W-:Y:S05]  /*35730*/  WARPSYNC.COLLECTIVE R15, `(.L_x_3186) ;  /* 0x000000000f087348 */ /* 0x000fea0003c00000 */
[----:B------:R0:W1:Y:S02]  /*35740*/  SHFL.IDX P6, R14, R13, R12, R11 ;  /* 0x0000000c0d0e7389 */ /* 0x00006400000c000b */
[----:B01----:R-:W-:Y:S01]  /*35750*/  ENDCOLLECTIVE ;  /* 0x000000000000791b */ /* 0x003fe20003800000 */
.L_x_3186:
[----:B------:R-:W-:Y:S02]  /*35760*/  IMAD.MOV.U32 R13, RZ, RZ, R106 ;  /* 0x000000ffff0d7224 */ /* 0x000fe400078e006a */
[----:B------:R-:W-:Y:S02]  /*35770*/  IMAD.MOV.U32 R12, RZ, RZ, R0 ;  /* 0x000000ffff0c7224 */ /* 0x000fe400078e0000 */
[----:B------:R-:W-:-:S07]  /*35780*/  IMAD.MOV.U32 R4, RZ, RZ, R14 ;  /* 0x000000ffff047224 */ /* 0x000fce00078e000e */
[----:B------:R-:W-:Y:S05]  /*35790*/  WARPSYNC.COLLECTIVE R15, `(.L_x_3187) ;  /* 0x000000000f087348 */ /* 0x000fea0003c00000 */
[----:B------:R0:W1:Y:S02]  /*357a0*/  SHFL.IDX P6, R14, R13, R12, R11 ;  /* 0x0000000c0d0e7389 */ /* 0x00006400000c000b */
[----:B01----:R-:W-:Y:S01]  /*357b0*/  ENDCOLLECTIVE ;  /* 0x000000000000791b */ /* 0x003fe20003800000 */
.L_x_3187:
        /* <DEDUP_REMOVED lines=9> */
.L_x_3188:
[----:B------:R-:W-:Y:S02]  /*35850*/  IMAD.MOV.U32 R13, RZ, RZ, R10 ;  /* 0x000000ffff0d7224 */ /* 0x000fe400078e000a */
[----:B------:R-:W-:Y:S02]  /*35860*/  IMAD.MOV.U32 R12, RZ, RZ, R121 ;  /* 0x000000ffff0c7224 */ /* 0x000fe400078e0079 */
[----:B------:R-:W-:-:S07]  /*35870*/  IMAD.MOV.U32 R7, RZ, RZ, R14 ;  /* 0x000000ffff077224 */ /* 0x000fce00078e000e */
[----:B------:R-:W-:Y:S05]  /*35880*/  WARPSYNC.COLLECTIVE R15, `(.L_x_3189) ;  /* 0x000000000f087348 */ /* 0x000fea0003c00000 */
[----:B------:R0:W1:Y:S02]  /*35890*/  SHFL.IDX P6, R14, R13, R12, R11 ;  /* 0x0000000c0d0e7389 */ /* 0x00006400000c000b */
[----:B01----:R-:W-:Y:S01]  /*358a0*/  ENDCOLLECTIVE ;  /* 0x000000000000791b */ /* 0x003fe20003800000 */
.L_x_3189:
[----:B------:R-:W-:Y:S02]  /*358b0*/  IMAD.MOV.U32 R13, RZ, RZ, R8 ;  /* 0x000000ffff0d7224 */ /* 0x000fe400078e0008 */
[----:B------:R-:W-:-:S07]  /*358c0*/  IMAD.MOV.U32 R10, RZ, RZ, R14 ;  /* 0x000000ffff0a7224 */ /* 0x000fce00078e000e */
[----:B------:R-:W-:Y:S05]  /*358d0*/  WARPSYNC.COLLECTIVE R15, `(.L_x_3190) ;  /* 0x000000000f087348 */ /* 0x000fea0003c00000 */
[----:B------:R0:W1:Y:S02]  /*358e0*/  SHFL.IDX P6, R14, R13, R12, R11 ;  /* 0x0000000c0d0e7389 */ /* 0x00006400000c000b */
[----:B01----:R-:W-:Y:S01]  /*358f0*/  ENDCOLLECTIVE ;  /* 0x000000000000791b */ /* 0x003fe20003800000 */
.L_x_3190:
[----:B------:R-:W-:Y:S01]  /*35900*/  IMAD.MOV.U32 R13, RZ, RZ, R24 ;  /* 0x000000ffff0d7224 */ /* 0x000fe200078e0018 */
[----:B------:R-:W-:Y:S01]  /*35910*/  MOV R12, R0 ;  /* 0x00000000000c7202 */ /* 0x000fe20000000f00 */
[----:B------:R-:W-:-:S07]  /*35920*/  IMAD.MOV.U32 R8, RZ, RZ, R14 ;  /* 0x000000ffff087224 */ /* 0x000fce00078e000e */
[----:B------:R-:W-:Y:S05]  /*35930*/  WARPSYNC.COLLECTIVE R15, `(.L_x_3191) ;  /* 0x000000000f087348 */ /* 0x000fea0003c00000 */
[----:B------:R0:W1:Y:S02]  /*35940*/  SHFL.IDX P6, R14, R13, R12, R11 ;  /* 0x0000000c0d0e7389 */ /* 0x00006400000c000b */
[----:B01----:R-:W-:Y:S01]  /*35950*/  ENDCOLLECTIVE ;  /* 0x000000000000791b */ /* 0x003fe20003800000 */
.L_x_3191:
        /* <DEDUP_REMOVED lines=9> */
.L_x_3192:
[----:B------:R-:W-:Y:S02]  /*359f0*/  IMAD.MOV.U32 R13, RZ, RZ, R25 ;  /* 0x000000ffff0d7224 */ /* 0x000fe400078e0019 */
[----:B------:R-:W-:Y:S02]  /*35a00*/  IMAD.MOV.U32 R12, RZ, RZ, R121 ;  /* 0x000000ffff0c7224 */ /* 0x000fe400078e0079 */
[----:B------:R-:W-:-:S07]  /*35a10*/  IMAD.MOV.U32 R20, RZ, RZ, R14 ;  /* 0x000000ffff147224 */ /* 0x000fce00078e000e */
[----:B------:R-:W-:Y:S05]  /*35a20*/  WARPSYNC.COLLECTIVE R15, `(.L_x_3193) ;  /* 0x000000000f087348 */ /* 0x000fea0003c00000 */
[----:B------:R0:W1:Y:S02]  /*35a30*/  SHFL.IDX P6, R14, R13, R12, R11 ;  /* 0x0000000c0d0e7389 */ /* 0x00006400000c000b */
[----:B01----:R-:W-:Y:S01]  /*35a40*/  ENDCOLLECTIVE ;  /* 0x000000000000791b */ /* 0x003fe20003800000 */
.L_x_3193:
[----:B------:R-:W-:Y:S02]  /*35a50*/  IMAD.MOV.U32 R13, RZ, RZ, R21 ;  /* 0x000000ffff0d7224 */ /* 0x000fe400078e0015 */
[----:B------:R-:W-:-:S07]  /*35a60*/  IMAD.MOV.U32 R25, RZ, RZ, R14 ;  /* 0x000000ffff197224 */ /* 0x000fce00078e000e */
[----:B------:R-:W-:Y:S05]  /*35a70*/  WARPSYNC.COLLECTIVE R15, `(.L_x_3194) ;  /* 0x000000000f087348 */ /* 0x000fea0003c00000 */
[----:B------:R0:W1:Y:S02]  /*35a80*/  SHFL.IDX P6, R14, R13, R12, R11 ;  /* 0x0000000c0d0e7389 */ /* 0x00006400000c000b */
[----:B01----:R-:W-:Y:S01]  /*35a90*/  ENDCOLLECTIVE ;  /* 0x000000000000791b */ /* 0x003fe20003800000 */
.L_x_3194:
[----:B------:R-:W-:Y:S01]  /*35aa0*/  MOV R13, R28 ;  /* 0x0000001c000d7202 */ /* 0x000fe20000000f00 */
[----:B------:R-:W-:Y:S02]  /*35ab0*/  IMAD.MOV.U32 R12, RZ, RZ, R0 ;  /* 0x000000ffff0c7224 */ /* 0x000fe400078e0000 */
[----:B------:R-:W-:-:S07]  /*35ac0*/  IMAD.MOV.U32 R21, RZ, RZ, R14 ;  /* 0x000000ffff157224 */ /* 0x000fce00078e000e */
[----:B------:R-:W-:Y:S05]  /*35ad0*/  WARPSYNC.COLLECTIVE R15, `(.L_x_3195) ;  /* 0x000000000f087348 */ /* 0x000fea0003c00000 */
[----:B------:R0:W1:Y:S02]  /*35ae0*/  SHFL.IDX P6, R14, R13, R12, R11 ;  /* 0x0000000c0d0e7389 */ /* 0x00006400000c000b */
[----:B01----:R-:W-:Y:S01]  /*35af0*/  ENDCOLLECTIVE ;  /* 0x000000000000791b */ /* 0x003fe20003800000 */
.L_x_3195:
        /* <DEDUP_REMOVED lines=9> */
.L_x_3196:
[----:B------:R-:W-:Y:S02]  /*35b90*/  IMAD.MOV.U32 R13, RZ, RZ, R32 ;  /* 0x000000ffff0d7224 */ /* 0x000fe400078e0020 */
[----:B------:R-:W-:Y:S02]  /*35ba0*/  IMAD.MOV.U32 R12, RZ, RZ, R121 ;  /* 0x000000ffff0c7224 */ /* 0x000fe400078e0079 */
[----:B------:R-:W-:-:S07]  /*35bb0*/  IMAD.MOV.U32 R26, RZ, RZ, R14 ;  /* 0x000000ffff1a7224 */ /* 0x000fce00078e000e */
[----:B------:R-:W-:Y:S05]  /*35bc0*/  WARPSYNC.COLLECTIVE R15, `(.L_x_3197) ;  /* 0x000000000f087348 */ /* 0x000fea0003c00000 */
[----:B------:R0:W1:Y:S02]  /*35bd0*/  SHFL.IDX P6, R14, R13, R12, R11 ;  /* 0x0000000c0d0e7389 */ /* 0x00006400000c000b */
[----:B01----:R-:W-:Y:S01]  /*35be0*/  ENDCOLLECTIVE ;  /* 0x000000000000791b */ /* 0x003fe20003800000 */
.L_x_3197:
[----:B------:R-:W-:Y:S02]  /*35bf0*/  IMAD.MOV.U32 R13, RZ, RZ, R27 ;  /* 0x000000ffff0d7224 */ /* 0x000fe400078e001b */
[----:B------:R-:W-:-:S07]  /*35c00*/  IMAD.MOV.U32 R32, RZ, RZ, R14 ;  /* 0x000000ffff207224 */ /* 0x000fce00078e000e */
[----:B------:R-:W-:Y:S05]  /*35c10*/  WARPSYNC.COLLECTIVE R15, `(.L_x_3198) ;  /* 0x000000000f087348 */ /* 0x000fea0003c00000 */
[----:B------:R0:W1:Y:S02]  /*35c20*/  SHFL.IDX P6, R14, R13, R12, R11 ;  /* 0x0000000c0d0e7389 */ /* 0x00006400000c000b */
[----:B01----:R-:W-:Y:S01]  /*35c30*/  ENDCOLLECTIVE ;  /* 0x000000000000791b */ /* 0x003fe20003800000 */
.L_x_3198:
[----:B------:R-:W-:Y:S02]  /*35c40*/  IMAD.MOV.U32 R13, RZ, RZ, R35 ;  /* 0x000000ffff0d7224 */ /* 0x000fe400078e0023 */
[----:B------:R-:W-:Y:S01]  /*35c50*/  IMAD.MOV.U32 R12, RZ, RZ, R0 ;  /* 0x000000ffff0c7224 */ /* 0x000fe200078e0000 */
[----:B------:R-:W-:-:S07]  /*35c60*/  MOV R27, R14 ;  /* 0x0000000e001b7202 */ /* 0x000fce0000000f00 */
[----:B------:R-:W-:Y:S05]  /*35c70*/  WARPSYNC.COLLECTIVE R15, `(.L_x_3199) ;  /* 0x000000000f087348 */ /* 0x000fea0003c00000 */
[----:B------:R0:W1:Y:S02]  /*35c80*/  SHFL.IDX P6, R14, R13, R12, R11 ;  /* 0x0000000c0d0e7389 */ /* 0x00006400000c000b */
[----:B01----:R-:W-:Y:S01]  /*35c90*/  ENDCOLLECTIVE ;  /* 0x000000000000791b */ /* 0x003fe20003800000 */
.L_x_3199:
        /* <DEDUP_REMOVED lines=9> */
.L_x_3200:
[----:B------:R-:W-:Y:S02]  /*35d30*/  IMAD.MOV.U32 R13, RZ, RZ, R52 ;  /* 0x000000ffff0d7224 */ /* 0x000fe400078e0034 */
[----:B------:R-:W-:Y:S02]  /*35d40*/  IMAD.MOV.U32 R12, RZ, RZ, R121 ;  /* 0x000000ffff0c7224 */ /* 0x000fe400078e0079 */
[----:B------:R-:W-:-:S07]  /*35d50*/  IMAD.MOV.U32 R33, RZ, RZ, R14 ;  /* 0x000000ffff217224 */ /* 0x000fce00078e000e */
[----:B------:R-:W-:Y:S05]  /*35d60*/  WARPSYNC.COLLECTIVE R15, `(.L_x_3201) ;  /* 0x000000000f087348 */ /* 0x000fea0003c00000 */
[----:B------:R0:W1:Y:S02]  /*35d70*/  SHFL.IDX P6, R14, R13, R12, R11 ;  /* 0x0000000c0d0e7389 */ /* 0x00006400000c000b */
[----:B01----:R-:W-:Y:S01]  /*35d80*/  ENDCOLLECTIVE ;  /* 0x000000000000791b */ /* 0x003fe20003800000 */
.L_x_3201:
[----:B------:R-:W-:Y:S01]  /*35d90*/  MOV R13, R34 ;  /* 0x00000022000d7202 */ /* 0x000fe20000000f00 */
[----:B------:R-:W-:-:S07]  /*35da0*/  IMAD.MOV.U32 R52, RZ, RZ, R14 ;  /* 0x000000ffff347224 */ /* 0x000fce00078e000e */
[----:B------:R-:W-:Y:S05]  /*35db0*/  WARPSYNC.COLLECTIVE R15, `(.L_x_3202) ;  /* 0x000000000f087348 */ /* 0x000fea0003c00000 */
[----:B------:R0:W1:Y:S02]  /*35dc0*/  SHFL.IDX P6, R14, R13, R12, R11 ;  /* 0x0000000c0d0e7389 */ /* 0x00006400000c000b */
[----:B01----:R-:W-:Y:S01]  /*35dd0*/  ENDCOLLECTIVE ;  /* 0x000000000000791b */ /* 0x003fe20003800000 */
.L_x_3202:
[----:B------:R-:W-:Y:S02]  /*35de0*/  IMAD.MOV.U32 R13, RZ, RZ, R55 ;  /* 0x000000ffff0d7224 */ /* 0x000fe400078e0037 */
[----:B------:R-:W-:Y:S02]  /*35df0*/  IMAD.MOV.U32 R12, RZ, RZ, R0 ;  /* 0x000000ffff0c7224 */ /* 0x000fe400078e0000 */
[----:B------:R-:W-:-:S07]  /*35e00*/  IMAD.MOV.U32 R34, RZ, RZ, R14 ;  /* 0x000000ffff227224 */ /* 0x000fce00078e000e */
[----:B------:R-:W-:Y:S05]  /*35e10*/  WARPSYNC.COLLECTIVE R15, `(.L_x_3203) ;  /* 0x000000000f087348 */ /* 0x000fea0003c00000 */
[----:B------:R0:W1:Y:S02]  /*35e20*/  SHFL.IDX P6, R14, R13, R12, R11 ;  /* 0x0000000c0d0e7389 */ /* 0x00006400000c000b */
[----:B01----:R-:W-:Y:S01]  /*35e30*/  ENDCOLLECTIVE ;  /* 0x000000000000791b */ /* 0x003fe20003800000 */
.L_x_3203:
        /* <DEDUP_REMOVED lines=9> */
.L_x_3204:
[----:B------:R-:W-:Y:S02]  /*35ed0*/  IMAD.MOV.U32 R13, RZ, RZ, R56 ;  /* 0x000000ffff0d7224 */ /* 0x000fe400078e0038 */
[----:B------:R-:W-:Y:S02]  /*35ee0*/  IMAD.MOV.U32 R12, RZ, RZ, R121 ;  /* 0x000000ffff0c7224 */ /* 0x000fe400078e0079 */
[----:B------:R-:W-:-:S07]  /*35ef0*/  IMAD.MOV.U32 R53, RZ, RZ, R14 ;  /* 0x000000ffff357224 */ /* 0x000fce00078e000e */
[----:B------:R-:W-:Y:S05]  /*35f00*/  WARPSYNC.COLLECTIVE R15, `(.L_x_3205) ;  /* 0x000000000f087348 */ /* 0x000fea0003c00000 */
[----:B------:R0:W1:Y:S02]  /*35f10*/  SHFL.IDX P6, R14, R13, R12, R11 ;  /* 0x0000000c0d0e7389 */ /* 0x00006400000c000b */
[----:B01----:R-:W-:Y:S01]  /*35f20*/  ENDCOLLECTIVE ;  /* 0x000000000000791b */ /* 0x003fe20003800000 */
.L_x_3205:
[----:B------:R-:W-:Y:S01]  /*35f30*/  IMAD.MOV.U32 R13, RZ, RZ, R54 ;  /* 0x000000ffff0d7224 */ /* 0x000fe200078e0036 */
[----:B------:R-:W-:-:S07]  /*35f40*/  MOV R56, R14 ;  /* 0x0000000e00387202 */ /* 0x000fce0000000f00 */
[----:B------:R-:W-:Y:S05]  /*35f50*/  WARPSYNC.COLLECTIVE R15, `(.L_x_3206) ;  /* 0x000000000f087348 */ /* 0x000fea0003c00000 */
[----:B------:R0:W1:Y:S02]  /*35f60*/  SHFL.IDX P6, R14, R13, R12, R11 ;  /* 0x0000000c0d0e7389 */ /* 0x00006400000c000b */
[----:B01----:R-:W-:Y:S01]  /*35f70*/  ENDCOLLECTIVE ;  /* 0x000000000000791b */ /* 0x003fe20003800000 */
.L_x_3206:
[----:B------:R-:W-:Y:S02]  /*35f80*/  IMAD.MOV.U32 R13, RZ, RZ, R59 ;  /* 0x000000ffff0d7224 */ /* 0x000fe400078e003b */
[----:B------:R-:W-:Y:S02]  /*35f90*/  IMAD.MOV.U32 R12, RZ, RZ, R0 ;  /* 0x000000ffff0c7224 */ /* 0x000fe400078e0000 */
[----:B------:R-:W-:-:S07]  /*35fa0*/  IMAD.MOV.U32 R54, RZ, RZ, R14 ;  /* 0x000000ffff367224 */ /* 0x000fce00078e000e */
[----:B------:R-:W-:Y:S05]  /*35fb0*/  WARPSYNC.COLLECTIVE R15, `(.L_x_3207) ;  /* 0x000000000f087348 */ /* 0x000fea0003c00000 */
[----:B------:R0:W1:Y:S02]  /*35fc0*/  SHFL.IDX P6, R14, R13, R12, R11 ;  /* 0x0000000c0d0e7389 */ /* 0x00006400000c000b */
[----:B01----:R-:W-:Y:S01]  /*35fd0*/  ENDCOLLECTIVE ;  /* 0x000000000000791b */ /* 0x003fe20003800000 */
.L_x_3207:
        /* <DEDUP_REMOVED lines=9> */
.L_x_3208:
[----:B------:R-:W-:Y:S01]  /*36070*/  IMAD.MOV.U32 R13, RZ, RZ, R60 ;  /* 0x000000ffff0d7224 */ /* 0x000fe200078e003c */
[----:B------:R-:W-:Y:S01]  /*36080*/  MOV R12, R121 ;  /* 0x00000079000c7202 */ /* 0x000fe20000000f00 */
[----:B------:R-:W-:-:S07]  /*36090*/  IMAD.MOV.U32 R57, RZ, RZ, R14 ;  /* 0x000000ffff397224 */ /* 0x000fce00078e000e */
[----:B------:R-:W-:Y:S05]  /*360a0*/  WARPSYNC.COLLECTIVE R15, `(.L_x_3209) ;  /* 0x000000000f087348 */ /* 0x000fea0003c00000 */
[----:B------:R0:W1:Y:S02]  /*360b0*/  SHFL.IDX P6, R14, R13, R12, R11 ;  /* 0x0000000c0d0e7389 */ /* 0x00006400000c000b */
[----:B01----:R-:W-:Y:S01]  /*360c0*/  ENDCOLLECTIVE ;  /* 0x000000000000791b */ /* 0x003fe20003800000 */
.L_x_3209:
[----:B------:R-:W-:Y:S02]  /*360d0*/  IMAD.MOV.U32 R13, RZ, RZ, R58 ;  /* 0x000000ffff0d7224 */ /* 0x000fe400078e003a */
[----:B------:R-:W-:-:S07]  /*360e0*/  IMAD.MOV.U32 R60, RZ, RZ, R14 ;  /* 0x000000ffff3c7224 */ /* 0x000fce00078e000e */
[----:B------:R-:W-:Y:S05]  /*360f0*/  WARPSYNC.COLLECTIVE R15, `(.L_x_3210) ;  /* 0x000000000f087348 */ /* 0x000fea0003c00000 */
[----:B------:R0:W1:Y:S02]  /*36100*/  SHFL.IDX P6, R14, R13, R12, R11 ;  /* 0x0000000c0d0e7389 */ /* 0x00006400000c000b */
[----:B01----:R-:W-:Y:S01]  /*36110*/  ENDCOLLECTIVE ;  /* 0x000000000000791b */ /* 0x003fe20003800000 */
.L_x_3210:
[----:B------:R-:W-:Y:S02]  /*36120*/  IMAD.MOV.U32 R13, RZ, RZ, R63 ;  /* 0x000000ffff0d7224 */ /* 0x000fe400078e003f */
[----:B------:R-:W-:Y:S02]  /*36130*/  IMAD.MOV.U32 R12, RZ, RZ, R0 ;  /* 0x000000ffff0c7224 */ /* 0x000fe400078e0000 */
[----:B------:R-:W-:-:S07]  /*36140*/  IMAD.MOV.U32 R58, RZ, RZ, R14 ;  /* 0x000000ffff3a7224 */ /* 0x000fce00078e000e */
[----:B------:R-:W-:Y:S05]  /*36150*/  WARPSYNC.COLLECTIVE R15, `(.L_x_3211) ;  /* 0x000000000f087348 */ /* 0x000fea0003c00000 */
[----:B------:R0:W1:Y:S02]  /*36160*/  SHFL.IDX P6, R14, R13, R12, R11 ;  /* 0x0000000c0d0e7389 */ /* 0x00006400000c000b */
[----:B01----:R-:W-:Y:S01]  /*36170*/  ENDCOLLECTIVE ;  /* 0x000000000000791b */ /* 0x003fe20003800000 */
.L_x_3211:
        /* <DEDUP_REMOVED lines=9> */
.L_x_3212:
[----:B------:R-:W-:Y:S01]  /*36210*/  MOV R13, R64 ;  /* 0x00000040000d7202 */ /* 0x000fe20000000f00 */
[----:B------:R-:W-:Y:S02]  /*36220*/  IMAD.MOV.U32 R12, RZ, RZ, R121 ;  /* 0x000000ffff0c7224 */ /* 0x000fe400078e0079 */
[----:B------:R-:W-:-:S07]  /*36230*/  IMAD.MOV.U32 R61, RZ, RZ, R14 ;  /* 0x000000ffff3d7224 */ /* 0x000fce00078e000e */
[----:B------:R-:W-:Y:S05]  /*36240*/  WARPSYNC.COLLECTIVE R15, `(.L_x_3213) ;  /* 0x000000000f087348 */ /* 0x000fea0003c00000 */
[----:B------:R0:W1:Y:S02]  /*36250*/  SHFL.IDX P6, R14, R13, R12, R11 ;  /* 0x0000000c0d0e7389 */ /* 0x00006400000c000b */
[----:B01----:R-:W-:Y:S01]  /*36260*/  ENDCOLLECTIVE ;  /* 0x000000000000791b */ /* 0x003fe20003800000 */
.L_x_3213:
[----:B------:R-:W-:Y:S02]  /*36270*/  IMAD.MOV.U32 R13, RZ, RZ, R62 ;  /* 0x000000ffff0d7224 */ /* 0x000fe400078e003e */
[----:B------:R-:W-:-:S07]  /*36280*/  IMAD.MOV.U32 R64, RZ, RZ, R14 ;  /* 0x000000ffff407224 */ /* 0x000fce00078e000e */
[----:B------:R-:W-:Y:S05]  /*36290*/  WARPSYNC.COLLECTIVE R15, `(.L_x_3214) ;  /* 0x000000000f087348 */ /* 0x000fea0003c00000 */
[----:B------:R0:W1:Y:S02]  /*362a0*/  SHFL.IDX P6, R14, R13, R12, R11 ;  /* 0x0000000c0d0e7389 */ /* 0x00006400000c000b */
[----:B01----:R-:W-:Y:S01]  /*362b0*/  ENDCOLLECTIVE ;  /* 0x000000000000791b */ /* 0x003fe20003800000 */
.L_x_3214:
[----:B------:R-:W-:Y:S02]  /*362c0*/  IMAD.MOV.U32 R13, RZ, RZ, R67 ;  /* 0x000000ffff0d7224 */ /* 0x000fe400078e0043 */
[----:B------:R-:W-:Y:S02]  /*362d0*/  IMAD.MOV.U32 R12, RZ, RZ, R0 ;  /* 0x000000ffff0c7224 */ /* 0x000fe400078e0000 */
[----:B------:R-:W-:-:S07]  /*362e0*/  IMAD.MOV.U32 R62, RZ, RZ, R14 ;  /* 0x000000ffff3e7224 */ /* 0x000fce00078e000e */
[----:B------:R-:W-:Y:S05]  /*362f0*/  WARPSYNC.COLLECTIVE R15, `(.L_x_3215) ;  /* 0x000000000f087348 */ /* 0x000fea0003c00000 */
[----:B------:R0:W1:Y:S02]  /*36300*/  SHFL.IDX P6, R14, R13, R12, R11 ;  /* 0x0000000c0d0e7389 */ /* 0x00006400000c000b */
[----:B01----:R-:W-:Y:S01]  /*36310*/  ENDCOLLECTIVE ;  /* 0x000000000000791b */ /* 0x003fe20003800000 */
.L_x_3215:
        /* <DEDUP_REMOVED lines=9> */
.L_x_3216:
[----:B------:R-:W-:Y:S02]  /*363b0*/  IMAD.MOV.U32 R13, RZ, RZ, R68 ;  /* 0x000000ffff0d7224 */ /* 0x000fe400078e0044 */
[----:B------:R-:W-:Y:S01]  /*363c0*/  IMAD.MOV.U32 R12, RZ, RZ, R121 ;  /* 0x000000ffff0c7224 */ /* 0x000fe200078e0079 */
[----:B------:R-:W-:-:S07]  /*363d0*/  MOV R65, R14 ;  /* 0x0000000e00417202 */ /* 0x000fce0000000f00 */
[----:B------:R-:W-:Y:S05]  /*363e0*/  WARPSYNC.COLLECTIVE R15, `(.L_x_3217) ;  /* 0x000000000f087348 */ /* 0x000fea0003c00000 */
[----:B------:R0:W1:Y:S02]  /*363f0*/  SHFL.IDX P6, R14, R13, R12, R11 ;  /* 0x0000000c0d0e7389 */ /* 0x00006400000c000b */
[----:B01----:R-:W-:Y:S01]  /*36400*/  ENDCOLLECTIVE ;  /* 0x000000000000791b */ /* 0x003fe20003800000 */
.L_x_3217:
[----:B------:R-:W-:Y:S02]  /*36410*/  IMAD.MOV.U32 R13, RZ, RZ, R66 ;  /* 0x000000ffff0d7224 */ /* 0x000fe400078e0042 */
[----:B------:R-:W-:-:S07]  /*36420*/  IMAD.MOV.U32 R68, RZ, RZ, R14 ;  /* 0x000000ffff447224 */ /* 0x000fce00078e000e */
[----:B------:R-:W-:Y:S05]  /*36430*/  WARPSYNC.COLLECTIVE R15, `(.L_x_3218) ;  /* 0x000000000f087348 */ /* 0x000fea0003c00000 */
[----:B------:R0:W1:Y:S02]  /*36440*/  SHFL.IDX P6, R14, R13, R12, R11 ;  /* 0x0000000c0d0e7389 */ /* 0x00006400000c000b */
[----:B01----:R-:W-:Y:S01]  /*36450*/  ENDCOLLECTIVE ;  /* 0x000000000000791b */ /* 0x003fe20003800000 */
.L_x_3218:
[----:B------:R-:W-:Y:S02]  /*36460*/  IMAD.MOV.U32 R13, RZ, RZ, R71 ;  /* 0x000000ffff0d7224 */ /* 0x000fe400078e0047 */
[----:B------:R-:W-:Y:S02]  /*36470*/  IMAD.MOV.U32 R12, RZ, RZ, R0 ;  /* 0x000000ffff0c7224 */ /* 0x000fe400078e0000 */
[----:B------:R-:W-:-:S07]  /*36480*/  IMAD.MOV.U32 R66, RZ, RZ, R14 ;  /* 0x000000ffff427224 */ /* 0x000fce00078e000e */
[----:B------:R-:W-:Y:S05]  /*36490*/  WARPSYNC.COLLECTIVE R15, `(.L_x_3219) ;  /* 0x000000000f087348 */ /* 0x000fea0003c00000 */
[----:B------:R0:W1:Y:S02]  /*364a0*/  SHFL.IDX P6, R14, R13, R12, R11 ;  /* 0x0000000c0d0e7389 */ /* 0x00006400000c000b */
[----:B01----:R-:W-:Y:S01]  /*364b0*/  ENDCOLLECTIVE ;  /* 0x000000000000791b */ /* 0x003fe20003800000 */
.L_x_3219:
[----:B------:R-:W-:Y:S02]  /*364c0*/  SEL R64, R65, R66, P0 ;  /* 0x0000004241407207 */ /* 0x000fe40000000000 */
[----:B------:R-:W-:Y:S02]  /*364d0*/  SEL R65, R66, R65, P0 ;  /* 0x0000004142417207 */ /* 0x000fe40000000000 */
[----:B------:R-:W-:Y:S02]  /*364e0*/  SEL R66, R67, R68, P0 ;  /* 0x0000004443427207 */ /* 0x000fe40000000000 */
[----:B------:R-:W-:Y:S02]  /*364f0*/  SEL R67, R68, R67, P0 ;  /* 0x0000004344437207 */ /* 0x000fe40000000000 */
[----:B------:R-:W-:Y:S01]  /*36500*/  MOV R13, R69 ;  /* 0x00000045000d7202 */ /* 0x000fe20000000f00 */
[----:B------:R-:W-:-:S07]  /*36510*/  IMAD.MOV.U32 R71, RZ, RZ, R14 ;  /* 0x000000ffff477224 */ /* 0x000fce00078e000e */
[----:B------:R-:W-:Y:S05]  /*36520*/  WARPSYNC.COLLECTIVE R15, `(.L_x_3220) ;  /* 0x000000000f087348 */ /* 0x000fea0003c00000 */
[----:B------:R0:W1:Y:S02]  /*36530*/  SHFL.IDX P6, R14, R13, R12, R11 ;  /* 0x0000000c0d0e7389 */ /* 0x00006400000c000b */
[----:B01----:R-:W-:Y:S01]  /*36540*/  ENDCOLLECTIVE ;  /* 0x000000000000791b */ /* 0x003fe20003800000 */
.L_x_3220:
[----:B------:R-:W-:Y:S02]  /*36550*/  IMAD.MOV.U32 R13, RZ, RZ, R72 ;  /* 0x000000ffff0d7224 */ /* 0x000fe400078e0048 */
[----:B------:R-:W-:Y:S02]  /*36560*/  IMAD.MOV.U32 R12, RZ, RZ, R121 ;  /* 0x000000ffff0c7224 */ /* 0x000fe400078e0079 */
[----:B------:R-:W-:-:S07]  /*36570*/  IMAD.MOV.U32 R69, RZ, RZ, R14 ;  /* 0x000000ffff457224 */ /* 0x000fce00078e000e */
[----:B------:R-:W-:Y:S05]  /*36580*/  WARPSYNC.COLLECTIVE R15, `(.L_x_3221) ;  /* 0x000000000f087348 */ /* 0x000fea0003c00000 */
[----:B------:R0:W1:Y:S02]  /*36590*/  SHFL.IDX P6, R14, R13, R12, R11 ;  /* 0x0000000c0d0e7389 */ /* 0x00006400000c000b */
[----:B01----:R-:W-:Y:S01]  /*365a0*/  ENDCOLLECTIVE ;  /* 0x000000000000791b */ /* 0x003fe20003800000 */
.L_x_3221:
[----:B------:R-:W-:Y:S02]  /*365b0*/  IMAD.MOV.U32 R13, RZ, RZ, R70 ;  /* 0x000000ffff0d7224 */ /* 0x000fe400078e0046 */
[----:B------:R-:W-:-:S07]  /*365c0*/  IMAD.MOV.U32 R72, RZ, RZ, R14 ;  /* 0x000000ffff487224 */ /* 0x000fce00078e000e */
[----:B------:R-:W-:Y:S05]  /*365d0*/  WARPSYNC.COLLECTIVE R15, `(.L_x_3222) ;  /* 0x000000000f087348 */ /* 0x000fea0003c00000 */
[----:B------:R0:W1:Y:S02]  /*365e0*/  SHFL.IDX P6, R14, R13, R12, R11 ;  /* 0x0000000c0d0e7389 */ /* 0x00006400000c000b */
[----:B01----:R-:W-:Y:S01]  /*365f0*/  ENDCOLLECTIVE ;  /* 0x000000000000791b */ /* 0x003fe20003800000 */
.L_x_3222:
[----:B------:R-:W-:Y:S02]  /*36600*/  IMAD.MOV.U32 R13, RZ, RZ, R75 ;  /* 0x000000ffff0d7224 */ /* 0x000fe400078e004b */
[----:B------:R-:W-:Y:S02]  /*36610*/  IMAD.MOV.U32 R12, RZ, RZ, R0 ;  /* 0x000000ffff0c7224 */ /* 0x000fe400078e0000 */
[----:B------:R-:W-:-:S07]  /*36620*/  IMAD.MOV.U32 R70, RZ, RZ, R14 ;  /* 0x000000ffff467224 */ /* 0x000fce00078e000e */
[----:B------:R-:W-:Y:S05]  /*36630*/  WARPSYNC.COLLECTIVE R15, `(.L_x_3223) ;  /* 0x000000000f087348 */ /* 0x000fea0003c00000 */
[----:B------:R0:W1:Y:S02]  /*36640*/  SHFL.IDX P6, R14, R13, R12, R11 ;  /* 0x0000000c0d0e7389 */ /* 0x00006400000c000b */
[----:B01----:R-:W-:Y:S01]  /*36650*/  ENDCOLLECTIVE ;  /* 0x000000000000791b */ /* 0x003fe20003800000 */
.L_x_3223:
        /* <DEDUP_REMOVED lines=9> */
.L_x_3224:
[----:B------:R-:W-:Y:S02]  /*366f0*/  IMAD.MOV.U32 R13, RZ, RZ, R50 ;  /* 0x000000ffff0d7224 */ /* 0x000fe400078e0032 */
[----:B------:R-:W-:Y:S02]  /*36700*/  IMAD.MOV.U32 R12, RZ, RZ, R121 ;  /* 0x000000ffff0c7224 */ /* 0x000fe400078e0079 */
[----:B------:R-:W-:-:S07]  /*36710*/  IMAD.MOV.U32 R73, RZ, RZ, R14 ;  /* 0x000000ffff497224 */ /* 0x000fce00078e000e */
[----:B------:R-:W-:Y:S05]  /*36720*/  WARPSYNC.COLLECTIVE R15, `(.L_x_3225) ;  /* 0x000000000f087348 */ /* 0x000fea0003c00000 */
[----:B------:R0:W1:Y:S02]  /*36730*/  SHFL.IDX P6, R14, R13, R12, R11 ;  /* 0x0000000c0d0e7389 */ /* 0x00006400000c000b */
[----:B01----:R-:W-:Y:S01]  /*36740*/  ENDCOLLECTIVE ;  /* 0x000000000000791b */ /* 0x003fe20003800000 */
.L_x_3225:
[----:B------:R-:W-:Y:S02]  /*36750*/  IMAD.MOV.U32 R13, RZ, RZ, R74 ;  /* 0x000000ffff0d7224 */ /* 0x000fe400078e004a */
[----:B------:R-:W-:-:S07]  /*36760*/  IMAD.MOV.U32 R50, RZ, RZ, R14 ;  /* 0x000000ffff327224 */ /* 0x000fce00078e000e */
[----:B------:R-:W-:Y:S05]  /*36770*/  WARPSYNC.COLLECTIVE R15, `(.L_x_3226) ;  /* 0x000000000f087348 */ /* 0x000fea0003c00000 */
[----:B------:R0:W1:Y:S02]  /*36780*/  SHFL.IDX P6, R14, R13, R12, R11 ;  /* 0x0000000c0d0e7389 */ /* 0x00006400000c000b */
[----:B01----:R-:W-:Y:S01]  /*36790*/  ENDCOLLECTIVE ;  /* 0x000000000000791b */ /* 0x003fe20003800000 */
.L_x_3226:
[----:B------:R-:W-:Y:S01]  /*367a0*/  IMAD.MOV.U32 R13, RZ, RZ, R79 ;  /* 0x000000ffff0d7224 */ /* 0x000fe200078e004f */
[----:B------:R-:W-:Y:S01]  /*367b0*/  MOV R12, R0 ;  /* 0x00000000000c7202 */ /* 0x000fe20000000f00 */
[----:B------:R-:W-:-:S07]  /*367c0*/  IMAD.MOV.U32 R74, RZ, RZ, R14 ;  /* 0x000000ffff4a7224 */ /* 0x000fce00078e000e */
[----:B------:R-:W-:Y:S05]  /*367d0*/  WARPSYNC.COLLECTIVE R15, `(.L_x_3227) ;  /* 0x000000000f087348 */ /* 0x000fea0003c00000 */
[----:B------:R0:W1:Y:S02]  /*367e0*/  SHFL.IDX P6, R14, R13, R12, R11 ;  /* 0x0000000c0d0e7389 */ /* 0x00006400000c000b */
[----:B01----:R-:W-:Y:S01]  /*367f0*/  ENDCOLLECTIVE ;  /* 0x000000000000791b */ /* 0x003fe20003800000 */
.L_x_3227:
        /* <DEDUP_REMOVED lines=9> */
.L_x_3228:
[----:B------:R-:W-:Y:S02]  /*36890*/  IMAD.MOV.U32 R13, RZ, RZ, R48 ;  /* 0x000000ffff0d7224 */ /* 0x000fe400078e0030 */
[----:B------:R-:W-:Y:S02]  /*368a0*/  IMAD.MOV.U32 R12, RZ, RZ, R121 ;  /* 0x000000ffff0c7224 */ /* 0x000fe400078e0079 */
[----:B------:R-:W-:-:S07]  /*368b0*/  IMAD.MOV.U32 R77, RZ, RZ, R14 ;  /* 0x000000ffff4d7224 */ /* 0x000fce00078e000e */
[----:B------:R-:W-:Y:S05]  /*368c0*/  WARPSYNC.COLLECTIVE R15, `(.L_x_3229) ;  /* 0x000000000f087348 */ /* 0x000fea0003c00000 */
[----:B------:R0:W1:Y:S02]  /*368d0*/  SHFL.IDX P6, R14, R13, R12, R11 ;  /* 0x0000000c0d0e7389 */ /* 0x00006400000c000b */
[----:B01----:R-:W-:Y:S01]  /*368e0*/  ENDCOLLECTIVE ;  /* 0x000000000000791b */ /* 0x003fe20003800000 */
.L_x_3229:
[----:B------:R-:W-:Y:S02]  /*368f0*/  IMAD.MOV.U32 R13, RZ, RZ, R78 ;  /* 0x000000ffff0d7224 */ /* 0x000fe400078e004e */
[----:B------:R-:W-:-:S07]  /*36900*/  IMAD.MOV.U32 R48, RZ, RZ, R14 ;  /* 0x000000ffff307224 */ /* 0x000fce00078e000e */
[----:B------:R-:W-:Y:S05]  /*36910*/  WARPSYNC.COLLECTIVE R15, `(.L_x_3230) ;  /* 0x000000000f087348 */ /* 0x000fea0003c00000 */
[----:B------:R0:W1:Y:S02]  /*36920*/  SHFL.IDX P6, R14, R13, R12, R11 ;  /* 0x0000000c0d0e7389 */ /* 0x00006400000c000b */
[----:B01----:R-:W-:Y:S01]  /*36930*/  ENDCOLLECTIVE ;  /* 0x000000000000791b */ /* 0x003fe20003800000 */
.L_x_3230:
[----:B------:R-:W-:Y:S01]  /*36940*/  MOV R13, R85 ;  /* 0x00000055000d7202 */ /* 0x000fe20000000f00 */
[----:B------:R-:W-:Y:S02]  /*36950*/  IMAD.MOV.U32 R12, RZ, RZ, R0 ;  /* 0x000000ffff0c7224 */ /* 0x000fe400078e0000 */
[----:B------:R-:W-:-:S07]  /*36960*/  IMAD.MOV.U32 R78, RZ, RZ, R14 ;  /* 0x000000ffff4e7224 */ /* 0x000fce00078e000e */
[----:B------:R-:W-:Y:S05]  /*36970*/  WARPSYNC.COLLECTIVE R15, `(.L_x_3231) ;  /* 0x000000000f087348 */ /* 0x000fea0003c00000 */
[----:B------:R0:W1:Y:S02]  /*36980*/  SHFL.IDX P6, R14, R13, R12, R11 ;  /* 0x0000000c0d0e7389 */ /* 0x00006400000c000b */
[----:B01----:R-:W-:Y:S01]  /*36990*/  ENDCOLLECTIVE ;  /* 0x000000000000791b */ /* 0x003fe20003800000 */
.L_x_3231:
        /* <DEDUP_REMOVED lines=9> */
.L_x_3232:
[----:B------:R-:W-:Y:S02]  /*36a30*/  IMAD.MOV.U32 R13, RZ, RZ, R46 ;  /* 0x000000ffff0d7224 */ /* 0x000fe400078e002e */
[----:B------:R-:W-:Y:S02]  /*36a40*/  IMAD.MOV.U32 R12, RZ, RZ, R121 ;  /* 0x000000ffff0c7224 */ /* 0x000fe400078e0079 */
[----:B------:R-:W-:-:S07]  /*36a50*/  IMAD.MOV.U32 R83, RZ, RZ, R14 ;  /* 0x000000ffff537224 */ /* 0x000fce00078e000e */
[----:B------:R-:W-:Y:S05]  /*36a60*/  WARPSYNC.COLLECTIVE R15, `(.L_x_3233) ;  /* 0x000000000f087348 */ /* 0x000fea0003c00000 */
[----:B------:R0:W1:Y:S02]  /*36a70*/  SHFL.IDX P6, R14, R13, R12, R11 ;  /* 0x0000000c0d0e7389 */ /* 0x00006400000c000b */
[----:B01----:R-:W-:Y:S01]  /*36a80*/  ENDCOLLECTIVE ;  /* 0x000000000000791b */ /* 0x003fe20003800000 */
.L_x_3233:
[----:B------:R-:W-:Y:S02]  /*36a90*/  IMAD.MOV.U32 R13, RZ, RZ, R51 ;  /* 0x000000ffff0d7224 */ /* 0x000fe400078e0033 */
[----:B------:R-:W-:-:S07]  /*36aa0*/  IMAD.MOV.U32 R46, RZ, RZ, R14 ;  /* 0x000000ffff2e7224 */ /* 0x000fce00078e000e */
[----:B------:R-:W-:Y:S05]  /*36ab0*/  WARPSYNC.COLLECTIVE R15, `(.L_x_3234) ;  /* 0x000000000f087348 */ /* 0x000fea0003c00000 */
[----:B------:R0:W1:Y:S02]  /*36ac0*/  SHFL.IDX P6, R14, R13, R12, R11 ;  /* 0x0000000c0d0e7389 */ /* 0x00006400000c000b */
[----:B01----:R-:W-:Y:S01]  /*36ad0*/  ENDCOLLECTIVE ;  /* 0x000000000000791b */ /* 0x003fe20003800000 */
.L_x_3234:
[----:B------:R-:W-:Y:S02]  /*36ae0*/  SEL R84, R85, R46, P0 ;  /* 0x0000002e55547207 */ /* 0x000fe40000000000 */
[----:B------:R-:W-:Y:S01]  /*36af0*/  SEL R85, R46, R85, P0 ;  /* 0x000000552e557207 */ /* 0x000fe20000000000 */
[----:B------:R-:W-:Y:S02]  /*36b00*/  IMAD.MOV.U32 R13, RZ, RZ, R89 ;  /* 0x000000ffff0d7224 */ /* 0x000fe400078e0059 */
[----:B------:R-:W-:Y:S01]  /*36b10*/  IMAD.MOV.U32 R12, RZ, RZ, R0 ;  /* 0x000000ffff0c7224 */ /* 0x000fe200078e0000 */
[----:B------:R-:W-:-:S07]  /*36b20*/  MOV R51, R14 ;  /* 0x0000000e00337202 */ /* 0x000fce0000000f00 */
[----:B------:R-:W-:Y:S05]  /*36b30*/  WARPSYNC.COLLECTIVE R15, `(.L_x_3235) ;  /* 0x000000000f087348 */ /* 0x000fea0003c00000 */
[----:B------:R0:W1:Y:S02]  /*36b40*/  SHFL.IDX P6, R14, R13, R12, R11 ;  /* 0x0000000c0d0e7389 */ /* 0x00006400000c000b */
[----:B01----:R-:W-:Y:S01]  /*36b50*/  ENDCOLLECTIVE ;  /* 0x000000000000791b */ /* 0x003fe20003800000 */
.L_x_3235:
[----:B------:R-:W-:Y:S02]  /*36b60*/  IMAD.MOV.U32 R13, RZ, RZ, R87 ;  /* 0x000000ffff0d7224 */ /* 0x000fe400078e0057 */
[----:B------:R-:W-:-:S07]  /*36b70*/  IMAD.MOV.U32 R89, RZ, RZ, R14 ;  /* 0x000000ffff597224 */ /* 0x000fce00078e000e */
[----:B------:R-:W-:Y:S05]  /*36b80*/  WARPSYNC.COLLECTIVE R15, `(.L_x_3236) ;  /* 0x000000000f087348 */ /* 0x000fea0003c00000 */
[----:B------:R0:W1:Y:S02]  /*36b90*/  SHFL.IDX P6, R14, R13, R12, R11 ;  /* 0x0000000c0d0e7389 */ /* 0x00006400000c000b */
[----:B01----:R-:W-:Y:S01]  /*36ba0*/  ENDCOLLECTIVE ;  /* 0x000000000000791b */ /* 0x003fe20003800000 */
.L_x_3236:
[----:B------:R-:W-:Y:S02]  /*36bb0*/  IMAD.MOV.U32 R13, RZ, RZ, R44 ;  /* 0x000000ffff0d7224 */ /* 0x000fe400078e002c */
[----:B------:R-:W-:Y:S02]  /*36bc0*/  IMAD.MOV.U32 R12, RZ, RZ, R121 ;  /* 0x000000ffff0c7224 */ /* 0x000fe400078e0079 */
[----:B------:R-:W-:-:S07]  /*36bd0*/  IMAD.MOV.U32 R87, RZ, RZ, R14 ;  /* 0x000000ffff577224 */ /* 0x000fce00078e000e */
[----:B------:R-:W-:Y:S05]  /*36be0*/  WARPSYNC.COLLECTIVE R15, `(.L_x_3237) ;  /* 0x000000000f087348 */ /* 0x000fea0003c00000 */
[----:B------:R0:W1:Y:S02]  /*36bf0*/  SHFL.IDX P6, R14, R13, R12, R11 ;  /* 0x0000000c0d0e7389 */ /* 0x00006400000c000b */
[----:B01----:R-:W-:Y:S01]  /*36c00*/  ENDCOLLECTIVE ;  /* 0x000000000000791b */ /* 0x003fe20003800000 */
.L_x_3237:
[----:B------:R-:W-:Y:S01]  /*36c10*/  MOV R13, R49 ;  /* 0x00000031000d7202 */ /* 0x000fe20000000f00 */
[----:B------:R-:W-:-:S07]  /*36c20*/  IMAD.MOV.U32 R44, RZ, RZ, R14 ;  /* 0x000000ffff2c7224 */ /* 0x000fce00078e000e */
[----:B------:R-:W-:Y:S05]  /*36c30*/  WARPSYNC.COLLECTIVE R15, `(.L_x_3238) ;  /* 0x000000000f087348 */ /* 0x000fea0003c00000 */
[----:B------:R0:W1:Y:S02]  /*36c40*/  SHFL.IDX P6, R14, R13, R12, R11 ;  /* 0x0000000c0d0e7389 */ /* 0x00006400000c000b */
[----:B01----:R-:W-:Y:S01]  /*36c50*/  ENDCOLLECTIVE ;  /* 0x000000000000791b */ /* 0x003fe20003800000 */
.L_x_3238:
        /* <DEDUP_REMOVED lines=8> */
.L_x_3239:
[----:B------:R-:W-:Y:S02]  /*36ce0*/  SEL R86, R87, R49, P0 ;  /* 0x0000003157567207 */ /* 0x000fe40000000000 */
[----:B------:R-:W-:Y:S01]  /*36cf0*/  SEL R87, R49, R87, P0 ;  /* 0x0000005731577207 */ /* 0x000fe20000000000 */
[----:B------:R-:W-:Y:S02]  /*36d00*/  IMAD.MOV.U32 R13, RZ, RZ, R91 ;  /* 0x000000ffff0d7224 */ /* 0x000fe400078e005b */
[----:B------:R-:W-:-:S07]  /*36d10*/  IMAD.MOV.U32 R93, RZ, RZ, R14 ;  /* 0x000000ffff5d7224 */ /* 0x000fce00078e000e */
[----:B------:R-:W-:Y:S05]  /*36d20*/  WARPSYNC.COLLECTIVE R15, `(.L_x_3240) ;  /* 0x000000000f087348 */ /* 0x000fea0003c00000 */
[----:B------:R0:W1:Y:S02]  /*36d30*/  SHFL.IDX P6, R14, R13, R12, R11 ;  /* 0x0000000c0d0e7389 */ /* 0x00006400000c000b */
[----:B01----:R-:W-:Y:S01]  /*36d40*/  ENDCOLLECTIVE ;  /* 0x000000000000791b */ /* 0x003fe20003800000 */
.L_x_3240:
[----:B------:R-:W-:Y:S02]  /*36d50*/  IMAD.MOV.U32 R13, RZ, RZ, R42 ;  /* 0x000000ffff0d7224 */ /* 0x000fe400078e002a */
[----:B------:R-:W-:Y:S02]  /*36d60*/  IMAD.MOV.U32 R12, RZ, RZ, R121 ;  /* 0x000000ffff0c7224 */ /* 0x000fe400078e0079 */
[----:B------:R-:W-:-:S07]  /*36d70*/  IMAD.MOV.U32 R91, RZ, RZ, R14 ;  /* 0x000000ffff5b7224 */ /* 0x000fce00078e000e */
[----:B------:R-:W-:Y:S05]  /*36d80*/  WARPSYNC.COLLECTIVE R15, `(.L_x_3241) ;  /* 0x000000000f087348 */ /* 0x000fea0003c00000 */
[----:B------:R0:W1:Y:S02]  /*36d90*/  SHFL.IDX P6, R14, R13, R12, R11 ;  /* 0x0000000c0d0e7389 */ /* 0x00006400000c000b */
[----:B01----:R-:W-:Y:S01]  /*36da0*/  ENDCOLLECTIVE ;  /* 0x000000000000791b */ /* 0x003fe20003800000 */
.L_x_3241:
[----:B------:R-:W-:Y:S01]  /*36db0*/  IMAD.MOV.U32 R13, RZ, RZ, R47 ;  /* 0x000000ffff0d7224 */ /* 0x000fe200078e002f */
[----:B------:R-:W-:-:S07]  /*36dc0*/  MOV R42, R14 ;  /* 0x0000000e002a7202 */ /* 0x000fce0000000f00 */
[----:B------:R-:W-:Y:S05]  /*36dd0*/  WARPSYNC.COLLECTIVE R15, `(.L_x_3242) ;  /* 0x000000000f087348 */ /* 0x000fea0003c00000 */
[----:B------:R0:W1:Y:S02]  /*36de0*/  SHFL.IDX P6, R14, R13, R12, R11 ;  /* 0x0000000c0d0e7389 */ /* 0x00006400000c000b */
[----:B01----:R-:W-:Y:S01]  /*36df0*/  ENDCOLLECTIVE ;  /* 0x000000000000791b */ /* 0x003fe20003800000 */
.L_x_3242:
        /* <DEDUP_REMOVED lines=8> */
.L_x_3243:
[----:B------:R-:W-:Y:S02]  /*36e80*/  IMAD.MOV.U32 R13, RZ, RZ, R95 ;  /* 0x000000ffff0d7224 */ /* 0x000fe400078e005f */
[----:B------:R-:W-:-:S07]  /*36e90*/  IMAD.MOV.U32 R97, RZ, RZ, R14 ;  /* 0x000000ffff617224 */ /* 0x000fce00078e000e */
[----:B------:R-:W-:Y:S05]  /*36ea0*/  WARPSYNC.COLLECTIVE R15, `(.L_x_3244) ;  /* 0x000000000f087348 */ /* 0x000fea0003c00000 */
[----:B------:R0:W1:Y:S02]  /*36eb0*/  SHFL.IDX P6, R14, R13, R12, R11 ;  /* 0x0000000c0d0e7389 */ /* 0x00006400000c000b */
[----:B01----:R-:W-:Y:S01]  /*36ec0*/  ENDCOLLECTIVE ;  /* 0x000000000000791b */ /* 0x003fe20003800000 */
.L_x_3244:
[----:B------:R-:W-:Y:S01]  /*36ed0*/  IMAD.MOV.U32 R13, RZ, RZ, R40 ;  /* 0x000000ffff0d7224 */ /* 0x000fe200078e0028 */
[----:B------:R-:W-:Y:S01]  /*36ee0*/  MOV R12, R121 ;  /* 0x00000079000c7202 */ /* 0x000fe20000000f00 */
[----:B------:R-:W-:-:S07]  /*36ef0*/  IMAD.MOV.U32 R95, RZ, RZ, R14 ;  /* 0x000000ffff5f7224 */ /* 0x000fce00078e000e */
[----:B------:R-:W-:Y:S05]  /*36f00*/  WARPSYNC.COLLECTIVE R15, `(.L_x_3245) ;  /* 0x000000000f087348 */ /* 0x000fea0003c00000 */
[----:B------:R0:W1:Y:S02]  /*36f10*/  SHFL.IDX P6, R14, R13, R12, R11 ;  /* 0x0000000c0d0e7389 */ /* 0x00006400000c000b */
[----:B01----:R-:W-:Y:S01]  /*36f20*/  ENDCOLLECTIVE ;  /* 0x000000000000791b */ /* 0x003fe20003800000 */
.L_x_3245:
[----:B------:R-:W-:Y:S02]  /*36f30*/  IMAD.MOV.U32 R13, RZ, RZ, R45 ;  /* 0x000000ffff0d7224 */ /* 0x000fe400078e002d */
[----:B------:R-:W-:-:S07]  /*36f40*/  IMAD.MOV.U32 R40, RZ, RZ, R14 ;  /* 0x000000ffff287224 */ /* 0x000fce00078e000e */
[----:B------:R-:W-:Y:S05]  /*36f50*/  WARPSYNC.COLLECTIVE R15, `(.L_x_3246) ;  /* 0x000000000f087348 */ /* 0x000fea0003c00000 */
[----:B------:R0:W1:Y:S02]  /*36f60*/  SHFL.IDX P6, R14, R13, R12, R11 ;  /* 0x0000000c0d0e7389 */ /* 0x00006400000c000b */
[----:B01----:R-:W-:Y:S01]  /*36f70*/  ENDCOLLECTIVE ;  /* 0x000000000000791b */ /* 0x003fe20003800000 */
.L_x_3246:
        /* <DEDUP_REMOVED lines=8> */
.L_x_3247:
[----:B------:R-:W-:Y:S02]  /*37000*/  SEL R94, R95, R45, P0 ;  /* 0x0000002d5f5e7207 */ /* 0x000fe40000000000 */
[----:B------:R-:W-:Y:S01]  /*37010*/  SEL R95, R45, R95, P0 ;  /* 0x0000005f2d5f7207 */ /* 0x000fe20000000000 */
[----:B------:R-:W-:Y:S02]  /*37020*/  IMAD.MOV.U32 R13, RZ, RZ, R99 ;  /* 0x000000ffff0d7224 */ /* 0x000fe400078e0063 */
[----:B------:R-:W-:-:S07]  /*37030*/  IMAD.MOV.U32 R101, RZ, RZ, R14 ;  /* 0x000000ffff657224 */ /* 0x000fce00078e000e */
[----:B------:R-:W-:Y:S05]  /*37040*/  WARPSYNC.COLLECTIVE R15, `(.L_x_3248) ;  /* 0x000000000f087348 */ /* 0x000fea0003c00000 */
[----:B------:R0:W1:Y:S02]  /*37050*/  SHFL.IDX P6, R14, R13, R12, R11 ;  /* 0x0000000c0d0e7389 */ /* 0x00006400000c000b */
[----:B01----:R-:W-:Y:S01]  /*37060*/  ENDCOLLECTIVE ;  /* 0x000000000000791b */ /* 0x003fe20003800000 */
.L_x_3248:
[----:B------:R-:W-:Y:S01]  /*37070*/  MOV R13, R38 ;  /* 0x00000026000d7202 */ /* 0x000fe20000000f00 */
[----:B------:R-:W-:Y:S02]  /*37080*/  IMAD.MOV.U32 R12, RZ, RZ, R121 ;  /* 0x000000ffff0c7224 */ /* 0x000fe400078e0079 */
[----:B------:R-:W-:-:S07]  /*37090*/  IMAD.MOV.U32 R99, RZ, RZ, R14 ;  /* 0x000000ffff637224 */ /* 0x000fce00078e000e */
[----:B------:R-:W-:Y:S05]  /*370a0*/  WARPSYNC.COLLECTIVE R15, `(.L_x_3249) ;  /* 0x000000000f087348 */ /* 0x000fea0003c00000 */
[----:B------:R0:W1:Y:S02]  /*370b0*/  SHFL.IDX P6, R14, R13, R12, R11 ;  /* 0x0000000c0d0e7389 */ /* 0x00006400000c000b */
[----:B01----:R-:W-:Y:S01]  /*370c0*/  ENDCOLLECTIVE ;  /* 0x000000000000791b */ /* 0x003fe20003800000 */
.L_x_3249:
[----:B------:R-:W-:Y:S02]  /*370d0*/  IMAD.MOV.U32 R13, RZ, RZ, R43 ;  /* 0x000000ffff0d7224 */ /* 0x000fe400078e002b */
[----:B------:R-:W-:-:S07]  /*370e0*/  IMAD.MOV.U32 R38, RZ, RZ, R14 ;  /* 0x000000ffff267224 */ /* 0x000fce00078e000e */
[----:B------:R-:W-:Y:S05]  /*370f0*/  WARPSYNC.COLLECTIVE R15, `(.L_x_3250) ;  /* 0x000000000f087348 */ /* 0x000fea0003c00000 */
[----:B------:R0:W1:Y:S02]  /*37100*/  SHFL.IDX P6, R14, R13, R12, R11 ;  /* 0x0000000c0d0e7389 */ /* 0x00006400000c000b */
[----:B01----:R-:W-:Y:S01]  /*37110*/  ENDCOLLECTIVE ;  /* 0x000000000000791b */ /* 0x003fe20003800000 */
.L_x_3250:
        /* <DEDUP_REMOVED lines=8> */
.L_x_3251:
[----:B------:R-:W-:Y:S02]  /*371a0*/  SEL R98, R99, R43, P0 ;  /* 0x0000002b63627207 */ /* 0x000fe40000000000 */
[----:B------:R-:W-:Y:S01]  /*371b0*/  SEL R99, R43, R99, P0 ;  /* 0x000000632b637207 */ /* 0x000fe20000000000 */
[----:B------:R-:W-:Y:S02]  /*371c0*/  IMAD.MOV.U32 R13, RZ, RZ, R103 ;  /* 0x000000ffff0d7224 */ /* 0x000fe400078e0067 */
[----:B------:R-:W-:-:S07]  /*371d0*/  IMAD.MOV.U32 R105, RZ, RZ, R14 ;  /* 0x000000ffff697224 */ /* 0x000fce00078e000e */
[----:B------:R-:W-:Y:S05]  /*371e0*/  WARPSYNC.COLLECTIVE R15, `(.L_x_3252) ;  /* 0x000000000f087348 */ /* 0x000fea0003c00000 */
[----:B------:R0:W1:Y:S02]  /*371f0*/  SHFL.IDX P6, R14, R13, R12, R11 ;  /* 0x0000000c0d0e7389 */ /* 0x00006400000c000b */
[----:B01----:R-:W-:Y:S01]  /*37200*/  ENDCOLLECTIVE ;  /* 0x000000000000791b */ /* 0x003fe20003800000 */
.L_x_3252:
[----:B------:R-:W-:Y:S02]  /*37210*/  IMAD.MOV.U32 R13, RZ, RZ, R37 ;  /* 0x000000ffff0d7224 */ /* 0x000fe400078e0025 */
[----:B------:R-:W-:Y:S01]  /*37220*/  IMAD.MOV.U32 R12, RZ, RZ, R121 ;  /* 0x000000ffff0c7224 */ /* 0x000fe200078e0079 */
[----:B------:R-:W-:-:S07]  /*37230*/  MOV R103, R14 ;  /* 0x0000000e00677202 */ /* 0x000fce0000000f00 */
[----:B------:R-:W-:Y:S05]  /*37240*/  WARPSYNC.COLLECTIVE R15, `(.L_x_3253) ;  /* 0x000000000f087348 */ /* 0x000fea0003c00000 */
[----:B------:R0:W1:Y:S02]  /*37250*/  SHFL.IDX P6, R14, R13, R12, R11 ;  /* 0x0000000c0d0e7389 */ /* 0x00006400000c000b */
[----:B01----:R-:W-:Y:S01]  /*37260*/  ENDCOLLECTIVE ;  /* 0x000000000000791b */ /* 0x003fe20003800000 */
.L_x_3253:
[----:B------:R-:W-:Y:S02]  /*37270*/  IMAD.MOV.U32 R13, RZ, RZ, R41 ;  /* 0x000000ffff0d7224 */ /* 0x000fe400078e0029 */
[----:B------:R-:W-:-:S07]  /*37280*/  IMAD.MOV.U32 R37, RZ, RZ, R14 ;  /* 0x000000ffff257224 */ /* 0x000fce00078e000e */
[----:B------:R-:W-:Y:S05]  /*37290*/  WARPSYNC.COLLECTIVE R15, `(.L_x_3254) ;  /* 0x000000000f087348 */ /* 0x000fea0003c00000 */
[----:B------:R0:W1:Y:S02]  /*372a0*/  SHFL.IDX P6, R14, R13, R12, R11 ;  /* 0x0000000c0d0e7389 */ /* 0x00006400000c000b */
[----:B01----:R-:W-:Y:S01]  /*372b0*/  ENDCOLLECTIVE ;  /* 0x000000000000791b */ /* 0x003fe20003800000 */
.L_x_3254:
        /* <DEDUP_REMOVED lines=8> */
.L_x_3255:
[----:B------:R-:W-:Y:S02]  /*37340*/  SEL R102, R103, R41, P0 ;  /* 0x0000002967667207 */ /* 0x000fe40000000000 */
[----:B------:R-:W-:Y:S02]  /*37350*/  SEL R103, R41, R103, P0 ;  /* 0x0000006729677207 */ /* 0x000fe40000000000 */
[----:B------:R-:W-:Y:S01]  /*37360*/  MOV R13, R107 ;  /* 0x0000006b000d7202 */ /* 0x000fe20000000f00 */
[----:B------:R-:W-:-:S07]  /*37370*/  IMAD.MOV.U32 R109, RZ, RZ, R14 ;  /* 0x000000ffff6d7224 */ /* 0x000fce00078e000e */
[----:B------:R-:W-:Y:S05]  /*37380*/  WARPSYNC.COLLECTIVE R15, `(.L_x_3256) ;  /* 0x000000000f087348 */ /* 0x000fea0003c00000 */
[----:B------:R0:W1:Y:S02]  /*37390*/  SHFL.IDX P6, R14, R13, R12, R11 ;  /* 0x0000000c0d0e7389 */ /* 0x00006400000c000b */
[----:B01----:R-:W-:Y:S01]  /*373a0*/  ENDCOLLECTIVE ;  /* 0x000000000000791b */ /* 0x003fe20003800000 */
.L_x_3256:
[----:B------:R-:W-:Y:S02]  /*373b0*/  IMAD.MOV.U32 R13, RZ, RZ, R36 ;  /* 0x000000ffff0d7224 */ /* 0x000fe400078e0024 */
[----:B------:R-:W-:Y:S02]  /*373c0*/  IMAD.MOV.U32 R12, RZ, RZ, R121 ;  /* 0x000000ffff0c7224 */ /* 0x000fe400078e0079 */
[----:B------:R-:W-:-:S07]  /*373d0*/  IMAD.MOV.U32 R107, RZ, RZ, R14 ;  /* 0x000000ffff6b7224 */ /* 0x000fce00078e000e */
[----:B------:R-:W-:Y:S05]  /*373e0*/  WARPSYNC.COLLECTIVE R15, `(.L_x_3257) ;  /* 0x000000000f087348 */ /* 0x000fea0003c00000 */
[----:B------:R0:W1:Y:S02]  /*373f0*/  SHFL.IDX P6, R14, R13, R12, R11 ;  /* 0x0000000c0d0e7389 */ /* 0x00006400000c000b */
[----:B01----:R-:W-:Y:S01]  /*37400*/  ENDCOLLECTIVE ;  /* 0x000000000000791b */ /* 0x003fe20003800000 */
.L_x_3257:
[----:B------:R-:W-:Y:S02]  /*37410*/  IMAD.MOV.U32 R13, RZ, RZ, R39 ;  /* 0x000000ffff0d7224 */ /* 0x000fe400078e0027 */
[----:B------:R-:W-:-:S07]  /*37420*/  IMAD.MOV.U32 R36, RZ, RZ, R14 ;  /* 0x000000ffff247224 */ /* 0x000fce00078e000e */
[----:B------:R-:W-:Y:S05]  /*37430*/  WARPSYNC.COLLECTIVE R15, `(.L_x_3258) ;  /* 0x000000000f087348 */ /* 0x000fea0003c00000 */
[----:B------:R0:W1:Y:S02]  /*37440*/  SHFL.IDX P6, R14, R13, R12, R11 ;  /* 0x0000000c0d0e7389 */ /* 0x00006400000c000b */
[----:B01----:R-:W-:Y:S01]  /*37450*/  ENDCOLLECTIVE ;  /* 0x000000000000791b */ /* 0x003fe20003800000 */
.L_x_3258:
        /* <DEDUP_REMOVED lines=13> */
.L_x_3259:
        /* <DEDUP_REMOVED lines=8> */
.L_x_3260:
[----:B------:R-:W-:Y:S02]  /*375b0*/  IMAD.MOV.U32 R13, RZ, RZ, R126 ;  /* 0x000000ffff0d7224 */ /* 0x000fe400078e007e */
        /* <DEDUP_REMOVED lines=9> */
.L_x_3261:
[----:B------:R-:W-:Y:S02]  /*37650*/  IMAD.MOV.U32 R13, RZ, RZ, R153 ;  /* 0x000000ffff0d7224 */ /* 0x000fe400078e0099 */
[----:B------:R-:W-:-:S07]  /*37660*/  IMAD.MOV.U32 R126, RZ, RZ, R14 ;  /* 0x000000ffff7e7224 */ /* 0x000fce00078e000e */
[----:B------:R-:W-:Y:S05]  /*37670*/  WARPSYNC.COLLECTIVE R15, `(.L_x_3262) ;  /* 0x000000000f087348 */ /* 0x000fea0003c00000 */
[----:B------:R0:W1:Y:S02]  /*37680*/  SHFL.IDX P6, R14, R13, R12, R11 ;  /* 0x0000000c0d0e7389 */ /* 0x00006400000c000b */
[----:B01----:R-:W-:Y:S01]  /*37690*/  ENDCOLLECTIVE ;  /* 0x000000000000791b */ /* 0x003fe20003800000 */
.L_x_3262:
[----:B------:R-:W-:Y:S01]  /*376a0*/  IMAD.MOV.U32 R11, RZ, RZ, R14 ;  /* 0x000000ffff0b7224 */ /* 0x000fe200078e000e */
[----:B------:R-:W-:Y:S06]  /*376b0*/  BRA `(.L_x_3263) ;  /* 0xfffffeec00b87947 */ /* 0x000fec000383ffff */
.L_x_2945:
[----:B------:R-:W-:Y:S01]  /*376c0*/  MOV R13, R128 ;  /* 0x00000080000d7202 */ /* 0x000fe20000000f00 */
[----:B------:R-:W-:Y:S02]  /*376d0*/  IMAD.MOV.U32 R12, RZ, RZ, RZ ;  /* 0x000000ffff0c7224 */ /* 0x000fe400078e00ff */
[----:B------:R-:W-:Y:S02]  /*376e0*/  IMAD.MOV.U32 R11, RZ, RZ, 0x181f ;  /* 0x0000181fff0b7424 */ /* 0x000fe400078e00ff */
[----:B------:R-:W-:-:S07]  /*376f0*/  IMAD.MOV.U32 R15, RZ, RZ, -0x1 ;  /* 0xffffffffff0f7424 */ /* 0x000fce00078e00ff */
[----:B-----5:R-:W-:Y:S05]  /*37700*/  WARPSYNC.COLLECTIVE R15, `(.L_x_3264) ;  /* 0x000000000f087348 */ /* 0x020fea0003c00000 */
[----:B------:R0:W1:Y:S02]  /*37710*/  SHFL.IDX P6, R14, R13, R12, R11 ;  /* 0x0000000c0d0e7389 */ /* 0x00006400000c000b */
[----:B01---5:R-:W-:Y:S01]  /*37720*/  ENDCOLLECTIVE ;  /* 0x000000000000791b */ /* 0x023fe20003800000 */
.L_x_3264:
[----:B------:R-:W-:Y:S02]  /*37730*/  IMAD.MOV.U32 R13, RZ, RZ, R20 ;  /* 0x000000ffff0d7224 */ /* 0x000fe400078e0014 */
[----:B------:R-:W-:-:S07]  /*37740*/  IMAD.MOV.U32 R0, RZ, RZ, R14 ;  /* 0x000000ffff007224 */ /* 0x000fce00078e000e */
[----:B------:R-:W-:Y:S05]  /*37750*/  WARPSYNC.COLLECTIVE R15, `(.L_x_3265) ;  /* 0x000000000f087348 */ /* 0x000fea0003c00000 */
[----:B------:R0:W1:Y:S02]  /*37760*/  SHFL.IDX P6, R14, R13, R12, R11 ;  /* 0x0000000c0d0e7389 */ /* 0x00006400000c000b */
[----:B01----:R-:W-:Y:S01]  /*37770*/  ENDCOLLECTIVE ;  /* 0x000000000000791b */ /* 0x003fe20003800000 */
.L_x_3265:
[----:B------:R-:W-:Y:S05]  /*37780*/  BRA `(.L_x_3266) ;  /* 0xffffff0000007947 */ /* 0x000fea000383ffff */
.L_x_2948:
[----:B------:R-:W-:Y:S01]  /*37790*/  BSSY B1, `(.L_x_3267) ;  /* 0x0000008000017945 */ /* 0x000fe20003800000 */
[----:B------:R-:W-:Y:S01]  /*377a0*/  IMAD.MOV.U32 R13, RZ, RZ, R128 ;  /* 0x000000ffff0d7224 */ /* 0x000fe200078e0080 */
[----:B------:R-:W-:Y:S01]  /*377b0*/  MOV R15, 0xffffffff ;  /* 0xffffffff000f7802 */ /* 0x000fe20000000f00 */
[----:B------:R-:W-:Y:S02]  /*377c0*/  IMAD.MOV.U32 R12, RZ, RZ, 0x1 ;  /* 0x00000001ff0c7424 */ /* 0x000fe400078e00ff */
[----:B------:R-:W-:-:S07]  /*377d0*/  IMAD.MOV.U32 R11, RZ, RZ, 0x181f ;  /* 0x0000181fff0b7424 */ /* 0x000fce00078e00ff */
[----:B012---:R-:W-:Y:S05]  /*377e0*/  WARPSYNC.COLLECTIVE R15, `(.L_x_3268) ;  /* 0x000000000f087348 */ /* 0x007fea0003c00000 */
[----:B--2---:R2:W3:Y:S02]  /*377f0*/  SHFL.IDX P6, R14, R13, R12, R11 ;  /* 0x0000000c0d0e7389 */ /* 0x0044e400000c000b */
[----:B0123--:R-:W-:Y:S01]  /*37800*/  ENDCOLLECTIVE ;  /* 0x000000000000791b */ /* 0x00ffe20003800000 */
.L_x_3268:
[----:B------:R-:W-:Y:S05]  /*37810*/  BSYNC B1 ;  /* 0x0000000000017941 */ /* 0x000fea0003800000 */
.L_x_3267:
        /* <DEDUP_REMOVED lines=8> */
.L_x_3269:
[----:B------:R-:W-:Y:S05]  /*378a0*/  BRA `(.L_x_3270) ;  /* 0xffffff0000307947 */ /* 0x000fea000383ffff */
.L_x_2951:
[----:B------:R-:W-:Y:S01]  /*378b0*/  BSSY B1, `(.L_x_3271) ;  /* 0x0000008000017945 */ /* 0x000fe20003800000 */
[----:B------:R-:W-:Y:S01]  /*378c0*/  IMAD.MOV.U32 R13, RZ, RZ, R128 ;  /* 0x000000ffff0d7224 */ /* 0x000fe200078e0080 */
[----:B----4-:R-:W-:Y:S01]  /*378d0*/  MOV R15, 0xffffffff ;  /* 0xffffffff000f7802 */ /* 0x010fe20000000f00 */
[----:B------:R-:W-:Y:S02]  /*378e0*/  IMAD.MOV.U32 R12, RZ, RZ, 0x2 ;  /* 0x00000002ff0c7424 */ /* 0x000fe400078e00ff */
[----:B------:R-:W-:-:S07]  /*378f0*/  IMAD.MOV.U32 R11, RZ, RZ, 0x181f ;  /* 0x0000181fff0b7424 */ /* 0x000fce00078e00ff */
[----:B0123--:R-:W-:Y:S05]  /*37900*/  WARPSYNC.COLLECTIVE R15, `(.L_x_3272) ;  /* 0x000000000f087348 */ /* 0x00ffea0003c00000 */
[----:B--2---:R2:W4:Y:S02]  /*37910*/  SHFL.IDX P6, R14, R13, R12, R11 ;  /* 0x0000000c0d0e7389 */ /* 0x00452400000c000b */
[----:B01234-:R-:W-:Y:S01]  /*37920*/  ENDCOLLECTIVE ;  /* 0x000000000000791b */ /* 0x01ffe20003800000 */
.L_x_3272:
[----:B------:R-:W-:Y:S05]  /*37930*/  BSYNC B1 ;  /* 0x0000000000017941 */ /* 0x000fea0003800000 */
.L_x_3271:
        /* <DEDUP_REMOVED lines=8> */
.L_x_3273:
[----:B------:R-:W-:Y:S05]  /*379c0*/  BRA `(.L_x_3274) ;  /* 0xffffff0000407947 */ /* 0x000fea000383ffff */
.L_x_2954:
        /* <DEDUP_REMOVED lines=8> */
.L_x_3276:
[----:B------:R-:W-:Y:S05]  /*37a50*/  BSYNC B1 ;  /* 0x0000000000017941 */ /* 0x000fea0003800000 */
.L_x_3275:
        /* <DEDUP_REMOVED lines=8> */
.L_x_3277:
[----:B------:R-:W-:Y:S05]  /*37ae0*/  BRA `(.L_x_3278) ;  /* 0xffffff0000507947 */ /* 0x000fea000383ffff */
.L_x_2956:
[----:B------:R-:W-:Y:S01]  /*37af0*/  IMAD.MOV.U32 R13, RZ, RZ, R41 ;  /* 0x000000ffff0d7224 */ /* 0x000fe200078e0029 */
[----:B------:R-:W-:Y:S01]  /*37b00*/  MOV R15, 0xffffffff ;  /* 0xffffffff000f7802 */ /* 0x000fe20000000f00 */
[----:B------:R-:W-:Y:S02]  /*37b10*/  IMAD.MOV.U32 R12, RZ, RZ, RZ ;  /* 0x000000ffff0c7224 */ /* 0x000fe400078e00ff */
[----:B------:R-:W-:-:S07]  /*37b20*/  IMAD.MOV.U32 R11, RZ, RZ, 0x1c1f ;  /* 0x00001c1fff0b7424 */ /* 0x000fce00078e00ff */
[----:B------:R-:W-:Y:S05]  /*37b30*/  WARPSYNC.COLLECTIVE R15, `(.L_x_3279) ;  /* 0x000000000f087348 */ /* 0x000fea0003c00000 */
[----:B------:R0:W1:Y:S02]  /*37b40*/  SHFL.IDX P6, R14, R13, R12, R11 ;  /* 0x0000000c0d0e7389 */ /* 0x00006400000c000b */
[----:B01----:R-:W-:Y:S01]  /*37b50*/  ENDCOLLECTIVE ;  /* 0x000000000000791b */ /* 0x003fe20003800000 */
.L_x_3279:
[----:B------:R-:W-:Y:S02]  /*37b60*/  IMAD.MOV.U32 R13, RZ, RZ, R40 ;  /* 0x000000ffff0d7224 */ /* 0x000fe400078e0028 */
[----:B------:R-:W-:-:S07]  /*37b70*/  IMAD.MOV.U32 R42, RZ, RZ, R14 ;  /* 0x000000ffff2a7224 */ /* 0x000fce00078e000e */
[----:B------:R-:W-:Y:S05]  /*37b80*/  WARPSYNC.COLLECTIVE R15, `(.L_x_3280) ;  /* 0x000000000f087348 */ /* 0x000fea0003c00000 */
[----:B------:R0:W1:Y:S02]  /*37b90*/  SHFL.IDX P6, R14, R13, R12, R11 ;  /* 0x0000000c0d0e7389 */ /* 0x00006400000c000b */
[----:B01----:R-:W-:Y:S01]  /*37ba0*/  ENDCOLLECTIVE ;  /* 0x000000000000791b */ /* 0x003fe20003800000 */
.L_x_3280:
[----:B------:R-:W-:Y:S01]  /*37bb0*/  IMAD.MOV.U32 R43, RZ, RZ, R14 ;  /* 0x000000ffff2b7224 */ /* 0x000fe200078e000e */
[----:B------:R-:W-:Y:S06]  /*37bc0*/  BRA `(.L_x_3281) ;  /* 0xffffff0400187947 */ /* 0x000fec000383ffff */
.L_x_2959:
[----:B------:R-:W-:Y:S01]  /*37bd0*/  BSSY B1, `(.L_x_3282) ;  /* 0x0000008000017945 */ /* 0x000fe20003800000 */
[----:B------:R-:W-:Y:S02]  /*37be0*/  IMAD.MOV.U32 R13, RZ, RZ, R41 ;  /* 0x000000ffff0d7224 */ /* 0x000fe400078e0029 */
[----:B------:R-:W-:Y:S02]  /*37bf0*/  IMAD.MOV.U32 R12, RZ, RZ, 0x1 ;  /* 0x00000001ff0c7424 */ /* 0x000fe400078e00ff */
[----:B------:R-:W-:Y:S02]  /*37c00*/  IMAD.MOV.U32 R11, RZ, RZ, 0x1c1f ;  /* 0x00001c1fff0b7424 */ /* 0x000fe400078e00ff */
[----:B------:R-:W-:-:S07]  /*37c10*/  IMAD.MOV.U32 R15, RZ, RZ, -0x1 ;  /* 0xffffffffff0f7424 */ /* 0x000fce00078e00ff */
[----:B0123--:R-:W-:Y:S05]  /*37c20*/  WARPSYNC.COLLECTIVE R15, `(.L_x_3283) ;  /* 0x000000000f087348 */ /* 0x00ffea0003c00000 */
[----:B------:R4:W0:Y:S02]  /*37c30*/  SHFL.IDX P6, R14, R13, R12, R11 ;  /* 0x0000000c0d0e7389 */ /* 0x00082400000c000b */
[----:B01234-:R-:W-:Y:S01]  /*37c40*/  ENDCOLLECTIVE ;  /* 0x000000000000791b */ /* 0x01ffe20003800000 */
.L_x_3283:
[----:B------:R-:W-:Y:S05]  /*37c50*/  BSYNC B1 ;  /* 0x0000000000017941 */ /* 0x000fea0003800000 */
.L_x_3282:
[----:B------:R-:W-:Y:S01]  /*37c60*/  MOV R13, R40 ;  /* 0x00000028000d7202 */ /* 0x000fe20000000f00 */
[----:B------:R-:W-:Y:S02]  /*37c70*/  IMAD.MOV.U32 R12, RZ, RZ, 0x1 ;  /* 0x00000001ff0c7424 */ /* 0x000fe400078e00ff */
[----:B------:R-:W-:Y:S02]  /*37c80*/  IMAD.MOV.U32 R11, RZ, RZ, 0x1c1f ;  /* 0x00001c1fff0b7424 */ /* 0x000fe400078e00ff */
[----:B------:R-:W-:Y:S02]  /*37c90*/  IMAD.MOV.U32 R15, RZ, RZ, -0x1 ;  /* 0xffffffffff0f7424 */ /* 0x000fe400078e00ff */
[----:B------:R-:W-:-:S07]  /*37ca0*/  IMAD.MOV.U32 R41, RZ, RZ, R14 ;  /* 0x000000ffff297224 */ /* 0x000fce00078e000e */
[----:B------:R-:W-:Y:S05]  /*37cb0*/  WARPSYNC.COLLECTIVE R15, `(.L_x_3284) ;  /* 0x000000000f087348 */ /* 0x000fea0003c00000 */
[----:B------:R0:W1:Y:S02]  /*37cc0*/  SHFL.IDX P6, R14, R13, R12, R11 ;  /* 0x0000000c0d0e7389 */ /* 0x00006400000c000b */
[----:B01----:R-:W-:Y:S01]  /*37cd0*/  ENDCOLLECTIVE ;  /* 0x000000000000791b */ /* 0x003fe20003800000 */
.L_x_3284:
[----:B------:R-:W-:Y:S05]  /*37ce0*/  BRA `(.L_x_3285) ;  /* 0xffffff1000007947 */ /* 0x000fea000383ffff */
.L_x_2963:
[----:B-1----:R-:W-:Y:S02]  /*37cf0*/  IMAD.MOV.U32 R13, RZ, RZ, R3 ;  /* 0x000000ffff0d7224 */ /* 0x002fe400078e0003 */
[----:B------:R-:W-:Y:S02]  /*37d00*/  IMAD.MOV.U32 R12, RZ, RZ, RZ ;  /* 0x000000ffff0c7224 */ /* 0x000fe400078e00ff */
[----:B------:R-:W-:Y:S02]  /*37d10*/  IMAD.MOV.U32 R11, RZ, RZ, 0x181f ;  /* 0x0000181fff0b7424 */ /* 0x000fe400078e00ff */
[----:B------:R-:W-:-:S07]  /*37d20*/  IMAD.MOV.U32 R15, RZ, RZ, -0x1 ;  /* 0xffffffffff0f7424 */ /* 0x000fce00078e00ff */
[----:B---3--:R-:W-:Y:S05]  /*37d30*/  WARPSYNC.COLLECTIVE R15, `(.L_x_3286) ;  /* 0x000000000f087348 */ /* 0x008fea0003c00000 */
[----:B------:R0:W1:Y:S02]  /*37d40*/  SHFL.IDX P6, R14, R13, R12, R11 ;  /* 0x0000000c0d0e7389 */ /* 0x00006400000c000b */
[----:B01-3--:R-:W-:Y:S01]  /*37d50*/  ENDCOLLECTIVE ;  /* 0x000000000000791b */ /* 0x00bfe20003800000 */
.L_x_3286:
[----:B------:R-:W-:Y:S01]  /*37d60*/  MOV R13, R2 ;  /* 0x00000002000d7202 */ /* 0x000fe20000000f00 */
[----:B------:R-:W-:-:S07]  /*37d70*/  IMAD.MOV.U32 R0, RZ, RZ, R14 ;  /* 0x000000ffff007224 */ /* 0x000fce00078e000e */
[----:B------:R-:W-:Y:S05]  /*37d80*/  WARPSYNC.COLLECTIVE R15, `(.L_x_3287) ;  /* 0x000000000f087348 */ /* 0x000fea0003c00000 */
[----:B------:R0:W1:Y:S02]  /*37d90*/  SHFL.IDX P6, R14, R13, R12, R11 ;  /* 0x0000000c0d0e7389 */ /* 0x00006400000c000b */
[----:B01----:R-:W-:Y:S01]  /*37da0*/  ENDCOLLECTIVE ;  /* 0x000000000000791b */ /* 0x003fe20003800000 */
.L_x_3287:
[----:B------:R-:W-:Y:S05]  /*37db0*/  BRA `(.L_x_3288) ;  /* 0xffffff2400c07947 */ /* 0x000fea000383ffff */
.L_x_2966:
[----:B------:R-:W-:Y:S01]  /*37dc0*/  BSSY B1, `(.L_x_3289) ;  /* 0x0000008000017945 */ /* 0x000fe20003800000 */
[----:B-1----:R-:W-:Y:S02]  /*37dd0*/  IMAD.MOV.U32 R13, RZ, RZ, R3 ;  /* 0x000000ffff0d7224 */ /* 0x002fe400078e0003 */
[----:B------:R-:W-:Y:S02]  /*37de0*/  IMAD.MOV.U32 R12, RZ, RZ, 0x1 ;  /* 0x00000001ff0c7424 */ /* 0x000fe400078e00ff */
[----:B------:R-:W-:Y:S02]  /*37df0*/  IMAD.MOV.U32 R11, RZ, RZ, 0x181f ;  /* 0x0000181fff0b7424 */ /* 0x000fe400078e00ff */
[----:B------:R-:W-:-:S07]  /*37e00*/  IMAD.MOV.U32 R15, RZ, RZ, -0x1 ;  /* 0xffffffffff0f7424 */ /* 0x000fce00078e00ff */
[----:B0-234-:R-:W-:Y:S05]  /*37e10*/  WARPSYNC.COLLECTIVE R15, `(.L_x_3290) ;  /* 0x000000000f087348 */ /* 0x01dfea0003c00000 */
[----:B----4-:R1:W4:Y:S02]  /*37e20*/  SHFL.IDX P6, R14, R13, R12, R11 ;  /* 0x0000000c0d0e7389 */ /* 0x01032400000c000b */
[----:B01234-:R-:W-:Y:S01]  /*37e30*/  ENDCOLLECTIVE ;  /* 0x000000000000791b */ /* 0x01ffe20003800000 */
.L_x_3290:
[----:B------:R-:W-:Y:S05]  /*37e40*/  BSYNC B1 ;  /* 0x0000000000017941 */ /* 0x000fea0003800000 */
.L_x_3289:
        /* <DEDUP_REMOVED lines=8> */
.L_x_3291:
[----:B------:R-:W-:Y:S05]  /*37ed0*/  BRA `(.L_x_3292) ;  /* 0xffffff2400d47947 */ /* 0x000fea000383ffff */
.L_x_2969:
[----:B------:R-:W-:Y:S01]  /*37ee0*/  BSSY B1, `(.L_x_3293) ;  /* 0x0000008000017945 */ /* 0x000fe20003800000 */
[----:B----4-:R-:W-:Y:S02]  /*37ef0*/  IMAD.MOV.U32 R13, RZ, RZ, R3 ;  /* 0x000000ffff0d7224 */ /* 0x010fe400078e0003 */
[----:B------:R-:W-:Y:S02]  /*37f00*/  IMAD.MOV.U32 R12, RZ, RZ, 0x2 ;  /* 0x00000002ff0c7424 */ /* 0x000fe400078e00ff */
[----:B------:R-:W-:Y:S02]  /*37f10*/  IMAD.MOV.U32 R11, RZ, RZ, 0x181f ;  /* 0x0000181fff0b7424 */ /* 0x000fe400078e00ff */
[----:B------:R-:W-:-:S07]  /*37f20*/  IMAD.MOV.U32 R15, RZ, RZ, -0x1 ;  /* 0xffffffffff0f7424 */ /* 0x000fce00078e00ff */
[----:B0123--:R-:W-:Y:S05]  /*37f30*/  WARPSYNC.COLLECTIVE R15, `(.L_x_3294) ;  /* 0x000000000f087348 */ /* 0x00ffea0003c00000 */
[----:B-1----:R1:W4:Y:S02]  /*37f40*/  SHFL.IDX P6, R14, R13, R12, R11 ;  /* 0x0000000c0d0e7389 */ /* 0x00232400000c000b */
[----:B01234-:R-:W-:Y:S01]  /*37f50*/  ENDCOLLECTIVE ;  /* 0x000000000000791b */ /* 0x01ffe20003800000 */
.L_x_3294:
[----:B------:R-:W-:Y:S05]  /*37f60*/  BSYNC B1 ;  /* 0x0000000000017941 */ /* 0x000fea0003800000 */
.L_x_3293:
        /* <DEDUP_REMOVED lines=8> */
.L_x_3295:
[----:B------:R-:W-:Y:S05]  /*37ff0*/  BRA `(.L_x_3296) ;  /* 0xffffff2400e47947 */ /* 0x000fea000383ffff */
.L_x_2972:
        /* <DEDUP_REMOVED lines=8> */
.L_x_3298:
[----:B------:R-:W-:Y:S05]  /*38080*/  BSYNC B1 ;  /* 0x0000000000017941 */ /* 0x000fea0003800000 */
.L_x_3297:
        /* <DEDUP_REMOVED lines=8> */
.L_x_3299:
[----:B------:R-:W-:Y:S05]  /*38110*/  BRA `(.L_x_3300) ;  /* 0xffffff2400f47947 */ /* 0x000fea000383ffff */
.L_x_2990:
[----:B------:R-:W0:Y:S01]  /*38120*/  S2R R11, SR_TID.X ;  /* 0x00000000000b7919 */ /* 0x000e220000002100 */
[----:B------:R-:W-:Y:S01]  /*38130*/  BSSY B1, `(.L_x_3301) ;  /* 0x000000a000017945 */ /* 0x000fe20003800000 */
[----:B------:R-:W-:Y:S02]  /*38140*/  IMAD.MOV.U32 R12, RZ, RZ, RZ ;  /* 0x000000ffff0c7224 */ /* 0x000fe400078e00ff */
[----:B------:R-:W-:Y:S01]  /*38150*/  IMAD.MOV.U32 R15, RZ, RZ, -0x1 ;  /* 0xffffffffff0f7424 */ /* 0x000fe200078e00ff */
[----:B0-----:R-:W-:-:S04]  /*38160*/  SHF.R.U32.HI R11, RZ, 0x5, R11 ;  /* 0x00000005ff0b7819 */ /* 0x001fc8000001160b */
[----:B------:R-:W-:-:S05]  /*38170*/  LOP3.LUT R11, R11, 0x3, RZ, 0xc0, !PT ;  /* 0x000000030b0b7812 */ /* 0x000fca00078ec0ff */
[----:B------:R-:W-:Y:S02]  /*38180*/  IMAD.MOV.U32 R13, RZ, RZ, R11 ;  /* 0x000000ffff0d7224 */ /* 0x000fe400078e000b */
[----:B------:R-:W-:-:S07]  /*38190*/  IMAD.MOV.U32 R11, RZ, RZ, 0x1f ;  /* 0x0000001fff0b7424 */ /* 0x000fce00078e00ff */
[----:B------:R-:W-:Y:S05]  /*381a0*/  WARPSYNC.COLLECTIVE R15, `(.L_x_3302) ;  /* 0x000000000f087348 */ /* 0x000fea0003c00000 */
[----:B------:R0:W1:Y:S02]  /*381b0*/  SHFL.IDX P6, R14, R13, R12, R11 ;  /* 0x0000000c0d0e7389 */ /* 0x00006400000c000b */
[----:B01----:R-:W-:Y:S01]  /*381c0*/  ENDCOLLECTIVE ;  /* 0x000000000000791b */ /* 0x003fe20003800000 */
.L_x_3302:
[----:B------:R-:W-:Y:S05]  /*381d0*/  BSYNC B1 ;  /* 0x0000000000017941 */ /* 0x000fea0003800000 */
.L_x_3301:
[----:B------:R-:W-:Y:S05]  /*381e0*/  BRA `(.L_x_3303) ;  /* 0xffffff4400447947 */ /* 0x000fea000383ffff */
.L_x_2992:
[----:B------:R-:W-:Y:S01]  /*381f0*/  BSSY B1, `(.L_x_3304) ;  /* 0x0000006000017945 */ /* 0x000fe20003800000 */
[----:B------:R-:W-:-:S07]  /*38200*/  IMAD.MOV.U32 R15, RZ, RZ, -0x1 ;  /* 0xffffffffff0f7424 */ /* 0x000fce00078e00ff */
[----:B0-----:R-:W-:Y:S05]  /*38210*/  WARPSYNC.COLLECTIVE R15, `(.L_x_3305) ;  /* 0x000000000f0c7348 */ /* 0x001fea0003c00000 */
[----:B------:R-:W-:Y:S02]  /*38220*/  ELECT P6, UR62, PT ;  /* 0x00000000003e782f */ /* 0x000fe400038c0000 */
[----:B------:R-:W-:Y:S01]  /*38230*/  MOV R14, UR62 ;  /* 0x0000003e000e7c02 */ /* 0x000fe20008000f00 */
[----:B0-----:R-:W-:Y:S10]  /*38240*/  ENDCOLLECTIVE ;  /* 0x000000000000791b */ /* 0x001ff40003800000 */
.L_x_3305:
[----:B------:R-:W-:Y:S05]  /*38250*/  BSYNC B1 ;  /* 0x0000000000017941 */ /* 0x000fea0003800000 */
.L_x_3304:
[----:B------:R-:W-:Y:S05]  /*38260*/  BRA `(.L_x_2991) ;  /* 0xffffff44003c7947 */ /* 0x000fea000383ffff */
.L_x_2994:
[----:B0-----:R0:W1:Y:S02]  /*38270*/  SYNCS.PHASECHK.TRANS64.TRYWAIT P0, [R23+URZ+0x33420], R8 ;  /* 0x03342008170075a7 */ /* 0x001064000800017f */
[----:B-1----:R-:W-:Y:S05]  /*38280*/  @!P0 NANOSLEEP.SYNCS 0x989680 ;  /* 0x009896800000895d */ /* 0x002fea0003900000 */
[----:B------:R-:W1:Y:S02]  /*38290*/  @!P0 SYNCS.PHASECHK.TRANS64 P0, [R23+URZ+0x33420], R8 ;  /* 0x03342008170085a7 */ /* 0x000e64000800007f */
[----:B-1----:R-:W-:Y:S05]  /*382a0*/  @!P0 BRA `(.L_x_2994) ;  /* 0xfffffffc00f08947 */ /* 0x002fea000383ffff */
[----:B------:R-:W-:Y:S05]  /*382b0*/  BRA `(.L_x_3306) ;  /* 0xffffff44004c7947 */ /* 0x000fea000383ffff */
.L_x_2998:
[----:B-1----:R1:W2:Y:S02]  /*382c0*/  SYNCS.PHASECHK.TRANS64.TRYWAIT P0, [R12+URZ+0x334a0], R11 ;  /* 0x0334a00b0c0075a7 */ /* 0x0022a4000800017f */
[----:B--2---:R-:W-:Y:S05]  /*382d0*/  @!P0 NANOSLEEP.SYNCS 0x989680 ;  /* 0x009896800000895d */ /* 0x004fea0003900000 */
[----:B------:R-:W2:Y:S02]  /*382e0*/  @!P0 SYNCS.PHASECHK.TRANS64 P0, [R12+URZ+0x334a0], R11 ;  /* 0x0334a00b0c0085a7 */ /* 0x000ea4000800007f */
[----:B--2---:R-:W-:Y:S05]  /*382f0*/  @!P0 BRA `(.L_x_2998) ;  /* 0xfffffffc00f08947 */ /* 0x004fea000383ffff */
[----:B------:R-:W-:Y:S05]  /*38300*/  BRA `(.L_x_3307) ;  /* 0xffffff4400647947 */ /* 0x000fea000383ffff */
.L_x_3005:
[----:B0-----:R0:W2:Y:S02]  /*38310*/  SYNCS.PHASECHK.TRANS64.TRYWAIT P0, [R12+URZ+0x334c0], R11 ;  /* 0x0334c00b0c0075a7 */ /* 0x0010a4000800017f */
[----:B--2---:R-:W-:Y:S05]  /*38320*/  @!P0 NANOSLEEP.SYNCS 0x989680 ;  /* 0x009896800000895d */ /* 0x004fea0003900000 */
[----:B------:R-:W2:Y:S02]  /*38330*/  @!P0 SYNCS.PHASECHK.TRANS64 P0, [R12+URZ+0x334c0], R11 ;  /* 0x0334c00b0c0085a7 */ /* 0x000ea4000800007f */
[----:B--2---:R-:W-:Y:S05]  /*38340*/  @!P0 BRA `(.L_x_3005) ;  /* 0xfffffffc00f08947 */ /* 0x004fea000383ffff */
[----:B------:R-:W-:Y:S05]  /*38350*/  BRA `(.L_x_3308) ;  /* 0xffffff4800607947 */ /* 0x000fea000383ffff */
.L_x_3014:
[----:B-1----:R1:W2:Y:S02]  /*38360*/  SYNCS.PHASECHK.TRANS64.TRYWAIT P1, [R11+URZ+0x334a0], R10 ;  /* 0x0334a00a0b0075a7 */ /* 0x0022a4000802017f */
[----:B--2---:R-:W-:Y:S05]  /*38370*/  @!P1 NANOSLEEP.SYNCS 0x989680 ;  /* 0x009896800000995d */ /* 0x004fea0003900000 */
[----:B------:R-:W2:Y:S02]  /*38380*/  @!P1 SYNCS.PHASECHK.TRANS64 P1, [R11+URZ+0x334a0], R10 ;  /* 0x0334a00a0b0095a7 */ /* 0x000ea4000802007f */
[----:B--2---:R-:W-:Y:S05]  /*38390*/  @!P1 BRA `(.L_x_3014) ;  /* 0xfffffffc00f09947 */ /* 0x004fea000383ffff */
[----:B------:R-:W-:Y:S05]  /*383a0*/  BRA `(.L_x_3309) ;  /* 0xffffff4c00947947 */ /* 0x000fea000383ffff */
.L_x_3021:
[----:B0-----:R0:W2:Y:S02]  /*383b0*/  SYNCS.PHASECHK.TRANS64.TRYWAIT P1, [R11+URZ+0x334c0], R10 ;  /* 0x0334c00a0b0075a7 */ /* 0x0010a4000802017f */
[----:B--2---:R-:W-:Y:S05]  /*383c0*/  @!P1 NANOSLEEP.SYNCS 0x989680 ;  /* 0x009896800000995d */ /* 0x004fea0003900000 */
[----:B------:R-:W2:Y:S02]  /*383d0*/  @!P1 SYNCS.PHASECHK.TRANS64 P1, [R11+URZ+0x334c0], R10 ;  /* 0x0334c00a0b0095a7 */ /* 0x000ea4000802007f */
[----:B--2---:R-:W-:Y:S05]  /*383e0*/  @!P1 BRA `(.L_x_3021) ;  /* 0xfffffffc00f09947 */ /* 0x004fea000383ffff */
[----:B------:R-:W-:Y:S05]  /*383f0*/  BRA `(.L_x_3310) ;  /* 0xffffff50008c7947 */ /* 0x000fea000383ffff */
.L_x_3040:
[----:B------:R-:W0:Y:S01]  /*38400*/  S2R R20, SR_TID.X ;  /* 0x0000000000147919 */ /* 0x000e220000002100 */
[----:B------:R-:W-:Y:S01]  /*38410*/  BSSY B0, `(.L_x_3311) ;  /* 0x0000009000007945 */ /* 0x000fe20003800000 */
[----:B------:R-:W-:Y:S02]  /*38420*/  IMAD.MOV.U32 R12, RZ, RZ, RZ ;  /* 0x000000ffff0c7224 */ /* 0x000fe400078e00ff */
[----:B------:R-:W-:Y:S02]  /*38430*/  IMAD.MOV.U32 R11, RZ, RZ, 0x1f ;  /* 0x0000001fff0b7424 */ /* 0x000fe400078e00ff */
[----:B------:R-:W-:Y:S01]  /*38440*/  IMAD.MOV.U32 R15, RZ, RZ, -0x1 ;  /* 0xffffffffff0f7424 */ /* 0x000fe200078e00ff */
[----:B0-----:R-:W-:-:S04]  /*38450*/  SHF.R.U32.HI R13, RZ, 0x5, R20 ;  /* 0x00000005ff0d7819 */ /* 0x001fc80000011614 */
[----:B------:R-:W-:-:S07]  /*38460*/  LOP3.LUT R13, R13, 0x3, RZ, 0xc0, !PT ;  /* 0x000000030d0d7812 */ /* 0x000fce00078ec0ff */
[----:B-----5:R-:W-:Y:S05]  /*38470*/  WARPSYNC.COLLECTIVE R15, `(.L_x_3312) ;  /* 0x000000000f087348 */ /* 0x020fea0003c00000 */
[----:B------:R0:W1:Y:S02]  /*38480*/  SHFL.IDX P6, R14, R13, R12, R11 ;  /* 0x0000000c0d0e7389 */ /* 0x00006400000c000b */
[----:B01---5:R-:W-:Y:S01]  /*38490*/  ENDCOLLECTIVE ;  /* 0x000000000000791b */ /* 0x023fe20003800000 */
.L_x_3312:
[----:B------:R-:W-:Y:S05]  /*384a0*/  BSYNC B0 ;  /* 0x0000000000007941 */ /* 0x000fea0003800000 */
.L_x_3311:
[----:B------:R-:W-:Y:S05]  /*384b0*/  BRA `(.L_x_3313) ;  /* 0xffffff64004c7947 */ /* 0x000fea000383ffff */
.L_x_3043:
[----:B0-----:R-:W2:Y:S02]  /*384c0*/  LDL R2, [R1+0x28] ;  /* 0x0000280001027983 */ /* 0x001ea40000100800 */
[----:B--2---:R0:W1:Y:S02]  /*384d0*/  SYNCS.PHASECHK.TRANS64.TRYWAIT P0, [R0+URZ+0x33480], R2 ;  /* 0x03348002000075a7 */ /* 0x004064000800017f */
[----:B-1----:R-:W-:Y:S05]  /*384e0*/  @!P0 NANOSLEEP.SYNCS 0x989680 ;  /* 0x009896800000895d */ /* 0x002fea0003900000 */
[----:B------:R-:W1:Y:S02]  /*384f0*/  @!P0 SYNCS.PHASECHK.TRANS64 P0, [R0+URZ+0x33480], R2 ;  /* 0x03348002000085a7 */ /* 0x000e64000800007f */
[----:B-1----:R-:W-:Y:S05]  /*38500*/  @!P0 BRA `(.L_x_3043) ;  /* 0xfffffffc00ec8947 */ /* 0x002fea000383ffff */
[----:B------:R-:W-:Y:S05]  /*38510*/  BRA `(.L_x_3314) ;  /* 0xffffff64005c7947 */ /* 0x000fea000383ffff */
.L_x_3044:
[----:B------:R-:W-:Y:S01]  /*38520*/  BSSY B0, `(.L_x_3315) ;  /* 0x0000008000007945 */ /* 0x000fe20003800000 */
[----:B------:R-:W-:Y:S01]  /*38530*/  MOV R13, R20 ;  /* 0x00000014000d7202 */ /* 0x000fe20000000f00 */
[----:B------:R-:W-:Y:S02]  /*38540*/  IMAD.MOV.U32 R12, RZ, RZ, RZ ;  /* 0x000000ffff0c7224 */ /* 0x000fe400078e00ff */
[----:B------:R-:W-:Y:S02]  /*38550*/  IMAD.MOV.U32 R11, RZ, RZ, 0x1c1f ;  /* 0x00001c1fff0b7424 */ /* 0x000fe400078e00ff */
[----:B------:R-:W-:-:S07]  /*38560*/  IMAD.MOV.U32 R15, RZ, RZ, -0x1 ;  /* 0xffffffffff0f7424 */ /* 0x000fce00078e00ff */
[----:B------:R-:W-:Y:S05]  /*38570*/  WARPSYNC.COLLECTIVE R15, `(.L_x_3316) ;  /* 0x000000000f087348 */ /* 0x000fea0003c00000 */
[----:B------:R0:W1:Y:S02]  /*38580*/  SHFL.IDX P6, R14, R13, R12, R11 ;  /* 0x0000000c0d0e7389 */ /* 0x00006400000c000b */
[----:B01----:R-:W-:Y:S01]  /*38590*/  ENDCOLLECTIVE ;  /* 0x000000000000791b */ /* 0x003fe20003800000 */
.L_x_3316:
[----:B------:R-:W-:Y:S05]  /*385a0*/  BSYNC B0 ;  /* 0x0000000000007941 */ /* 0x000fea0003800000 */
.L_x_3315:
[----:B------:R-:W-:Y:S01]  /*385b0*/  IMAD.MOV.U32 R13, RZ, RZ, R10 ;  /* 0x000000ffff0d7224 */ /* 0x000fe200078e000a */
[----:B------:R-:W-:Y:S01]  /*385c0*/  LOP3.LUT R22, R22, 0xffffffbf, RZ, 0xc0, !PT ;  /* 0xffffffbf16167812 */ /* 0x000fe200078ec0ff */
[----:B------:R-:W-:Y:S01]  /*385d0*/  IMAD.MOV.U32 R12, RZ, RZ, RZ ;  /* 0x000000ffff0c7224 */ /* 0x000fe200078e00ff */
[C---:B------:R-:W-:Y:S01]  /*385e0*/  ISETP.GE.AND P5, PT, R9.reuse, 0x21, PT ;  /* 0x000000210900780c */ /* 0x040fe20003fa6270 */
[----:B------:R-:W-:Y:S01]  /*385f0*/  IMAD.MOV.U32 R11, RZ, RZ, 0x1c1f ;  /* 0x00001c1fff0b7424 */ /* 0x000fe200078e00ff */
[----:B------:R-:W-:Y:S01]  /*38600*/  ISETP.GE.AND P4, PT, R9, 0x41, PT ;  /* 0x000000410900780c */ /* 0x000fe20003f86270 */
[----:B------:R-:W-:Y:S02]  /*38610*/  IMAD.MOV.U32 R15, RZ, RZ, -0x1 ;  /* 0xffffffffff0f7424 */ /* 0x000fe400078e00ff */
[----:B------:R-:W-:Y:S02]  /*38620*/  IMAD.MOV.U32 R3, RZ, RZ, R14 ;  /* 0x000000ffff037224 */ /* 0x000fe400078e000e */
[----:B------:R-:W-:-:S08]  /*38630*/  IMAD.IADD R4, R23, 0x1, R4 ;  /* 0x0000000117047824 */ /* 0x000fd000078e0204 */
[----:B------:R-:W-:Y:S05]  /*38640*/  WARPSYNC.COLLECTIVE R15, `(.L_x_3317) ;  /* 0x000000000f087348 */ /* 0x000fea0003c00000 */
[----:B------:R0:W1:Y:S02]  /*38650*/  SHFL.IDX P6, R14, R13, R12, R11 ;  /* 0x0000000c0d0e7389 */ /* 0x00006400000c000b */
[----:B01----:R-:W-:Y:S01]  /*38660*/  ENDCOLLECTIVE ;  /* 0x000000000000791b */ /* 0x003fe20003800000 */
.L_x_3317:
[----:B------:R-:W0:Y:S01]  /*38670*/  LDC R11, c[0x0][0x2f4] ;  /* 0x0000bd00ff0b7b82 */ /* 0x000e220000000800 */
[C---:B------:R-:W-:Y:S01]  /*38680*/  LOP3.LUT R12, R37.reuse, 0x40, RZ, 0xfc, !PT ;  /* 0x00000040250c7812 */ /* 0x040fe200078efcff */
[----:B------:R-:W-:Y:S01]  /*38690*/  IMAD.MOV.U32 R13, RZ, RZ, R20 ;  /* 0x000000ffff0d7224 */ /* 0x000fe200078e0014 */
[----:B------:R-:W-:Y:S02]  /*386a0*/  LOP3.LUT R15, R37, 0x80, RZ, 0xfc, !PT ;  /* 0x00000080250f7812 */ /* 0x000fe400078efcff */
[----:B------:R-:W-:-:S04]  /*386b0*/  MOV R2, R14 ;  /* 0x0000000e00027202 */ /* 0x000fc80000000f00 */
[----:B------:R-:W-:-:S05]  /*386c0*/  IADD3 R2, P0, R37, R2, RZ ;  /* 0x0000000225027210 */ /* 0x000fca0007f1e0ff */
[----:B------:R-:W-:Y:S01]  /*386d0*/  IMAD.X R3, RZ, RZ, R3, P0 ;  /* 0x000000ffff037224 */ /* 0x000fe200000e0603 */
        /* <DEDUP_REMOVED lines=17> */
.L_x_3318:
        /* <DEDUP_REMOVED lines=9> */
.L_x_3319:
[----:B------:R-:W-:Y:S02]  /*38880*/  IMAD.MOV.U32 R13, RZ, RZ, R20 ;  /* 0x000000ffff0d7224 */ /* 0x000fe400078e0014 */
[----:B------:R-:W-:Y:S01]  /*38890*/  IMAD.MOV.U32 R12, RZ, RZ, 0x2 ;  /* 0x00000002ff0c7424 */ /* 0x000fe200078e00ff */
[----:B------:R-:W-:-:S07]  /*388a0*/  MOV R2, R14 ;  /* 0x0000000e00027202 */ /* 0x000fce0000000f00 */
[----:B------:R-:W-:Y:S05]  /*388b0*/  WARPSYNC.COLLECTIVE R15, `(.L_x_3320) ;  /* 0x000000000f087348 */ /* 0x000fea0003c00000 */
[----:B------:R0:W1:Y:S02]  /*388c0*/  SHFL.IDX P6, R14, R13, R12, R11 ;  /* 0x0000000c0d0e7389 */ /* 0x00006400000c000b */
[----:B01----:R-:W-:Y:S01]  /*388d0*/  ENDCOLLECTIVE ;  /* 0x000000000000791b */ /* 0x003fe20003800000 */
.L_x_3320:
        /* <DEDUP_REMOVED lines=16> */
.L_x_3321:
[----:B------:R-:W-:Y:S01]  /*389e0*/  IMAD.MOV.U32 R13, RZ, RZ, R20 ;  /* 0x000000ffff0d7224 */ /* 0x000fe200078e0014 */
[----:B------:R-:W-:Y:S01]  /*389f0*/  MOV R12, 0x3 ;  /* 0x00000003000c7802 */ /* 0x000fe20000000f00 */
[----:B------:R-:W-:-:S07]  /*38a00*/  IMAD.MOV.U32 R2, RZ, RZ, R14 ;  /* 0x000000ffff027224 */ /* 0x000fce00078e000e */
[----:B------:R-:W-:Y:S05]  /*38a10*/  WARPSYNC.COLLECTIVE R15, `(.L_x_3322) ;  /* 0x000000000f087348 */ /* 0x000fea0003c00000 */
[----:B------:R0:W1:Y:S02]  /*38a20*/  SHFL.IDX P6, R14, R13, R12, R11 ;  /* 0x0000000c0d0e7389 */ /* 0x00006400000c000b */
[----:B01----:R-:W-:Y:S01]  /*38a30*/  ENDCOLLECTIVE ;  /* 0x000000000000791b */ /* 0x003fe20003800000 */
.L_x_3322:
        /* <DEDUP_REMOVED lines=13> */
.L_x_3323:
        /* <DEDUP_REMOVED lines=12> */
.L_x_3324:
        /* <DEDUP_REMOVED lines=11> */
[----:B------:R0:W-:Y:S01]  /*38c80*/  LDGSTS.E.BYPASS.LTC128B.128 [R4+0x15a00], desc[UR50][R2.64+0x80], !P1 ;  /* 0x15a0008002047fae */ /* 0x0001e2000c901d72 */
[----:B------:R-:W-:Y:S01]  /*38c90*/  ISETP.GE.AND P1, PT, R9, 0x61, PT ;  /* 0x000000610900780c */ /* 0x000fe20003f26270 */
[----:B0-----:R-:W-:-:S12]  /*38ca0*/  IMAD.MOV.U32 R3, RZ, RZ, R14 ;  /* 0x000000ffff037224 */ /* 0x001fd800078e000e */
[----:B------:R-:W-:Y:S05]  /*38cb0*/  WARPSYNC.COLLECTIVE R15, `(.L_x_3325) ;  /* 0x000000000f087348 */ /* 0x000fea0003c00000 */
[----:B------:R0:W1:Y:S02]  /*38cc0*/  SHFL.IDX P6, R14, R13, R12, R11 ;  /* 0x0000000c0d0e7389 */ /* 0x00006400000c000b */
[----:B01----:R-:W-:Y:S01]  /*38cd0*/  ENDCOLLECTIVE ;  /* 0x000000000000791b */ /* 0x003fe20003800000 */
.L_x_3325:
[----:B------:R-:W-:Y:S02]  /*38ce0*/  ISETP.GE.AND P6, PT, R9, 0x81, PT ;  /* 0x000000810900780c */ /* 0x000fe40003fc6270 */
[----:B------:R-:W-:-:S11]  /*38cf0*/  MOV R2, R14 ;  /* 0x0000000e00027202 */ /* 0x000fd60000000f00 */
[----:B------:R-:W-:Y:S01]  /*38d00*/  @P6 LOP3.LUT R22, R22, 0x40, RZ, 0xfc, !PT ;  /* 0x0000004016166812 */ /* 0x000fe200078efcff */
[----:B------:R-:W-:Y:S06]  /*38d10*/  BRA `(.L_x_3326) ;  /* 0xffffff6000f07947 */ /* 0x000fec000383ffff */
.L_x_3049:
[----:B--2---:R-:W2:Y:S02]  /*38d20*/  LDL R2, [R1+0x28] ;  /* 0x0000280001027983 */ /* 0x004ea40000100800 */
[----:B--2---:R2:W3:Y:S02]  /*38d30*/  SYNCS.PHASECHK.TRANS64.TRYWAIT P0, [R0+URZ+0x33440], R2 ;  /* 0x03344002000075a7 */ /* 0x0044e4000800017f */
[----:B---3--:R-:W-:Y:S05]  /*38d40*/  @!P0 NANOSLEEP.SYNCS 0x989680 ;  /* 0x009896800000895d */ /* 0x008fea0003900000 */
[----:B------:R-:W3:Y:S02]  /*38d50*/  @!P0 SYNCS.PHASECHK.TRANS64 P0, [R0+URZ+0x33440], R2 ;  /* 0x03344002000085a7 */ /* 0x000ee4000800007f */
[----:B---3--:R-:W-:Y:S05]  /*38d60*/  @!P0 BRA `(.L_x_3049) ;  /* 0xfffffffc00ec8947 */ /* 0x008fea000383ffff */
[----:B------:R-:W-:Y:S05]  /*38d70*/  BRA `(.L_x_3327) ;  /* 0xffffff6400547947 */ /* 0x000fea000383ffff */
.L_x_3050:
[----:B------:R-:W-:Y:S01]  /*38d80*/  BSSY B0, `(.L_x_3328) ;  /* 0x0000008000007945 */ /* 0x000fe20003800000 */
[----:B------:R-:W-:Y:S02]  /*38d90*/  IMAD.MOV.U32 R13, RZ, RZ, R6 ;  /* 0x000000ffff0d7224 */ /* 0x000fe400078e0006 */
[----:B------:R-:W-:Y:S02]  /*38da0*/  IMAD.MOV.U32 R12, RZ, RZ, RZ ;  /* 0x000000ffff0c7224 */ /* 0x000fe400078e00ff */
[----:B------:R-:W-:Y:S02]  /*38db0*/  IMAD.MOV.U32 R11, RZ, RZ, 0x1c1f ;  /* 0x00001c1fff0b7424 */ /* 0x000fe400078e00ff */
[----:B------:R-:W-:-:S07]  /*38dc0*/  IMAD.MOV.U32 R15, RZ, RZ, -0x1 ;  /* 0xffffffffff0f7424 */ /* 0x000fce00078e00ff */
[----:B01----:R-:W-:Y:S05]  /*38dd0*/  WARPSYNC.COLLECTIVE R15, `(.L_x_3329) ;  /* 0x000000000f087348 */ /* 0x003fea0003c00000 */
[----:B------:R2:W3:Y:S02]  /*38de0*/  SHFL.IDX P6, R14, R13, R12, R11 ;  /* 0x0000000c0d0e7389 */ /* 0x0004e400000c000b */
[----:B0123--:R-:W-:Y:S01]  /*38df0*/  ENDCOLLECTIVE ;  /* 0x000000000000791b */ /* 0x00ffe20003800000 */
.L_x_3329:
[----:B------:R-:W-:Y:S05]  /*38e00*/  BSYNC B0 ;  /* 0x0000000000007941 */ /* 0x000fea0003800000 */
.L_x_3328:
[----:B------:R-:W-:Y:S01]  /*38e10*/  IMAD.MOV.U32 R13, RZ, RZ, R5 ;  /* 0x000000ffff0d7224 */ /* 0x000fe200078e0005 */
[----:B------:R-:W-:Y:S01]  /*38e20*/  MOV R15, 0xffffffff ;  /* 0xffffffff000f7802 */ /* 0x000fe20000000f00 */
[----:B------:R-:W-:Y:S01]  /*38e30*/  IMAD.MOV.U32 R12, RZ, RZ, RZ ;  /* 0x000000ffff0c7224 */ /* 0x000fe200078e00ff */
[----:B------:R-:W0:Y:S01]  /*38e40*/  LDC R20, c[0x0][0x2f4] ;  /* 0x0000bd00ff147b82 */ /* 0x000e220000000800 */
[----:B------:R-:W-:Y:S01]  /*38e50*/  IMAD.MOV.U32 R11, RZ, RZ, 0x1c1f ;  /* 0x00001c1fff0b7424 */ /* 0x000fe200078e00ff */
[C---:B------:R-:W-:Y:S01]  /*38e60*/  LOP3.LUT R25, R37.reuse, 0x40, RZ, 0xfc, !PT ;  /* 0x0000004025197812 */ /* 0x040fe200078efcff */
[----:B------:R-:W-:Y:S01]  /*38e70*/  IMAD.MOV.U32 R2, RZ, RZ, R14 ;  /* 0x000000ffff027224 */ /* 0x000fe200078e000e */
[----:B------:R-:W-:-:S07]  /*38e80*/  LOP3.LUT R21, R37, 0x80, RZ, 0xfc, !PT ;  /* 0x0000008025157812 */ /* 0x000fce00078efcff */
[----:B0-----:R-:W-:Y:S05]  /*38e90*/  WARPSYNC.COLLECTIVE R15, `(.L_x_3330) ;  /* 0x000000000f087348 */ /* 0x001fea0003c00000 */
[----:B------:R1:W2:Y:S02]  /*38ea0*/  SHFL.IDX P6, R14, R13, R12, R11 ;  /* 0x0000000c0d0e7389 */ /* 0x0002a400000c000b */
[----:B012---:R-:W-:Y:S01]  /*38eb0*/  ENDCOLLECTIVE ;  /* 0x000000000000791b */ /* 0x007fe20003800000 */
.L_x_3330:
[----:B------:R-:W-:Y:S02]  /*38ec0*/  IMAD.MOV.U32 R13, RZ, RZ, R6 ;  /* 0x000000ffff0d7224 */ /* 0x000fe400078e0006 */
[----:B------:R-:W-:Y:S01]  /*38ed0*/  IMAD.MOV.U32 R12, RZ, RZ, 0x1 ;  /* 0x00000001ff0c7424 */ /* 0x000fe200078e00ff */
        /* <DEDUP_REMOVED lines=19> */
.L_x_3331:
[----:B------:R-:W-:Y:S02]  /*39010*/  IMAD.MOV.U32 R13, RZ, RZ, R5 ;  /* 0x000000ffff0d7224 */ /* 0x000fe400078e0005 */
[----:B------:R-:W-:-:S07]  /*39020*/  IMAD.MOV.U32 R2, RZ, RZ, R14 ;  /* 0x000000ffff027224 */ /* 0x000fce00078e000e */
[----:B------:R-:W-:Y:S05]  /*39030*/  WARPSYNC.COLLECTIVE R15, `(.L_x_3332) ;  /* 0x000000000f087348 */ /* 0x000fea0003c00000 */
[----:B------:R0:W1:Y:S02]  /*39040*/  SHFL.IDX P6, R14, R13, R12, R11 ;  /* 0x0000000c0d0e7389 */ /* 0x00006400000c000b */
[----:B01----:R-:W-:Y:S01]  /*39050*/  ENDCOLLECTIVE ;  /* 0x000000000000791b */ /* 0x003fe20003800000 */
.L_x_3332:
[----:B------:R-:W-:Y:S01]  /*39060*/  MOV R13, R6 ;  /* 0x00000006000d7202 */ /* 0x000fe20000000f00 */
        /* <DEDUP_REMOVED lines=15> */
.L_x_3333:
        /* <DEDUP_REMOVED lines=11> */
.L_x_3334:
[----:B------:R-:W-:Y:S02]  /*39210*/  IMAD.MOV.U32 R13, RZ, RZ, R6 ;  /* 0x000000ffff0d7224 */ /* 0x000fe400078e0006 */
[----:B------:R-:W-:Y:S02]  /*39220*/  IMAD.MOV.U32 R12, RZ, RZ, 0x3 ;  /* 0x00000003ff0c7424 */ /* 0x000fe400078e00ff */
[----:B------:R-:W-:-:S07]  /*39230*/  IMAD.MOV.U32 R3, RZ, RZ, R14 ;  /* 0x000000ffff037224 */ /* 0x000fce00078e000e */
[----:B------:R-:W-:Y:S05]  /*39240*/  WARPSYNC.COLLECTIVE R15, `(.L_x_3335) ;  /* 0x000000000f087348 */ /* 0x000fea0003c00000 */
[----:B------:R0:W1:Y:S02]  /*39250*/  SHFL.IDX P6, R14, R13, R12, R11 ;  /* 0x0000000c0d0e7389 */ /* 0x00006400000c000b */
[----:B01----:R-:W-:Y:S01]  /*39260*/  ENDCOLLECTIVE ;  /* 0x000000000000791b */ /* 0x003fe20003800000 */
.L_x_3335:
[----:B------:R-:W-:-:S05]  /*39270*/  @P4 IADD3 R3, P0, R37, R3, RZ ;  /* 0x0000000325034210 */ /* 0x000fca0007f1e0ff */
[----:B------:R-:W-:-:S05]  /*39280*/  @P4 IMAD.X R2, RZ, RZ, R2, P0 ;  /* 0x000000ffff024224 */ /* 0x000fca00000e0602 */
[-C--:B------:R-:W-:Y:S02]  /*39290*/  @P4 LOP3.LUT R3, R3, R2.reuse, RZ, 0x3c, !PT ;  /* 0x0000000203034212 */ /* 0x080fe400078e3cff */
[----:B------:R-:W-:Y:S02]  /*392a0*/  MOV R13, R5 ;  /* 0x00000005000d7202 */ /* 0x000fe40000000f00 */
[----:B------:R-:W-:-:S04]  /*392b0*/  @P4 LOP3.LUT R2, R3, R2, RZ, 0x3c, !PT ;  /* 0x0000000203024212 */ /* 0x000fc800078e3cff */
[----:B------:R-:W-:Y:S01]  /*392c0*/  @P4 LOP3.LUT R3, R3, R2, RZ, 0x3c, !PT ;  /* 0x0000000203034212 */ /* 0x000fe200078e3cff */
[----:B------:R-:W-:-:S07]  /*392d0*/  IMAD.MOV.U32 R6, RZ, RZ, R14 ;  /* 0x000000ffff067224 */ /* 0x000fce00078e000e */
[----:B------:R-:W-:Y:S05]  /*392e0*/  WARPSYNC.COLLECTIVE R15, `(.L_x_3336) ;  /* 0x000000000f087348 */ /* 0x000fea0003c00000 */
[----:B------:R0:W1:Y:S02]  /*392f0*/  SHFL.IDX P6, R14, R13, R12, R11 ;  /* 0x0000000c0d0e7389 */ /* 0x00006400000c000b */
[----:B01----:R-:W-:Y:S01]  /*39300*/  ENDCOLLECTIVE ;  /* 0x000000000000791b */ /* 0x003fe20003800000 */
.L_x_3336:
        /* <DEDUP_REMOVED lines=12> */
.L_x_3337:
        /* <DEDUP_REMOVED lines=13> */
.L_x_3338:
[----:B------:R-:W-:Y:S01]  /*394a0*/  IMAD.MOV.U32 R2, RZ, RZ, R14 ;  /* 0x000000ffff027224 */ /* 0x000fe200078e000e */
[----:B------:R-:W-:Y:S06]  /*394b0*/  BRA `(.L_x_3339) ;  /* 0xffffff6000c87947 */ /* 0x000fec000383ffff */
.L_x_3057:
[----:B------:R-:W-:Y:S01]  /*394c0*/  IMAD.MOV.U32 R13, RZ, RZ, R4 ;  /* 0x000000ffff0d7224 */ /* 0x000fe200078e0004 */
[----:B------:R-:W-:Y:S01]  /*394d0*/  MOV R12, RZ ;  /* 0x000000ff000c7202 */ /* 0x000fe20000000f00 */
[----:B------:R-:W-:Y:S02]  /*394e0*/  IMAD.MOV.U32 R11, RZ, RZ, 0x1c1f ;  /* 0x00001c1fff0b7424 */ /* 0x000fe400078e00ff */
[----:B------:R-:W-:Y:S02]  /*394f0*/  IMAD.MOV.U32 R15, RZ, RZ, -0x1 ;  /* 0xffffffffff0f7424 */ /* 0x000fe400078e00ff */
[----:B------:R-:W-:Y:S02]  /*39500*/  IMAD R31, R31, R7, RZ ;  /* 0x000000071f1f7224 */ /* 0x000fe400078e02ff */
[----:B------:R-:W-:-:S07]  /*39510*/  IMAD R17, R17, 0x80, R9 ;  /* 0x0000008011117824 */ /* 0x000fce00078e0209 */
[----:B-----5:R-:W-:Y:S05]  /*39520*/  WARPSYNC.COLLECTIVE R15, `(.L_x_3340) ;  /* 0x000000000f087348 */ /* 0x020fea0003c00000 */
[----:B------:R0:W1:Y:S02]  /*39530*/  SHFL.IDX P6, R14, R13, R12, R11 ;  /* 0x0000000c0d0e7389 */ /* 0x00006400000c000b */
[----:B01---5:R-:W-:Y:S01]  /*39540*/  ENDCOLLECTIVE ;  /* 0x000000000000791b */ /* 0x023fe20003800000 */
.L_x_3340:
[C---:B------:R-:W-:Y:S02]  /*39550*/  ISETP.GE.AND P1, PT, R17.reuse, R31, PT ;  /* 0x0000001f1100720c */ /* 0x040fe40003f26270 */
[----:B------:R-:W-:Y:S01]  /*39560*/  IADD3 R6, R17, 0x20, RZ ;  /* 0x0000002011067810 */ /* 0x000fe20007ffe0ff */
[----:B------:R-:W-:Y:S02]  /*39570*/  IMAD.MOV.U32 R13, RZ, RZ, R0 ;  /* 0x000000ffff0d7224 */ /* 0x000fe400078e0000 */
[----:B------:R-:W-:-:S08]  /*39580*/  IMAD.MOV.U32 R2, RZ, RZ, R14 ;  /* 0x000000ffff027224 */ /* 0x000fd000078e000e */
[----:B------:R-:W-:Y:S05]  /*39590*/  WARPSYNC.COLLECTIVE R15, `(.L_x_3341) ;  /* 0x000000000f087348 */ /* 0x000fea0003c00000 */
[----:B------:R0:W1:Y:S02]  /*395a0*/  SHFL.IDX P6, R14, R13, R12, R11 ;  /* 0x0000000c0d0e7389 */ /* 0x00006400000c000b */
[----:B01----:R-:W-:Y:S01]  /*395b0*/  ENDCOLLECTIVE ;  /* 0x000000000000791b */ /* 0x003fe20003800000 */
.L_x_3341:
[----:B------:R-:W-:Y:S02]  /*395c0*/  IMAD.MOV.U32 R13, RZ, RZ, R4 ;  /* 0x000000ffff0d7224 */ /* 0x000fe400078e0004 */
[----:B------:R-:W-:Y:S02]  /*395d0*/  IMAD.MOV.U32 R12, RZ, RZ, 0x1 ;  /* 0x00000001ff0c7424 */ /* 0x000fe400078e00ff */
[----:B------:R-:W-:-:S07]  /*395e0*/  IMAD.MOV.U32 R3, RZ, RZ, R14 ;  /* 0x000000ffff037224 */ /* 0x000fce00078e000e */
[----:B------:R-:W-:Y:S05]  /*395f0*/  WARPSYNC.COLLECTIVE R15, `(.L_x_3342) ;  /* 0x000000000f087348 */ /* 0x000fea0003c00000 */
[----:B------:R0:W1:Y:S02]  /*39600*/  SHFL.IDX P6, R14, R13, R12, R11 ;  /* 0x0000000c0d0e7389 */ /* 0x00006400000c000b */
[----:B01----:R-:W-:Y:S01]  /*39610*/  ENDCOLLECTIVE ;  /* 0x000000000000791b */ /* 0x003fe20003800000 */
.L_x_3342:
[----:B------:R-:W-:-:S05]  /*39620*/  @!P1 IADD3 R5, P4, R37, R3, RZ ;  /* 0x0000000325059210 */ /* 0x000fca0007f9e0ff */
[----:B------:R-:W-:Y:S02]  /*39630*/  @!P1 IMAD.X R3, RZ, RZ, R2, P4 ;  /* 0x000000ffff039224 */ /* 0x000fe400020e0602 */
[----:B------:R-:W-:Y:S02]  /*39640*/  @!P1 IMAD.MOV.U32 R2, RZ, RZ, R5 ;  /* 0x000000ffff029224 */ /* 0x000fe400078e0005 */
[----:B------:R-:W-:-:S03]  /*39650*/  IMAD.MOV.U32 R13, RZ, RZ, R0 ;  /* 0x000000ffff0d7224 */ /* 0x000fc600078e0000 */
        /* <DEDUP_REMOVED lines=11> */
.L_x_3343:
[----:B------:R-:W-:Y:S01]  /*39710*/  MOV R13, R4 ;  /* 0x00000004000d7202 */ /* 0x000fe20000000f00 */
[----:B------:R-:W-:Y:S01]  /*39720*/  IMAD.MOV.U32 R12, RZ, RZ, 0x2 ;  /* 0x00000002ff0c7424 */ /* 0x000fe200078e00ff */
[----:B------:R-:W-:-:S13]  /*39730*/  @!P1 IADD3 R5, P4, R37, R14, RZ ;  /* 0x0000000e25059210 */ /* 0x000fda0007f9e0ff */
[----:B------:R-:W-:Y:S05]  /*39740*/  WARPSYNC.COLLECTIVE R15, `(.L_x_3344) ;  /* 0x000000000f087348 */ /* 0x000fea0003c00000 */
[----:B------:R0:W1:Y:S02]  /*39750*/  SHFL.IDX P6, R14, R13, R12, R11 ;  /* 0x0000000c0d0e7389 */ /* 0x00006400000c000b */
[----:B01----:R-:W-:Y:S01]  /*39760*/  ENDCOLLECTIVE ;  /* 0x000000000000791b */ /* 0x003fe20003800000 */
.L_x_3344:
        /* <DEDUP_REMOVED lines=16> */
.L_x_3345:
[----:B------:R-:W-:Y:S02]  /*39870*/  IMAD.MOV.U32 R13, RZ, RZ, R4 ;  /* 0x000000ffff0d7224 */ /* 0x000fe400078e0004 */
[----:B------:R-:W-:Y:S01]  /*39880*/  IMAD.MOV.U32 R12, RZ, RZ, 0x3 ;  /* 0x00000003ff0c7424 */ /* 0x000fe200078e00ff */
[----:B------:R-:W-:-:S13]  /*39890*/  @!P1 IADD3 R5, P4, R37, R14, RZ ;  /* 0x0000000e25059210 */ /* 0x000fda0007f9e0ff */
[----:B------:R-:W-:Y:S05]  /*398a0*/  WARPSYNC.COLLECTIVE R15, `(.L_x_3346) ;  /* 0x000000000f087348 */ /* 0x000fea0003c00000 */
[----:B------:R0:W1:Y:S02]  /*398b0*/  SHFL.IDX P6, R14, R13, R12, R11 ;  /* 0x0000000c0d0e7389 */ /* 0x00006400000c000b */
[----:B01----:R-:W-:Y:S01]  /*398c0*/  ENDCOLLECTIVE ;  /* 0x000000000000791b */ /* 0x003fe20003800000 */
.L_x_3346:
        /* <DEDUP_REMOVED lines=10> */
[----:B------:R-:W-:-:S07]  /*39970*/  MOV R4, R14 ;  /* 0x0000000e00047202 */ /* 0x000fce0000000f00 */
[----:B0-----:R-:W-:Y:S05]  /*39980*/  WARPSYNC.COLLECTIVE R15, `(.L_x_3347) ;  /* 0x000000000f087348 */ /* 0x001fea0003c00000 */
[----:B------:R1:W2:Y:S02]  /*39990*/  SHFL.IDX P6, R14, R13, R12, R11 ;  /* 0x0000000c0d0e7389 */ /* 0x0002a400000c000b */
[----:B012---:R-:W-:Y:S01]  /*399a0*/  ENDCOLLECTIVE ;  /* 0x000000000000791b */ /* 0x007fe20003800000 */
.L_x_3347:
[----:B------:R-:W-:Y:S05]  /*399b0*/  BRA `(.L_x_3348) ;  /* 0xffffff6400ec7947 */ /* 0x000fea000383ffff */
.L_x_3062:
[----:B0-----:R0:W1:Y:S02]  /*399c0*/  SYNCS.PHASECHK.TRANS64.TRYWAIT P0, [R23+URZ+0x33420], R0 ;  /* 0x03342000170075a7 */ /* 0x001064000800017f */
[----:B-1----:R-:W-:Y:S05]  /*399d0*/  @!P0 NANOSLEEP.SYNCS 0x989680 ;  /* 0x009896800000895d */ /* 0x002fea0003900000 */
[----:B------:R-:W1:Y:S02]  /*399e0*/  @!P0 SYNCS.PHASECHK.TRANS64 P0, [R23+URZ+0x33420], R0 ;  /* 0x03342000170085a7 */ /* 0x000e64000800007f */
[----:B-1----:R-:W-:Y:S05]  /*399f0*/  @!P0 BRA `(.L_x_3062) ;  /* 0xfffffffc00f08947 */ /* 0x002fea000383ffff */
[----:B------:R-:W-:Y:S05]  /*39a00*/  BRA `(.L_x_3349) ;  /* 0xffffff6800607947 */ /* 0x000fea000383ffff */
.L_x_3066:
[----:B0-----:R0:W1:Y:S02]  /*39a10*/  SYNCS.PHASECHK.TRANS64.TRYWAIT P0, [R4+URZ+0x33480], R29 ;  /* 0x0334801d040075a7 */ /* 0x001064000800017f */
[----:B-1----:R-:W-:Y:S05]  /*39a20*/  @!P0 NANOSLEEP.SYNCS 0x989680 ;  /* 0x009896800000895d */ /* 0x002fea0003900000 */
[----:B------:R-:W1:Y:S02]  /*39a30*/  @!P0 SYNCS.PHASECHK.TRANS64 P0, [R4+URZ+0x33480], R29 ;  /* 0x0334801d040085a7 */ /* 0x000e64000800007f */
[----:B-1----:R-:W-:Y:S05]  /*39a40*/  @!P0 BRA `(.L_x_3066) ;  /* 0xfffffffc00f08947 */ /* 0x002fea000383ffff */
[----:B------:R-:W-:Y:S05]  /*39a50*/  BRA `(.L_x_3350) ;  /* 0xffffff6c00807947 */ /* 0x000fea000383ffff */
.L_x_3067:
        /* <DEDUP_REMOVED lines=8> */
.L_x_3352:
[----:B------:R-:W-:Y:S05]  /*39ae0*/  BSYNC B0 ;  /* 0x0000000000007941 */ /* 0x000fea0003800000 */
.L_x_3351:
        /* <DEDUP_REMOVED lines=8> */
.L_x_3353:
[----:B------:R-:W-:Y:S02]  /*39b70*/  IMAD.MOV.U32 R13, RZ, RZ, R10 ;  /* 0x000000ffff0d7224 */ /* 0x000fe400078e000a */
[----:B------:R-:W-:Y:S02]  /*39b80*/  IMAD.MOV.U32 R12, RZ, RZ, 0x1 ;  /* 0x00000001ff0c7424 */ /* 0x000fe400078e00ff */
[----:B------:R-:W-:-:S07]  /*39b90*/  IMAD.MOV.U32 R2, RZ, RZ, R14 ;  /* 0x000000ffff027224 */ /* 0x000fce00078e000e */
[----:B------:R-:W-:Y:S05]  /*39ba0*/  WARPSYNC.COLLECTIVE R15, `(.L_x_3354) ;  /* 0x000000000f087348 */ /* 0x000fea0003c00000 */
[----:B------:R0:W1:Y:S02]  /*39bb0*/  SHFL.IDX P6, R14, R13, R12, R11 ;  /* 0x0000000c0d0e7389 */ /* 0x00006400000c000b */
[----:B01----:R-:W-:Y:S01]  /*39bc0*/  ENDCOLLECTIVE ;  /* 0x000000000000791b */ /* 0x003fe20003800000 */
.L_x_3354:
        /* <DEDUP_REMOVED lines=14> */
.L_x_3355:
[----:B------:R-:W-:Y:S02]  /*39cb0*/  IMAD.MOV.U32 R13, RZ, RZ, R10 ;  /* 0x000000ffff0d7224 */ /* 0x000fe400078e000a */
[----:B------:R-:W-:Y:S01]  /*39cc0*/  IMAD.MOV.U32 R12, RZ, RZ, 0x2 ;  /* 0x00000002ff0c7424 */ /* 0x000fe200078e00ff */
[----:B------:R-:W-:-:S07]  /*39cd0*/  MOV R2, R14 ;  /* 0x0000000e00027202 */ /* 0x000fce0000000f00 */
[----:B------:R-:W-:Y:S05]  /*39ce0*/  WARPSYNC.COLLECTIVE R15, `(.L_x_3356) ;  /* 0x000000000f087348 */ /* 0x000fea0003c00000 */
[----:B------:R0:W1:Y:S02]  /*39cf0*/  SHFL.IDX P6, R14, R13, R12, R11 ;  /* 0x0000000c0d0e7389 */ /* 0x00006400000c000b */
[----:B01----:R-:W-:Y:S01]  /*39d00*/  ENDCOLLECTIVE ;  /* 0x000000000000791b */ /* 0x003fe20003800000 */
.L_x_3356:
        /* <DEDUP_REMOVED lines=13> */
.L_x_3357:
[----:B------:R-:W-:Y:S01]  /*39de0*/  IMAD.MOV.U32 R13, RZ, RZ, R10 ;  /* 0x000000ffff0d7224 */ /* 0x000fe200078e000a */
[----:B------:R-:W-:Y:S01]  /*39df0*/  MOV R12, 0x3 ;  /* 0x00000003000c7802 */ /* 0x000fe20000000f00 */
[----:B------:R-:W-:-:S07]  /*39e00*/  IMAD.MOV.U32 R2, RZ, RZ, R14 ;  /* 0x000000ffff027224 */ /* 0x000fce00078e000e */
[----:B------:R-:W-:Y:S05]  /*39e10*/  WARPSYNC.COLLECTIVE R15, `(.L_x_3358) ;  /* 0x000000000f087348 */ /* 0x000fea0003c00000 */
[----:B------:R0:W1:Y:S02]  /*39e20*/  SHFL.IDX P6, R14, R13, R12, R11 ;  /* 0x0000000c0d0e7389 */ /* 0x00006400000c000b */
[----:B01----:R-:W-:Y:S01]  /*39e30*/  ENDCOLLECTIVE ;  /* 0x000000000000791b */ /* 0x003fe20003800000 */
.L_x_3358:
        /* <DEDUP_REMOVED lines=13> */
.L_x_3359:
[----:B------:R-:W-:Y:S02]  /*39f10*/  IMAD.MOV.U32 R13, RZ, RZ, R21 ;  /* 0x000000ffff0d7224 */ /* 0x000fe400078e0015 */
[----:B------:R-:W-:Y:S02]  /*39f20*/  IMAD.MOV.U32 R12, RZ, RZ, RZ ;  /* 0x000000ffff0c7224 */ /* 0x000fe400078e00ff */
[----:B------:R-:W-:-:S07]  /*39f30*/  IMAD.MOV.U32 R2, RZ, RZ, R14 ;  /* 0x000000ffff027224 */ /* 0x000fce00078e000e */
[----:B------:R-:W-:Y:S05]  /*39f40*/  WARPSYNC.COLLECTIVE R15, `(.L_x_3360) ;  /* 0x000000000f087348 */ /* 0x000fea0003c00000 */
[----:B------:R0:W1:Y:S02]  /*39f50*/  SHFL.IDX P6, R14, R13, R12, R11 ;  /* 0x0000000c0d0e7389 */ /* 0x00006400000c000b */
[----:B01----:R-:W-:Y:S01]  /*39f60*/  ENDCOLLECTIVE ;  /* 0x000000000000791b */ /* 0x003fe20003800000 */
.L_x_3360:
        /* <DEDUP_REMOVED lines=13> */
.L_x_3361:
[----:B------:R-:W-:Y:S01]  /*3a040*/  MOV R2, R14 ;  /* 0x0000000e00027202 */ /* 0x000fe20000000f00 */
[----:B------:R-:W-:Y:S06]  /*3a050*/  BRA `(.L_x_3362) ;  /* 0xffffff6c00207947 */ /* 0x000fec000383ffff */
.L_x_3072:
[----:B---3--:R3:W4:Y:S02]  /*3a060*/  SYNCS.PHASECHK.TRANS64.TRYWAIT P0, [R4+URZ+0x33440], R29 ;  /* 0x0334401d040075a7 */ /* 0x008724000800017f */
[----:B----4-:R-:W-:Y:S05]  /*3a070*/  @!P0 NANOSLEEP.SYNCS 0x989680 ;  /* 0x009896800000895d */ /* 0x010fea0003900000 */
[----:B------:R-:W4:Y:S02]  /*3a080*/  @!P0 SYNCS.PHASECHK.TRANS64 P0, [R4+URZ+0x33440], R29 ;  /* 0x0334401d040085a7 */ /* 0x000f24000800007f */
[----:B----4-:R-:W-:Y:S05]  /*3a090*/  @!P0 BRA `(.L_x_3072) ;  /* 0xfffffffc00f08947 */ /* 0x010fea000383ffff */
[----:B------:R-:W-:Y:S05]  /*3a0a0*/  BRA `(.L_x_3363) ;  /* 0xffffff6c00787947 */ /* 0x000fea000383ffff */
.L_x_3073:
        /* <DEDUP_REMOVED lines=8> */
.L_x_3365:
[----:B------:R-:W-:Y:S05]  /*3a130*/  BSYNC B0 ;  /* 0x0000000000007941 */ /* 0x000fea0003800000 */
.L_x_3364:
        /* <DEDUP_REMOVED lines=8> */
.L_x_3366:
[----:B------:R-:W-:Y:S02]  /*3a1c0*/  IMAD.MOV.U32 R13, RZ, RZ, R8 ;  /* 0x000000ffff0d7224 */ /* 0x000fe400078e0008 */
[----:B------:R-:W-:Y:S02]  /*3a1d0*/  IMAD.MOV.U32 R12, RZ, RZ, 0x1 ;  /* 0x00000001ff0c7424 */ /* 0x000fe400078e00ff */
[----:B------:R-:W-:-:S07]  /*3a1e0*/  IMAD.MOV.U32 R2, RZ, RZ, R14 ;  /* 0x000000ffff027224 */ /* 0x000fce00078e000e */
[----:B------:R-:W-:Y:S05]  /*3a1f0*/  WARPSYNC.COLLECTIVE R15, `(.L_x_3367) ;  /* 0x000000000f087348 */ /* 0x000fea0003c00000 */
[----:B------:R0:W1:Y:S02]  /*3a200*/  SHFL.IDX P6, R14, R13, R12, R11 ;  /* 0x0000000c0d0e7389 */ /* 0x00006400000c000b */
[----:B01----:R-:W-:Y:S01]  /*3a210*/  ENDCOLLECTIVE ;  /* 0x000000000000791b */ /* 0x003fe20003800000 */
.L_x_3367:
        /* <DEDUP_REMOVED lines=13> */
.L_x_3368:
[----:B------:R-:W-:Y:S02]  /*3a2f0*/  IMAD.MOV.U32 R13, RZ, RZ, R8 ;  /* 0x000000ffff0d7224 */ /* 0x000fe400078e0008 */
[----:B------:R-:W-:Y:S01]  /*3a300*/  IMAD.MOV.U32 R12, RZ, RZ, 0x2 ;  /* 0x00000002ff0c7424 */ /* 0x000fe200078e00ff */
[----:B------:R-:W-:-:S07]  /*3a310*/  MOV R2, R14 ;  /* 0x0000000e00027202 */ /* 0x000fce0000000f00 */
[----:B------:R-:W-:Y:S05]  /*3a320*/  WARPSYNC.COLLECTIVE R15, `(.L_x_3369) ;  /* 0x000000000f087348 */ /* 0x000fea0003c00000 */
[----:B------:R0:W1:Y:S02]  /*3a330*/  SHFL.IDX P6, R14, R13, R12, R11 ;  /* 0x0000000c0d0e7389 */ /* 0x00006400000c000b */
[----:B01----:R-:W-:Y:S01]  /*3a340*/  ENDCOLLECTIVE ;  /* 0x000000000000791b */ /* 0x003fe20003800000 */
.L_x_3369:
        /* <DEDUP_REMOVED lines=13> */
.L_x_3370:
[----:B------:R-:W-:Y:S01]  /*3a420*/  MOV R13, R8 ;  /* 0x00000008000d7202 */ /* 0x000fe20000000f00 */
[----:B------:R-:W-:Y:S02]  /*3a430*/  IMAD.MOV.U32 R12, RZ, RZ, 0x3 ;  /* 0x00000003ff0c7424 */ /* 0x000fe400078e00ff */
[----:B------:R-:W-:-:S07]  /*3a440*/  IMAD.MOV.U32 R2, RZ, RZ, R14 ;  /* 0x000000ffff027224 */ /* 0x000fce00078e000e */
[----:B------:R-:W-:Y:S05]  /*3a450*/  WARPSYNC.COLLECTIVE R15, `(.L_x_3371) ;  /* 0x000000000f087348 */ /* 0x000fea0003c00000 */
[----:B------:R0:W1:Y:S02]  /*3a460*/  SHFL.IDX P6, R14, R13, R12, R11 ;  /* 0x0000000c0d0e7389 */ /* 0x00006400000c000b */
[----:B01----:R-:W-:Y:S01]  /*3a470*/  ENDCOLLECTIVE ;  /* 0x000000000000791b */ /* 0x003fe20003800000 */
.L_x_3371:
        /* <DEDUP_REMOVED lines=13> */
.L_x_3372:
[----:B------:R-:W-:Y:S02]  /*3a550*/  IMAD.MOV.U32 R13, RZ, RZ, R7 ;  /* 0x000000ffff0d7224 */ /* 0x000fe400078e0007 */
[----:B------:R-:W-:Y:S02]  /*3a560*/  IMAD.MOV.U32 R12, RZ, RZ, RZ ;  /* 0x000000ffff0c7224 */ /* 0x000fe400078e00ff */
[----:B------:R-:W-:-:S07]  /*3a570*/  IMAD.MOV.U32 R2, RZ, RZ, R14 ;  /* 0x000000ffff027224 */ /* 0x000fce00078e000e */
[----:B------:R-:W-:Y:S05]  /*3a580*/  WARPSYNC.COLLECTIVE R15, `(.L_x_3373) ;  /* 0x000000000f087348 */ /* 0x000fea0003c00000 */
[----:B------:R0:W1:Y:S02]  /*3a590*/  SHFL.IDX P6, R14, R13, R12, R11 ;  /* 0x0000000c0d0e7389 */ /* 0x00006400000c000b */
[----:B01----:R-:W-:Y:S01]  /*3a5a0*/  ENDCOLLECTIVE ;  /* 0x000000000000791b */ /* 0x003fe20003800000 */
.L_x_3373:
        /* <DEDUP_REMOVED lines=13> */
.L_x_3374:
[----:B------:R-:W-:Y:S05]  /*3a680*/  BRA `(.L_x_3375) ;  /* 0xffffff6c000c7947 */ /* 0x000fea000383ffff */
.L_x_3078:
[----:B----4-:R4:W0:Y:S02]  /*3a690*/  SYNCS.PHASECHK.TRANS64.TRYWAIT P2, [R2+URZ+0x33470], R3 ;  /* 0x03347003020075a7 */ /* 0x010824000804017f */
[----:B0-----:R-:W-:Y:S05]  /*3a6a0*/  @!P2 NANOSLEEP.SYNCS 0x989680 ;  /* 0x009896800000a95d */ /* 0x001fea0003900000 */
[----:B------:R-:W0:Y:S02]  /*3a6b0*/  @!P2 SYNCS.PHASECHK.TRANS64 P2, [R2+URZ+0x33470], R3 ;  /* 0x033470030200a5a7 */ /* 0x000e24000804007f */
[----:B0-----:R-:W-:Y:S05]  /*3a6c0*/  @!P2 BRA `(.L_x_3078) ;  /* 0xfffffffc00f0a947 */ /* 0x001fea000383ffff */
[----:B------:R-:W-:Y:S05]  /*3a6d0*/  BRA `(.L_x_3376) ;  /* 0xffffff6c00787947 */ /* 0x000fea000383ffff */
.L_x_3080:
[----:B----4-:R4:W0:Y:S02]  /*3a6e0*/  SYNCS.PHASECHK.TRANS64.TRYWAIT P2, [R2+URZ+0x33460], R5 ;  /* 0x03346005020075a7 */ /* 0x010824000804017f */
[----:B0-----:R-:W-:Y:S05]  /*3a6f0*/  @!P2 NANOSLEEP.SYNCS 0x989680 ;  /* 0x009896800000a95d */ /* 0x001fea0003900000 */
[----:B------:R-:W0:Y:S02]  /*3a700*/  @!P2 SYNCS.PHASECHK.TRANS64 P2, [R2+URZ+0x33460], R5 ;  /* 0x033460050200a5a7 */ /* 0x000e24000804007f */
[----:B0-----:R-:W-:Y:S05]  /*3a710*/  @!P2 BRA `(.L_x_3080) ;  /* 0xfffffffc00f0a947 */ /* 0x001fea000383ffff */
[----:B------:R-:W-:Y:S05]  /*3a720*/  BRA `(.L_x_3377) ;  /* 0xffffff6c00887947 */ /* 0x000fea000383ffff */
.L_x_3088:
[----:B0-----:R0:W2:Y:S02]  /*3a730*/  SYNCS.PHASECHK.TRANS64.TRYWAIT P1, [R3+URZ+0x33470], R0 ;  /* 0x03347000030075a7 */ /* 0x0010a4000802017f */
[----:B--2---:R-:W-:Y:S05]  /*3a740*/  @!P1 NANOSLEEP.SYNCS 0x989680 ;  /* 0x009896800000995d */ /* 0x004fea0003900000 */
[----:B------:R-:W2:Y:S02]  /*3a750*/  @!P1 SYNCS.PHASECHK.TRANS64 P1, [R3+URZ+0x33470], R0 ;  /* 0x03347000030095a7 */ /* 0x000ea4000802007f */
[----:B--2---:R-:W-:Y:S05]  /*3a760*/  @!P1 BRA `(.L_x_3088) ;  /* 0xfffffffc00f09947 */ /* 0x004fea000383ffff */
[----:B------:R-:W-:Y:S05]  /*3a770*/  BRA `(.L_x_3378) ;  /* 0xffffff7400bc7947 */ /* 0x000fea000383ffff */
.L_x_3090:
[----:B0-----:R0:W2:Y:S02]  /*3a780*/  SYNCS.PHASECHK.TRANS64.TRYWAIT P1, [R3+URZ+0x33460], R0 ;  /* 0x03346000030075a7 */ /* 0x0010a4000802017f */
[----:B--2---:R-:W-:Y:S05]  /*3a790*/  @!P1 NANOSLEEP.SYNCS 0x989680 ;  /* 0x009896800000995d */ /* 0x004fea0003900000 */
[----:B------:R-:W2:Y:S02]  /*3a7a0*/  @!P1 SYNCS.PHASECHK.TRANS64 P1, [R3+URZ+0x33460], R0 ;  /* 0x03346000030095a7 */ /* 0x000ea4000802007f */
[----:B--2---:R-:W-:Y:S05]  /*3a7b0*/  @!P1 BRA `(.L_x_3090) ;  /* 0xfffffffc00f09947 */ /* 0x004fea000383ffff */
[----:B------:R-:W-:Y:S05]  /*3a7c0*/  BRA `(.L_x_3379) ;  /* 0xffffff7400c87947 */ /* 0x000fea000383ffff */
.L_x_3095:
        /* <DEDUP_REMOVED lines=8> */
.L_x_3381:
[----:B------:R-:W-:Y:S05]  /*3a850*/  BSYNC B0 ;  /* 0x0000000000007941 */ /* 0x000fea0003800000 */
.L_x_3380:
        /* <DEDUP_REMOVED lines=9> */
.L_x_3382:
[----:B------:R-:W-:Y:S02]  /*3a8f0*/  ULDC UR4, c[0x0][0xc3c] ;  /* 0x00030f0000047ab9 */ /* 0x000fe40000000800 */
[----:B------:R-:W-:-:S13]  /*3a900*/  ISETP.GE.OR P1, PT, R9, UR4, !P0 ;  /* 0x0000000409007c0c */ /* 0x000fda000c726670 */
[----:B------:R-:W0:Y:S08]  /*3a910*/  @!P1 LDC.64 R2, c[0x0][0xc80] ;  /* 0x00032000ff029b82 */ /* 0x000e300000000a00 */
[----:B------:R-:W1:Y:S01]  /*3a920*/  @!P1 LDC.64 R4, c[0x0][0xc78] ;  /* 0x00031e00ff049b82 */ /* 0x000e620000000a00 */
[----:B------:R-:W-:Y:S02]  /*3a930*/  CS2R R16, SRZ ;  /* 0x0000000000107805 */ /* 0x000fe4000001ff00 */
[----:B------:R-:W-:Y:S01]  /*3a940*/  MOV R11, RZ ;  /* 0x000000ff000b7202 */ /* 0x000fe20000000f00 */
[----:B------:R-:W-:-:S02]  /*3a950*/  IMAD.MOV.U32 R6, RZ, RZ, R14 ;  /* 0x000000ffff067224 */ /* 0x000fc400078e000e */
        /* <DEDUP_REMOVED lines=16> */
.L_x_3383:
[----:B------:R-:W-:Y:S01]  /*3aa60*/  IMAD.MOV.U32 R12, RZ, RZ, 0x2 ;  /* 0x00000002ff0c7424 */ /* 0x000fe200078e00ff */
[----:B------:R-:W-:-:S05]  /*3aa70*/  SEL R4, R14, RZ, P1 ;  /* 0x000000ff0e047207 */ /* 0x000fca0000800000 */
[----:B------:R-:W-:-:S04]  /*3aa80*/  IMAD.IADD R4, R13, 0x1, R4 ;  /* 0x000000010d047824 */ /* 0x000fc800078e0204 */
[----:B------:R-:W-:-:S07]  /*3aa90*/  IMAD.MOV.U32 R13, RZ, RZ, R4 ;  /* 0x000000ffff0d7224 */ /* 0x000fce00078e0004 */
[----:B------:R-:W-:Y:S05]  /*3aaa0*/  WARPSYNC.COLLECTIVE R15, `(.L_x_3384) ;  /* 0x000000000f087348 */ /* 0x000fea0003c00000 */
[----:B------:R0:W1:Y:S02]  /*3aab0*/  SHFL.UP P6, R14, R13, R12, R11 ;  /* 0x0400000c0d0e7389 */ /* 0x00006400000c000b */
[----:B01----:R-:W-:Y:S01]  /*3aac0*/  ENDCOLLECTIVE ;  /* 0x000000000000791b */ /* 0x003fe20003800000 */
.L_x_3384:
[----:B------:R-:W-:Y:S01]  /*3aad0*/  IMAD.MOV.U32 R12, RZ, RZ, 0x4 ;  /* 0x00000004ff0c7424 */ /* 0x000fe200078e00ff */
[----:B------:R-:W-:-:S05]  /*3aae0*/  SEL R3, R14, RZ, P2 ;  /* 0x000000ff0e037207 */ /* 0x000fca0001000000 */
[----:B------:R-:W-:-:S04]  /*3aaf0*/  IMAD.IADD R2, R4, 0x1, R3 ;  /* 0x0000000104027824 */ /* 0x000fc800078e0203 */
[----:B------:R-:W-:-:S07]  /*3ab00*/  IMAD.MOV.U32 R13, RZ, RZ, R2 ;  /* 0x000000ffff0d7224 */ /* 0x000fce00078e0002 */
[----:B------:R-:W-:Y:S05]  /*3ab10*/  WARPSYNC.COLLECTIVE R15, `(.L_x_3385) ;  /* 0x000000000f087348 */ /* 0x000fea0003c00000 */
[----:B------:R0:W1:Y:S02]  /*3ab20*/  SHFL.UP P6, R14, R13, R12, R11 ;  /* 0x0400000c0d0e7389 */ /* 0x00006400000c000b */
[----:B01----:R-:W-:Y:S01]  /*3ab30*/  ENDCOLLECTIVE ;  /* 0x000000000000791b */ /* 0x003fe20003800000 */
.L_x_3385:
[----:B------:R-:W-:Y:S01]  /*3ab40*/  IMAD.MOV.U32 R12, RZ, RZ, 0x8 ;  /* 0x00000008ff0c7424 */ /* 0x000fe200078e00ff */
[----:B------:R-:W-:-:S05]  /*3ab50*/  SEL R3, R14, RZ, P3 ;  /* 0x000000ff0e037207 */ /* 0x000fca0001800000 */
[----:B------:R-:W-:-:S05]  /*3ab60*/  IMAD.IADD R3, R2, 0x1, R3 ;  /* 0x0000000102037824 */ /* 0x000fca00078e0203 */
[----:B------:R-:W-:-:S07]  /*3ab70*/  MOV R13, R3 ;  /* 0x00000003000d7202 */ /* 0x000fce0000000f00 */
[----:B------:R-:W-:Y:S05]  /*3ab80*/  WARPSYNC.COLLECTIVE R15, `(.L_x_3386) ;  /* 0x000000000f087348 */ /* 0x000fea0003c00000 */
[----:B------:R0:W1:Y:S02]  /*3ab90*/  SHFL.UP P6, R14, R13, R12, R11 ;  /* 0x0400000c0d0e7389 */ /* 0x00006400000c000b */
[----:B01----:R-:W-:Y:S01]  /*3aba0*/  ENDCOLLECTIVE ;  /* 0x000000000000791b */ /* 0x003fe20003800000 */
.L_x_3386:
[----:B------:R-:W-:Y:S01]  /*3abb0*/  IMAD.MOV.U32 R12, RZ, RZ, 0x10 ;  /* 0x00000010ff0c7424 */ /* 0x000fe200078e00ff */
[----:B------:R-:W-:-:S05]  /*3abc0*/  SEL R4, R14, RZ, P4 ;  /* 0x000000ff0e047207 */ /* 0x000fca0002000000 */
[----:B------:R-:W-:-:S04]  /*3abd0*/  IMAD.IADD R4, R3, 0x1, R4 ;  /* 0x0000000103047824 */ /* 0x000fc800078e0204 */
[----:B------:R-:W-:-:S07]  /*3abe0*/  IMAD.MOV.U32 R13, RZ, RZ, R4 ;  /* 0x000000ffff0d7224 */ /* 0x000fce00078e0004 */
[----:B------:R-:W-:Y:S05]  /*3abf0*/  WARPSYNC.COLLECTIVE R15, `(.L_x_3387) ;  /* 0x000000000f087348 */ /* 0x000fea0003c00000 */
[----:B------:R0:W1:Y:S02]  /*3ac00*/  SHFL.UP P6, R14, R13, R12, R11 ;  /* 0x0400000c0d0e7389 */ /* 0x00006400000c000b */
[----:B01----:R-:W-:Y:S01]  /*3ac10*/  ENDCOLLECTIVE ;  /* 0x000000000000791b */ /* 0x003fe20003800000 */
.L_x_3387:
[----:B------:R-:W-:Y:S01]  /*3ac20*/  IMAD.MOV.U32 R12, RZ, RZ, 0x1f ;  /* 0x0000001fff0c7424 */ /* 0x000fe200078e00ff */
[----:B------:R-:W-:Y:S02]  /*3ac30*/  MOV R11, 0x1f ;  /* 0x0000001f000b7802 */ /* 0x000fe40000000f00 */
[----:B------:R-:W-:-:S05]  /*3ac40*/  SEL R3, R14, RZ, P5 ;  /* 0x000000ff0e037207 */ /* 0x000fca0002800000 */
[----:B------:R-:W-:-:S04]  /*3ac50*/  IMAD.IADD R3, R4, 0x1, R3 ;  /* 0x0000000104037824 */ /* 0x000fc800078e0203 */
[----:B------:R-:W-:-:S07]  /*3ac60*/  IMAD.MOV.U32 R13, RZ, RZ, R3 ;  /* 0x000000ffff0d7224 */ /* 0x000fce00078e0003 */
[----:B------:R-:W-:Y:S05]  /*3ac70*/  WARPSYNC.COLLECTIVE R15, `(.L_x_3388) ;  /* 0x000000000f087348 */ /* 0x000fea0003c00000 */
[----:B------:R0:W1:Y:S02]  /*3ac80*/  SHFL.IDX P6, R14, R13, R12, R11 ;  /* 0x0000000c0d0e7389 */ /* 0x00006400000c000b */
[----:B01----:R-:W-:Y:S01]  /*3ac90*/  ENDCOLLECTIVE ;  /* 0x000000000000791b */ /* 0x003fe20003800000 */
.L_x_3388:
[----:B------:R-:W-:Y:S05]  /*3aca0*/  BRA `(.L_x_3389) ;  /* 0xffffff7c00507947 */ /* 0x000fea000383ffff */
.L_x_3098:
[----:B------:R-:W-:Y:S01]  /*3acb0*/  BSSY B0, `(.L_x_3390) ;  /* 0x0000007000007945 */ /* 0x000fe20003800000 */
[----:B------:R-:W-:Y:S02]  /*3acc0*/  IMAD.MOV.U32 R12, RZ, RZ, 0x1 ;  /* 0x00000001ff0c7424 */ /* 0x000fe400078e00ff */
[----:B------:R-:W-:Y:S02]  /*3acd0*/  IMAD.MOV.U32 R11, RZ, RZ, RZ ;  /* 0x000000ffff0b7224 */ /* 0x000fe400078e00ff */
[----:B------:R-:W-:-:S07]  /*3ace0*/  IMAD.MOV.U32 R15, RZ, RZ, -0x1 ;  /* 0xffffffffff0f7424 */ /* 0x000fce00078e00ff */
[----:B-1----:R-:W-:Y:S05]  /*3acf0*/  WARPSYNC.COLLECTIVE R15, `(.L_x_3391) ;  /* 0x000000000f087348 */ /* 0x002fea0003c00000 */
[----:B------:R0:W2:Y:S02]  /*3ad00*/  SHFL.UP P6, R14, R13, R12, R11 ;  /* 0x0400000c0d0e7389 */ /* 0x0000a400000c000b */
[----:B012---:R-:W-:Y:S01]  /*3ad10*/  ENDCOLLECTIVE ;  /* 0x000000000000791b */ /* 0x007fe20003800000 */
.L_x_3391:
[----:B------:R-:W-:Y:S05]  /*3ad20*/  BSYNC B0 ;  /* 0x0000000000007941 */ /* 0x000fea0003800000 */
.L_x_3390:
        /* <DEDUP_REMOVED lines=8> */
.L_x_3392:
[----:B------:R-:W-:Y:S01]  /*3adb0*/  IMAD.MOV.U32 R12, RZ, RZ, 0x4 ;  /* 0x00000004ff0c7424 */ /* 0x000fe200078e00ff */
[----:B------:R-:W-:-:S04]  /*3adc0*/  SEL R2, R14, RZ, P2 ;  /* 0x000000ff0e027207 */ /* 0x000fc80001000000 */
[----:B------:R-:W-:-:S05]  /*3add0*/  IADD3 R2, R13, R2, RZ ;  /* 0x000000020d027210 */ /* 0x000fca0007ffe0ff */
[----:B------:R-:W-:-:S07]  /*3ade0*/  IMAD.MOV.U32 R13, RZ, RZ, R2 ;  /* 0x000000ffff0d7224 */ /* 0x000fce00078e0002 */
[----:B------:R-:W-:Y:S05]  /*3adf0*/  WARPSYNC.COLLECTIVE R15, `(.L_x_3393) ;  /* 0x000000000f087348 */ /* 0x000fea0003c00000 */
[----:B------:R0:W1:Y:S02]  /*3ae00*/  SHFL.UP P6, R14, R13, R12, R11 ;  /* 0x0400000c0d0e7389 */ /* 0x00006400000c000b */
[----:B01----:R-:W-:Y:S01]  /*3ae10*/  ENDCOLLECTIVE ;  /* 0x000000000000791b */ /* 0x003fe20003800000 */
.L_x_3393:
[----:B------:R-:W-:Y:S01]  /*3ae20*/  IMAD.MOV.U32 R12, RZ, RZ, 0x8 ;  /* 0x00000008ff0c7424 */ /* 0x000fe200078e00ff */
[----:B------:R-:W-:-:S05]  /*3ae30*/  SEL R3, R14, RZ, P3 ;  /* 0x000000ff0e037207 */ /* 0x000fca0001800000 */
[----:B------:R-:W-:-:S04]  /*3ae40*/  IMAD.IADD R3, R2, 0x1, R3 ;  /* 0x0000000102037824 */ /* 0x000fc800078e0203 */
[----:B------:R-:W-:-:S07]  /*3ae50*/  IMAD.MOV.U32 R13, RZ, RZ, R3 ;  /* 0x000000ffff0d7224 */ /* 0x000fce00078e0003 */
[----:B------:R-:W-:Y:S05]  /*3ae60*/  WARPSYNC.COLLECTIVE R15, `(.L_x_3394) ;  /* 0x000000000f087348 */ /* 0x000fea0003c00000 */
[----:B------:R0:W1:Y:S02]  /*3ae70*/  SHFL.UP P6, R14, R13, R12, R11 ;  /* 0x0400000c0d0e7389 */ /* 0x00006400000c000b */
[----:B01----:R-:W-:Y:S01]  /*3ae80*/  ENDCOLLECTIVE ;  /* 0x000000000000791b */ /* 0x003fe20003800000 */
.L_x_3394:
[----:B------:R-:W-:Y:S02]  /*3ae90*/  MOV R12, 0x10 ;  /* 0x00000010000c7802 */ /* 0x000fe40000000f00 */
[----:B------:R-:W-:-:S05]  /*3aea0*/  SEL R4, R14, RZ, P4 ;  /* 0x000000ff0e047207 */ /* 0x000fca0002000000 */
[----:B------:R-:W-:-:S04]  /*3aeb0*/  IMAD.IADD R4, R3, 0x1, R4 ;  /* 0x0000000103047824 */ /* 0x000fc800078e0204 */
[----:B------:R-:W-:-:S07]  /*3aec0*/  IMAD.MOV.U32 R13, RZ, RZ, R4 ;  /* 0x000000ffff0d7224 */ /* 0x000fce00078e0004 */
[----:B------:R-:W-:Y:S05]  /*3aed0*/  WARPSYNC.COLLECTIVE R15, `(.L_x_3395) ;  /* 0x000000000f087348 */ /* 0x000fea0003c00000 */
[----:B------:R0:W1:Y:S02]  /*3aee0*/  SHFL.UP P6, R14, R13, R12, R11 ;  /* 0x0400000c0d0e7389 */ /* 0x00006400000c000b */
[----:B01----:R-:W-:Y:S01]  /*3aef0*/  ENDCOLLECTIVE ;  /* 0x000000000000791b */ /* 0x003fe20003800000 */
.L_x_3395:
        /* <DEDUP_REMOVED lines=8> */
.L_x_3396:
[----:B------:R-:W-:Y:S05]  /*3af80*/  BRA `(.L_x_3397) ;  /* 0xffffff7c003c7947 */ /* 0x000fea000383ffff */
.L_x_3100:
[----:B------:R-:W-:Y:S01]  /*3af90*/  BSSY B0, `(.L_x_3398) ;  /* 0x0000006000007945 */ /* 0x000fe20003800000 */
[----:B------:R-:W-:Y:S01]  /*3afa0*/  PLOP3.LUT P6, PT, P6, PT, PT, 0x8, 0x0 ;  /* 0x000000000000781c */ /* 0x000fe200037ce170 */
[----:B------:R-:W-:-:S12]  /*3afb0*/  IMAD.MOV.U32 R15, RZ, RZ, -0x1 ;  /* 0xffffffffff0f7424 */ /* 0x000fd800078e00ff */
[----:B01----:R-:W-:Y:S05]  /*3afc0*/  WARPSYNC.COLLECTIVE R15, `(.L_x_3399) ;  /* 0x000000000f087348 */ /* 0x003fea0003c00000 */
[----:B------:R-:W-:Y:S01]  /*3afd0*/  VOTE.ANY R14, PT, P6 ;  /* 0x00000000000e7806 */ /* 0x000fe200030e0100 */
[----:B01----:R-:W-:Y:S06]  /*3afe0*/  ENDCOLLECTIVE ;  /* 0x000000000000791b */ /* 0x003fec0003800000 */
.L_x_3399:
[----:B------:R-:W-:Y:S05]  /*3aff0*/  BSYNC B0 ;  /* 0x0000000000007941 */ /* 0x000fea0003800000 */
.L_x_3398:
[----:B------:R-:W-:Y:S01]  /*3b000*/  IMAD.MOV.U32 R2, RZ, RZ, R14 ;  /* 0x000000ffff027224 */ /* 0x000fe200078e000e */
[----:B------:R-:W-:Y:S01]  /*3b010*/  MOV R11, 0x1f ;  /* 0x0000001f000b7802 */ /* 0x000fe20000000f00 */
[----:B------:R-:W-:Y:S02]  /*3b020*/  IMAD.MOV.U32 R13, RZ, RZ, R17 ;  /* 0x000000ffff0d7224 */ /* 0x000fe400078e0011 */
[----:B------:R0:W1:Y:S01]  /*3b030*/  POPC R12, R2 ;  /* 0x00000002000c7309 */ /* 0x0000620000000000 */
[----:B------:R-:W-:-:S07]  /*3b040*/  IMAD.MOV.U32 R15, RZ, RZ, -0x1 ;  /* 0xffffffffff0f7424 */ /* 0x000fce00078e00ff */
[----:B01----:R-:W-:Y:S05]  /*3b050*/  WARPSYNC.COLLECTIVE R15, `(.L_x_3400) ;  /* 0x000000000f087348 */ /* 0x003fea0003c00000 */
[----:B-1----:R1:W2:Y:S02]  /*3b060*/  SHFL.IDX P6, R14, R13, R12, R11 ;  /* 0x0000000c0d0e7389 */ /* 0x0022a400000c000b */
[----:B012---:R-:W-:Y:S01]  /*3b070*/  ENDCOLLECTIVE ;  /* 0x000000000000791b */ /* 0x007fe20003800000 */
.L_x_3400:
[----:B------:R-:W-:Y:S02]  /*3b080*/  IMAD.IADD R19, R12, 0x1, R19 ;  /* 0x000000010c137824 */ /* 0x000fe400078e0213 */
[----:B------:R-:W-:Y:S02]  /*3b090*/  IMAD.MOV.U32 R13, RZ, RZ, R5 ;  /* 0x000000ffff0d7224 */ /* 0x000fe400078e0005 */
[----:B------:R-:W-:-:S07]  /*3b0a0*/  IMAD.MOV.U32 R17, RZ, RZ, R14 ;  /* 0x000000ffff117224 */ /* 0x000fce00078e000e */
[----:B------:R-:W-:Y:S05]  /*3b0b0*/  WARPSYNC.COLLECTIVE R15, `(.L_x_3401) ;  /* 0x000000000f087348 */ /* 0x000fea0003c00000 */
[----:B------:R0:W1:Y:S02]  /*3b0c0*/  SHFL.IDX P6, R14, R13, R12, R11 ;  /* 0x0000000c0d0e7389 */ /* 0x00006400000c000b */
[----:B01----:R-:W-:Y:S01]  /*3b0d0*/  ENDCOLLECTIVE ;  /* 0x000000000000791b */ /* 0x003fe20003800000 */
.L_x_3401:
[----:B------:R-:W-:Y:S01]  /*3b0e0*/  IMAD.MOV.U32 R5, RZ, RZ, R14 ;  /* 0x000000ffff057224 */ /* 0x000fe200078e000e */
[----:B------:R-:W-:Y:S06]  /*3b0f0*/  BRA `(.L_x_3402) ;  /* 0xffffff7c00207947 */ /* 0x000fec000383ffff */
.L_x_3102:
[----:B------:R-:W-:Y:S01]  /*3b100*/  BSSY B0, `(.L_x_3403) ;  /* 0x0000007000007945 */ /* 0x000fe20003800000 */
[----:B------:R-:W-:Y:S01]  /*3b110*/  IMAD.MOV.U32 R13, RZ, RZ, R3 ;  /* 0x000000ffff0d7224 */ /* 0x000fe200078e0003 */
[----:B------:R-:W-:Y:S01]  /*3b120*/  MOV R15, 0xffffffff ;  /* 0xffffffff000f7802 */ /* 0x000fe20000000f00 */
[----:B------:R-:W-:-:S07]  /*3b130*/  IMAD.MOV.U32 R11, RZ, RZ, 0x1f ;  /* 0x0000001fff0b7424 */ /* 0x000fce00078e00ff */
[----:B01-34-:R-:W-:Y:S05]  /*3b140*/  WARPSYNC.COLLECTIVE R15, `(.L_x_3404) ;  /* 0x000000000f087348 */ /* 0x01bfea0003c00000 */
[----:B------:R2:W0:Y:S02]  /*3b150*/  SHFL.IDX P6, R14, R13, R12, R11 ;  /* 0x0000000c0d0e7389 */ /* 0x00042400000c000b */
[----:B01234-:R-:W-:Y:S01]  /*3b160*/  ENDCOLLECTIVE ;  /* 0x000000000000791b */ /* 0x01ffe20003800000 */
.L_x_3404:
[----:B------:R-:W-:Y:S05]  /*3b170*/  BSYNC B0 ;  /* 0x0000000000007941 */ /* 0x000fea0003800000 */
.L_x_3403:
[----:B------:R-:W-:Y:S01]  /*3b180*/  IMAD.MOV.U32 R16, RZ, RZ, R14 ;  /* 0x000000ffff107224 */ /* 0x000fe200078e000e */
[----:B------:R-:W-:Y:S06]  /*3b190*/  BRA `(.L_x_3101) ;  /* 0xffffff7c00107947 */ /* 0x000fec000383ffff */
.L_x_3108:
[----:B0-----:R0:W2:Y:S02]  /*3b1a0*/  SYNCS.PHASECHK.TRANS64.TRYWAIT P0, [R7+URZ+0x33420], R0 ;  /* 0x03342000070075a7 */ /* 0x0010a4000800017f */
[----:B--2---:R-:W-:Y:S05]  /*3b1b0*/  @!P0 NANOSLEEP.SYNCS 0x989680 ;  /* 0x009896800000895d */ /* 0x004fea0003900000 */
[----:B------:R-:W2:Y:S02]  /*3b1c0*/  @!P0 SYNCS.PHASECHK.TRANS64 P0, [R7+URZ+0x33420], R0 ;  /* 0x03342000070085a7 */ /* 0x000ea4000800007f */
[----:B--2---:R-:W-:Y:S05]  /*3b1d0*/  @!P0 BRA `(.L_x_3108) ;  /* 0xfffffffc00f08947 */ /* 0x004fea000383ffff */
[----:B------:R-:W-:Y:S05]  /*3b1e0*/  BRA `(.L_x_3405) ;  /* 0xffffff8400707947 */ /* 0x000fea000383ffff */
.L_x_3109:
        /* <DEDUP_REMOVED lines=8> */
[----:B01----:R-:W-:Y:S05]  /*3b270*/  WARPSYNC.COLLECTIVE R15, `(.L_x_3407) ;  /* 0x000000000f087348 */ /* 0x003fea0003c00000 */
[----:B------:R2:W3:Y:S02]  /*3b280*/  SHFL.IDX P6, R14, R13, R12, R11 ;  /* 0x0000000c0d0e7389 */ /* 0x0004e400000c000b */
[----:B0123--:R-:W-:Y:S01]  /*3b290*/  ENDCOLLECTIVE ;  /* 0x000000000000791b */ /* 0x00ffe20003800000 */
.L_x_3407:
[----:B------:R-:W-:Y:S05]  /*3b2a0*/  BSYNC B0 ;  /* 0x0000000000007941 */ /* 0x000fea0003800000 */
.L_x_3406:
[----:B------:R-:W-:Y:S05]  /*3b2b0*/  BRA `(.L_x_3408) ;  /* 0xffffff8400587947 */ /* 0x000fea000383ffff */
.L_x_3110:
[----:B------:R-:W-:Y:S01]  /*3b2c0*/  BSSY B0, `(.L_x_3409) ;  /* 0x0000006000007945 */ /* 0x000fe20003800000 */
[----:B------:R-:W-:-:S07]  /*3b2d0*/  IMAD.MOV.U32 R15, RZ, RZ, -0x1 ;  /* 0xffffffffff0f7424 */ /* 0x000fce00078e00ff */
[----:B01----:R-:W-:Y:S05]  /*3b2e0*/  WARPSYNC.COLLECTIVE R15, `(.L_x_3410) ;  /* 0x000000000f0c7348 */ /* 0x003fea0003c00000 */
[----:B------:R-:W-:Y:S02]  /*3b2f0*/  ELECT P6, UR62, PT ;  /* 0x00000000003e782f */ /* 0x000fe400038c0000 */
[----:B------:R-:W-:Y:S01]  /*3b300*/  MOV R14, UR62 ;  /* 0x0000003e000e7c02 */ /* 0x000fe20008000f00 */
[----:B01----:R-:W-:Y:S10]  /*3b310*/  ENDCOLLECTIVE ;  /* 0x000000000000791b */ /* 0x003ff40003800000 */
.L_x_3410:
[----:B------:R-:W-:Y:S05]  /*3b320*/  BSYNC B0 ;  /* 0x0000000000007941 */ /* 0x000fea0003800000 */
.L_x_3409:
[----:B------:R-:W-:Y:S05]  /*3b330*/  BRA `(.L_x_3411) ;  /* 0xffffff84004c7947 */ /* 0x000fea000383ffff */
.L_x_3112:
[----:B0-----:R0:W2:Y:S02]  /*3b340*/  SYNCS.PHASECHK.TRANS64.TRYWAIT P1, [R5+URZ+0x33440], R0 ;  /* 0x03344000050075a7 */ /* 0x0010a4000802017f */
[----:B--2---:R-:W-:Y:S05]  /*3b350*/  @!P1 NANOSLEEP.SYNCS 0x989680 ;  /* 0x009896800000995d */ /* 0x004fea0003900000 */
[----:B------:R-:W2:Y:S02]  /*3b360*/  @!P1 SYNCS.PHASECHK.TRANS64 P1, [R5+URZ+0x33440], R0 ;  /* 0x03344000050095a7 */ /* 0x000ea4000802007f */
[----:B--2---:R-:W-:Y:S05]  /*3b370*/  @!P1 BRA `(.L_x_3112) ;  /* 0xfffffffc00f09947 */ /* 0x004fea000383ffff */
[----:B------:R-:W-:Y:S05]  /*3b380*/  BRA `(.L_x_3412) ;  /* 0xffffff84006c7947 */ /* 0x000fea000383ffff */
.L_x_3114:
[----:B--2---:R2:W3:Y:S02]  /*3b390*/  SYNCS.PHASECHK.TRANS64.TRYWAIT P1, [R3+URZ+0x33440], R2 ;  /* 0x03344002030075a7 */ /* 0x0044e4000802017f */
[----:B---3--:R-:W-:Y:S05]  /*3b3a0*/  @!P1 NANOSLEEP.SYNCS 0x989680 ;  /* 0x009896800000995d */ /* 0x008fea0003900000 */
[----:B------:R-:W3:Y:S02]  /*3b3b0*/  @!P1 SYNCS.PHASECHK.TRANS64 P1, [R3+URZ+0x33440], R2 ;  /* 0x03344002030095a7 */ /* 0x000ee4000802007f */
[----:B---3--:R-:W-:Y:S05]  /*3b3c0*/  @!P1 BRA `(.L_x_3114) ;  /* 0xfffffffc00f09947 */ /* 0x008fea000383ffff */
[----:B------:R-:W-:Y:S05]  /*3b3d0*/  BRA `(.L_x_3413) ;  /* 0xffffff8400787947 */ /* 0x000fea000383ffff */
.L_x_3116:
[----:B---3--:R3:W4:Y:S02]  /*3b3e0*/  SYNCS.PHASECHK.TRANS64.TRYWAIT P1, [R5+URZ+0x33460], R0 ;  /* 0x03346000050075a7 */ /* 0x008724000802017f */
[----:B----4-:R-:W-:Y:S05]  /*3b3f0*/  @!P1 NANOSLEEP.SYNCS 0x989680 ;  /* 0x009896800000995d */ /* 0x010fea0003900000 */
[----:B------:R-:W4:Y:S02]  /*3b400*/  @!P1 SYNCS.PHASECHK.TRANS64 P1, [R5+URZ+0x33460], R0 ;  /* 0x03346000050095a7 */ /* 0x000f24000802007f */
[----:B----4-:R-:W-:Y:S05]  /*3b410*/  @!P1 BRA `(.L_x_3116) ;  /* 0xfffffffc00f09947 */ /* 0x010fea000383ffff */
[----:B------:R-:W-:Y:S05]  /*3b420*/  BRA `(.L_x_3414) ;  /* 0xffffff8400747947 */ /* 0x000fea000383ffff */
.L_x_3118:
[----:B----4-:R4:W0:Y:S02]  /*3b430*/  SYNCS.PHASECHK.TRANS64.TRYWAIT P1, [R3+URZ+0x33460], R2 ;  /* 0x03346002030075a7 */ /* 0x010824000802017f */
[----:B0-----:R-:W-:Y:S05]  /*3b440*/  @!P1 NANOSLEEP.SYNCS 0x989680 ;  /* 0x009896800000995d */ /* 0x001fea0003900000 */
[----:B------:R-:W0:Y:S02]  /*3b450*/  @!P1 SYNCS.PHASECHK.TRANS64 P1, [R3+URZ+0x33460], R2 ;  /* 0x03346002030095a7 */ /* 0x000e24000802007f */
[----:B0-----:R-:W-:Y:S05]  /*3b460*/  @!P1 BRA `(.L_x_3118) ;  /* 0xfffffffc00f09947 */ /* 0x001fea000383ffff */
[----:B------:R-:W-:Y:S05]  /*3b470*/  BRA `(.L_x_3415) ;  /* 0xffffff8400707947 */ /* 0x000fea000383ffff */
.L_x_3120:
[----:B------:R0:W0:Y:S02]  /*3b480*/  SYNCS.PHASECHK.TRANS64.TRYWAIT P1, [R5+URZ+0x33480], R0 ;  /* 0x03348000050075a7 */ /* 0x000024000802017f */
[----:B0-----:R-:W-:Y:S05]  /*3b490*/  @!P1 NANOSLEEP.SYNCS 0x989680 ;  /* 0x009896800000995d */ /* 0x001fea0003900000 */
[----:B------:R-:W0:Y:S02]  /*3b4a0*/  @!P1 SYNCS.PHASECHK.TRANS64 P1, [R5+URZ+0x33480], R0 ;  /* 0x03348000050095a7 */ /* 0x000e24000802007f */
[----:B0-----:R-:W-:Y:S05]  /*3b4b0*/  @!P1 BRA `(.L_x_3120) ;  /* 0xfffffffc00f09947 */ /* 0x001fea000383ffff */
[----:B------:R-:W-:Y:S05]  /*3b4c0*/  BRA `(.L_x_3416) ;  /* 0xffffff84006c7947 */ /* 0x000fea000383ffff */
.L_x_3417:
        /* <DEDUP_REMOVED lines=11> */
.L_x_3426:


//--------------------- .nv.global.init           --------------------------
	.section	.nv.global.init,"aw",@progbits
	.align	4
.nv.global.init:
	.type		_ZZN5flash28permute_output_fp8_VcolmajorIN4cute6TensorINS1_11ArrayEngineIfLm96EEENS1_6LayoutINS1_5tupleIJNS6_IJNS1_1CILi2EEES8_NS7_ILi24EEEEEENS7_ILi1EEESB_EEENS6_IJNS6_IJSB_S8_NS7_ILi4EEEEEENS7_ILi0EEESF_EEEEEEEEEvRT_E9upper_map,@object
	.size		_ZZN5flash28permute_output_fp8_VcolmajorIN4cute6TensorINS1_11ArrayEngineIfLm96EEENS1_6LayoutINS1_5tupleIJNS6_IJNS1_1CILi2EEES8_NS7_ILi24EEEEEENS7_ILi1EEESB_EEENS6_IJNS6_IJSB_S8_NS7_ILi4EEEEEENS7_ILi0EEESF_EEEEEEEEEvRT_E9upper_map,($str$23 - _ZZN5flash28permute_output_fp8_VcolmajorIN4cute6TensorINS1_11ArrayEngineIfLm96EEENS1_6LayoutINS1_5tupleIJNS6_IJNS1_1CILi2EEES8_NS7_ILi24EEEEEENS7_ILi1EEESB_EEENS6_IJNS6_IJSB_S8_NS7_ILi4EEEEEENS7_ILi0EEESF_EEEEEEEEEvRT_E9upper_map)
_ZZN5flash28permute_output_fp8_VcolmajorIN4cute6TensorINS1_11ArrayEngineIfLm96EEENS1_6LayoutINS1_5tupleIJNS6_IJNS1_1CILi2EEES8_NS7_ILi24EEEEEENS7_ILi1EEESB_EEENS6_IJNS6_IJSB_S8_NS7_ILi4EEEEEENS7_ILi0EEESF_EEEEEEEEEvRT_E9upper_map:
        /*0000*/ 	.byte	0x00, 0x00, 0x00, 0x00, 0x02, 0x00, 0x00, 0x00, 0x03, 0x00, 0x00, 0x00, 0x01, 0x00, 0x00, 0x00
	.type		$str$23,@object
	.size		$str$23,($str$24 - $str$23)
$str$23:
        /*0010*/ 	.byte	0x28, 0x61, 0x64, 0x64, 0x72, 0x65, 0x73, 0x73, 0x20, 0x26, 0x20, 0x6d, 0x61, 0x73, 0x6b, 0x29
        /*0020*/ 	.byte	0x20, 0x3d, 0x3d, 0x20, 0x30, 0x00
	.type		$str$24,@object
	.size		$str$24,(__unnamed_5 - $str$24)
$str$24:
        /*0026*/ 	.byte	0x2f, 0x74, 0x6d, 0x70, 0x2f, 0x6f, 0x73, 0x73, 0x5f, 0x6b, 0x65, 0x72, 0x6e, 0x65, 0x6c, 0x73
        /*0036*/ 	.byte	0x5f, 0x73, 0x72, 0x63, 0x2f, 0x66, 0x6c, 0x61, 0x73, 0x68, 0x5f, 0x61, 0x74, 0x74, 0x65, 0x6e
        /*0046*/ 	.byte	0x74, 0x69, 0x6f, 0x6e, 0x2f, 0x63, 0x73, 0x72, 0x63, 0x2f, 0x63, 0x75, 0x74, 0x6c, 0x61, 0x73
        /*0056*/ 	.byte	0x73, 0x2f, 0x69, 0x6e, 0x63, 0x6c, 0x75, 0x64, 0x65, 0x2f, 0x63, 0x75, 0x74, 0x65, 0x2f, 0x70
        /*0066*/ 	.byte	0x6f, 0x69, 0x6e, 0x74, 0x65, 0x72, 0x5f, 0x66, 0x6c, 0x61, 0x67, 0x67, 0x65, 0x64, 0x2e, 0x68
        /*0076*/ 	.byte	0x70, 0x70, 0x00
	.type		__unnamed_5,@object
	.size		__unnamed_5,(__unnamed_6 - __unnamed_5)
__unnamed_5:
        /* <DEDUP_REMOVED lines=24> */
        /*01f9*/ 	.byte	0x3e, 0x3e, 0x20, 0x26, 0x5d, 0x00
	.type		__unnamed_6,@object
	.size		__unnamed_6,(__unnamed_11 - __unnamed_6)
__unnamed_6:
        /* <DEDUP_REMOVED lines=25> */
	.type		__unnamed_11,@object
	.size		__unnamed_11,(__unnamed_8 - __unnamed_11)
__unnamed_11:
        /* <DEDUP_REMOVED lines=25> */
	.type		__unnamed_8,@object
	.size		__unnamed_8,(__unnamed_10 - __unnamed_8)
__unnamed_8:
        /* <DEDUP_REMOVED lines=29> */
        /*06db*/ 	.byte	0x5d, 0x00
	.type		__unnamed_10,@object
	.size		__unnamed_10,(__unnamed_3 - __unnamed_10)
__unnamed_10:
        /* <DEDUP_REMOVED lines=30> */
	.type		__unnamed_3,@object
	.size		__unnamed_3,(__unnamed_9 - __unnamed_3)
__unnamed_3:
        /* <DEDUP_REMOVED lines=30> */
	.type		__unnamed_9,@object
	.size		__unnamed_9,(__unnamed_2 - __unnamed_9)
__unnamed_9:
        /* <DEDUP_REMOVED lines=30> */
	.type		__unnamed_2,@object
	.size		__unnamed_2,(__unnamed_4 - __unnamed_2)
__unnamed_2:
        /* <DEDUP_REMOVED lines=29> */
        /*0e23*/ 	.byte	0x3e, 0x5d, 0x00
	.type		__unnamed_4,@object
	.size		__unnamed_4,(__unnamed_7 - __unnamed_4)
__unnamed_4:
        /* <DEDUP_REMOVED lines=30> */
	.type		__unnamed_7,@object
	.size		__unnamed_7,(__unnamed_1 - __unnamed_7)
__unnamed_7:
        /* <DEDUP_REMOVED lines=30> */
	.type		__unnamed_1,@object
	.size		__unnamed_1,(.L_0 - __unnamed_1)
__unnamed_1:
        /* <DEDUP_REMOVED lines=29> */
        /*139d*/ 	.byte	0x3e, 0x20, 0x26, 0x5d, 0x00
.L_0:


//--------------------- .nv.shared._ZN7cutlass13device_kernelIN5flash11enable_sm90INS1_16FlashAttnFwdSm90INS1_25CollectiveMainloopFwdSm90ILi2EN4cute5tupleIJNS5_1CILi1EEES8_S8_EEENS6_IJNS7_ILi128EEENS7_ILi160EEENS7_ILi192EEEEEELi192ENS_12float_e4m3_tEfNS_4arch4Sm90ELb0ELb0ELb0ELb0ELb1ELb0ELb0ELb1ELb1ELb1ELb1ELb0EEENS1_21CollectiveEpilogueFwdINS6_IJSA_SC_SB_EEES9_NS_10bfloat16_tESG_Li256ELb0ELb1ELb1ELb1EEENS1_19SingleTileSchedulerILb0ELb1ELb1ELi128EEEEEEEEEvNT_6ParamsE --------------------------
	.section	.nv.shared._ZN7cutlass13device_kernelIN5flash11enable_sm90INS1_16FlashAttnFwdSm90INS1_25CollectiveMainloopFwdSm90ILi2EN4cute5tupleIJNS5_1CILi1EEES8_S8_EEENS6_IJNS7_ILi128EEENS7_ILi160EEENS7_ILi192EEEEEELi192ENS_12float_e4m3_tEfNS_4arch4Sm90ELb0ELb0ELb0ELb0ELb1ELb0ELb0ELb1ELb1ELb1ELb1ELb0EEENS1_21CollectiveEpilogueFwdINS6_IJSA_SC_SB_EEES9_NS_10bfloat16_tESG_Li256ELb0ELb1ELb1ELb1EEENS1_19SingleTileSchedulerILb0ELb1ELb1ELi128EEEEEEEEEvNT_6ParamsE,"aw",@nobits
	.sectionflags	@""
	.align	16
	.zero		1024


//--------------------- .nv.shared.reserved.0     --------------------------
	.section	.nv.shared.reserved.0,"aw",@nobits
	.weak		__nv_reservedSMEM_offset_0_alias
	.size		__nv_reservedSMEM_offset_0_alias, 0, 0
	.other		__nv_reservedSMEM_offset_0_alias,@"STO_CUDA_RESERVED_SHARED STV_DEFAULT"
__nv_reservedSMEM_offset_0_alias:
	.zero		0


//--------------------- .nv.global                --------------------------
	.section	.nv.global,"aw",@nobits
.nv.global:
	.type		_ZN78_INTERNAL_9e27dd1d_42_flash_fwd_hdim192_e4m3_paged_split_sm90_cu_744032ad_32104cute1_E,@object
	.size		_ZN78_INTERNAL_9e27dd1d_42_flash_fwd_hdim192_e4m3_paged_split_sm90_cu_744032ad_32104cute1_E,(_ZN78_INTERNAL_9e27dd1d_42_flash_fwd_hdim192_e4m3_paged_split_sm90_cu_744032ad_32104cuda3std3__45__cpo6cbeginE - _ZN78_INTERNAL_9e27dd1d_42_flash_fwd_hdim192_e4m3_paged_split_sm90_cu_744032ad_32104cute1_E)
_ZN78_INTERNAL_9e27dd1d_42_flash_fwd_hdim192_e4m3_paged_split_sm90_cu_744032ad_32104cute1_E:
	.zero		1
	.type		_ZN78_INTERNAL_9e27dd1d_42_flash_fwd_hdim192_e4m3_paged_split_sm90_cu_744032ad_32104cuda3std3__45__cpo6cbeginE,@object
	.size		_ZN78_INTERNAL_9e27dd1d_42_flash_fwd_hdim192_e4m3_paged_split_sm90_cu_744032ad_32104cuda3std3__45__cpo6cbeginE,(_ZN78_INTERNAL_9e27dd1d_42_flash_fwd_hdim192_e4m3_paged_split_sm90_cu_744032ad_32104cuda3std3__48in_placeE - _ZN78_INTERNAL_9e27dd1d_42_flash_fwd_hdim192_e4m3_paged_split_sm90_cu_744032ad_32104cuda3std3__45__cpo6cbeginE)
_ZN78_INTERNAL_9e27dd1d_42_flash_fwd_hdim192_e4m3_paged_split_sm90_cu_744032ad_32104cuda3std3__45__cpo6cbeginE:
	.zero		1
	.type		_ZN78_INTERNAL_9e27dd1d_42_flash_fwd_hdim192_e4m3_paged_split_sm90_cu_744032ad_32104cuda3std3__48in_placeE,@object
	.size		_ZN78_INTERNAL_9e27dd1d_42_flash_fwd_hdim192_e4m3_paged_split_sm90_cu_744032ad_32104cuda3std3__48in_placeE,(_ZN78_INTERNAL_9e27dd1d_42_flash_fwd_hdim192_e4m3_paged_split_sm90_cu_744032ad_32104cuda3std6ranges3__45__cpo9iter_moveE - _ZN78_INTERNAL_9e27dd1d_42_flash_fwd_hdim192_e4m3_paged_split_sm90_cu_744032ad_32104cuda3std3__48in_placeE)
_ZN78_INTERNAL_9e27dd1d_42_flash_fwd_hdim192_e4m3_paged_split_sm90_cu_744032ad_32104cuda3std3__48in_placeE:
	.zero		1
	.type		_ZN78_INTERNAL_9e27dd1d_42_flash_fwd_hdim192_e4m3_paged_split_sm90_cu_744032ad_32104cuda3std6ranges3__45__cpo9iter_moveE,@object
	.size		_ZN78_INTERNAL_9e27dd1d_42_flash_fwd_hdim192_e4m3_paged_split_sm90_cu_744032ad_32104cuda3std6ranges3__45__cpo9iter_moveE,(_ZN78_INTERNAL_9e27dd1d_42_flash_fwd_hdim192_e4m3_paged_split_sm90_cu_744032ad_32104cuda3std3__45__cpo5beginE - _ZN78_INTERNAL_9e27dd1d_42_flash_fwd_hdim192_e4m3_paged_split_sm90_cu_744032ad_32104cuda3std6ranges3__45__cpo9iter_moveE)
_ZN78_INTERNAL_9e27dd1d_42_flash_fwd_hdim192_e4m3_paged_split_sm90_cu_744032ad_32104cuda3std6ranges3__45__cpo9iter_moveE:
	.zero		1
	.type		_ZN78_INTERNAL_9e27dd1d_42_flash_fwd_hdim192_e4m3_paged_split_sm90_cu_744032ad_32104cuda3std3__45__cpo5beginE,@object
	.size		_ZN78_INTERNAL_9e27dd1d_42_flash_fwd_hdim192_e4m3_paged_split_sm90_cu_744032ad_32104cuda3std3__45__cpo5beginE,(_ZN78_INTERNAL_9e27dd1d_42_flash_fwd_hdim192_e4m3_paged_split_sm90_cu_744032ad_32104cuda3std3__480_GLOBAL__N__9e27dd1d_42_flash_fwd_hdim192_e4m3_paged_split_sm90_cu_744032ad_32106ignoreE - _ZN78_INTERNAL_9e27dd1d_42_flash_fwd_hdim192_e4m3_paged_split_sm90_cu_744032ad_32104cuda3std3__45__cpo5beginE)
_ZN78_INTERNAL_9e27dd1d_42_flash_fwd_hdim192_e4m3_paged_split_sm90_cu_744032ad_32104cuda3std3__45__cpo5beginE:
	.zero		1
	.type		_ZN78_INTERNAL_9e27dd1d_42_flash_fwd_hdim192_e4m3_paged_split_sm90_cu_744032ad_32104cuda3std3__480_GLOBAL__N__9e27dd1d_42_flash_fwd_hdim192_e4m3_paged_split_sm90_cu_744032ad_32106ignoreE,@object
	.size		_ZN78_INTERNAL_9e27dd1d_42_flash_fwd_hdim192_e4m3_paged_split_sm90_cu_744032ad_32104cuda3std3__480_GLOBAL__N__9e27dd1d_42_flash_fwd_hdim192_e4m3_paged_split_sm90_cu_744032ad_32106ignoreE,(_ZN78_INTERNAL_9e27dd1d_42_flash_fwd_hdim192_e4m3_paged_split_sm90_cu_744032ad_32104cute7productE - _ZN78_INTERNAL_9e27dd1d_42_flash_fwd_hdim192_e4m3_paged_split_sm90_cu_744032ad_32104cuda3std3__480_GLOBAL__N__9e27dd1d_42_flash_fwd_hdim192_e4m3_paged_split_sm90_cu_744032ad_32106ignoreE)
_ZN78_INTERNAL_9e27dd1d_42_flash_fwd_hdim192_e4m3_paged_split_sm90_cu_744032ad_32104cuda3std3__480_GLOBAL__N__9e27dd1d_42_flash_fwd_hdim192_e4m3_paged_split_sm90_cu_744032ad_32106ignoreE:
	.zero		1
	.type		_ZN78_INTERNAL_9e27dd1d_42_flash_fwd_hdim192_e4m3_paged_split_sm90_cu_744032ad_32104cute7productE,@object
	.size		_ZN78_INTERNAL_9e27dd1d_42_flash_fwd_hdim192_e4m3_paged_split_sm90_cu_744032ad_32104cute7productE,(_ZN78_INTERNAL_9e27dd1d_42_flash_fwd_hdim192_e4m3_paged_split_sm90_cu_744032ad_32104cuda3std3__45__cpo3endE - _ZN78_INTERNAL_9e27dd1d_42_flash_fwd_hdim192_e4m3_paged_split_sm90_cu_744032ad_32104cute7productE)
_ZN78_INTERNAL_9e27dd1d_42_flash_fwd_hdim192_e4m3_paged_split_sm90_cu_744032ad_32104cute7productE:
	.zero		1
	.type		_ZN78_INTERNAL_9e27dd1d_42_flash_fwd_hdim192_e4m3_paged_split_sm90_cu_744032ad_32104cuda3std3__45__cpo3endE,@object
	.size		_ZN78_INTERNAL_9e27dd1d_42_flash_fwd_hdim192_e4m3_paged_split_sm90_cu_744032ad_32104cuda3std3__45__cpo3endE,(_ZN78_INTERNAL_9e27dd1d_42_flash_fwd_hdim192_e4m3_paged_split_sm90_cu_744032ad_32104cuda3std3__419piecewise_constructE - _ZN78_INTERNAL_9e27dd1d_42_flash_fwd_hdim192_e4m3_paged_split_sm90_cu_744032ad_32104cuda3std3__45__cpo3endE)
_ZN78_INTERNAL_9e27dd1d_42_flash_fwd_hdim192_e4m3_paged_split_sm90_cu_744032ad_32104cuda3std3__45__cpo3endE:
	.zero		1
	.type		_ZN78_INTERNAL_9e27dd1d_42_flash_fwd_hdim192_e4m3_paged_split_sm90_cu_744032ad_32104cuda3std3__419piecewise_constructE,@object
	.size		_ZN78_INTERNAL_9e27dd1d_42_flash_fwd_hdim192_e4m3_paged_split_sm90_cu_744032ad_32104cuda3std3__419piecewise_constructE,(_ZN78_INTERNAL_9e27dd1d_42_flash_fwd_hdim192_e4m3_paged_split_sm90_cu_744032ad_32104cuda3std3__45__cpo4cendE - _ZN78_INTERNAL_9e27dd1d_42_flash_fwd_hdim192_e4m3_paged_split_sm90_cu_744032ad_32104cuda3std3__419piecewise_constructE)
_ZN78_INTERNAL_9e27dd1d_42_flash_fwd_hdim192_e4m3_paged_split_sm90_cu_744032ad_32104cuda3std3__419piecewise_constructE:
	.zero		1
	.type		_ZN78_INTERNAL_9e27dd1d_42_flash_fwd_hdim192_e4m3_paged_split_sm90_cu_744032ad_32104cuda3std3__45__cpo4cendE,@object
	.size		_ZN78_INTERNAL_9e27dd1d_42_flash_fwd_hdim192_e4m3_paged_split_sm90_cu_744032ad_32104cuda3std3__45__cpo4cendE,(_ZN78_INTERNAL_9e27dd1d_42_flash_fwd_hdim192_e4m3_paged_split_sm90_cu_744032ad_32104cuda3std6ranges3__45__cpo4swapE - _ZN78_INTERNAL_9e27dd1d_42_flash_fwd_hdim192_e4m3_paged_split_sm90_cu_744032ad_32104cuda3std3__45__cpo4cendE)
_ZN78_INTERNAL_9e27dd1d_42_flash_fwd_hdim192_e4m3_paged_split_sm90_cu_744032ad_32104cuda3std3__45__cpo4cendE:
	.zero		1
	.type		_ZN78_INTERNAL_9e27dd1d_42_flash_fwd_hdim192_e4m3_paged_split_sm90_cu_744032ad_32104cuda3std6ranges3__45__cpo4swapE,@object
	.size		_ZN78_INTERNAL_9e27dd1d_42_flash_fwd_hdim192_e4m3_paged_split_sm90_cu_744032ad_32104cuda3std6ranges3__45__cpo4swapE,(.L_19 - _ZN78_INTERNAL_9e27dd1d_42_flash_fwd_hdim192_e4m3_paged_split_sm90_cu_744032ad_32104cuda3std6ranges3__45__cpo4swapE)
_ZN78_INTERNAL_9e27dd1d_42_flash_fwd_hdim192_e4m3_paged_split_sm90_cu_744032ad_32104cuda3std6ranges3__45__cpo4swapE:
	.zero		1
.L_19:


//--------------------- .nv.shared._ZN7cutlass13device_kernelIN5flash11enable_sm90INS1_16FlashAttnFwdSm90INS1_25CollectiveMainloopFwdSm90ILi2EN4cute5tupleIJNS5_1CILi1EEES8_S8_EEENS6_IJNS7_ILi128EEENS7_ILi160EEENS7_ILi192EEEEEELi192ENS_12float_e4m3_tEfNS_4arch4Sm90ELb0ELb0ELb0ELb1ELb1ELb0ELb0ELb1ELb1ELb1ELb1ELb0EEENS1_21CollectiveEpilogueFwdINS6_IJSA_SC_SB_EEES9_NS_10bfloat16_tESG_Li256ELb1ELb1ELb1ELb1EEENS1_36VarlenDynamicPersistentTileSchedulerILi128ELi160ELi256ELi128ELb1ELb1ELb1ELb0ELb1ELb1EEEEEEEEEvNT_6ParamsE --------------------------
	.section	.nv.shared._ZN7cutlass13device_kernelIN5flash11enable_sm90INS1_16FlashAttnFwdSm90INS1_25CollectiveMainloopFwdSm90ILi2EN4cute5tupleIJNS5_1CILi1EEES8_S8_EEENS6_IJNS7_ILi128EEENS7_ILi160EEENS7_ILi192EEEEEELi192ENS_12float_e4m3_tEfNS_4arch4Sm90ELb0ELb0ELb0ELb1ELb1ELb0ELb0ELb1ELb1ELb1ELb1ELb0EEENS1_21CollectiveEpilogueFwdINS6_IJSA_SC_SB_EEES9_NS_10bfloat16_tESG_Li256ELb1ELb1ELb1ELb1EEENS1_36VarlenDynamicPersistentTileSchedulerILi128ELi160ELi256ELi128ELb1ELb1ELb1ELb0ELb1ELb1EEEEEEEEEvNT_6ParamsE,"aw",@nobits
	.sectionflags	@""
	.align	16
	.zero		1024


//--------------------- .nv.shared._ZN7cutlass13device_kernelIN5flash11enable_sm90INS1_16FlashAttnFwdSm90INS1_25CollectiveMainloopFwdSm90ILi2EN4cute5tupleIJNS5_1CILi1EEES8_S8_EEENS6_IJNS7_ILi128EEENS7_ILi160EEENS7_ILi192EEEEEELi192ENS_12float_e4m3_tEfNS_4arch4Sm90ELb0ELb0ELb0ELb1ELb1ELb1ELb0ELb1ELb1ELb1ELb1ELb0EEENS1_21CollectiveEpilogueFwdINS6_IJSA_SC_SB_EEES9_NS_10bfloat16_tESG_Li256ELb1ELb1ELb1ELb1EEENS1_36VarlenDynamicPersistentTileSchedulerILi128ELi160ELi256ELi128ELb1ELb1ELb1ELb0ELb1ELb1EEEEEEEEEvNT_6ParamsE --------------------------
	.section	.nv.shared._ZN7cutlass13device_kernelIN5flash11enable_sm90INS1_16FlashAttnFwdSm90INS1_25CollectiveMainloopFwdSm90ILi2EN4cute5tupleIJNS5_1CILi1EEES8_S8_EEENS6_IJNS7_ILi128EEENS7_ILi160EEENS7_ILi192EEEEEELi192ENS_12float_e4m3_tEfNS_4arch4Sm90ELb0ELb0ELb0ELb1ELb1ELb1ELb0ELb1ELb1ELb1ELb1ELb0EEENS1_21CollectiveEpilogueFwdINS6_IJSA_SC_SB_EEES9_NS_10bfloat16_tESG_Li256ELb1ELb1ELb1ELb1EEENS1_36VarlenDynamicPersistentTileSchedulerILi128ELi160ELi256ELi128ELb1ELb1ELb1ELb0ELb1ELb1EEEEEEEEEvNT_6ParamsE,"aw",@nobits
	.sectionflags	@""
	.align	16
	.zero		1024


//--------------------- .nv.shared._ZN7cutlass13device_kernelIN5flash11enable_sm90INS1_16FlashAttnFwdSm90INS1_25CollectiveMainloopFwdSm90ILi2EN4cute5tupleIJNS5_1CILi1EEES8_S8_EEENS6_IJNS7_ILi128EEESA_NS7_ILi192EEEEEELi192ENS_12float_e4m3_tEfNS_4arch4Sm90ELb0ELb1ELb0ELb0ELb1ELb0ELb0ELb1ELb1ELb1ELb1ELb0EEENS1_21CollectiveEpilogueFwdINS6_IJSA_SB_SA_EEES9_NS_10bfloat16_tESF_Li256ELb0ELb1ELb1ELb1EEENS1_19SingleTileSchedulerILb0ELb1ELb1ELi128EEEEEEEEEvNT_6ParamsE --------------------------
	.section	.nv.shared._ZN7cutlass13device_kernelIN5flash11enable_sm90INS1_16FlashAttnFwdSm90INS1_25CollectiveMainloopFwdSm90ILi2EN4cute5tupleIJNS5_1CILi1EEES8_S8_EEENS6_IJNS7_ILi128EEESA_NS7_ILi192EEEEEELi192ENS_12float_e4m3_tEfNS_4arch4Sm90ELb0ELb1ELb0ELb0ELb1ELb0ELb0ELb1ELb1ELb1ELb1ELb0EEENS1_21CollectiveEpilogueFwdINS6_IJSA_SB_SA_EEES9_NS_10bfloat16_tESF_Li256ELb0ELb1ELb1ELb1EEENS1_19SingleTileSchedulerILb0ELb1ELb1ELi128EEEEEEEEEvNT_6ParamsE,"aw",@nobits
	.sectionflags	@""
	.align	16
	.zero		1024


//--------------------- .nv.shared._ZN7cutlass13device_kernelIN5flash11enable_sm90INS1_16FlashAttnFwdSm90INS1_25CollectiveMainloopFwdSm90ILi2EN4cute5tupleIJNS5_1CILi1EEES8_S8_EEENS6_IJNS7_ILi128EEESA_NS7_ILi192EEEEEELi192ENS_12float_e4m3_tEfNS_4arch4Sm90ELb0ELb1ELb0ELb1ELb1ELb0ELb0ELb1ELb1ELb1ELb1ELb0EEENS1_21CollectiveEpilogueFwdINS6_IJSA_SB_SA_EEES9_NS_10bfloat16_tESF_Li256ELb1ELb1ELb1ELb1EEENS1_36VarlenDynamicPersistentTileSchedulerILi128ELi128ELi256ELi128ELb1ELb1ELb1ELb1ELb0ELb1EEEEEEEEEvNT_6ParamsE --------------------------
	.section	.nv.shared._ZN7cutlass13device_kernelIN5flash11enable_sm90INS1_16FlashAttnFwdSm90INS1_25CollectiveMainloopFwdSm90ILi2EN4cute5tupleIJNS5_1CILi1EEES8_S8_EEENS6_IJNS7_ILi128EEESA_NS7_ILi192EEEEEELi192ENS_12float_e4m3_tEfNS_4arch4Sm90ELb0ELb1ELb0ELb1ELb1ELb0ELb0ELb1ELb1ELb1ELb1ELb0EEENS1_21CollectiveEpilogueFwdINS6_IJSA_SB_SA_EEES9_NS_10bfloat16_tESF_Li256ELb1ELb1ELb1ELb1EEENS1_36VarlenDynamicPersistentTileSchedulerILi128ELi128ELi256ELi128ELb1ELb1ELb1ELb1ELb0ELb1EEEEEEEEEvNT_6ParamsE,"aw",@nobits
	.sectionflags	@""
	.align	16
	.zero		1024


//--------------------- .nv.shared._ZN7cutlass13device_kernelIN5flash11enable_sm90INS1_16FlashAttnFwdSm90INS1_25CollectiveMainloopFwdSm90ILi2EN4cute5tupleIJNS5_1CILi1EEES8_S8_EEENS6_IJNS7_ILi128EEESA_NS7_ILi192EEEEEELi192ENS_12float_e4m3_tEfNS_4arch4Sm90ELb0ELb1ELb0ELb1ELb1ELb1ELb0ELb1ELb1ELb1ELb1ELb0EEENS1_21CollectiveEpilogueFwdINS6_IJSA_SB_SA_EEES9_NS_10bfloat16_tESF_Li256ELb1ELb1ELb1ELb1EEENS1_36VarlenDynamicPersistentTileSchedulerILi128ELi128ELi256ELi128ELb1ELb1ELb1ELb1ELb0ELb1EEEEEEEEEvNT_6ParamsE --------------------------
	.section	.nv.shared._ZN7cutlass13device_kernelIN5flash11enable_sm90INS1_16FlashAttnFwdSm90INS1_25CollectiveMainloopFwdSm90ILi2EN4cute5tupleIJNS5_1CILi1EEES8_S8_EEENS6_IJNS7_ILi128EEESA_NS7_ILi192EEEEEELi192ENS_12float_e4m3_tEfNS_4arch4Sm90ELb0ELb1ELb0ELb1ELb1ELb1ELb0ELb1ELb1ELb1ELb1ELb0EEENS1_21CollectiveEpilogueFwdINS6_IJSA_SB_SA_EEES9_NS_10bfloat16_tESF_Li256ELb1ELb1ELb1ELb1EEENS1_36VarlenDynamicPersistentTileSchedulerILi128ELi128ELi256ELi128ELb1ELb1ELb1ELb1ELb0ELb1EEEEEEEEEvNT_6ParamsE,"aw",@nobits
	.sectionflags	@""
	.align	16
	.zero		1024


//--------------------- .nv.shared._ZN7cutlass13device_kernelIN5flash11enable_sm90INS1_16FlashAttnFwdSm90INS1_25CollectiveMainloopFwdSm90ILi2EN4cute5tupleIJNS5_1CILi1EEES8_S8_EEENS6_IJNS7_ILi128EEENS7_ILi160EEENS7_ILi192EEEEEELi192ENS_12float_e4m3_tEfNS_4arch4Sm90ELb1ELb0ELb0ELb0ELb1ELb0ELb0ELb1ELb1ELb1ELb1ELb0EEENS1_21CollectiveEpilogueFwdINS6_IJSA_SC_SB_EEES9_NS_10bfloat16_tESG_Li256ELb0ELb1ELb1ELb1EEENS1_19SingleTileSchedulerILb0ELb1ELb1ELi128EEEEEEEEEvNT_6ParamsE --------------------------
	.section	.nv.shared._ZN7cutlass13device_kernelIN5flash11enable_sm90INS1_16FlashAttnFwdSm90INS1_25CollectiveMainloopFwdSm90ILi2EN4cute5tupleIJNS5_1CILi1EEES8_S8_EEENS6_IJNS7_ILi128EEENS7_ILi160EEENS7_ILi192EEEEEELi192ENS_12float_e4m3_tEfNS_4arch4Sm90ELb1ELb0ELb0ELb0ELb1ELb0ELb0ELb1ELb1ELb1ELb1ELb0EEENS1_21CollectiveEpilogueFwdINS6_IJSA_SC_SB_EEES9_NS_10bfloat16_tESG_Li256ELb0ELb1ELb1ELb1EEENS1_19SingleTileSchedulerILb0ELb1ELb1ELi128EEEEEEEEEvNT_6ParamsE,"aw",@nobits
	.sectionflags	@""
	.align	16
	.zero		1024


//--------------------- .nv.shared._ZN7cutlass13device_kernelIN5flash11enable_sm90INS1_16FlashAttnFwdSm90INS1_25CollectiveMainloopFwdSm90ILi2EN4cute5tupleIJNS5_1CILi1EEES8_S8_EEENS6_IJNS7_ILi128EEENS7_ILi160EEENS7_ILi192EEEEEELi192ENS_12float_e4m3_tEfNS_4arch4Sm90ELb1ELb0ELb0ELb1ELb1ELb0ELb0ELb1ELb1ELb1ELb1ELb0EEENS1_21CollectiveEpilogueFwdINS6_IJSA_SC_SB_EEES9_NS_10bfloat16_tESG_Li256ELb1ELb1ELb1ELb1EEENS1_36VarlenDynamicPersistentTileSchedulerILi128ELi160ELi256ELi128ELb1ELb1ELb1ELb1ELb1ELb1EEEEEEEEEvNT_6ParamsE --------------------------
	.section	.nv.shared._ZN7cutlass13device_kernelIN5flash11enable_sm90INS1_16FlashAttnFwdSm90INS1_25CollectiveMainloopFwdSm90ILi2EN4cute5tupleIJNS5_1CILi1EEES8_S8_EEENS6_IJNS7_ILi128EEENS7_ILi160EEENS7_ILi192EEEEEELi192ENS_12float_e4m3_tEfNS_4arch4Sm90ELb1ELb0ELb0ELb1ELb1ELb0ELb0ELb1ELb1ELb1ELb1ELb0EEENS1_21CollectiveEpilogueFwdINS6_IJSA_SC_SB_EEES9_NS_10bfloat16_tESG_Li256ELb1ELb1ELb1ELb1EEENS1_36VarlenDynamicPersistentTileSchedulerILi128ELi160ELi256ELi128ELb1ELb1ELb1ELb1ELb1ELb1EEEEEEEEEvNT_6ParamsE,"aw",@nobits
	.sectionflags	@""
	.align	16
	.zero		1024


//--------------------- .nv.shared._ZN7cutlass13device_kernelIN5flash11enable_sm90INS1_16FlashAttnFwdSm90INS1_25CollectiveMainloopFwdSm90ILi2EN4cute5tupleIJNS5_1CILi1EEES8_S8_EEENS6_IJNS7_ILi128EEENS7_ILi160EEENS7_ILi192EEEEEELi192ENS_12float_e4m3_tEfNS_4arch4Sm90ELb1ELb0ELb0ELb1ELb1ELb1ELb0ELb1ELb1ELb1ELb1ELb0EEENS1_21CollectiveEpilogueFwdINS6_IJSA_SC_SB_EEES9_NS_10bfloat16_tESG_Li256ELb1ELb1ELb1ELb1EEENS1_36VarlenDynamicPersistentTileSchedulerILi128ELi160ELi256ELi128ELb1ELb1ELb1ELb1ELb1ELb1EEEEEEEEEvNT_6ParamsE --------------------------
	.section	.nv.shared._ZN7cutlass13device_kernelIN5flash11enable_sm90INS1_16FlashAttnFwdSm90INS1_25CollectiveMainloopFwdSm90ILi2EN4cute5tupleIJNS5_1CILi1EEES8_S8_EEENS6_IJNS7_ILi128EEENS7_ILi160EEENS7_ILi192EEEEEELi192ENS_12float_e4m3_tEfNS_4arch4Sm90ELb1ELb0ELb0ELb1ELb1ELb1ELb0ELb1ELb1ELb1ELb1ELb0EEENS1_21CollectiveEpilogueFwdINS6_IJSA_SC_SB_EEES9_NS_10bfloat16_tESG_Li256ELb1ELb1ELb1ELb1EEENS1_36VarlenDynamicPersistentTileSchedulerILi128ELi160ELi256ELi128ELb1ELb1ELb1ELb1ELb1ELb1EEEEEEEEEvNT_6ParamsE,"aw",@nobits
	.sectionflags	@""
	.align	16
	.zero		1024


//--------------------- .nv.constant0._ZN7cutlass13device_kernelIN5flash11enable_sm90INS1_16FlashAttnFwdSm90INS1_25CollectiveMainloopFwdSm90ILi2EN4cute5tupleIJNS5_1CILi1EEES8_S8_EEENS6_IJNS7_ILi128EEENS7_ILi160EEENS7_ILi192EEEEEELi192ENS_12float_e4m3_tEfNS_4arch4Sm90ELb0ELb0ELb0ELb0ELb1ELb0ELb0ELb1ELb1ELb1ELb1ELb0EEENS1_21CollectiveEpilogueFwdINS6_IJSA_SC_SB_EEES9_NS_10bfloat16_tESG_Li256ELb0ELb1ELb1ELb1EEENS1_19SingleTileSchedulerILb0ELb1ELb1ELi128EEEEEEEEEvNT_6ParamsE --------------------------
	.section	.nv.constant0._ZN7cutlass13device_kernelIN5flash11enable_sm90INS1_16FlashAttnFwdSm90INS1_25CollectiveMainloopFwdSm90ILi2EN4cute5tupleIJNS5_1CILi1EEES8_S8_EEENS6_IJNS7_ILi128EEENS7_ILi160EEENS7_ILi192EEEEEELi192ENS_12float_e4m3_tEfNS_4arch4Sm90ELb0ELb0ELb0ELb0ELb1ELb0ELb0ELb1ELb1ELb1ELb1ELb0EEENS1_21CollectiveEpilogueFwdINS6_IJSA_SC_SB_EEES9_NS_10bfloat16_tESG_Li256ELb0ELb1ELb1ELb1EEENS1_19SingleTileSchedulerILb0ELb1ELb1ELi128EEEEEEEEEvNT_6ParamsE,"a",@progbits
	.sectionflags	@""
	.align	4
.nv.constant0._ZN7cutlass13device_kernelIN5flash11enable_sm90INS1_16FlashAttnFwdSm90INS1_25CollectiveMainloopFwdSm90ILi2EN4cute5tupleIJNS5_1CILi1EEES8_S8_EEENS6_IJNS7_ILi128EEENS7_ILi160EEENS7_ILi192EEEEEELi192ENS_12float_e4m3_tEfNS_4arch4Sm90ELb0ELb0ELb0ELb0ELb1ELb0ELb0ELb1ELb1ELb1ELb1ELb0EEENS1_21CollectiveEpilogueFwdINS6_IJSA_SC_SB_EEES9_NS_10bfloat16_tESG_Li256ELb0ELb1ELb1ELb1EEENS1_19SingleTileSchedulerILb0ELb1ELb1ELi128EEEEEEEEEvNT_6ParamsE:
	.zero		3200


//--------------------- .nv.constant0._ZN7cutlass13device_kernelIN5flash11enable_sm90INS1_16FlashAttnFwdSm90INS1_25CollectiveMainloopFwdSm90ILi2EN4cute5tupleIJNS5_1CILi1EEES8_S8_EEENS6_IJNS7_ILi128EEENS7_ILi160EEENS7_ILi192EEEEEELi192ENS_12float_e4m3_tEfNS_4arch4Sm90ELb0ELb0ELb0ELb1ELb1ELb0ELb0ELb1ELb1ELb1ELb1ELb0EEENS1_21CollectiveEpilogueFwdINS6_IJSA_SC_SB_EEES9_NS_10bfloat16_tESG_Li256ELb1ELb1ELb1ELb1EEENS1_36VarlenDynamicPersistentTileSchedulerILi128ELi160ELi256ELi128ELb1ELb1ELb1ELb0ELb1ELb1EEEEEEEEEvNT_6ParamsE --------------------------
	.section	.nv.constant0._ZN7cutlass13device_kernelIN5flash11enable_sm90INS1_16FlashAttnFwdSm90INS1_25CollectiveMainloopFwdSm90ILi2EN4cute5tupleIJNS5_1CILi1EEES8_S8_EEENS6_IJNS7_ILi128EEENS7_ILi160EEENS7_ILi192EEEEEELi192ENS_12float_e4m3_tEfNS_4arch4Sm90ELb0ELb0ELb0ELb1ELb1ELb0ELb0ELb1ELb1ELb1ELb1ELb0EEENS1_21CollectiveEpilogueFwdINS6_IJSA_SC_SB_EEES9_NS_10bfloat16_tESG_Li256ELb1ELb1ELb1ELb1EEENS1_36VarlenDynamicPersistentTileSchedulerILi128ELi160ELi256ELi128ELb1ELb1ELb1ELb0ELb1ELb1EEEEEEEEEvNT_6ParamsE,"a",@progbits
	.sectionflags	@""
	.align	4
.nv.constant0._ZN7cutlass13device_kernelIN5flash11enable_sm90INS1_16FlashAttnFwdSm90INS1_25CollectiveMainloopFwdSm90ILi2EN4cute5tupleIJNS5_1CILi1EEES8_S8_EEENS6_IJNS7_ILi128EEENS7_ILi160EEENS7_ILi192EEEEEELi192ENS_12float_e4m3_tEfNS_4arch4Sm90ELb0ELb0ELb0ELb1ELb1ELb0ELb0ELb1ELb1ELb1ELb1ELb0EEENS1_21CollectiveEpilogueFwdINS6_IJSA_SC_SB_EEES9_NS_10bfloat16_tESG_Li256ELb1ELb1ELb1ELb1EEENS1_36VarlenDynamicPersistentTileSchedulerILi128ELi160ELi256ELi128ELb1ELb1ELb1ELb0ELb1ELb1EEEEEEEEEvNT_6ParamsE:
	.zero		3328


//--------------------- .nv.constant0._ZN7cutlass13device_kernelIN5flash11enable_sm90INS1_16FlashAttnFwdSm90INS1_25CollectiveMainloopFwdSm90ILi2EN4cute5tupleIJNS5_1CILi1EEES8_S8_EEENS6_IJNS7_ILi128EEENS7_ILi160EEENS7_ILi192EEEEEELi192ENS_12float_e4m3_tEfNS_4arch4Sm90ELb0ELb0ELb0ELb1ELb1ELb1ELb0ELb1ELb1ELb1ELb1ELb0EEENS1_21CollectiveEpilogueFwdINS6_IJSA_SC_SB_EEES9_NS_10bfloat16_tESG_Li256ELb1ELb1ELb1ELb1EEENS1_36VarlenDynamicPersistentTileSchedulerILi128ELi160ELi256ELi128ELb1ELb1ELb1ELb0ELb1ELb1EEEEEEEEEvNT_6ParamsE --------------------------
	.section	.nv.constant0._ZN7cutlass13device_kernelIN5flash11enable_sm90INS1_16FlashAttnFwdSm90INS1_25CollectiveMainloopFwdSm90ILi2EN4cute5tupleIJNS5_1CILi1EEES8_S8_EEENS6_IJNS7_ILi128EEENS7_ILi160EEENS7_ILi192EEEEEELi192ENS_12float_e4m3_tEfNS_4arch4Sm90ELb0ELb0ELb0ELb1ELb1ELb1ELb0ELb1ELb1ELb1ELb1ELb0EEENS1_21CollectiveEpilogueFwdINS6_IJSA_SC_SB_EEES9_NS_10bfloat16_tESG_Li256ELb1ELb1ELb1ELb1EEENS1_36VarlenDynamicPersistentTileSchedulerILi128ELi160ELi256ELi128ELb1ELb1ELb1ELb0ELb1ELb1EEEEEEEEEvNT_6ParamsE,"a",@progbits
	.sectionflags	@""
	.align	4
.nv.constant0._ZN7cutlass13device_kernelIN5flash11enable_sm90INS1_16FlashAttnFwdSm90INS1_25CollectiveMainloopFwdSm90ILi2EN4cute5tupleIJNS5_1CILi1EEES8_S8_EEENS6_IJNS7_ILi128EEENS7_ILi160EEENS7_ILi192EEEEEELi192ENS_12float_e4m3_tEfNS_4arch4Sm90ELb0ELb0ELb0ELb1ELb1ELb1ELb0ELb1ELb1ELb1ELb1ELb0EEENS1_21CollectiveEpilogueFwdINS6_IJSA_SC_SB_EEES9_NS_10bfloat16_tESG_Li256ELb1ELb1ELb1ELb1EEENS1_36VarlenDynamicPersistentTileSchedulerILi128ELi160ELi256ELi128ELb1ELb1ELb1ELb0ELb1ELb1EEEEEEEEEvNT_6ParamsE:
	.zero		3328


//--------------------- .nv.constant0._ZN7cutlass13device_kernelIN5flash11enable_sm90INS1_16FlashAttnFwdSm90INS1_25CollectiveMainloopFwdSm90ILi2EN4cute5tupleIJNS5_1CILi1EEES8_S8_EEENS6_IJNS7_ILi128EEESA_NS7_ILi192EEEEEELi192ENS_12float_e4m3_tEfNS_4arch4Sm90ELb0ELb1ELb0ELb0ELb1ELb0ELb0ELb1ELb1ELb1ELb1ELb0EEENS1_21CollectiveEpilogueFwdINS6_IJSA_SB_SA_EEES9_NS_10bfloat16_tESF_Li256ELb0ELb1ELb1ELb1EEENS1_19SingleTileSchedulerILb0ELb1ELb1ELi128EEEEEEEEEvNT_6ParamsE --------------------------
	.section	.nv.constant0._ZN7cutlass13device_kernelIN5flash11enable_sm90INS1_16FlashAttnFwdSm90INS1_25CollectiveMainloopFwdSm90ILi2EN4cute5tupleIJNS5_1CILi1EEES8_S8_EEENS6_IJNS7_ILi128EEESA_NS7_ILi192EEEEEELi192ENS_12float_e4m3_tEfNS_4arch4Sm90ELb0ELb1ELb0ELb0ELb1ELb0ELb0ELb1ELb1ELb1ELb1ELb0EEENS1_21CollectiveEpilogueFwdINS6_IJSA_SB_SA_EEES9_NS_10bfloat16_tESF_Li256ELb0ELb1ELb1ELb1EEENS1_19SingleTileSchedulerILb0ELb1ELb1ELi128EEEEEEEEEvNT_6ParamsE,"a",@progbits
	.sectionflags	@""
	.align	4
.nv.constant0._ZN7cutlass13device_kernelIN5flash11enable_sm90INS1_16FlashAttnFwdSm90INS1_25CollectiveMainloopFwdSm90ILi2EN4cute5tupleIJNS5_1CILi1EEES8_S8_EEENS6_IJNS7_ILi128EEESA_NS7_ILi192EEEEEELi192ENS_12float_e4m3_tEfNS_4arch4Sm90ELb0ELb1ELb0ELb0ELb1ELb0ELb0ELb1ELb1ELb1ELb1ELb0EEENS1_21CollectiveEpilogueFwdINS6_IJSA_SB_SA_EEES9_NS_10bfloat16_tESF_Li256ELb0ELb1ELb1ELb1EEENS1_19SingleTileSchedulerILb0ELb1ELb1ELi128EEEEEEEEEvNT_6ParamsE:
	.zero		3200


//--------------------- .nv.constant0._ZN7cutlass13device_kernelIN5flash11enable_sm90INS1_16FlashAttnFwdSm90INS1_25CollectiveMainloopFwdSm90ILi2EN4cute5tupleIJNS5_1CILi1EEES8_S8_EEENS6_IJNS7_ILi128EEESA_NS7_ILi192EEEEEELi192ENS_12float_e4m3_tEfNS_4arch4Sm90ELb0ELb1ELb0ELb1ELb1ELb0ELb0ELb1ELb1ELb1ELb1ELb0EEENS1_21CollectiveEpilogueFwdINS6_IJSA_SB_SA_EEES9_NS_10bfloat16_tESF_Li256ELb1ELb1ELb1ELb1EEENS1_36VarlenDynamicPersistentTileSchedulerILi128ELi128ELi256ELi128ELb1ELb1ELb1ELb1ELb0ELb1EEEEEEEEEvNT_6ParamsE --------------------------
	.section	.nv.constant0._ZN7cutlass13device_kernelIN5flash11enable_sm90INS1_16FlashAttnFwdSm90INS1_25CollectiveMainloopFwdSm90ILi2EN4cute5tupleIJNS5_1CILi1EEES8_S8_EEENS6_IJNS7_ILi128EEESA_NS7_ILi192EEEEEELi192ENS_12float_e4m3_tEfNS_4arch4Sm90ELb0ELb1ELb0ELb1ELb1ELb0ELb0ELb1ELb1ELb1ELb1ELb0EEENS1_21CollectiveEpilogueFwdINS6_IJSA_SB_SA_EEES9_NS_10bfloat16_tESF_Li256ELb1ELb1ELb1ELb1EEENS1_36VarlenDynamicPersistentTileSchedulerILi128ELi128ELi256ELi128ELb1ELb1ELb1ELb1ELb0ELb1EEEEEEEEEvNT_6ParamsE,"a",@progbits
	.sectionflags	@""
	.align	4
.nv.constant0._ZN7cutlass13device_kernelIN5flash11enable_sm90INS1_16FlashAttnFwdSm90INS1_25CollectiveMainloopFwdSm90ILi2EN4cute5tupleIJNS5_1CILi1EEES8_S8_EEENS6_IJNS7_ILi128EEESA_NS7_ILi192EEEEEELi192ENS_12float_e4m3_tEfNS_4arch4Sm90ELb0ELb1ELb0ELb1ELb1ELb0ELb0ELb1ELb1ELb1ELb1ELb0EEENS1_21CollectiveEpilogueFwdINS6_IJSA_SB_SA_EEES9_NS_10bfloat16_tESF_Li256ELb1ELb1ELb1ELb1EEENS1_36VarlenDynamicPersistentTileSchedulerILi128ELi128ELi256ELi128ELb1ELb1ELb1ELb1ELb0ELb1EEEEEEEEEvNT_6ParamsE:
	.zero		3328


//--------------------- .nv.constant0._ZN7cutlass13device_kernelIN5flash11enable_sm90INS1_16FlashAttnFwdSm90INS1_25CollectiveMainloopFwdSm90ILi2EN4cute5tupleIJNS5_1CILi1EEES8_S8_EEENS6_IJNS7_ILi128EEESA_NS7_ILi192EEEEEELi192ENS_12float_e4m3_tEfNS_4arch4Sm90ELb0ELb1ELb0ELb1ELb1ELb1ELb0ELb1ELb1ELb1ELb1ELb0EEENS1_21CollectiveEpilogueFwdINS6_IJSA_SB_SA_EEES9_NS_10bfloat16_tESF_Li256ELb1ELb1ELb1ELb1EEENS1_36VarlenDynamicPersistentTileSchedulerILi128ELi128ELi256ELi128ELb1ELb1ELb1ELb1ELb0ELb1EEEEEEEEEvNT_6ParamsE --------------------------
	.section	.nv.constant0._ZN7cutlass13device_kernelIN5flash11enable_sm90INS1_16FlashAttnFwdSm90INS1_25CollectiveMainloopFwdSm90ILi2EN4cute5tupleIJNS5_1CILi1EEES8_S8_EEENS6_IJNS7_ILi128EEESA_NS7_ILi192EEEEEELi192ENS_12float_e4m3_tEfNS_4arch4Sm90ELb0ELb1ELb0ELb1ELb1ELb1ELb0ELb1ELb1ELb1ELb1ELb0EEENS1_21CollectiveEpilogueFwdINS6_IJSA_SB_SA_EEES9_NS_10bfloat16_tESF_Li256ELb1ELb1ELb1ELb1EEENS1_36VarlenDynamicPersistentTileSchedulerILi128ELi128ELi256ELi128ELb1ELb1ELb1ELb1ELb0ELb1EEEEEEEEEvNT_6ParamsE,"a",@progbits
	.sectionflags	@""
	.align	4
.nv.constant0._ZN7cutlass13device_kernelIN5flash11enable_sm90INS1_16FlashAttnFwdSm90INS1_25CollectiveMainloopFwdSm90ILi2EN4cute5tupleIJNS5_1CILi1EEES8_S8_EEENS6_IJNS7_ILi128EEESA_NS7_ILi192EEEEEELi192ENS_12float_e4m3_tEfNS_4arch4Sm90ELb0ELb1ELb0ELb1ELb1ELb1ELb0ELb1ELb1ELb1ELb1ELb0EEENS1_21CollectiveEpilogueFwdINS6_IJSA_SB_SA_EEES9_NS_10bfloat16_tESF_Li256ELb1ELb1ELb1ELb1EEENS1_36VarlenDynamicPersistentTileSchedulerILi128ELi128ELi256ELi128ELb1ELb1ELb1ELb1ELb0ELb1EEEEEEEEEvNT_6ParamsE:
	.zero		3328


//--------------------- .nv.constant0._ZN7cutlass13device_kernelIN5flash11enable_sm90INS1_16FlashAttnFwdSm90INS1_25CollectiveMainloopFwdSm90ILi2EN4cute5tupleIJNS5_1CILi1EEES8_S8_EEENS6_IJNS7_ILi128EEENS7_ILi160EEENS7_ILi192EEEEEELi192ENS_12float_e4m3_tEfNS_4arch4Sm90ELb1ELb0ELb0ELb0ELb1ELb0ELb0ELb1ELb1ELb1ELb1ELb0EEENS1_21CollectiveEpilogueFwdINS6_IJSA_SC_SB_EEES9_NS_10bfloat16_tESG_Li256ELb0ELb1ELb1ELb1EEENS1_19SingleTileSchedulerILb0ELb1ELb1ELi128EEEEEEEEEvNT_6ParamsE --------------------------
	.section	.nv.constant0._ZN7cutlass13device_kernelIN5flash11enable_sm90INS1_16FlashAttnFwdSm90INS1_25CollectiveMainloopFwdSm90ILi2EN4cute5tupleIJNS5_1CILi1EEES8_S8_EEENS6_IJNS7_ILi128EEENS7_ILi160EEENS7_ILi192EEEEEELi192ENS_12float_e4m3_tEfNS_4arch4Sm90ELb1ELb0ELb0ELb0ELb1ELb0ELb0ELb1ELb1ELb1ELb1ELb0EEENS1_21CollectiveEpilogueFwdINS6_IJSA_SC_SB_EEES9_NS_10bfloat16_tESG_Li256ELb0ELb1ELb1ELb1EEENS1_19SingleTileSchedulerILb0ELb1ELb1ELi128EEEEEEEEEvNT_6ParamsE,"a",@progbits
	.sectionflags	@""
	.align	4
.nv.constant0._ZN7cutlass13device_kernelIN5flash11enable_sm90INS1_16FlashAttnFwdSm90INS1_25CollectiveMainloopFwdSm90ILi2EN4cute5tupleIJNS5_1CILi1EEES8_S8_EEENS6_IJNS7_ILi128EEENS7_ILi160EEENS7_ILi192EEEEEELi192ENS_12float_e4m3_tEfNS_4arch4Sm90ELb1ELb0ELb0ELb0ELb1ELb0ELb0ELb1ELb1ELb1ELb1ELb0EEENS1_21CollectiveEpilogueFwdINS6_IJSA_SC_SB_EEES9_NS_10bfloat16_tESG_Li256ELb0ELb1ELb1ELb1EEENS1_19SingleTileSchedulerILb0ELb1ELb1ELi128EEEEEEEEEvNT_6ParamsE:
	.zero		3200


//--------------------- .nv.constant0._ZN7cutlass13device_kernelIN5flash11enable_sm90INS1_16FlashAttnFwdSm90INS1_25CollectiveMainloopFwdSm90ILi2EN4cute5tupleIJNS5_1CILi1EEES8_S8_EEENS6_IJNS7_ILi128EEENS7_ILi160EEENS7_ILi192EEEEEELi192ENS_12float_e4m3_tEfNS_4arch4Sm90ELb1ELb0ELb0ELb1ELb1ELb0ELb0ELb1ELb1ELb1ELb1ELb0EEENS1_21CollectiveEpilogueFwdINS6_IJSA_SC_SB_EEES9_NS_10bfloat16_tESG_Li256ELb1ELb1ELb1ELb1EEENS1_36VarlenDynamicPersistentTileSchedulerILi128ELi160ELi256ELi128ELb1ELb1ELb1ELb1ELb1ELb1EEEEEEEEEvNT_6ParamsE --------------------------
	.section	.nv.constant0._ZN7cutlass13device_kernelIN5flash11enable_sm90INS1_16FlashAttnFwdSm90INS1_25CollectiveMainloopFwdSm90ILi2EN4cute5tupleIJNS5_1CILi1EEES8_S8_EEENS6_IJNS7_ILi128EEENS7_ILi160EEENS7_ILi192EEEEEELi192ENS_12float_e4m3_tEfNS_4arch4Sm90ELb1ELb0ELb0ELb1ELb1ELb0ELb0ELb1ELb1ELb1ELb1ELb0EEENS1_21CollectiveEpilogueFwdINS6_IJSA_SC_SB_EEES9_NS_10bfloat16_tESG_Li256ELb1ELb1ELb1ELb1EEENS1_36VarlenDynamicPersistentTileSchedulerILi128ELi160ELi256ELi128ELb1ELb1ELb1ELb1ELb1ELb1EEEEEEEEEvNT_6ParamsE,"a",@progbits
	.sectionflags	@""
	.align	4
.nv.constant0._ZN7cutlass13device_kernelIN5flash11enable_sm90INS1_16FlashAttnFwdSm90INS1_25CollectiveMainloopFwdSm90ILi2EN4cute5tupleIJNS5_1CILi1EEES8_S8_EEENS6_IJNS7_ILi128EEENS7_ILi160EEENS7_ILi192EEEEEELi192ENS_12float_e4m3_tEfNS_4arch4Sm90ELb1ELb0ELb0ELb1ELb1ELb0ELb0ELb1ELb1ELb1ELb1ELb0EEENS1_21CollectiveEpilogueFwdINS6_IJSA_SC_SB_EEES9_NS_10bfloat16_tESG_Li256ELb1ELb1ELb1ELb1EEENS1_36VarlenDynamicPersistentTileSchedulerILi128ELi160ELi256ELi128ELb1ELb1ELb1ELb1ELb1ELb1EEEEEEEEEvNT_6ParamsE:
	.zero		3328


//--------------------- .nv.constant0._ZN7cutlass13device_kernelIN5flash11enable_sm90INS1_16FlashAttnFwdSm90INS1_25CollectiveMainloopFwdSm90ILi2EN4cute5tupleIJNS5_1CILi1EEES8_S8_EEENS6_IJNS7_ILi128EEENS7_ILi160EEENS7_ILi192EEEEEELi192ENS_12float_e4m3_tEfNS_4arch4Sm90ELb1ELb0ELb0ELb1ELb1ELb1ELb0ELb1ELb1ELb1ELb1ELb0EEENS1_21CollectiveEpilogueFwdINS6_IJSA_SC_SB_EEES9_NS_10bfloat16_tESG_Li256ELb1ELb1ELb1ELb1EEENS1_36VarlenDynamicPersistentTileSchedulerILi128ELi160ELi256ELi128ELb1ELb1ELb1ELb1ELb1ELb1EEEEEEEEEvNT_6ParamsE --------------------------
	.section	.nv.constant0._ZN7cutlass13device_kernelIN5flash11enable_sm90INS1_16FlashAttnFwdSm90INS1_25CollectiveMainloopFwdSm90ILi2EN4cute5tupleIJNS5_1CILi1EEES8_S8_EEENS6_IJNS7_ILi128EEENS7_ILi160EEENS7_ILi192EEEEEELi192ENS_12float_e4m3_tEfNS_4arch4Sm90ELb1ELb0ELb0ELb1ELb1ELb1ELb0ELb1ELb1ELb1ELb1ELb0EEENS1_21CollectiveEpilogueFwdINS6_IJSA_SC_SB_EEES9_NS_10bfloat16_tESG_Li256ELb1ELb1ELb1ELb1EEENS1_36VarlenDynamicPersistentTileSchedulerILi128ELi160ELi256ELi128ELb1ELb1ELb1ELb1ELb1ELb1EEEEEEEEEvNT_6ParamsE,"a",@progbits
	.sectionflags	@""
	.align	4
.nv.constant0._ZN7cutlass13device_kernelIN5flash11enable_sm90INS1_16FlashAttnFwdSm90INS1_25CollectiveMainloopFwdSm90ILi2EN4cute5tupleIJNS5_1CILi1EEES8_S8_EEENS6_IJNS7_ILi128EEENS7_ILi160EEENS7_ILi192EEEEEELi192ENS_12float_e4m3_tEfNS_4arch4Sm90ELb1ELb0ELb0ELb1ELb1ELb1ELb0ELb1ELb1ELb1ELb1ELb0EEENS1_21CollectiveEpilogueFwdINS6_IJSA_SC_SB_EEES9_NS_10bfloat16_tESG_Li256ELb1ELb1ELb1ELb1EEENS1_36VarlenDynamicPersistentTileSchedulerILi128ELi160ELi256ELi128ELb1ELb1ELb1ELb1ELb1ELb1EEEEEEEEEvNT_6ParamsE:
	.zero		3328


//--------------------- SYMBOLS --------------------------

	.type		.nv.reservedSmem.offset0,@object
	.size		.nv.reservedSmem.offset0,0x4
	.type		__assertfail,@function
